// Copyright (c) 2024, Jay Shah, Ganesh Bikshandi, Ying Zhang, Vijay Thakkar, Pradeep Ramani, Tri Dao.
// Splitting the different template instantiations to different files to speed up compilation.
// This file is auto-generated. See "generate_kernels.py"

#include "flash_fwd_launch_template.h"

#ifndef FLASHATTENTION_DISABLE_HDIM64
template void run_mha_fwd_<90, cutlass::float_e4m3_t, 64, 64, true, true, true, true>(Flash_fwd_params &params, cudaStream_t stream);
#endif


// ===== COMPILED SASS (sm_90a) =====

	.target	sm_90a

	.elftype	@"ET_EXEC"


//--------------------- .note.nv.tkinfo           --------------------------
	.section	.note.nv.tkinfo,"",@"SHT_NOTE"
	.sectionflags	@"SHF_NOTE_NV_TKINFO"
	.tkinfo
        /*0018*/ 	.word	0x00000002
        /*0030*/ 	.string	""
        /*0030*/ 	.string	"ptxas"
        /*0030*/ 	.string	"Cuda compilation tools, release 13.0, V13.0.88"
        /*0030*/ 	.string	"Build cuda_13.0.r13.0/compiler.36424714_0"
        /*0030*/ 	.string	"-arch sm_90a -m 64 "



//--------------------- .note.nv.cuinfo           --------------------------
	.section	.note.nv.cuinfo,"",@"SHT_NOTE"
	.sectionflags	@"SHF_NOTE_NV_CUINFO"
        /*0018*/ 	.short	0x0002
        /*001a*/ 	.short	0x005a
        /*001c*/ 	.short	0x0082
	.zero		2


//--------------------- .nv.info                  --------------------------
	.section	.nv.info,"",@"SHT_CUDA_INFO"
	.align	4


	//----- nvinfo : EIATTR_REGCOUNT
	.align		4
        /*0000*/ 	.byte	0x04, 0x2f
        /*0002*/ 	.short	(.L_21 - .L_20)
	.align		4
.L_20:
        /*0004*/ 	.word	index@(_ZN7cutlass13device_kernelIN5flash11enable_sm90INS1_16FlashAttnFwdSm90INS1_25CollectiveMainloopFwdSm90ILi2EN4cute5tupleIJNS5_1CILi1EEES8_S8_EEENS6_IJNS7_ILi192EEENS7_ILi160EEENS7_ILi64EEEEEELi64ENS_12float_e4m3_tEfNS_4arch4Sm90ELb1ELb0ELb1ELb1ELb1ELb1ELb0ELb1ELb1ELb1ELb1ELb0EEENS1_21CollectiveEpilogueFwdINS6_IJSA_SC_SB_EEES9_NS_10bfloat16_tESG_Li384ELb1ELb1ELb1ELb1EEENS1_36VarlenDynamicPersistentTileSchedulerILi192ELi160ELi384ELi128ELb1ELb1ELb1ELb1ELb1ELb1EEEEEEEEEvNT_6ParamsE)
        /*0008*/ 	.word	0x00000080


	//----- nvinfo : EIATTR_FRAME_SIZE
	.align		4
.L_21:
        /*000c*/ 	.byte	0x04, 0x11
        /*000e*/ 	.short	(.L_23 - .L_22)
	.align		4
.L_22:
        /*0010*/ 	.word	index@(_ZN7cutlass13device_kernelIN5flash11enable_sm90INS1_16FlashAttnFwdSm90INS1_25CollectiveMainloopFwdSm90ILi2EN4cute5tupleIJNS5_1CILi1EEES8_S8_EEENS6_IJNS7_ILi192EEENS7_ILi160EEENS7_ILi64EEEEEELi64ENS_12float_e4m3_tEfNS_4arch4Sm90ELb1ELb0ELb1ELb1ELb1ELb1ELb0ELb1ELb1ELb1ELb1ELb0EEENS1_21CollectiveEpilogueFwdINS6_IJSA_SC_SB_EEES9_NS_10bfloat16_tESG_Li384ELb1ELb1ELb1ELb1EEENS1_36VarlenDynamicPersistentTileSchedulerILi192ELi160ELi384ELi128ELb1ELb1ELb1ELb1ELb1ELb1EEEEEEEEEvNT_6ParamsE)
        /*0014*/ 	.word	0x000000a8


	//----- nvinfo : EIATTR_REGCOUNT
	.align		4
.L_23:
        /*0018*/ 	.byte	0x04, 0x2f
        /*001a*/ 	.short	(.L_25 - .L_24)
	.align		4
.L_24:
        /*001c*/ 	.word	index@(_ZN7cutlass13device_kernelIN5flash11enable_sm90INS1_16FlashAttnFwdSm90INS1_25CollectiveMainloopFwdSm90ILi2EN4cute5tupleIJNS5_1CILi1EEES8_S8_EEENS6_IJNS7_ILi192EEENS7_ILi160EEENS7_ILi64EEEEEELi64ENS_12float_e4m3_tEfNS_4arch4Sm90ELb1ELb0ELb1ELb1ELb1ELb0ELb0ELb1ELb1ELb1ELb1ELb0EEENS1_21CollectiveEpilogueFwdINS6_IJSA_SC_SB_EEES9_NS_10bfloat16_tESG_Li384ELb1ELb1ELb1ELb1EEENS1_36VarlenDynamicPersistentTileSchedulerILi192ELi160ELi384ELi128ELb1ELb1ELb1ELb1ELb1ELb1EEEEEEEEEvNT_6ParamsE)
        /*0020*/ 	.word	0x00000080


	//----- nvinfo : EIATTR_FRAME_SIZE
	.align		4
.L_25:
        /*0024*/ 	.byte	0x04, 0x11
        /*0026*/ 	.short	(.L_27 - .L_26)
	.align		4
.L_26:
        /*0028*/ 	.word	index@(_ZN7cutlass13device_kernelIN5flash11enable_sm90INS1_16FlashAttnFwdSm90INS1_25CollectiveMainloopFwdSm90ILi2EN4cute5tupleIJNS5_1CILi1EEES8_S8_EEENS6_IJNS7_ILi192EEENS7_ILi160EEENS7_ILi64EEEEEELi64ENS_12float_e4m3_tEfNS_4arch4Sm90ELb1ELb0ELb1ELb1ELb1ELb0ELb0ELb1ELb1ELb1ELb1ELb0EEENS1_21CollectiveEpilogueFwdINS6_IJSA_SC_SB_EEES9_NS_10bfloat16_tESG_Li384ELb1ELb1ELb1ELb1EEENS1_36VarlenDynamicPersistentTileSchedulerILi192ELi160ELi384ELi128ELb1ELb1ELb1ELb1ELb1ELb1EEEEEEEEEvNT_6ParamsE)
        /*002c*/ 	.word	0x00000040


	//----- nvinfo : EIATTR_REGCOUNT
	.align		4
.L_27:
        /*0030*/ 	.byte	0x04, 0x2f
        /*0032*/ 	.short	(.L_29 - .L_28)
	.align		4
.L_28:
        /*0034*/ 	.word	index@(_ZN7cutlass13device_kernelIN5flash11enable_sm90INS1_16FlashAttnFwdSm90INS1_25CollectiveMainloopFwdSm90ILi2EN4cute5tupleIJNS5_1CILi1EEES8_S8_EEENS6_IJNS7_ILi192EEENS7_ILi160EEENS7_ILi64EEEEEELi64ENS_12float_e4m3_tEfNS_4arch4Sm90ELb1ELb0ELb1ELb0ELb1ELb0ELb0ELb1ELb1ELb1ELb1ELb0EEENS1_21CollectiveEpilogueFwdINS6_IJSA_SC_SB_EEES9_NS_10bfloat16_tESG_Li384ELb0ELb1ELb1ELb1EEENS1_19SingleTileSchedulerILb0ELb1ELb1ELi192EEEEEEEEEvNT_6ParamsE)
        /*0038*/ 	.word	0x00000080


	//----- nvinfo : EIATTR_FRAME_SIZE
	.align		4
.L_29:
        /*003c*/ 	.byte	0x04, 0x11
        /*003e*/ 	.short	(.L_31 - .L_30)
	.align		4
.L_30:
        /*0040*/ 	.word	index@(_ZN7cutlass13device_kernelIN5flash11enable_sm90INS1_16FlashAttnFwdSm90INS1_25CollectiveMainloopFwdSm90ILi2EN4cute5tupleIJNS5_1CILi1EEES8_S8_EEENS6_IJNS7_ILi192EEENS7_ILi160EEENS7_ILi64EEEEEELi64ENS_12float_e4m3_tEfNS_4arch4Sm90ELb1ELb0ELb1ELb0ELb1ELb0ELb0ELb1ELb1ELb1ELb1ELb0EEENS1_21CollectiveEpilogueFwdINS6_IJSA_SC_SB_EEES9_NS_10bfloat16_tESG_Li384ELb0ELb1ELb1ELb1EEENS1_19SingleTileSchedulerILb0ELb1ELb1ELi192EEEEEEEEEvNT_6ParamsE)
        /*0044*/ 	.word	0x00000020


	//----- nvinfo : EIATTR_REGCOUNT
	.align		4
.L_31:
        /*0048*/ 	.byte	0x04, 0x2f
        /*004a*/ 	.short	(.L_33 - .L_32)
	.align		4
.L_32:
        /*004c*/ 	.word	index@(_ZN7cutlass13device_kernelIN5flash11enable_sm90INS1_16FlashAttnFwdSm90INS1_25CollectiveMainloopFwdSm90ILi2EN4cute5tupleIJNS5_1CILi1EEES8_S8_EEENS6_IJNS7_ILi192EEENS7_ILi160EEENS7_ILi64EEEEEELi64ENS_12float_e4m3_tEfNS_4arch4Sm90ELb0ELb1ELb1ELb1ELb1ELb1ELb0ELb1ELb1ELb1ELb1ELb0EEENS1_21CollectiveEpilogueFwdINS6_IJSA_SC_SB_EEES9_NS_10bfloat16_tESG_Li384ELb1ELb1ELb1ELb1EEENS1_36VarlenDynamicPersistentTileSchedulerILi192ELi160ELi384ELi128ELb1ELb1ELb1ELb1ELb0ELb1EEEEEEEEEvNT_6ParamsE)
        /*0050*/ 	.word	0x00000080


	//----- nvinfo : EIATTR_FRAME_SIZE
	.align		4
.L_33:
        /*0054*/ 	.byte	0x04, 0x11
        /*0056*/ 	.short	(.L_35 - .L_34)
	.align		4
.L_34:
        /*0058*/ 	.word	index@(_ZN7cutlass13device_kernelIN5flash11enable_sm90INS1_16FlashAttnFwdSm90INS1_25CollectiveMainloopFwdSm90ILi2EN4cute5tupleIJNS5_1CILi1EEES8_S8_EEENS6_IJNS7_ILi192EEENS7_ILi160EEENS7_ILi64EEEEEELi64ENS_12float_e4m3_tEfNS_4arch4Sm90ELb0ELb1ELb1ELb1ELb1ELb1ELb0ELb1ELb1ELb1ELb1ELb0EEENS1_21CollectiveEpilogueFwdINS6_IJSA_SC_SB_EEES9_NS_10bfloat16_tESG_Li384ELb1ELb1ELb1ELb1EEENS1_36VarlenDynamicPersistentTileSchedulerILi192ELi160ELi384ELi128ELb1ELb1ELb1ELb1ELb0ELb1EEEEEEEEEvNT_6ParamsE)
        /*005c*/ 	.word	0x00000078


	//----- nvinfo : EIATTR_REGCOUNT
	.align		4
.L_35:
        /*0060*/ 	.byte	0x04, 0x2f
        /*0062*/ 	.short	(.L_37 - .L_36)
	.align		4
.L_36:
        /*0064*/ 	.word	index@(_ZN7cutlass13device_kernelIN5flash11enable_sm90INS1_16FlashAttnFwdSm90INS1_25CollectiveMainloopFwdSm90ILi2EN4cute5tupleIJNS5_1CILi1EEES8_S8_EEENS6_IJNS7_ILi192EEENS7_ILi160EEENS7_ILi64EEEEEELi64ENS_12float_e4m3_tEfNS_4arch4Sm90ELb0ELb1ELb1ELb1ELb1ELb0ELb0ELb1ELb1ELb1ELb1ELb0EEENS1_21CollectiveEpilogueFwdINS6_IJSA_SC_SB_EEES9_NS_10bfloat16_tESG_Li384ELb1ELb1ELb1ELb1EEENS1_36VarlenDynamicPersistentTileSchedulerILi192ELi160ELi384ELi128ELb1ELb1ELb1ELb1ELb0ELb1EEEEEEEEEvNT_6ParamsE)
        /*0068*/ 	.word	0x00000080


	//----- nvinfo : EIATTR_FRAME_SIZE
	.align		4
.L_37:
        /*006c*/ 	.byte	0x04, 0x11
        /*006e*/ 	.short	(.L_39 - .L_38)
	.align		4
.L_38:
        /*0070*/ 	.word	index@(_ZN7cutlass13device_kernelIN5flash11enable_sm90INS1_16FlashAttnFwdSm90INS1_25CollectiveMainloopFwdSm90ILi2EN4cute5tupleIJNS5_1CILi1EEES8_S8_EEENS6_IJNS7_ILi192EEENS7_ILi160EEENS7_ILi64EEEEEELi64ENS_12float_e4m3_tEfNS_4arch4Sm90ELb0ELb1ELb1ELb1ELb1ELb0ELb0ELb1ELb1ELb1ELb1ELb0EEENS1_21CollectiveEpilogueFwdINS6_IJSA_SC_SB_EEES9_NS_10bfloat16_tESG_Li384ELb1ELb1ELb1ELb1EEENS1_36VarlenDynamicPersistentTileSchedulerILi192ELi160ELi384ELi128ELb1ELb1ELb1ELb1ELb0ELb1EEEEEEEEEvNT_6ParamsE)
        /*0074*/ 	.word	0x00000038


	//----- nvinfo : EIATTR_REGCOUNT
	.align		4
.L_39:
        /*0078*/ 	.byte	0x04, 0x2f
        /*007a*/ 	.short	(.L_41 - .L_40)
	.align		4
.L_40:
        /*007c*/ 	.word	index@(_ZN7cutlass13device_kernelIN5flash11enable_sm90INS1_16FlashAttnFwdSm90INS1_25CollectiveMainloopFwdSm90ILi2EN4cute5tupleIJNS5_1CILi1EEES8_S8_EEENS6_IJNS7_ILi192EEENS7_ILi160EEENS7_ILi64EEEEEELi64ENS_12float_e4m3_tEfNS_4arch4Sm90ELb0ELb1ELb1ELb0ELb1ELb0ELb0ELb1ELb1ELb1ELb1ELb0EEENS1_21CollectiveEpilogueFwdINS6_IJSA_SC_SB_EEES9_NS_10bfloat16_tESG_Li384ELb0ELb1ELb1ELb1EEENS1_19SingleTileSchedulerILb0ELb1ELb1ELi192EEEEEEEEEvNT_6ParamsE)
        /*0080*/ 	.word	0x00000080


	//----- nvinfo : EIATTR_FRAME_SIZE
	.align		4
.L_41:
        /*0084*/ 	.byte	0x04, 0x11
        /*0086*/ 	.short	(.L_43 - .L_42)
	.align		4
.L_42:
        /*0088*/ 	.word	index@(_ZN7cutlass13device_kernelIN5flash11enable_sm90INS1_16FlashAttnFwdSm90INS1_25CollectiveMainloopFwdSm90ILi2EN4cute5tupleIJNS5_1CILi1EEES8_S8_EEENS6_IJNS7_ILi192EEENS7_ILi160EEENS7_ILi64EEEEEELi64ENS_12float_e4m3_tEfNS_4arch4Sm90ELb0ELb1ELb1ELb0ELb1ELb0ELb0ELb1ELb1ELb1ELb1ELb0EEENS1_21CollectiveEpilogueFwdINS6_IJSA_SC_SB_EEES9_NS_10bfloat16_tESG_Li384ELb0ELb1ELb1ELb1EEENS1_19SingleTileSchedulerILb0ELb1ELb1ELi192EEEEEEEEEvNT_6ParamsE)
        /*008c*/ 	.word	0x00000020


	//----- nvinfo : EIATTR_REGCOUNT
	.align		4
.L_43:
        /*0090*/ 	.byte	0x04, 0x2f
        /*0092*/ 	.short	(.L_45 - .L_44)
	.align		4
.L_44:
        /*0094*/ 	.word	index@(_ZN7cutlass13device_kernelIN5flash11enable_sm90INS1_16FlashAttnFwdSm90INS1_25CollectiveMainloopFwdSm90ILi2EN4cute5tupleIJNS5_1CILi1EEES8_S8_EEENS6_IJNS7_ILi192EEENS7_ILi160EEENS7_ILi64EEEEEELi64ENS_12float_e4m3_tEfNS_4arch4Sm90ELb0ELb0ELb1ELb1ELb1ELb1ELb0ELb1ELb1ELb1ELb1ELb0EEENS1_21CollectiveEpilogueFwdINS6_IJSA_SC_SB_EEES9_NS_10bfloat16_tESG_Li384ELb1ELb1ELb1ELb1EEENS1_36VarlenDynamicPersistentTileSchedulerILi192ELi160ELi384ELi128ELb1ELb1ELb1ELb0ELb1ELb1EEEEEEEEEvNT_6ParamsE)
        /*0098*/ 	.word	0x00000080


	//----- nvinfo : EIATTR_FRAME_SIZE
	.align		4
.L_45:
        /*009c*/ 	.byte	0x04, 0x11
        /*009e*/ 	.short	(.L_47 - .L_46)
	.align		4
.L_46:
        /*00a0*/ 	.word	index@(_ZN7cutlass13device_kernelIN5flash11enable_sm90INS1_16FlashAttnFwdSm90INS1_25CollectiveMainloopFwdSm90ILi2EN4cute5tupleIJNS5_1CILi1EEES8_S8_EEENS6_IJNS7_ILi192EEENS7_ILi160EEENS7_ILi64EEEEEELi64ENS_12float_e4m3_tEfNS_4arch4Sm90ELb0ELb0ELb1ELb1ELb1ELb1ELb0ELb1ELb1ELb1ELb1ELb0EEENS1_21CollectiveEpilogueFwdINS6_IJSA_SC_SB_EEES9_NS_10bfloat16_tESG_Li384ELb1ELb1ELb1ELb1EEENS1_36VarlenDynamicPersistentTileSchedulerILi192ELi160ELi384ELi128ELb1ELb1ELb1ELb0ELb1ELb1EEEEEEEEEvNT_6ParamsE)
        /*00a4*/ 	.word	0x000000a0


	//----- nvinfo : EIATTR_REGCOUNT
	.align		4
.L_47:
        /*00a8*/ 	.byte	0x04, 0x2f
        /*00aa*/ 	.short	(.L_49 - .L_48)
	.align		4
.L_48:
        /*00ac*/ 	.word	index@(_ZN7cutlass13device_kernelIN5flash11enable_sm90INS1_16FlashAttnFwdSm90INS1_25CollectiveMainloopFwdSm90ILi2EN4cute5tupleIJNS5_1CILi1EEES8_S8_EEENS6_IJNS7_ILi192EEENS7_ILi160EEENS7_ILi64EEEEEELi64ENS_12float_e4m3_tEfNS_4arch4Sm90ELb0ELb0ELb1ELb1ELb1ELb0ELb0ELb1ELb1ELb1ELb1ELb0EEENS1_21CollectiveEpilogueFwdINS6_IJSA_SC_SB_EEES9_NS_10bfloat16_tESG_Li384ELb1ELb1ELb1ELb1EEENS1_36VarlenDynamicPersistentTileSchedulerILi192ELi160ELi384ELi128ELb1ELb1ELb1ELb0ELb1ELb1EEEEEEEEEvNT_6ParamsE)
        /*00b0*/ 	.word	0x00000080


	//----- nvinfo : EIATTR_FRAME_SIZE
	.align		4
.L_49:
        /*00b4*/ 	.byte	0x04, 0x11
        /*00b6*/ 	.short	(.L_51 - .L_50)
	.align		4
.L_50:
        /*00b8*/ 	.word	index@(_ZN7cutlass13device_kernelIN5flash11enable_sm90INS1_16FlashAttnFwdSm90INS1_25CollectiveMainloopFwdSm90ILi2EN4cute5tupleIJNS5_1CILi1EEES8_S8_EEENS6_IJNS7_ILi192EEENS7_ILi160EEENS7_ILi64EEEEEELi64ENS_12float_e4m3_tEfNS_4arch4Sm90ELb0ELb0ELb1ELb1ELb1ELb0ELb0ELb1ELb1ELb1ELb1ELb0EEENS1_21CollectiveEpilogueFwdINS6_IJSA_SC_SB_EEES9_NS_10bfloat16_tESG_Li384ELb1ELb1ELb1ELb1EEENS1_36VarlenDynamicPersistentTileSchedulerILi192ELi160ELi384ELi128ELb1ELb1ELb1ELb0ELb1ELb1EEEEEEEEEvNT_6ParamsE)
        /*00bc*/ 	.word	0x00000040


	//----- nvinfo : EIATTR_REGCOUNT
	.align		4
.L_51:
        /*00c0*/ 	.byte	0x04, 0x2f
        /*00c2*/ 	.short	(.L_53 - .L_52)
	.align		4
.L_52:
        /*00c4*/ 	.word	index@(_ZN7cutlass13device_kernelIN5flash11enable_sm90INS1_16FlashAttnFwdSm90INS1_25CollectiveMainloopFwdSm90ILi2EN4cute5tupleIJNS5_1CILi1EEES8_S8_EEENS6_IJNS7_ILi192EEENS7_ILi160EEENS7_ILi64EEEEEELi64ENS_12float_e4m3_tEfNS_4arch4Sm90ELb0ELb0ELb1ELb0ELb1ELb0ELb0ELb1ELb1ELb1ELb1ELb0EEENS1_21CollectiveEpilogueFwdINS6_IJSA_SC_SB_EEES9_NS_10bfloat16_tESG_Li384ELb0ELb1ELb1ELb1EEENS1_19SingleTileSchedulerILb0ELb1ELb1ELi192EEEEEEEEEvNT_6ParamsE)
        /*00c8*/ 	.word	0x00000080


	//----- nvinfo : EIATTR_FRAME_SIZE
	.align		4
.L_53:
        /*00cc*/ 	.byte	0x04, 0x11
        /*00ce*/ 	.short	(.L_55 - .L_54)
	.align		4
.L_54:
        /*00d0*/ 	.word	index@(_ZN7cutlass13device_kernelIN5flash11enable_sm90INS1_16FlashAttnFwdSm90INS1_25CollectiveMainloopFwdSm90ILi2EN4cute5tupleIJNS5_1CILi1EEES8_S8_EEENS6_IJNS7_ILi192EEENS7_ILi160EEENS7_ILi64EEEEEELi64ENS_12float_e4m3_tEfNS_4arch4Sm90ELb0ELb0ELb1ELb0ELb1ELb0ELb0ELb1ELb1ELb1ELb1ELb0EEENS1_21CollectiveEpilogueFwdINS6_IJSA_SC_SB_EEES9_NS_10bfloat16_tESG_Li384ELb0ELb1ELb1ELb1EEENS1_19SingleTileSchedulerILb0ELb1ELb1ELi192EEEEEEEEEvNT_6ParamsE)
        /*00d4*/ 	.word	0x00000020


	//----- nvinfo : EIATTR_MIN_STACK_SIZE
	.align		4
.L_55:
        /*00d8*/ 	.byte	0x04, 0x12
        /*00da*/ 	.short	(.L_57 - .L_56)
	.align		4
.L_56:
        /*00dc*/ 	.word	index@(_ZN7cutlass13device_kernelIN5flash11enable_sm90INS1_16FlashAttnFwdSm90INS1_25CollectiveMainloopFwdSm90ILi2EN4cute5tupleIJNS5_1CILi1EEES8_S8_EEENS6_IJNS7_ILi192EEENS7_ILi160EEENS7_ILi64EEEEEELi64ENS_12float_e4m3_tEfNS_4arch4Sm90ELb0ELb0ELb1ELb0ELb1ELb0ELb0ELb1ELb1ELb1ELb1ELb0EEENS1_21CollectiveEpilogueFwdINS6_IJSA_SC_SB_EEES9_NS_10bfloat16_tESG_Li384ELb0ELb1ELb1ELb1EEENS1_19SingleTileSchedulerILb0ELb1ELb1ELi192EEEEEEEEEvNT_6ParamsE)
        /*00e0*/ 	.word	0x00000020


	//----- nvinfo : EIATTR_MIN_STACK_SIZE
	.align		4
.L_57:
        /*00e4*/ 	.byte	0x04, 0x12
        /*00e6*/ 	.short	(.L_59 - .L_58)
	.align		4
.L_58:
        /*00e8*/ 	.word	index@(_ZN7cutlass13device_kernelIN5flash11enable_sm90INS1_16FlashAttnFwdSm90INS1_25CollectiveMainloopFwdSm90ILi2EN4cute5tupleIJNS5_1CILi1EEES8_S8_EEENS6_IJNS7_ILi192EEENS7_ILi160EEENS7_ILi64EEEEEELi64ENS_12float_e4m3_tEfNS_4arch4Sm90ELb0ELb0ELb1ELb1ELb1ELb0ELb0ELb1ELb1ELb1ELb1ELb0EEENS1_21CollectiveEpilogueFwdINS6_IJSA_SC_SB_EEES9_NS_10bfloat16_tESG_Li384ELb1ELb1ELb1ELb1EEENS1_36VarlenDynamicPersistentTileSchedulerILi192ELi160ELi384ELi128ELb1ELb1ELb1ELb0ELb1ELb1EEEEEEEEEvNT_6ParamsE)
        /*00ec*/ 	.word	0x00000040


	//----- nvinfo : EIATTR_MIN_STACK_SIZE
	.align		4
.L_59:
        /*00f0*/ 	.byte	0x04, 0x12
        /*00f2*/ 	.short	(.L_61 - .L_60)
	.align		4
.L_60:
        /*00f4*/ 	.word	index@(_ZN7cutlass13device_kernelIN5flash11enable_sm90INS1_16FlashAttnFwdSm90INS1_25CollectiveMainloopFwdSm90ILi2EN4cute5tupleIJNS5_1CILi1EEES8_S8_EEENS6_IJNS7_ILi192EEENS7_ILi160EEENS7_ILi64EEEEEELi64ENS_12float_e4m3_tEfNS_4arch4Sm90ELb0ELb0ELb1ELb1ELb1ELb1ELb0ELb1ELb1ELb1ELb1ELb0EEENS1_21CollectiveEpilogueFwdINS6_IJSA_SC_SB_EEES9_NS_10bfloat16_tESG_Li384ELb1ELb1ELb1ELb1EEENS1_36VarlenDynamicPersistentTileSchedulerILi192ELi160ELi384ELi128ELb1ELb1ELb1ELb0ELb1ELb1EEEEEEEEEvNT_6ParamsE)
        /*00f8*/ 	.word	0x000000a0


	//----- nvinfo : EIATTR_MIN_STACK_SIZE
	.align		4
.L_61:
        /*00fc*/ 	.byte	0x04, 0x12
        /*00fe*/ 	.short	(.L_63 - .L_62)
	.align		4
.L_62:
        /*0100*/ 	.word	index@(_ZN7cutlass13device_kernelIN5flash11enable_sm90INS1_16FlashAttnFwdSm90INS1_25CollectiveMainloopFwdSm90ILi2EN4cute5tupleIJNS5_1CILi1EEES8_S8_EEENS6_IJNS7_ILi192EEENS7_ILi160EEENS7_ILi64EEEEEELi64ENS_12float_e4m3_tEfNS_4arch4Sm90ELb0ELb1ELb1ELb0ELb1ELb0ELb0ELb1ELb1ELb1ELb1ELb0EEENS1_21CollectiveEpilogueFwdINS6_IJSA_SC_SB_EEES9_NS_10bfloat16_tESG_Li384ELb0ELb1ELb1ELb1EEENS1_19SingleTileSchedulerILb0ELb1ELb1ELi192EEEEEEEEEvNT_6ParamsE)
        /*0104*/ 	.word	0x00000020


	//----- nvinfo : EIATTR_MIN_STACK_SIZE
	.align		4
.L_63:
        /*0108*/ 	.byte	0x04, 0x12
        /*010a*/ 	.short	(.L_65 - .L_64)
	.align		4
.L_64:
        /*010c*/ 	.word	index@(_ZN7cutlass13device_kernelIN5flash11enable_sm90INS1_16FlashAttnFwdSm90INS1_25CollectiveMainloopFwdSm90ILi2EN4cute5tupleIJNS5_1CILi1EEES8_S8_EEENS6_IJNS7_ILi192EEENS7_ILi160EEENS7_ILi64EEEEEELi64ENS_12float_e4m3_tEfNS_4arch4Sm90ELb0ELb1ELb1ELb1ELb1ELb0ELb0ELb1ELb1ELb1ELb1ELb0EEENS1_21CollectiveEpilogueFwdINS6_IJSA_SC_SB_EEES9_NS_10bfloat16_tESG_Li384ELb1ELb1ELb1ELb1EEENS1_36VarlenDynamicPersistentTileSchedulerILi192ELi160ELi384ELi128ELb1ELb1ELb1ELb1ELb0ELb1EEEEEEEEEvNT_6ParamsE)
        /*0110*/ 	.word	0x00000038


	//----- nvinfo : EIATTR_MIN_STACK_SIZE
	.align		4
.L_65:
        /*0114*/ 	.byte	0x04, 0x12
        /*0116*/ 	.short	(.L_67 - .L_66)
	.align		4
.L_66:
        /*0118*/ 	.word	index@(_ZN7cutlass13device_kernelIN5flash11enable_sm90INS1_16FlashAttnFwdSm90INS1_25CollectiveMainloopFwdSm90ILi2EN4cute5tupleIJNS5_1CILi1EEES8_S8_EEENS6_IJNS7_ILi192EEENS7_ILi160EEENS7_ILi64EEEEEELi64ENS_12float_e4m3_tEfNS_4arch4Sm90ELb0ELb1ELb1ELb1ELb1ELb1ELb0ELb1ELb1ELb1ELb1ELb0EEENS1_21CollectiveEpilogueFwdINS6_IJSA_SC_SB_EEES9_NS_10bfloat16_tESG_Li384ELb1ELb1ELb1ELb1EEENS1_36VarlenDynamicPersistentTileSchedulerILi192ELi160ELi384ELi128ELb1ELb1ELb1ELb1ELb0ELb1EEEEEEEEEvNT_6ParamsE)
        /*011c*/ 	.word	0x00000078


	//----- nvinfo : EIATTR_MIN_STACK_SIZE
	.align		4
.L_67:
        /*0120*/ 	.byte	0x04, 0x12
        /*0122*/ 	.short	(.L_69 - .L_68)
	.align		4
.L_68:
        /*0124*/ 	.word	index@(_ZN7cutlass13device_kernelIN5flash11enable_sm90INS1_16FlashAttnFwdSm90INS1_25CollectiveMainloopFwdSm90ILi2EN4cute5tupleIJNS5_1CILi1EEES8_S8_EEENS6_IJNS7_ILi192EEENS7_ILi160EEENS7_ILi64EEEEEELi64ENS_12float_e4m3_tEfNS_4arch4Sm90ELb1ELb0ELb1ELb0ELb1ELb0ELb0ELb1ELb1ELb1ELb1ELb0EEENS1_21CollectiveEpilogueFwdINS6_IJSA_SC_SB_EEES9_NS_10bfloat16_tESG_Li384ELb0ELb1ELb1ELb1EEENS1_19SingleTileSchedulerILb0ELb1ELb1ELi192EEEEEEEEEvNT_6ParamsE)
        /*0128*/ 	.word	0x00000020


	//----- nvinfo : EIATTR_MIN_STACK_SIZE
	.align		4
.L_69:
        /*012c*/ 	.byte	0x04, 0x12
        /*012e*/ 	.short	(.L_71 - .L_70)
	.align		4
.L_70:
        /*0130*/ 	.word	index@(_ZN7cutlass13device_kernelIN5flash11enable_sm90INS1_16FlashAttnFwdSm90INS1_25CollectiveMainloopFwdSm90ILi2EN4cute5tupleIJNS5_1CILi1EEES8_S8_EEENS6_IJNS7_ILi192EEENS7_ILi160EEENS7_ILi64EEEEEELi64ENS_12float_e4m3_tEfNS_4arch4Sm90ELb1ELb0ELb1ELb1ELb1ELb0ELb0ELb1ELb1ELb1ELb1ELb0EEENS1_21CollectiveEpilogueFwdINS6_IJSA_SC_SB_EEES9_NS_10bfloat16_tESG_Li384ELb1ELb1ELb1ELb1EEENS1_36VarlenDynamicPersistentTileSchedulerILi192ELi160ELi384ELi128ELb1ELb1ELb1ELb1ELb1ELb1EEEEEEEEEvNT_6ParamsE)
        /*0134*/ 	.word	0x00000040


	//----- nvinfo : EIATTR_MIN_STACK_SIZE
	.align		4
.L_71:
        /*0138*/ 	.byte	0x04, 0x12
        /*013a*/ 	.short	(.L_73 - .L_72)
	.align		4
.L_72:
        /*013c*/ 	.word	index@(_ZN7cutlass13device_kernelIN5flash11enable_sm90INS1_16FlashAttnFwdSm90INS1_25CollectiveMainloopFwdSm90ILi2EN4cute5tupleIJNS5_1CILi1EEES8_S8_EEENS6_IJNS7_ILi192EEENS7_ILi160EEENS7_ILi64EEEEEELi64ENS_12float_e4m3_tEfNS_4arch4Sm90ELb1ELb0ELb1ELb1ELb1ELb1ELb0ELb1ELb1ELb1ELb1ELb0EEENS1_21CollectiveEpilogueFwdINS6_IJSA_SC_SB_EEES9_NS_10bfloat16_tESG_Li384ELb1ELb1ELb1ELb1EEENS1_36VarlenDynamicPersistentTileSchedulerILi192ELi160ELi384ELi128ELb1ELb1ELb1ELb1ELb1ELb1EEEEEEEEEvNT_6ParamsE)
        /*0140*/ 	.word	0x000000a8
.L_73:


//--------------------- .nv.compat                --------------------------
	.section	.nv.compat,"",@"SHT_CUDA_COMPAT_INFO"
	.align	4
        /*0000*/ 	.byte	0x02, 0x09, 0x01, 0x00, 0x02, 0x02, 0x04, 0x00, 0x02, 0x05, 0x05, 0x00, 0x03, 0x07, 0x01, 0x01
        /*0010*/ 	.byte	0x02, 0x03, 0x01, 0x00, 0x02, 0x06, 0x01, 0x00, 0x04, 0x0b, 0x08, 0x00, 0x00, 0x00, 0x00, 0x00
        /*0020*/ 	.byte	0x00, 0x00, 0x00, 0x00


//--------------------- .nv.info._ZN7cutlass13device_kernelIN5flash11enable_sm90INS1_16FlashAttnFwdSm90INS1_25CollectiveMainloopFwdSm90ILi2EN4cute5tupleIJNS5_1CILi1EEES8_S8_EEENS6_IJNS7_ILi192EEENS7_ILi160EEENS7_ILi64EEEEEELi64ENS_12float_e4m3_tEfNS_4arch4Sm90ELb0ELb0ELb1ELb0ELb1ELb0ELb0ELb1ELb1ELb1ELb1ELb0EEENS1_21CollectiveEpilogueFwdINS6_IJSA_SC_SB_EEES9_NS_10bfloat16_tESG_Li384ELb0ELb1ELb1ELb1EEENS1_19SingleTileSchedulerILb0ELb1ELb1ELi192EEEEEEEEEvNT_6ParamsE --------------------------
	.section	.nv.info._ZN7cutlass13device_kernelIN5flash11enable_sm90INS1_16FlashAttnFwdSm90INS1_25CollectiveMainloopFwdSm90ILi2EN4cute5tupleIJNS5_1CILi1EEES8_S8_EEENS6_IJNS7_ILi192EEENS7_ILi160EEENS7_ILi64EEEEEELi64ENS_12float_e4m3_tEfNS_4arch4Sm90ELb0ELb0ELb1ELb0ELb1ELb0ELb0ELb1ELb1ELb1ELb1ELb0EEENS1_21CollectiveEpilogueFwdINS6_IJSA_SC_SB_EEES9_NS_10bfloat16_tESG_Li384ELb0ELb1ELb1ELb1EEENS1_19SingleTileSchedulerILb0ELb1ELb1ELi192EEEEEEEEEvNT_6ParamsE,"",@"SHT_CUDA_INFO"
	.sectionflags	@""
	.align	4


	//----- nvinfo : EIATTR_CUDA_API_VERSION
	.align		4
        /*0000*/ 	.byte	0x04, 0x37
        /*0002*/ 	.short	(.L_75 - .L_74)
.L_74:
        /*0004*/ 	.word	0x00000082


	//----- nvinfo : EIATTR_KPARAM_INFO
	.align		4
.L_75:
        /*0008*/ 	.byte	0x04, 0x17
        /*000a*/ 	.short	(.L_77 - .L_76)
.L_76:
        /*000c*/ 	.word	0x00000000
        /*0010*/ 	.short	0x0000
        /*0012*/ 	.short	0x0070
        /*0014*/ 	.byte	0x00, 0xf0, 0x01, 0x28


	//----- nvinfo : EIATTR_SPARSE_MMA_MASK
	.align		4
.L_77:
        /*0018*/ 	.byte	0x03, 0x50
        /*001a*/ 	.short	0x0000


	//----- nvinfo : EIATTR_MAXREG_COUNT
	.align		4
        /*001c*/ 	.byte	0x03, 0x1b
        /*001e*/ 	.short	0x0080


	//----- nvinfo : EIATTR_NUM_BARRIERS
	.align		4
        /*0020*/ 	.byte	0x02, 0x4c
        /*0022*/ 	.byte	0x09
	.zero		1


	//----- nvinfo : EIATTR_EXTERNS
	.align		4
        /*0024*/ 	.byte	0x04, 0x0f
        /*0026*/ 	.short	(.L_79 - .L_78)


	//   ....[0]....
	.align		4
.L_78:
        /*0028*/ 	.word	index@(__assertfail)


	//----- nvinfo : EIATTR_ANNOTATIONS
	.align		4
.L_79:
        /*002c*/ 	.byte	0x04, 0x55
        /*002e*/ 	.short	(.L_81 - .L_80)


	//   ....[0]....
.L_80:
        /*0030*/ 	.word	0x00000001
        /*0034*/ 	.byte	0xa0, 0xa2, 0x00, 0x00, 0x01, 0x00, 0x00, 0x00, 0xd0, 0xa2, 0x00, 0x00, 0x01, 0x00, 0x00, 0x00
        /* <DEDUP_REMOVED lines=10> */
        /*00e4*/ 	.byte	0x50, 0xf9, 0x00, 0x00


	//----- nvinfo : EIATTR_MERCURY_ISA_VERSION
	.align		4
.L_81:
        /*00e8*/ 	.byte	0x03, 0x5f
        /*00ea*/ 	.short	0x0101


	//----- nvinfo : EIATTR_INT_WARP_WIDE_INSTR_OFFSETS
	.align		4
        /*00ec*/ 	.byte	0x04, 0x31
        /*00ee*/ 	.short	(.L_83 - .L_82)


	//   ....[0]....
.L_82:
        /*00f0*/ 	.word	0x000000c0


	//   ....[1]....
        /*00f4*/ 	.word	0x000000d0


	//   ....[2]....
        /*00f8*/ 	.word	0x00000170


	//----- nvinfo : EIATTR_COOP_GROUP_MASK_REGIDS
	.align		4
.L_83:
        /*00fc*/ 	.byte	0x04, 0x29
        /*00fe*/ 	.short	(.L_85 - .L_84)


	//   ....[0]....
.L_84:
        /*0100*/ 	.word	0xffffffff


	//   ....[1]....
        /*0104*/ 	.word	0xffffffff


	//   ....[2]....
        /*0108*/ 	.word	0xffffffff


	//   ....[3]....
        /*010c*/ 	.word	0xffffffff


	//   ....[4]....
        /*0110*/ 	.word	0xffffffff


	//   ....[5]....
        /*0114*/ 	.word	0xffffffff


	//   ....[6]....
        /*0118*/ 	.word	0xffffffff


	//   ....[7]....
        /*011c*/ 	.word	0xffffffff


	//   ....[8]....
        /*0120*/ 	.word	0xffffffff


	//   ....[9]....
        /*0124*/ 	.word	0xffffffff


	//   ....[10]....
        /*0128*/ 	.word	0xffffffff


	//   ....[11]....
        /*012c*/ 	.word	0xffffffff


	//   ....[12]....
        /*0130*/ 	.word	0xffffffff


	//   ....[13]....
        /*0134*/ 	.word	0xffffffff


	//   ....[14]....
        /*0138*/ 	.word	0xffffffff


	//   ....[15]....
        /*013c*/ 	.word	0xffffffff


	//   ....[16]....
        /*0140*/ 	.word	0xffffffff


	//   ....[17]....
        /*0144*/ 	.word	0xffffffff


	//   ....[18]....
        /*0148*/ 	.word	0xffffffff


	//   ....[19]....
        /*014c*/ 	.word	0xffffffff


	//   ....[20]....
        /*0150*/ 	.word	0xffffffff


	//   ....[21]....
        /*0154*/ 	.word	0xffffffff


	//   ....[22]....
        /*0158*/ 	.word	0xffffffff


	//   ....[23]....
        /*015c*/ 	.word	0xffffffff


	//   ....[24]....
        /*0160*/ 	.word	0xffffffff


	//   ....[25]....
        /*0164*/ 	.word	0xffffffff


	//   ....[26]....
        /*0168*/ 	.word	0xffffffff


	//   ....[27]....
        /*016c*/ 	.word	0xffffffff


	//   ....[28]....
        /*0170*/ 	.word	0xffffffff


	//   ....[29]....
        /*0174*/ 	.word	0xffffffff


	//   ....[30]....
        /*0178*/ 	.word	0xffffffff


	//   ....[31]....
        /*017c*/ 	.word	0xffffffff


	//   ....[32]....
        /*0180*/ 	.word	0xffffffff


	//   ....[33]....
        /*0184*/ 	.word	0xffffffff


	//   ....[34]....
        /*0188*/ 	.word	0xffffffff


	//   ....[35]....
        /*018c*/ 	.word	0xffffffff


	//   ....[36]....
        /*0190*/ 	.word	0xffffffff


	//   ....[37]....
        /*0194*/ 	.word	0xffffffff


	//   ....[38]....
        /*0198*/ 	.word	0xffffffff


	//   ....[39]....
        /*019c*/ 	.word	0xffffffff


	//   ....[40]....
        /*01a0*/ 	.word	0xffffffff


	//   ....[41]....
        /*01a4*/ 	.word	0xffffffff


	//   ....[42]....
        /*01a8*/ 	.word	0xffffffff


	//   ....[43]....
        /*01ac*/ 	.word	0xffffffff


	//   ....[44]....
        /*01b0*/ 	.word	0xffffffff


	//   ....[45]....
        /*01b4*/ 	.word	0xffffffff


	//   ....[46]....
        /*01b8*/ 	.word	0xffffffff


	//   ....[47]....
        /*01bc*/ 	.word	0xffffffff


	//   ....[48]....
        /*01c0*/ 	.word	0xffffffff


	//   ....[49]....
        /*01c4*/ 	.word	0xffffffff


	//   ....[50]....
        /*01c8*/ 	.word	0xffffffff


	//   ....[51]....
        /*01cc*/ 	.word	0xffffffff


	//   ....[52]....
        /*01d0*/ 	.word	0xffffffff


	//   ....[53]....
        /*01d4*/ 	.word	0xffffffff


	//   ....[54]....
        /*01d8*/ 	.word	0xffffffff


	//   ....[55]....
        /*01dc*/ 	.word	0xffffffff


	//   ....[56]....
        /*01e0*/ 	.word	0xffffffff


	//   ....[57]....
        /*01e4*/ 	.word	0xffffffff


	//   ....[58]....
        /*01e8*/ 	.word	0xffffffff


	//   ....[59]....
        /*01ec*/ 	.word	0xffffffff


	//   ....[60]....
        /*01f0*/ 	.word	0xffffffff


	//   ....[61]....
        /*01f4*/ 	.word	0xffffffff


	//   ....[62]....
        /*01f8*/ 	.word	0xffffffff


	//   ....[63]....
        /*01fc*/ 	.word	0xffffffff


	//   ....[64]....
        /*0200*/ 	.word	0xffffffff


	//   ....[65]....
        /*0204*/ 	.word	0xffffffff


	//   ....[66]....
        /*0208*/ 	.word	0xffffffff


	//   ....[67]....
        /*020c*/ 	.word	0xffffffff


	//   ....[68]....
        /*0210*/ 	.word	0xffffffff


	//   ....[69]....
        /*0214*/ 	.word	0xffffffff


	//   ....[70]....
        /*0218*/ 	.word	0xffffffff


	//   ....[71]....
        /*021c*/ 	.word	0xffffffff


	//   ....[72]....
        /*0220*/ 	.word	0xffffffff


	//   ....[73]....
        /*0224*/ 	.word	0xffffffff


	//   ....[74]....
        /*0228*/ 	.word	0xffffffff


	//   ....[75]....
        /*022c*/ 	.word	0xffffffff


	//   ....[76]....
        /*0230*/ 	.word	0xffffffff


	//   ....[77]....
        /*0234*/ 	.word	0xffffffff


	//   ....[78]....
        /*0238*/ 	.word	0xffffffff


	//   ....[79]....
        /*023c*/ 	.word	0xffffffff


	//   ....[80]....
        /*0240*/ 	.word	0xffffffff


	//   ....[81]....
        /*0244*/ 	.word	0xffffffff


	//   ....[82]....
        /*0248*/ 	.word	0xffffffff


	//   ....[83]....
        /*024c*/ 	.word	0xffffffff


	//   ....[84]....
        /*0250*/ 	.word	0xffffffff


	//   ....[85]....
        /*0254*/ 	.word	0xffffffff


	//   ....[86]....
        /*0258*/ 	.word	0xffffffff


	//   ....[87]....
        /*025c*/ 	.word	0xffffffff


	//   ....[88]....
        /*0260*/ 	.word	0xffffffff


	//   ....[89]....
        /*0264*/ 	.word	0xffffffff


	//   ....[90]....
        /*0268*/ 	.word	0xffffffff


	//   ....[91]....
        /*026c*/ 	.word	0xffffffff


	//   ....[92]....
        /*0270*/ 	.word	0xffffffff


	//   ....[93]....
        /*0274*/ 	.word	0xffffffff


	//   ....[94]....
        /*0278*/ 	.word	0xffffffff


	//   ....[95]....
        /*027c*/ 	.word	0xffffffff


	//   ....[96]....
        /*0280*/ 	.word	0xffffffff


	//   ....[97]....
        /*0284*/ 	.word	0xffffffff


	//   ....[98]....
        /*0288*/ 	.word	0xffffffff


	//   ....[99]....
        /*028c*/ 	.word	0xffffffff


	//   ....[100]....
        /*0290*/ 	.word	0xffffffff


	//   ....[101]....
        /*0294*/ 	.word	0xffffffff


	//   ....[102]....
        /*0298*/ 	.word	0xffffffff


	//   ....[103]....
        /*029c*/ 	.word	0xffffffff


	//   ....[104]....
        /*02a0*/ 	.word	0xffffffff


	//   ....[105]....
        /*02a4*/ 	.word	0xffffffff


	//   ....[106]....
        /*02a8*/ 	.word	0xffffffff


	//   ....[107]....
        /*02ac*/ 	.word	0xffffffff


	//   ....[108]....
        /*02b0*/ 	.word	0xffffffff


	//   ....[109]....
        /*02b4*/ 	.word	0xffffffff


	//   ....[110]....
        /*02b8*/ 	.word	0xffffffff


	//   ....[111]....
        /*02bc*/ 	.word	0xffffffff


	//   ....[112]....
        /*02c0*/ 	.word	0xffffffff


	//   ....[113]....
        /*02c4*/ 	.word	0x0500000f


	//   ....[114]....
        /*02c8*/ 	.word	0x0500000f


	//   ....[115]....
        /*02cc*/ 	.word	0x0500000f


	//   ....[116]....
        /*02d0*/ 	.word	0x0500000f


	//   ....[117]....
        /*02d4*/ 	.word	0x0500000f


	//   ....[118]....
        /*02d8*/ 	.word	0x0500000f


	//   ....[119]....
        /*02dc*/ 	.word	0x0500000f


	//   ....[120]....
        /*02e0*/ 	.word	0x0500000f


	//   ....[121]....
        /*02e4*/ 	.word	0x0500000f


	//   ....[122]....
        /*02e8*/ 	.word	0x0500000f


	//   ....[123]....
        /*02ec*/ 	.word	0x0500000f


	//   ....[124]....
        /*02f0*/ 	.word	0x0500000f


	//   ....[125]....
        /*02f4*/ 	.word	0x0500000f


	//   ....[126]....
        /*02f8*/ 	.word	0x0500000f


	//   ....[127]....
        /*02fc*/ 	.word	0x0500000f


	//   ....[128]....
        /*0300*/ 	.word	0x0500000f


	//   ....[129]....
        /*0304*/ 	.word	0x0500000f


	//   ....[130]....
        /*0308*/ 	.word	0x0500000f


	//   ....[131]....
        /*030c*/ 	.word	0x0500000f


	//   ....[132]....
        /*0310*/ 	.word	0x0500000f


	//   ....[133]....
        /*0314*/ 	.word	0x0500000f


	//   ....[134]....
        /*0318*/ 	.word	0x0500000f


	//   ....[135]....
        /*031c*/ 	.word	0x0500000f


	//   ....[136]....
        /*0320*/ 	.word	0x0500000f


	//   ....[137]....
        /*0324*/ 	.word	0x0500000f


	//   ....[138]....
        /*0328*/ 	.word	0x0500000f


	//   ....[139]....
        /*032c*/ 	.word	0x0500000f


	//   ....[140]....
        /*0330*/ 	.word	0x0500000f


	//   ....[141]....
        /*0334*/ 	.word	0x0500000f


	//   ....[142]....
        /*0338*/ 	.word	0x0500000f


	//   ....[143]....
        /*033c*/ 	.word	0x0500000f


	//   ....[144]....
        /*0340*/ 	.word	0x0500000f


	//   ....[145]....
        /*0344*/ 	.word	0x0500000f


	//   ....[146]....
        /*0348*/ 	.word	0x0500000f


	//   ....[147]....
        /*034c*/ 	.word	0x0500000f


	//   ....[148]....
        /*0350*/ 	.word	0x0500000f


	//   ....[149]....
        /*0354*/ 	.word	0x0500000f


	//   ....[150]....
        /*0358*/ 	.word	0x0500000f


	//   ....[151]....
        /*035c*/ 	.word	0x0500000f


	//   ....[152]....
        /*0360*/ 	.word	0x0500000f


	//   ....[153]....
        /*0364*/ 	.word	0x0500000f


	//   ....[154]....
        /*0368*/ 	.word	0x0500000f


	//   ....[155]....
        /*036c*/ 	.word	0x0500000f


	//   ....[156]....
        /*0370*/ 	.word	0x0500000f


	//   ....[157]....
        /*0374*/ 	.word	0x0500000f


	//   ....[158]....
        /*0378*/ 	.word	0x0500000f


	//   ....[159]....
        /*037c*/ 	.word	0x0500000f


	//   ....[160]....
        /*0380*/ 	.word	0x0500000f


	//   ....[161]....
        /*0384*/ 	.word	0x0500000f


	//   ....[162]....
        /*0388*/ 	.word	0x0500000f


	//   ....[163]....
        /*038c*/ 	.word	0x0500000f


	//   ....[164]....
        /*0390*/ 	.word	0x0500000f


	//   ....[165]....
        /*0394*/ 	.word	0x0500000f


	//----- nvinfo : EIATTR_COOP_GROUP_INSTR_OFFSETS
	.align		4
.L_85:
        /*0398*/ 	.byte	0x04, 0x28
        /*039a*/ 	.short	(.L_87 - .L_86)


	//   ....[0]....
.L_86:
        /*039c*/ 	.word	0x00000070


	//   ....[1]....
        /*03a0*/ 	.word	0x000000b0


	//   ....[2]....
        /*03a4*/ 	.word	0x000002d0


	//   ....[3]....
        /*03a8*/ 	.word	0x00000430


	//   ....[4]....
        /*03ac*/ 	.word	0x00000550


	//   ....[5]....
        /*03b0*/ 	.word	0x000006b0


	//   ....[6]....
        /*03b4*/ 	.word	0x00000f50


	//   ....[7]....
        /*03b8*/ 	.word	0x00002e70


	//   ....[8]....
        /*03bc*/ 	.word	0x00002ef0


	//   ....[9]....
        /*03c0*/ 	.word	0x00003560


	//   ....[10]....
        /*03c4*/ 	.word	0x00003610


	//   ....[11]....
        /*03c8*/ 	.word	0x00005e20


	//   ....[12]....
        /*03cc*/ 	.word	0x00005e50


	//   ....[13]....
        /*03d0*/ 	.word	0x00005e70


	//   ....[14]....
        /*03d4*/ 	.word	0x00005e90


	//   ....[15]....
        /*03d8*/ 	.word	0x00007750


	//   ....[16]....
        /*03dc*/ 	.word	0x00007760


	//   ....[17]....
        /*03e0*/ 	.word	0x000077e0


	//   ....[18]....
        /*03e4*/ 	.word	0x00007800


	//   ....[19]....
        /*03e8*/ 	.word	0x00008370


	//   ....[20]....
        /*03ec*/ 	.word	0x00008380


	//   ....[21]....
        /*03f0*/ 	.word	0x00008390


	//   ....[22]....
        /*03f4*/ 	.word	0x000083a0


	//   ....[23]....
        /*03f8*/ 	.word	0x000083b0


	//   ....[24]....
        /*03fc*/ 	.word	0x000083c0


	//   ....[25]....
        /*0400*/ 	.word	0x000083d0


	//   ....[26]....
        /*0404*/ 	.word	0x000083e0


	//   ....[27]....
        /*0408*/ 	.word	0x00008420


	//   ....[28]....
        /*040c*/ 	.word	0x00008430


	//   ....[29]....
        /*0410*/ 	.word	0x00008460


	//   ....[30]....
        /*0414*/ 	.word	0x00008480


	//   ....[31]....
        /*0418*/ 	.word	0x000084a0


	//   ....[32]....
        /*041c*/ 	.word	0x000084b0


	//   ....[33]....
        /*0420*/ 	.word	0x000084e0


	//   ....[34]....
        /*0424*/ 	.word	0x00008500


	//   ....[35]....
        /*0428*/ 	.word	0x00008540


	//   ....[36]....
        /*042c*/ 	.word	0x00008570


	//   ....[37]....
        /*0430*/ 	.word	0x00008590


	//   ....[38]....
        /*0434*/ 	.word	0x000085a0


	//   ....[39]....
        /*0438*/ 	.word	0x000085b0


	//   ....[40]....
        /*043c*/ 	.word	0x000085c0


	//   ....[41]....
        /*0440*/ 	.word	0x000085d0


	//   ....[42]....
        /*0444*/ 	.word	0x000085e0


	//   ....[43]....
        /*0448*/ 	.word	0x000085f0


	//   ....[44]....
        /*044c*/ 	.word	0x00008600


	//   ....[45]....
        /*0450*/ 	.word	0x00008610


	//   ....[46]....
        /*0454*/ 	.word	0x00008620


	//   ....[47]....
        /*0458*/ 	.word	0x00008630


	//   ....[48]....
        /*045c*/ 	.word	0x00008640


	//   ....[49]....
        /*0460*/ 	.word	0x00008650


	//   ....[50]....
        /*0464*/ 	.word	0x00008670


	//   ....[51]....
        /*0468*/ 	.word	0x00008900


	//   ....[52]....
        /*046c*/ 	.word	0x00008940


	//   ....[53]....
        /*0470*/ 	.word	0x00008970


	//   ....[54]....
        /*0474*/ 	.word	0x000089b0


	//   ....[55]....
        /*0478*/ 	.word	0x000089e0


	//   ....[56]....
        /*047c*/ 	.word	0x00008a10


	//   ....[57]....
        /*0480*/ 	.word	0x00008de0


	//   ....[58]....
        /*0484*/ 	.word	0x00008e10


	//   ....[59]....
        /*0488*/ 	.word	0x00009600


	//   ....[60]....
        /*048c*/ 	.word	0x0000ab90


	//   ....[61]....
        /*0490*/ 	.word	0x0000aba0


	//   ....[62]....
        /*0494*/ 	.word	0x0000abb0


	//   ....[63]....
        /*0498*/ 	.word	0x0000ac40


	//   ....[64]....
        /*049c*/ 	.word	0x0000ac50


	//   ....[65]....
        /*04a0*/ 	.word	0x0000aca0


	//   ....[66]....
        /*04a4*/ 	.word	0x0000acb0


	//   ....[67]....
        /*04a8*/ 	.word	0x0000acc0


	//   ....[68]....
        /*04ac*/ 	.word	0x0000ad10


	//   ....[69]....
        /*04b0*/ 	.word	0x0000ad70


	//   ....[70]....
        /*04b4*/ 	.word	0x0000b190


	//   ....[71]....
        /*04b8*/ 	.word	0x0000b1a0


	//   ....[72]....
        /*04bc*/ 	.word	0x0000b1b0


	//   ....[73]....
        /*04c0*/ 	.word	0x0000b1f0


	//   ....[74]....
        /*04c4*/ 	.word	0x0000b210


	//   ....[75]....
        /*04c8*/ 	.word	0x0000b250


	//   ....[76]....
        /*04cc*/ 	.word	0x0000b270


	//   ....[77]....
        /*04d0*/ 	.word	0x0000b280


	//   ....[78]....
        /*04d4*/ 	.word	0x0000b2a0


	//   ....[79]....
        /*04d8*/ 	.word	0x0000b330


	//   ....[80]....
        /*04dc*/ 	.word	0x0000b9e0


	//   ....[81]....
        /*04e0*/ 	.word	0x0000ba10


	//   ....[82]....
        /*04e4*/ 	.word	0x0000ba40


	//   ....[83]....
        /*04e8*/ 	.word	0x0000ba60


	//   ....[84]....
        /*04ec*/ 	.word	0x0000ba70


	//   ....[85]....
        /*04f0*/ 	.word	0x0000ba80


	//   ....[86]....
        /*04f4*/ 	.word	0x0000baa0


	//   ....[87]....
        /*04f8*/ 	.word	0x0000bae0


	//   ....[88]....
        /*04fc*/ 	.word	0x0000bba0


	//   ....[89]....
        /*0500*/ 	.word	0x0000bbc0


	//   ....[90]....
        /*0504*/ 	.word	0x0000bbd0


	//   ....[91]....
        /*0508*/ 	.word	0x0000bbf0


	//   ....[92]....
        /*050c*/ 	.word	0x0000c530


	//   ....[93]....
        /*0510*/ 	.word	0x0000c540


	//   ....[94]....
        /*0514*/ 	.word	0x0000c550


	//   ....[95]....
        /*0518*/ 	.word	0x0000c5b0


	//   ....[96]....
        /*051c*/ 	.word	0x0000c5c0


	//   ....[97]....
        /*0520*/ 	.word	0x0000c600


	//   ....[98]....
        /*0524*/ 	.word	0x0000c610


	//   ....[99]....
        /*0528*/ 	.word	0x0000c620


	//   ....[100]....
        /*052c*/ 	.word	0x0000c660


	//   ....[101]....
        /*0530*/ 	.word	0x0000c6a0


	//   ....[102]....
        /*0534*/ 	.word	0x0000cab0


	//   ....[103]....
        /*0538*/ 	.word	0x0000cac0


	//   ....[104]....
        /*053c*/ 	.word	0x0000cad0


	//   ....[105]....
        /*0540*/ 	.word	0x0000caf0


	//   ....[106]....
        /*0544*/ 	.word	0x0000cb40


	//   ....[107]....
        /*0548*/ 	.word	0x0000cb60


	//   ....[108]....
        /*054c*/ 	.word	0x0000cb90


	//   ....[109]....
        /*0550*/ 	.word	0x0000cba0


	//   ....[110]....
        /*0554*/ 	.word	0x0000cbb0


	//   ....[111]....
        /*0558*/ 	.word	0x0000cbc0


	//   ....[112]....
        /*055c*/ 	.word	0x0000d800


	//   ....[113]....
        /*0560*/ 	.word	0x0000dd00


	//   ....[114]....
        /*0564*/ 	.word	0x0000ddf0


	//   ....[115]....
        /*0568*/ 	.word	0x0000deb0


	//   ....[116]....
        /*056c*/ 	.word	0x0000dfa0


	//   ....[117]....
        /*0570*/ 	.word	0x0000e050


	//   ....[118]....
        /*0574*/ 	.word	0x0000e110


	//   ....[119]....
        /*0578*/ 	.word	0x0000e1b0


	//   ....[120]....
        /*057c*/ 	.word	0x0000e270


	//   ....[121]....
        /*0580*/ 	.word	0x0000e320


	//   ....[122]....
        /*0584*/ 	.word	0x0000e390


	//   ....[123]....
        /*0588*/ 	.word	0x0000e470


	//   ....[124]....
        /*058c*/ 	.word	0x0000e570


	//   ....[125]....
        /*0590*/ 	.word	0x0000e600


	//   ....[126]....
        /*0594*/ 	.word	0x0000e680


	//   ....[127]....
        /*0598*/ 	.word	0x0000e710


	//   ....[128]....
        /*059c*/ 	.word	0x0000e790


	//   ....[129]....
        /*05a0*/ 	.word	0x0000e820


	//   ....[130]....
        /*05a4*/ 	.word	0x0000e880


	//   ....[131]....
        /*05a8*/ 	.word	0x0000e940


	//   ....[132]....
        /*05ac*/ 	.word	0x0000e9b0


	//   ....[133]....
        /*05b0*/ 	.word	0x0000ea60


	//   ....[134]....
        /*05b4*/ 	.word	0x0000eaf0


	//   ....[135]....
        /*05b8*/ 	.word	0x0000eb40


	//   ....[136]....
        /*05bc*/ 	.word	0x0000ec00


	//   ....[137]....
        /*05c0*/ 	.word	0x0000eca0


	//   ....[138]....
        /*05c4*/ 	.word	0x0000ed30


	//   ....[139]....
        /*05c8*/ 	.word	0x0000ede0


	//   ....[140]....
        /*05cc*/ 	.word	0x0000ee60


	//   ....[141]....
        /*05d0*/ 	.word	0x0000ef10


	//   ....[142]....
        /*05d4*/ 	.word	0x0000ef70


	//   ....[143]....
        /*05d8*/ 	.word	0x0000f030


	//   ....[144]....
        /*05dc*/ 	.word	0x0000f090


	//   ....[145]....
        /*05e0*/ 	.word	0x0000f160


	//   ....[146]....
        /*05e4*/ 	.word	0x0000f2a0


	//   ....[147]....
        /*05e8*/ 	.word	0x0000f330


	//   ....[148]....
        /*05ec*/ 	.word	0x0000f390


	//   ....[149]....
        /*05f0*/ 	.word	0x0000f450


	//   ....[150]....
        /*05f4*/ 	.word	0x0000f510


	//   ....[151]....
        /*05f8*/ 	.word	0x0000f5a0


	//   ....[152]....
        /*05fc*/ 	.word	0x0000f660


	//   ....[153]....
        /*0600*/ 	.word	0x0000f700


	//   ....[154]....
        /*0604*/ 	.word	0x0000f770


	//   ....[155]....
        /*0608*/ 	.word	0x0000f830


	//   ....[156]....
        /*060c*/ 	.word	0x0000f920


	//   ....[157]....
        /*0610*/ 	.word	0x0000f9c0


	//   ....[158]....
        /*0614*/ 	.word	0x0000fa20


	//   ....[159]....
        /*0618*/ 	.word	0x0000fae0


	//   ....[160]....
        /*061c*/ 	.word	0x0000fb40


	//   ....[161]....
        /*0620*/ 	.word	0x0000fbe0


	//   ....[162]....
        /*0624*/ 	.word	0x0000fc40


	//   ....[163]....
        /*0628*/ 	.word	0x0000fcf0


	//   ....[164]....
        /*062c*/ 	.word	0x0000fd50


	//   ....[165]....
        /*0630*/ 	.word	0x0000fe00


	//----- nvinfo : EIATTR_REG_RECONFIG
	.align		4
.L_87:
        /*0634*/ 	.byte	0x01, 0x54
	.zero		2


	//----- nvinfo : EIATTR_SYSCALL_OFFSETS
	.align		4
        /*0638*/ 	.byte	0x04, 0x46
        /*063a*/ 	.short	(.L_89 - .L_88)


	//   ....[0]....
.L_88:
        /*063c*/ 	.word	0x00001110


	//   ....[1]....
        /*0640*/ 	.word	0x00009d50


	//   ....[2]....
        /*0644*/ 	.word	0x00009e90


	//   ....[3]....
        /*0648*/ 	.word	0x00009fd0


	//   ....[4]....
        /*064c*/ 	.word	0x0000a0f0


	//   ....[5]....
        /*0650*/ 	.word	0x0000b650


	//----- nvinfo : EIATTR_MBARRIER_INSTR_OFFSETS
	.align		4
.L_89:
        /*0654*/ 	.byte	0x04, 0x39
        /*0656*/ 	.short	(.L_91 - .L_90)


	//   ....[0]....
.L_90:
        /*0658*/ 	.word	0x00000180
        /*065c*/ 	.word	0x000000ff
        /*0660*/ 	.word	0x00012400
        /*0664*/ 	.short	0x0100
        /*0666*/ 	.byte	0x08
	.zero		1


	//   ....[1]....
        /*0668*/ 	.word	0x00000190
        /*066c*/ 	.word	0x000000ff
        /*0670*/ 	.word	0x00012420
        /*0674*/ 	.short	0x0100
        /*0676*/ 	.byte	0x08
	.zero		1


	//   ....[2]....
        /*0678*/ 	.word	0x00000280
        /*067c*/ 	.word	0x000000ff
        /*0680*/ 	.word	0x00012430
        /*0684*/ 	.short	0x0100
        /*0686*/ 	.byte	0x08
	.zero		1


	//   ....[3]....
        /*0688*/ 	.word	0x00000290
        /*068c*/ 	.word	0x000000ff
        /*0690*/ 	.word	0x00012440
        /*0694*/ 	.short	0x0100
        /*0696*/ 	.byte	0x08
	.zero		1


	//   ....[4]....
        /*0698*/ 	.word	0x000002a0
        /*069c*/ 	.word	0x000000ff
        /*06a0*/ 	.word	0x00012438
        /*06a4*/ 	.short	0x0100
        /*06a6*/ 	.byte	0x08
	.zero		1


	//   ....[5]....
        /*06a8*/ 	.word	0x000002b0
        /*06ac*/ 	.word	0x000000ff
        /*06b0*/ 	.word	0x00012448
        /*06b4*/ 	.short	0x0100
        /*06b6*/ 	.byte	0x08
	.zero		1


	//   ....[6]....
        /*06b8*/ 	.word	0x000003e0
        /*06bc*/ 	.word	0x000000ff
        /*06c0*/ 	.word	0x00012450
        /*06c4*/ 	.short	0x0100
        /*06c6*/ 	.byte	0x08
	.zero		1


	//   ....[7]....
        /*06c8*/ 	.word	0x000003f0
        /*06cc*/ 	.word	0x000000ff
        /*06d0*/ 	.word	0x00012460
        /*06d4*/ 	.short	0x0100
        /*06d6*/ 	.byte	0x08
	.zero		1


	//   ....[8]....
        /*06d8*/ 	.word	0x00000400
        /*06dc*/ 	.word	0x000000ff
        /*06e0*/ 	.word	0x00012458
        /*06e4*/ 	.short	0x0100
        /*06e6*/ 	.byte	0x08
	.zero		1


	//   ....[9]....
        /*06e8*/ 	.word	0x00000410
        /*06ec*/ 	.word	0x000000ff
        /*06f0*/ 	.word	0x00012468
        /*06f4*/ 	.short	0x0100
        /*06f6*/ 	.byte	0x08
	.zero		1


	//   ....[10]....
        /*06f8*/ 	.word	0x00000500
        /*06fc*/ 	.word	0x000000ff
        /*0700*/ 	.word	0x00012470
        /*0704*/ 	.short	0x0100
        /*0706*/ 	.byte	0x06
	.zero		1


	//   ....[11]....
        /*0708*/ 	.word	0x00000510
        /*070c*/ 	.word	0x000000ff
        /*0710*/ 	.word	0x00012480
        /*0714*/ 	.short	0x0100
        /*0716*/ 	.byte	0x06
	.zero		1


	//   ....[12]....
        /*0718*/ 	.word	0x00000520
        /*071c*/ 	.word	0x000000ff
        /*0720*/ 	.word	0x00012478
        /*0724*/ 	.short	0x0100
        /*0726*/ 	.byte	0x06
	.zero		1


	//   ....[13]....
        /*0728*/ 	.word	0x00000530
        /*072c*/ 	.word	0x000000ff
        /*0730*/ 	.word	0x00012488
        /*0734*/ 	.short	0x0100
        /*0736*/ 	.byte	0x06
	.zero		1


	//   ....[14]....
        /*0738*/ 	.word	0x00000660
        /*073c*/ 	.word	0x000000ff
        /*0740*/ 	.word	0x00012490
        /*0744*/ 	.short	0x0100
        /*0746*/ 	.byte	0x08
	.zero		1


	//   ....[15]....
        /*0748*/ 	.word	0x00000670
        /*074c*/ 	.word	0x000000ff
        /*0750*/ 	.word	0x000124a0
        /*0754*/ 	.short	0x0100
        /*0756*/ 	.byte	0x08
	.zero		1


	//   ....[16]....
        /*0758*/ 	.word	0x00000680
        /*075c*/ 	.word	0x000000ff
        /*0760*/ 	.word	0x00012498
        /*0764*/ 	.short	0x0100
        /*0766*/ 	.byte	0x08
	.zero		1


	//   ....[17]....
        /*0768*/ 	.word	0x00000690
        /*076c*/ 	.word	0x000000ff
        /*0770*/ 	.word	0x000124a8
        /*0774*/ 	.short	0x0100
        /*0776*/ 	.byte	0x08
	.zero		1


	//   ....[18]....
        /*0778*/ 	.word	0x000007d0
        /*077c*/ 	.word	0x000000ff
        /*0780*/ 	.word	0x000124b0
        /*0784*/ 	.short	0x0100
        /*0786*/ 	.byte	0x08
	.zero		1


	//   ....[19]....
        /*0788*/ 	.word	0x000007e0
        /*078c*/ 	.word	0x000000ff
        /*0790*/ 	.word	0x000124c0
        /*0794*/ 	.short	0x0100
        /*0796*/ 	.byte	0x08
	.zero		1


	//   ....[20]....
        /*0798*/ 	.word	0x000007f0
        /*079c*/ 	.word	0x000000ff
        /*07a0*/ 	.word	0x000124b8
        /*07a4*/ 	.short	0x0100
        /*07a6*/ 	.byte	0x08
	.zero		1


	//   ....[21]....
        /*07a8*/ 	.word	0x00000800
        /*07ac*/ 	.word	0x000000ff
        /*07b0*/ 	.word	0x000124c8
        /*07b4*/ 	.short	0x0100
        /*07b6*/ 	.byte	0x08
	.zero		1


	//   ....[22]....
        /*07b8*/ 	.word	0x000013e0
        /*07bc*/ 	.word	0x000000ff
        /*07c0*/ 	.word	0x00012400
        /*07c4*/ 	.short	0x010a
        /*07c6*/ 	.byte	0x2c
	.zero		1


	//   ....[23]....
        /*07c8*/ 	.word	0x00001470
        /*07cc*/ 	.word	0x000000ff
        /*07d0*/ 	.word	0x00012430
        /*07d4*/ 	.short	0x010a
        /*07d6*/ 	.byte	0x2c
	.zero		1


	//   ....[24]....
        /*07d8*/ 	.word	0x000014e0
        /*07dc*/ 	.word	0x000000ff
        /*07e0*/ 	.word	0x00012430
        /*07e4*/ 	.short	0x010a
        /*07e6*/ 	.byte	0x2c
	.zero		1


	//   ....[25]....
        /*07e8*/ 	.word	0x00002320
        /*07ec*/ 	.word	0x000000ff
        /*07f0*/ 	.word	0x00000000
        /*07f4*/ 	.short	0x0101
        /*07f6*/ 	.byte	0x05
	.zero		1


	//   ....[26]....
        /*07f8*/ 	.word	0x000047e0
        /*07fc*/ 	.word	0x000000ff
        /*0800*/ 	.word	0x00012430
        /*0804*/ 	.short	0x010a
        /*0806*/ 	.byte	0x21
	.zero		1


	//   ....[27]....
        /*0808*/ 	.word	0x00004820
        /*080c*/ 	.word	0x000000ff
        /*0810*/ 	.word	0x00012430
        /*0814*/ 	.short	0x010a
        /*0816*/ 	.byte	0x21
	.zero		1


	//   ....[28]....
        /*0818*/ 	.word	0x00004cb0
        /*081c*/ 	.word	0x000000ff
        /*0820*/ 	.word	0x00012450
        /*0824*/ 	.short	0x010a
        /*0826*/ 	.byte	0x0d
	.zero		1


	//   ....[29]....
        /*0828*/ 	.word	0x00004cf0
        /*082c*/ 	.word	0x000000ff
        /*0830*/ 	.word	0x00012450
        /*0834*/ 	.short	0x010a
        /*0836*/ 	.byte	0x0d
	.zero		1


	//   ....[30]....
        /*0838*/ 	.word	0x000055c0
        /*083c*/ 	.word	0x000000ff
        /*0840*/ 	.word	0x00000000
        /*0844*/ 	.short	0x0101
        /*0846*/ 	.byte	0x21
	.zero		1


	//   ....[31]....
        /*0848*/ 	.word	0x00006f80
        /*084c*/ 	.word	0x000000ff
        /*0850*/ 	.word	0x00000000
        /*0854*/ 	.short	0x0101
        /*0856*/ 	.byte	0x0a
	.zero		1


	//   ....[32]....
        /*0858*/ 	.word	0x00007410
        /*085c*/ 	.word	0x000000ff
        /*0860*/ 	.word	0x00012450
        /*0864*/ 	.short	0x010a
        /*0866*/ 	.byte	0x10
	.zero		1


	//   ....[33]....
        /*0868*/ 	.word	0x00007450
        /*086c*/ 	.word	0x000000ff
        /*0870*/ 	.word	0x00012450
        /*0874*/ 	.short	0x010a
        /*0876*/ 	.byte	0x10
	.zero		1


	//   ....[34]....
        /*0878*/ 	.word	0x00007ae0
        /*087c*/ 	.word	0x000000ff
        /*0880*/ 	.word	0x00000000
        /*0884*/ 	.short	0x0101
        /*0886*/ 	.byte	0x04
	.zero		1


	//   ....[35]....
        /*0888*/ 	.word	0x00008a00
        /*088c*/ 	.word	0x000000ff
        /*0890*/ 	.word	0x00000000
        /*0894*/ 	.short	0x0101
        /*0896*/ 	.byte	0x04
	.zero		1


	//   ....[36]....
        /*0898*/ 	.word	0x0000a7d0
        /*089c*/ 	.word	0x000000ff
        /*08a0*/ 	.word	0x00012480
        /*08a4*/ 	.short	0x010a
        /*08a6*/ 	.byte	0x2a
	.zero		1


	//   ....[37]....
        /*08a8*/ 	.word	0x0000ae20
        /*08ac*/ 	.word	0x000000ff
        /*08b0*/ 	.word	0x00012470
        /*08b4*/ 	.short	0x0107
        /*08b6*/ 	.byte	0x2a
	.zero		1


	//   ....[38]....
        /*08b8*/ 	.word	0x0000aeb0
        /*08bc*/ 	.word	0x000000ff
        /*08c0*/ 	.word	0x00012470
        /*08c4*/ 	.short	0x0101
        /*08c6*/ 	.byte	0x2a
	.zero		1


	//   ....[39]....
        /*08c8*/ 	.word	0x0000aee0
        /*08cc*/ 	.word	0x000000ff
        /*08d0*/ 	.word	0x00012440
        /*08d4*/ 	.short	0x010a
        /*08d6*/ 	.byte	0x2a
	.zero		1


	//   ....[40]....
        /*08d8*/ 	.word	0x0000b3f0
        /*08dc*/ 	.word	0x000000ff
        /*08e0*/ 	.word	0x00012430
        /*08e4*/ 	.short	0x0107
        /*08e6*/ 	.byte	0x2a
	.zero		1


	//   ....[41]....
        /*08e8*/ 	.word	0x0000b480
        /*08ec*/ 	.word	0x000000ff
        /*08f0*/ 	.word	0x00012430
        /*08f4*/ 	.short	0x0101
        /*08f6*/ 	.byte	0x2a
	.zero		1


	//   ....[42]....
        /*08f8*/ 	.word	0x0000bd20
        /*08fc*/ 	.word	0x000000ff
        /*0900*/ 	.word	0x00012400
        /*0904*/ 	.short	0x0107
        /*0906*/ 	.byte	0x2a
	.zero		1


	//   ....[43]....
        /*0908*/ 	.word	0x0000bd60
        /*090c*/ 	.word	0x000000ff
        /*0910*/ 	.word	0x00012400
        /*0914*/ 	.short	0x0101
        /*0916*/ 	.byte	0x2a
	.zero		1


	//   ....[44]....
        /*0918*/ 	.word	0x0000bd70
        /*091c*/ 	.word	0x000000ff
        /*0920*/ 	.word	0x00012420
        /*0924*/ 	.short	0x010a
        /*0926*/ 	.byte	0x2a
	.zero		1


	//   ....[45]....
        /*0928*/ 	.word	0x0000c1f0
        /*092c*/ 	.word	0x00000005
        /*0930*/ 	.word	0x00012480
        /*0934*/ 	.short	0x010a
        /*0936*/ 	.byte	0x3f
	.zero		1


	//   ....[46]....
        /*0938*/ 	.word	0x0000c750
        /*093c*/ 	.word	0x00000005
        /*0940*/ 	.word	0x00012470
        /*0944*/ 	.short	0x0107
        /*0946*/ 	.byte	0x3f
	.zero		1


	//   ....[47]....
        /*0948*/ 	.word	0x0000c7e0
        /*094c*/ 	.word	0x00000005
        /*0950*/ 	.word	0x00012470
        /*0954*/ 	.short	0x0101
        /*0956*/ 	.byte	0x3f
	.zero		1


	//   ....[48]....
        /*0958*/ 	.word	0x0000c810
        /*095c*/ 	.word	0x00000005
        /*0960*/ 	.word	0x00012440
        /*0964*/ 	.short	0x010a
        /*0966*/ 	.byte	0x3f
	.zero		1


	//   ....[49]....
        /*0968*/ 	.word	0x0000cca0
        /*096c*/ 	.word	0x00000005
        /*0970*/ 	.word	0x00012430
        /*0974*/ 	.short	0x0107
        /*0976*/ 	.byte	0x3f
	.zero		1


	//   ....[50]....
        /*0978*/ 	.word	0x0000cd40
        /*097c*/ 	.word	0x00000005
        /*0980*/ 	.word	0x00012430
        /*0984*/ 	.short	0x0101
        /*0986*/ 	.byte	0x3f
	.zero		1


	//   ....[51]....
        /*0988*/ 	.word	0x0000cdc0
        /*098c*/ 	.word	0x00000003
        /*0990*/ 	.word	0x00012470
        /*0994*/ 	.short	0x010a
        /*0996*/ 	.byte	0x3f
	.zero		1


	//   ....[52]....
        /*0998*/ 	.word	0x0000ce50
        /*099c*/ 	.word	0x00000003
        /*09a0*/ 	.word	0x00012460
        /*09a4*/ 	.short	0x010a
        /*09a6*/ 	.byte	0x3f
	.zero		1


	//   ....[53]....
        /*09a8*/ 	.word	0x0000d160
        /*09ac*/ 	.word	0x00000003
        /*09b0*/ 	.word	0x00012450
        /*09b4*/ 	.short	0x0101
        /*09b6*/ 	.byte	0x3f
	.zero		1


	//   ....[54]....
        /*09b8*/ 	.word	0x0000d200
        /*09bc*/ 	.word	0x00000003
        /*09c0*/ 	.word	0x00000000
        /*09c4*/ 	.short	0x0101
        /*09c6*/ 	.byte	0x3f
	.zero		1


	//   ....[55]....
        /*09c8*/ 	.word	0x0000d2e0
        /*09cc*/ 	.word	0x00000002
        /*09d0*/ 	.word	0x00012470
        /*09d4*/ 	.short	0x010a
        /*09d6*/ 	.byte	0x3f
	.zero		1


	//   ....[56]....
        /*09d8*/ 	.word	0x0000d390
        /*09dc*/ 	.word	0x00000002
        /*09e0*/ 	.word	0x00012460
        /*09e4*/ 	.short	0x010a
        /*09e6*/ 	.byte	0x3f
	.zero		1


	//   ....[57]....
        /*09e8*/ 	.word	0x0000d690
        /*09ec*/ 	.word	0x00000002
        /*09f0*/ 	.word	0x00012450
        /*09f4*/ 	.short	0x0101
        /*09f6*/ 	.byte	0x3f
	.zero		1


	//   ....[58]....
        /*09f8*/ 	.word	0x0000d710
        /*09fc*/ 	.word	0x00000002
        /*0a00*/ 	.word	0x00000000
        /*0a04*/ 	.short	0x0101
        /*0a06*/ 	.byte	0x3f
	.zero		1


	//   ....[59]....
        /*0a08*/ 	.word	0x0000d7b0
        /*0a0c*/ 	.word	0x00000007
        /*0a10*/ 	.word	0x00012420
        /*0a14*/ 	.short	0x010a
        /*0a16*/ 	.byte	0x3f
	.zero		1


	//   ....[60]....
        /*0a18*/ 	.word	0x0000d8d0
        /*0a1c*/ 	.word	0x00000005
        /*0a20*/ 	.word	0x00012440
        /*0a24*/ 	.short	0x010a
        /*0a26*/ 	.byte	0x3f
	.zero		1


	//   ....[61]....
        /*0a28*/ 	.word	0x0000d970
        /*0a2c*/ 	.word	0x00000007
        /*0a30*/ 	.word	0x00012440
        /*0a34*/ 	.short	0x010a
        /*0a36*/ 	.byte	0x3f
	.zero		1


	//   ....[62]....
        /*0a38*/ 	.word	0x0000d9b0
        /*0a3c*/ 	.word	0x00000005
        /*0a40*/ 	.word	0x00012460
        /*0a44*/ 	.short	0x010a
        /*0a46*/ 	.byte	0x3f
	.zero		1


	//   ....[63]....
        /*0a48*/ 	.word	0x0000d9f0
        /*0a4c*/ 	.word	0x00000007
        /*0a50*/ 	.word	0x00012460
        /*0a54*/ 	.short	0x010a
        /*0a56*/ 	.byte	0x3f
	.zero		1


	//   ....[64]....
        /*0a58*/ 	.word	0x0000da30
        /*0a5c*/ 	.word	0x00000005
        /*0a60*/ 	.word	0x00012480
        /*0a64*/ 	.short	0x010a
        /*0a66*/ 	.byte	0x3f
	.zero		1


	//   ....[65]....
        /*0a68*/ 	.word	0x0000da70
        /*0a6c*/ 	.word	0x00000007
        /*0a70*/ 	.word	0x00012480
        /*0a74*/ 	.short	0x010a
        /*0a76*/ 	.byte	0x3f
	.zero		1


	//   ....[66]....
        /*0a78*/ 	.word	0x0000dae0
        /*0a7c*/ 	.word	0x00000003
        /*0a80*/ 	.word	0x00012400
        /*0a84*/ 	.short	0x010a
        /*0a86*/ 	.byte	0x3f
	.zero		1


	//   ....[67]....
        /*0a88*/ 	.word	0x0000db40
        /*0a8c*/ 	.word	0x00000005
        /*0a90*/ 	.word	0x00012430
        /*0a94*/ 	.short	0x010a
        /*0a96*/ 	.byte	0x3f
	.zero		1


	//   ....[68]....
        /*0a98*/ 	.word	0x0000dba0
        /*0a9c*/ 	.word	0x00000009
        /*0aa0*/ 	.word	0x00012430
        /*0aa4*/ 	.short	0x010a
        /*0aa6*/ 	.byte	0x3f
	.zero		1


	//   ....[69]....
        /*0aa8*/ 	.word	0x0000dc00
        /*0aac*/ 	.word	0x00000009
        /*0ab0*/ 	.word	0x00012450
        /*0ab4*/ 	.short	0x010a
        /*0ab6*/ 	.byte	0x3f
	.zero		1


	//   ....[70]....
        /*0ab8*/ 	.word	0x0000dc60
        /*0abc*/ 	.word	0x00000003
        /*0ac0*/ 	.word	0x00012450
        /*0ac4*/ 	.short	0x010a
        /*0ac6*/ 	.byte	0x3f
	.zero		1


	//   ....[71]....
        /*0ac8*/ 	.word	0x0000dd40
        /*0acc*/ 	.word	0x00000003
        /*0ad0*/ 	.word	0x00012480
        /*0ad4*/ 	.short	0x010a
        /*0ad6*/ 	.byte	0x3f
	.zero		1


	//   ....[72]....
        /*0ad8*/ 	.word	0x0000e4c0
        /*0adc*/ 	.word	0x00000003
        /*0ae0*/ 	.word	0x00012440
        /*0ae4*/ 	.short	0x010a
        /*0ae6*/ 	.byte	0x3f
	.zero		1


	//   ....[73]....
        /*0ae8*/ 	.word	0x0000f1a0
        /*0aec*/ 	.word	0x00000003
        /*0af0*/ 	.word	0x00012420
        /*0af4*/ 	.short	0x010a
        /*0af6*/ 	.byte	0x3f
	.zero		1


	//   ....[74]....
        /*0af8*/ 	.word	0x0000f1f0
        /*0afc*/ 	.word	0x00000005
        /*0b00*/ 	.word	0x00012480
        /*0b04*/ 	.short	0x010a
        /*0b06*/ 	.byte	0x3f
	.zero		1


	//   ....[75]....
        /*0b08*/ 	.word	0x0000f870
        /*0b0c*/ 	.word	0x00000005
        /*0b10*/ 	.word	0x00012440
        /*0b14*/ 	.short	0x010a
        /*0b16*/ 	.byte	0x3f
	.zero		1


	//   ....[76]....
        /*0b18*/ 	.word	0x0000fe30
        /*0b1c*/ 	.word	0x00000003
        /*0b20*/ 	.word	0x00012470
        /*0b24*/ 	.short	0x010a
        /*0b26*/ 	.byte	0x3f
	.zero		1


	//   ....[77]....
        /*0b28*/ 	.word	0x0000fe80
        /*0b2c*/ 	.word	0x00000003
        /*0b30*/ 	.word	0x00012460
        /*0b34*/ 	.short	0x010a
        /*0b36*/ 	.byte	0x3f
	.zero		1


	//   ....[78]....
        /*0b38*/ 	.word	0x0000fed0
        /*0b3c*/ 	.word	0x00000002
        /*0b40*/ 	.word	0x00012470
        /*0b44*/ 	.short	0x010a
        /*0b46*/ 	.byte	0x3f
	.zero		1


	//   ....[79]....
        /*0b48*/ 	.word	0x0000ff20
        /*0b4c*/ 	.word	0x00000002
        /*0b50*/ 	.word	0x00012460
        /*0b54*/ 	.short	0x010a
        /*0b56*/ 	.byte	0x3f
	.zero		1


	//   ....[80]....
        /*0b58*/ 	.word	0x0000ff70
        /*0b5c*/ 	.word	0x00000007
        /*0b60*/ 	.word	0x00012420
        /*0b64*/ 	.short	0x010a
        /*0b66*/ 	.byte	0x3f
	.zero		1


	//   ....[81]....
        /*0b68*/ 	.word	0x0000ffc0
        /*0b6c*/ 	.word	0x00000005
        /*0b70*/ 	.word	0x00012440
        /*0b74*/ 	.short	0x010a
        /*0b76*/ 	.byte	0x3f
	.zero		1


	//   ....[82]....
        /*0b78*/ 	.word	0x00010010
        /*0b7c*/ 	.word	0x00000007
        /*0b80*/ 	.word	0x00012440
        /*0b84*/ 	.short	0x010a
        /*0b86*/ 	.byte	0x3f
	.zero		1


	//   ....[83]....
        /*0b88*/ 	.word	0x00010060
        /*0b8c*/ 	.word	0x00000005
        /*0b90*/ 	.word	0x00012460
        /*0b94*/ 	.short	0x010a
        /*0b96*/ 	.byte	0x3f
	.zero		1


	//   ....[84]....
        /*0b98*/ 	.word	0x000100b0
        /*0b9c*/ 	.word	0x00000007
        /*0ba0*/ 	.word	0x00012460
        /*0ba4*/ 	.short	0x010a
        /*0ba6*/ 	.byte	0x3f
	.zero		1


	//   ....[85]....
        /*0ba8*/ 	.word	0x00010100
        /*0bac*/ 	.word	0x00000005
        /*0bb0*/ 	.word	0x00012480
        /*0bb4*/ 	.short	0x010a
        /*0bb6*/ 	.byte	0x3f
	.zero		1


	//----- nvinfo : EIATTR_NUM_MBARRIERS
	.align		4
.L_91:
        /*0bb8*/ 	.byte	0x03, 0x38
        /*0bba*/ 	.short	0x0016


	//----- nvinfo : EIATTR_EXIT_INSTR_OFFSETS
	.align		4
        /*0bbc*/ 	.byte	0x04, 0x1c
        /*0bbe*/ 	.short	(.L_93 - .L_92)


	//   ....[0]....
.L_92:
        /*0bc0*/ 	.word	0x0000dac0


	//----- nvinfo : EIATTR_MAX_THREADS
	.align		4
.L_93:
        /*0bc4*/ 	.byte	0x04, 0x05
        /*0bc6*/ 	.short	(.L_95 - .L_94)
.L_94:
        /*0bc8*/ 	.word	0x00000200
        /*0bcc*/ 	.word	0x00000001
        /*0bd0*/ 	.word	0x00000001


	//----- nvinfo : EIATTR_CRS_STACK_SIZE
	.align		4
.L_95:
        /*0bd4*/ 	.byte	0x04, 0x1e
        /*0bd6*/ 	.short	(.L_97 - .L_96)
.L_96:
        /*0bd8*/ 	.word	0x00000000


	//----- nvinfo : EIATTR_CBANK_PARAM_SIZE
	.align		4
.L_97:
        /*0bdc*/ 	.byte	0x03, 0x19
        /*0bde*/ 	.short	0x0a70


	//----- nvinfo : EIATTR_PARAM_CBANK
	.align		4
        /*0be0*/ 	.byte	0x04, 0x0a
        /*0be2*/ 	.short	(.L_99 - .L_98)
	.align		4
.L_98:
        /*0be4*/ 	.word	index@(.nv.constant0._ZN7cutlass13device_kernelIN5flash11enable_sm90INS1_16FlashAttnFwdSm90INS1_25CollectiveMainloopFwdSm90ILi2EN4cute5tupleIJNS5_1CILi1EEES8_S8_EEENS6_IJNS7_ILi192EEENS7_ILi160EEENS7_ILi64EEEEEELi64ENS_12float_e4m3_tEfNS_4arch4Sm90ELb0ELb0ELb1ELb0ELb1ELb0ELb0ELb1ELb1ELb1ELb1ELb0EEENS1_21CollectiveEpilogueFwdINS6_IJSA_SC_SB_EEES9_NS_10bfloat16_tESG_Li384ELb0ELb1ELb1ELb1EEENS1_19SingleTileSchedulerILb0ELb1ELb1ELi192EEEEEEEEEvNT_6ParamsE)
        /*0be8*/ 	.short	0x0210
        /*0bea*/ 	.short	0x0a70


	//----- nvinfo : EIATTR_SW_WAR
	.align		4
.L_99:
        /*0bec*/ 	.byte	0x04, 0x36
        /*0bee*/ 	.short	(.L_101 - .L_100)
.L_100:
        /*0bf0*/ 	.word	0x00000008
.L_101:


//--------------------- .nv.info._ZN7cutlass13device_kernelIN5flash11enable_sm90INS1_16FlashAttnFwdSm90INS1_25CollectiveMainloopFwdSm90ILi2EN4cute5tupleIJNS5_1CILi1EEES8_S8_EEENS6_IJNS7_ILi192EEENS7_ILi160EEENS7_ILi64EEEEEELi64ENS_12float_e4m3_tEfNS_4arch4Sm90ELb0ELb0ELb1ELb1ELb1ELb0ELb0ELb1ELb1ELb1ELb1ELb0EEENS1_21CollectiveEpilogueFwdINS6_IJSA_SC_SB_EEES9_NS_10bfloat16_tESG_Li384ELb1ELb1ELb1ELb1EEENS1_36VarlenDynamicPersistentTileSchedulerILi192ELi160ELi384ELi128ELb1ELb1ELb1ELb0ELb1ELb1EEEEEEEEEvNT_6ParamsE --------------------------
	.section	.nv.info._ZN7cutlass13device_kernelIN5flash11enable_sm90INS1_16FlashAttnFwdSm90INS1_25CollectiveMainloopFwdSm90ILi2EN4cute5tupleIJNS5_1CILi1EEES8_S8_EEENS6_IJNS7_ILi192EEENS7_ILi160EEENS7_ILi64EEEEEELi64ENS_12float_e4m3_tEfNS_4arch4Sm90ELb0ELb0ELb1ELb1ELb1ELb0ELb0ELb1ELb1ELb1ELb1ELb0EEENS1_21CollectiveEpilogueFwdINS6_IJSA_SC_SB_EEES9_NS_10bfloat16_tESG_Li384ELb1ELb1ELb1ELb1EEENS1_36VarlenDynamicPersistentTileSchedulerILi192ELi160ELi384ELi128ELb1ELb1ELb1ELb0ELb1ELb1EEEEEEEEEvNT_6ParamsE,"",@"SHT_CUDA_INFO"
	.sectionflags	@""
	.align	4


	//----- nvinfo : EIATTR_CUDA_API_VERSION
	.align		4
        /*0000*/ 	.byte	0x04, 0x37
        /*0002*/ 	.short	(.L_103 - .L_102)
.L_102:
        /*0004*/ 	.word	0x00000082


	//----- nvinfo : EIATTR_KPARAM_INFO
	.align		4
.L_103:
        /*0008*/ 	.byte	0x04, 0x17
        /*000a*/ 	.short	(.L_105 - .L_104)
.L_104:
        /*000c*/ 	.word	0x00000000
        /*0010*/ 	.short	0x0000
        /*0012*/ 	.short	0x0070
        /*0014*/ 	.byte	0x00, 0xf0, 0x01, 0x2a


	//----- nvinfo : EIATTR_SPARSE_MMA_MASK
	.align		4
.L_105:
        /*0018*/ 	.byte	0x03, 0x50
        /*001a*/ 	.short	0x0000


	//----- nvinfo : EIATTR_MAXREG_COUNT
	.align		4
        /*001c*/ 	.byte	0x03, 0x1b
        /*001e*/ 	.short	0x0080


	//----- nvinfo : EIATTR_NUM_BARRIERS
	.align		4
        /*0020*/ 	.byte	0x02, 0x4c
        /*0022*/ 	.byte	0x09
	.zero		1


	//----- nvinfo : EIATTR_EXTERNS
	.align		4
        /*0024*/ 	.byte	0x04, 0x0f
        /*0026*/ 	.short	(.L_107 - .L_106)


	//   ....[0]....
	.align		4
.L_106:
        /*0028*/ 	.word	index@(__assertfail)


	//----- nvinfo : EIATTR_ANNOTATIONS
	.align		4
.L_107:
        /*002c*/ 	.byte	0x04, 0x55
        /*002e*/ 	.short	(.L_109 - .L_108)


	//   ....[0]....
.L_108:
        /* <DEDUP_REMOVED lines=49> */


	//----- nvinfo : EIATTR_MERCURY_ISA_VERSION
	.align		4
.L_109:
        /*0328*/ 	.byte	0x03, 0x5f
        /*032a*/ 	.short	0x0101


	//----- nvinfo : EIATTR_UNUSED_LOAD_BYTE_OFFSET
	.align		4
        /*032c*/ 	.byte	0x04, 0x44
        /*032e*/ 	.short	(.L_111 - .L_110)


	//   ....[0]....
.L_110:
        /*0330*/ 	.word	0x00000940
        /*0334*/ 	.word	0x0000fff0


	//   ....[1]....
        /*0338*/ 	.word	0x000082d0
        /*033c*/ 	.word	0x0000fff0


	//----- nvinfo : EIATTR_INT_WARP_WIDE_INSTR_OFFSETS
	.align		4
.L_111:
        /*0340*/ 	.byte	0x04, 0x31
        /*0342*/ 	.short	(.L_113 - .L_112)


	//   ....[0]....
.L_112:
        /*0344*/ 	.word	0x000000c0


	//   ....[1]....
        /*0348*/ 	.word	0x000000d0


	//   ....[2]....
        /*034c*/ 	.word	0x00000170


	//   ....[3]....
        /*0350*/ 	.word	0x0000c580


	//   ....[4]....
        /*0354*/ 	.word	0x0000c610


	//   ....[5]....
        /*0358*/ 	.word	0x00010020


	//   ....[6]....
        /*035c*/ 	.word	0x000100b0


	//----- nvinfo : EIATTR_COOP_GROUP_MASK_REGIDS
	.align		4
.L_113:
        /*0360*/ 	.byte	0x04, 0x29
        /*0362*/ 	.short	(.L_115 - .L_114)


	//   ....[0]....
.L_114:
        /*0364*/ 	.word	0xffffffff


	//   ....[1]....
        /*0368*/ 	.word	0xffffffff


	//   ....[2]....
        /*036c*/ 	.word	0xffffffff


	//   ....[3]....
        /*0370*/ 	.word	0xffffffff


	//   ....[4]....
        /*0374*/ 	.word	0xffffffff


	//   ....[5]....
        /*0378*/ 	.word	0xffffffff


	//   ....[6]....
        /*037c*/ 	.word	0xffffffff


	//   ....[7]....
        /*0380*/ 	.word	0xffffffff


	//   ....[8]....
        /*0384*/ 	.word	0xffffffff


	//   ....[9]....
        /*0388*/ 	.word	0xffffffff


	//   ....[10]....
        /*038c*/ 	.word	0xffffffff


	//   ....[11]....
        /*0390*/ 	.word	0xffffffff


	//   ....[12]....
        /*0394*/ 	.word	0xffffffff


	//   ....[13]....
        /*0398*/ 	.word	0xffffffff


	//   ....[14]....
        /*039c*/ 	.word	0xffffffff


	//   ....[15]....
        /*03a0*/ 	.word	0xffffffff


	//   ....[16]....
        /*03a4*/ 	.word	0xffffffff


	//   ....[17]....
        /*03a8*/ 	.word	0xffffffff


	//   ....[18]....
        /*03ac*/ 	.word	0xffffffff


	//   ....[19]....
        /*03b0*/ 	.word	0xffffffff


	//   ....[20]....
        /*03b4*/ 	.word	0xffffffff


	//   ....[21]....
        /*03b8*/ 	.word	0xffffffff


	//   ....[22]....
        /*03bc*/ 	.word	0xffffffff


	//   ....[23]....
        /*03c0*/ 	.word	0xffffffff


	//   ....[24]....
        /*03c4*/ 	.word	0xffffffff


	//   ....[25]....
        /*03c8*/ 	.word	0xffffffff


	//   ....[26]....
        /*03cc*/ 	.word	0xffffffff


	//   ....[27]....
        /*03d0*/ 	.word	0xffffffff


	//   ....[28]....
        /*03d4*/ 	.word	0xffffffff


	//   ....[29]....
        /*03d8*/ 	.word	0xffffffff


	//   ....[30]....
        /*03dc*/ 	.word	0xffffffff


	//   ....[31]....
        /*03e0*/ 	.word	0xffffffff


	//   ....[32]....
        /*03e4*/ 	.word	0xffffffff


	//   ....[33]....
        /*03e8*/ 	.word	0xffffffff


	//   ....[34]....
        /*03ec*/ 	.word	0xffffffff


	//   ....[35]....
        /*03f0*/ 	.word	0xffffffff


	//   ....[36]....
        /*03f4*/ 	.word	0xffffffff


	//   ....[37]....
        /*03f8*/ 	.word	0xffffffff


	//   ....[38]....
        /*03fc*/ 	.word	0xffffffff


	//   ....[39]....
        /*0400*/ 	.word	0xffffffff


	//   ....[40]....
        /*0404*/ 	.word	0xffffffff


	//   ....[41]....
        /*0408*/ 	.word	0xffffffff


	//   ....[42]....
        /*040c*/ 	.word	0xffffffff


	//   ....[43]....
        /*0410*/ 	.word	0xffffffff


	//   ....[44]....
        /*0414*/ 	.word	0xffffffff


	//   ....[45]....
        /*0418*/ 	.word	0xffffffff


	//   ....[46]....
        /*041c*/ 	.word	0xffffffff


	//   ....[47]....
        /*0420*/ 	.word	0xffffffff


	//   ....[48]....
        /*0424*/ 	.word	0xffffffff


	//   ....[49]....
        /*0428*/ 	.word	0xffffffff


	//   ....[50]....
        /*042c*/ 	.word	0xffffffff


	//   ....[51]....
        /*0430*/ 	.word	0xffffffff


	//   ....[52]....
        /*0434*/ 	.word	0xffffffff


	//   ....[53]....
        /*0438*/ 	.word	0xffffffff


	//   ....[54]....
        /*043c*/ 	.word	0xffffffff


	//   ....[55]....
        /*0440*/ 	.word	0xffffffff


	//   ....[56]....
        /*0444*/ 	.word	0xffffffff


	//   ....[57]....
        /*0448*/ 	.word	0xffffffff


	//   ....[58]....
        /*044c*/ 	.word	0xffffffff


	//   ....[59]....
        /*0450*/ 	.word	0xffffffff


	//   ....[60]....
        /*0454*/ 	.word	0xffffffff


	//   ....[61]....
        /*0458*/ 	.word	0xffffffff


	//   ....[62]....
        /*045c*/ 	.word	0xffffffff


	//   ....[63]....
        /*0460*/ 	.word	0xffffffff


	//   ....[64]....
        /*0464*/ 	.word	0xffffffff


	//   ....[65]....
        /*0468*/ 	.word	0xffffffff


	//   ....[66]....
        /*046c*/ 	.word	0xffffffff


	//   ....[67]....
        /*0470*/ 	.word	0xffffffff


	//   ....[68]....
        /*0474*/ 	.word	0xffffffff


	//   ....[69]....
        /*0478*/ 	.word	0xffffffff


	//   ....[70]....
        /*047c*/ 	.word	0xffffffff


	//   ....[71]....
        /*0480*/ 	.word	0xffffffff


	//   ....[72]....
        /*0484*/ 	.word	0xffffffff


	//   ....[73]....
        /*0488*/ 	.word	0xffffffff


	//   ....[74]....
        /*048c*/ 	.word	0xffffffff


	//   ....[75]....
        /*0490*/ 	.word	0xffffffff


	//   ....[76]....
        /*0494*/ 	.word	0xffffffff


	//   ....[77]....
        /*0498*/ 	.word	0xffffffff


	//   ....[78]....
        /*049c*/ 	.word	0xffffffff


	//   ....[79]....
        /*04a0*/ 	.word	0xffffffff


	//   ....[80]....
        /*04a4*/ 	.word	0xffffffff


	//   ....[81]....
        /*04a8*/ 	.word	0xffffffff


	//   ....[82]....
        /*04ac*/ 	.word	0xffffffff


	//   ....[83]....
        /*04b0*/ 	.word	0xffffffff


	//   ....[84]....
        /*04b4*/ 	.word	0xffffffff


	//   ....[85]....
        /*04b8*/ 	.word	0xffffffff


	//   ....[86]....
        /*04bc*/ 	.word	0xffffffff


	//   ....[87]....
        /*04c0*/ 	.word	0xffffffff


	//   ....[88]....
        /*04c4*/ 	.word	0xffffffff


	//   ....[89]....
        /*04c8*/ 	.word	0xffffffff


	//   ....[90]....
        /*04cc*/ 	.word	0xffffffff


	//   ....[91]....
        /*04d0*/ 	.word	0xffffffff


	//   ....[92]....
        /*04d4*/ 	.word	0xffffffff


	//   ....[93]....
        /*04d8*/ 	.word	0xffffffff


	//   ....[94]....
        /*04dc*/ 	.word	0xffffffff


	//   ....[95]....
        /*04e0*/ 	.word	0xffffffff


	//   ....[96]....
        /*04e4*/ 	.word	0xffffffff


	//   ....[97]....
        /*04e8*/ 	.word	0xffffffff


	//   ....[98]....
        /*04ec*/ 	.word	0xffffffff


	//   ....[99]....
        /*04f0*/ 	.word	0xffffffff


	//   ....[100]....
        /*04f4*/ 	.word	0xffffffff


	//   ....[101]....
        /*04f8*/ 	.word	0xffffffff


	//   ....[102]....
        /*04fc*/ 	.word	0xffffffff


	//   ....[103]....
        /*0500*/ 	.word	0xffffffff


	//   ....[104]....
        /*0504*/ 	.word	0xffffffff


	//   ....[105]....
        /*0508*/ 	.word	0xffffffff


	//   ....[106]....
        /*050c*/ 	.word	0xffffffff


	//   ....[107]....
        /*0510*/ 	.word	0xffffffff


	//   ....[108]....
        /*0514*/ 	.word	0xffffffff


	//   ....[109]....
        /*0518*/ 	.word	0xffffffff


	//   ....[110]....
        /*051c*/ 	.word	0xffffffff


	//   ....[111]....
        /*0520*/ 	.word	0xffffffff


	//   ....[112]....
        /*0524*/ 	.word	0xffffffff


	//   ....[113]....
        /*0528*/ 	.word	0xffffffff


	//   ....[114]....
        /*052c*/ 	.word	0xffffffff


	//   ....[115]....
        /*0530*/ 	.word	0xffffffff


	//   ....[116]....
        /*0534*/ 	.word	0xffffffff


	//   ....[117]....
        /*0538*/ 	.word	0xffffffff


	//   ....[118]....
        /*053c*/ 	.word	0xffffffff


	//   ....[119]....
        /*0540*/ 	.word	0xffffffff


	//   ....[120]....
        /*0544*/ 	.word	0xffffffff


	//   ....[121]....
        /*0548*/ 	.word	0xffffffff


	//   ....[122]....
        /*054c*/ 	.word	0xffffffff


	//   ....[123]....
        /*0550*/ 	.word	0xffffffff


	//   ....[124]....
        /*0554*/ 	.word	0xffffffff


	//   ....[125]....
        /*0558*/ 	.word	0xffffffff


	//   ....[126]....
        /*055c*/ 	.word	0xffffffff


	//   ....[127]....
        /*0560*/ 	.word	0xffffffff


	//   ....[128]....
        /*0564*/ 	.word	0xffffffff


	//   ....[129]....
        /*0568*/ 	.word	0xffffffff


	//   ....[130]....
        /*056c*/ 	.word	0xffffffff


	//   ....[131]....
        /*0570*/ 	.word	0xffffffff


	//   ....[132]....
        /*0574*/ 	.word	0xffffffff


	//   ....[133]....
        /*0578*/ 	.word	0xffffffff


	//   ....[134]....
        /*057c*/ 	.word	0xffffffff


	//   ....[135]....
        /*0580*/ 	.word	0xffffffff


	//   ....[136]....
        /*0584*/ 	.word	0xffffffff


	//   ....[137]....
        /*0588*/ 	.word	0xffffffff


	//   ....[138]....
        /*058c*/ 	.word	0xffffffff


	//   ....[139]....
        /*0590*/ 	.word	0xffffffff


	//   ....[140]....
        /*0594*/ 	.word	0xffffffff


	//   ....[141]....
        /*0598*/ 	.word	0xffffffff


	//   ....[142]....
        /*059c*/ 	.word	0xffffffff


	//   ....[143]....
        /*05a0*/ 	.word	0xffffffff


	//   ....[144]....
        /*05a4*/ 	.word	0xffffffff


	//   ....[145]....
        /*05a8*/ 	.word	0xffffffff


	//   ....[146]....
        /*05ac*/ 	.word	0xffffffff


	//   ....[147]....
        /*05b0*/ 	.word	0xffffffff


	//   ....[148]....
        /*05b4*/ 	.word	0xffffffff


	//   ....[149]....
        /*05b8*/ 	.word	0xffffffff


	//   ....[150]....
        /*05bc*/ 	.word	0xffffffff


	//   ....[151]....
        /*05c0*/ 	.word	0xffffffff


	//   ....[152]....
        /*05c4*/ 	.word	0xffffffff


	//   ....[153]....
        /*05c8*/ 	.word	0xffffffff


	//   ....[154]....
        /*05cc*/ 	.word	0xffffffff


	//   ....[155]....
        /*05d0*/ 	.word	0xffffffff


	//   ....[156]....
        /*05d4*/ 	.word	0xffffffff


	//   ....[157]....
        /*05d8*/ 	.word	0xffffffff


	//   ....[158]....
        /*05dc*/ 	.word	0xffffffff


	//   ....[159]....
        /*05e0*/ 	.word	0xffffffff


	//   ....[160]....
        /*05e4*/ 	.word	0xffffffff


	//   ....[161]....
        /*05e8*/ 	.word	0xffffffff


	//   ....[162]....
        /*05ec*/ 	.word	0xffffffff


	//   ....[163]....
        /*05f0*/ 	.word	0x0500000f


	//   ....[164]....
        /*05f4*/ 	.word	0x0500000f


	//   ....[165]....
        /*05f8*/ 	.word	0x0500000f


	//   ....[166]....
        /*05fc*/ 	.word	0x0500000f


	//   ....[167]....
        /*0600*/ 	.word	0x0500000f


	//   ....[168]....
        /*0604*/ 	.word	0x0500000f


	//   ....[169]....
        /*0608*/ 	.word	0x0500000f


	//   ....[170]....
        /*060c*/ 	.word	0x0500000f


	//   ....[171]....
        /*0610*/ 	.word	0x0500000f


	//   ....[172]....
        /*0614*/ 	.word	0x0500000f


	//   ....[173]....
        /*0618*/ 	.word	0x0500000f


	//   ....[174]....
        /*061c*/ 	.word	0x0500000f


	//   ....[175]....
        /*0620*/ 	.word	0x0500000f


	//   ....[176]....
        /*0624*/ 	.word	0x0500000f


	//   ....[177]....
        /*0628*/ 	.word	0x0500000f


	//   ....[178]....
        /*062c*/ 	.word	0x0500000f


	//   ....[179]....
        /*0630*/ 	.word	0x0500000f


	//   ....[180]....
        /*0634*/ 	.word	0x0500000f


	//   ....[181]....
        /*0638*/ 	.word	0x0500000f


	//   ....[182]....
        /*063c*/ 	.word	0x0500000f


	//   ....[183]....
        /*0640*/ 	.word	0x0500000f


	//   ....[184]....
        /*0644*/ 	.word	0x0500000f


	//   ....[185]....
        /*0648*/ 	.word	0x0500000f


	//   ....[186]....
        /*064c*/ 	.word	0x0500000f


	//   ....[187]....
        /*0650*/ 	.word	0x0500000f


	//   ....[188]....
        /*0654*/ 	.word	0x0500000f


	//   ....[189]....
        /*0658*/ 	.word	0x0500000f


	//   ....[190]....
        /*065c*/ 	.word	0x0500000f


	//   ....[191]....
        /*0660*/ 	.word	0x0500000f


	//   ....[192]....
        /*0664*/ 	.word	0x0500000f


	//   ....[193]....
        /*0668*/ 	.word	0x0500000f


	//   ....[194]....
        /*066c*/ 	.word	0x0500000f


	//   ....[195]....
        /*0670*/ 	.word	0x0500000f


	//   ....[196]....
        /*0674*/ 	.word	0x0500000f


	//   ....[197]....
        /*0678*/ 	.word	0x0500000f


	//   ....[198]....
        /*067c*/ 	.word	0x0500000f


	//   ....[199]....
        /*0680*/ 	.word	0x0500000f


	//   ....[200]....
        /*0684*/ 	.word	0x0500000f


	//   ....[201]....
        /*0688*/ 	.word	0x0500000f


	//   ....[202]....
        /*068c*/ 	.word	0x0500000f


	//   ....[203]....
        /*0690*/ 	.word	0x0500000f


	//   ....[204]....
        /*0694*/ 	.word	0x0500000f


	//   ....[205]....
        /*0698*/ 	.word	0x0500000f


	//   ....[206]....
        /*069c*/ 	.word	0x0500000f


	//   ....[207]....
        /*06a0*/ 	.word	0x0500000f


	//   ....[208]....
        /*06a4*/ 	.word	0x0500000f


	//   ....[209]....
        /*06a8*/ 	.word	0x0500000f


	//   ....[210]....
        /*06ac*/ 	.word	0x0500000f


	//   ....[211]....
        /*06b0*/ 	.word	0x0500000f


	//   ....[212]....
        /*06b4*/ 	.word	0x0500000f


	//   ....[213]....
        /*06b8*/ 	.word	0x0500000f


	//   ....[214]....
        /*06bc*/ 	.word	0x0500000f


	//   ....[215]....
        /*06c0*/ 	.word	0x0500000f


	//   ....[216]....
        /*06c4*/ 	.word	0x0500000f


	//----- nvinfo : EIATTR_COOP_GROUP_INSTR_OFFSETS
	.align		4
.L_115:
        /*06c8*/ 	.byte	0x04, 0x28
        /*06ca*/ 	.short	(.L_117 - .L_116)


	//   ....[0]....
.L_116:
        /*06cc*/ 	.word	0x00000070


	//   ....[1]....
        /*06d0*/ 	.word	0x000000b0


	//   ....[2]....
        /*06d4*/ 	.word	0x000002d0


	//   ....[3]....
        /*06d8*/ 	.word	0x00000430


	//   ....[4]....
        /*06dc*/ 	.word	0x00000550


	//   ....[5]....
        /*06e0*/ 	.word	0x000006b0


	//   ....[6]....
        /*06e4*/ 	.word	0x000016d0


	//   ....[7]....
        /*06e8*/ 	.word	0x00003470


	//   ....[8]....
        /*06ec*/ 	.word	0x000034b0


	//   ....[9]....
        /*06f0*/ 	.word	0x00003b80


	//   ....[10]....
        /*06f4*/ 	.word	0x00003bf0


	//   ....[11]....
        /*06f8*/ 	.word	0x00006450


	//   ....[12]....
        /*06fc*/ 	.word	0x00006470


	//   ....[13]....
        /*0700*/ 	.word	0x00006490


	//   ....[14]....
        /*0704*/ 	.word	0x000064c0


	//   ....[15]....
        /*0708*/ 	.word	0x00007d00


	//   ....[16]....
        /*070c*/ 	.word	0x00007d10


	//   ....[17]....
        /*0710*/ 	.word	0x00007d90


	//   ....[18]....
        /*0714*/ 	.word	0x00007db0


	//   ....[19]....
        /*0718*/ 	.word	0x000087c0


	//   ....[20]....
        /*071c*/ 	.word	0x000087e0


	//   ....[21]....
        /*0720*/ 	.word	0x00008800


	//   ....[22]....
        /*0724*/ 	.word	0x00008810


	//   ....[23]....
        /*0728*/ 	.word	0x00008820


	//   ....[24]....
        /*072c*/ 	.word	0x00008830


	//   ....[25]....
        /*0730*/ 	.word	0x00008840


	//   ....[26]....
        /*0734*/ 	.word	0x00008850


	//   ....[27]....
        /*0738*/ 	.word	0x00008860


	//   ....[28]....
        /*073c*/ 	.word	0x00008870


	//   ....[29]....
        /*0740*/ 	.word	0x00008880


	//   ....[30]....
        /*0744*/ 	.word	0x00008890


	//   ....[31]....
        /*0748*/ 	.word	0x000088a0


	//   ....[32]....
        /*074c*/ 	.word	0x000088b0


	//   ....[33]....
        /*0750*/ 	.word	0x000088c0


	//   ....[34]....
        /*0754*/ 	.word	0x000088d0


	//   ....[35]....
        /*0758*/ 	.word	0x000088e0


	//   ....[36]....
        /*075c*/ 	.word	0x000088f0


	//   ....[37]....
        /*0760*/ 	.word	0x00008900


	//   ....[38]....
        /*0764*/ 	.word	0x00008910


	//   ....[39]....
        /*0768*/ 	.word	0x00008920


	//   ....[40]....
        /*076c*/ 	.word	0x00008930


	//   ....[41]....
        /*0770*/ 	.word	0x00008940


	//   ....[42]....
        /*0774*/ 	.word	0x00008950


	//   ....[43]....
        /*0778*/ 	.word	0x00008960


	//   ....[44]....
        /*077c*/ 	.word	0x00008970


	//   ....[45]....
        /*0780*/ 	.word	0x00008980


	//   ....[46]....
        /*0784*/ 	.word	0x00008990


	//   ....[47]....
        /*0788*/ 	.word	0x000089a0


	//   ....[48]....
        /*078c*/ 	.word	0x000089b0


	//   ....[49]....
        /*0790*/ 	.word	0x000089c0


	//   ....[50]....
        /*0794*/ 	.word	0x000089d0


	//   ....[51]....
        /*0798*/ 	.word	0x00009210


	//   ....[52]....
        /*079c*/ 	.word	0x00009220


	//   ....[53]....
        /*07a0*/ 	.word	0x00009230


	//   ....[54]....
        /*07a4*/ 	.word	0x00009270


	//   ....[55]....
        /*07a8*/ 	.word	0x000098b0


	//   ....[56]....
        /*07ac*/ 	.word	0x000098e0


	//   ....[57]....
        /*07b0*/ 	.word	0x00009910


	//   ....[58]....
        /*07b4*/ 	.word	0x00009950


	//   ....[59]....
        /*07b8*/ 	.word	0x00009970


	//   ....[60]....
        /*07bc*/ 	.word	0x00009980


	//   ....[61]....
        /*07c0*/ 	.word	0x000099a0


	//   ....[62]....
        /*07c4*/ 	.word	0x000099c0


	//   ....[63]....
        /*07c8*/ 	.word	0x00009e00


	//   ....[64]....
        /*07cc*/ 	.word	0x00009e10


	//   ....[65]....
        /*07d0*/ 	.word	0x0000a040


	//   ....[66]....
        /*07d4*/ 	.word	0x0000a050


	//   ....[67]....
        /*07d8*/ 	.word	0x0000ab90


	//   ....[68]....
        /*07dc*/ 	.word	0x0000abc0


	//   ....[69]....
        /*07e0*/ 	.word	0x0000ac00


	//   ....[70]....
        /*07e4*/ 	.word	0x0000ac30


	//   ....[71]....
        /*07e8*/ 	.word	0x0000ac40


	//   ....[72]....
        /*07ec*/ 	.word	0x0000ac50


	//   ....[73]....
        /*07f0*/ 	.word	0x0000ac60


	//   ....[74]....
        /*07f4*/ 	.word	0x0000ac80


	//   ....[75]....
        /*07f8*/ 	.word	0x0000add0


	//   ....[76]....
        /*07fc*/ 	.word	0x0000b000


	//   ....[77]....
        /*0800*/ 	.word	0x0000b030


	//   ....[78]....
        /*0804*/ 	.word	0x0000b060


	//   ....[79]....
        /*0808*/ 	.word	0x0000b090


	//   ....[80]....
        /*080c*/ 	.word	0x0000b0c0


	//   ....[81]....
        /*0810*/ 	.word	0x0000b110


	//   ....[82]....
        /*0814*/ 	.word	0x0000b280


	//   ....[83]....
        /*0818*/ 	.word	0x0000b2b0


	//   ....[84]....
        /*081c*/ 	.word	0x0000b2e0


	//   ....[85]....
        /*0820*/ 	.word	0x0000b310


	//   ....[86]....
        /*0824*/ 	.word	0x0000b340


	//   ....[87]....
        /*0828*/ 	.word	0x0000b380


	//   ....[88]....
        /*082c*/ 	.word	0x0000b400


	//   ....[89]....
        /*0830*/ 	.word	0x0000b450


	//   ....[90]....
        /*0834*/ 	.word	0x0000b460


	//   ....[91]....
        /*0838*/ 	.word	0x0000b510


	//   ....[92]....
        /*083c*/ 	.word	0x0000d530


	//   ....[93]....
        /*0840*/ 	.word	0x0000d540


	//   ....[94]....
        /*0844*/ 	.word	0x0000d5b0


	//   ....[95]....
        /*0848*/ 	.word	0x0000d5d0


	//   ....[96]....
        /*084c*/ 	.word	0x0000d610


	//   ....[97]....
        /*0850*/ 	.word	0x0000d630


	//   ....[98]....
        /*0854*/ 	.word	0x0000d640


	//   ....[99]....
        /*0858*/ 	.word	0x0000d650


	//   ....[100]....
        /*085c*/ 	.word	0x0000d6e0


	//   ....[101]....
        /*0860*/ 	.word	0x0000d700


	//   ....[102]....
        /*0864*/ 	.word	0x0000db40


	//   ....[103]....
        /*0868*/ 	.word	0x0000db50


	//   ....[104]....
        /*086c*/ 	.word	0x0000db70


	//   ....[105]....
        /*0870*/ 	.word	0x0000dc00


	//   ....[106]....
        /*0874*/ 	.word	0x0000dc10


	//   ....[107]....
        /*0878*/ 	.word	0x0000dc80


	//   ....[108]....
        /*087c*/ 	.word	0x0000dc90


	//   ....[109]....
        /*0880*/ 	.word	0x0000dca0


	//   ....[110]....
        /*0884*/ 	.word	0x0000dcb0


	//   ....[111]....
        /*0888*/ 	.word	0x0000dd70


	//   ....[112]....
        /*088c*/ 	.word	0x0000e5e0


	//   ....[113]....
        /*0890*/ 	.word	0x0000e610


	//   ....[114]....
        /*0894*/ 	.word	0x0000e6b0


	//   ....[115]....
        /*0898*/ 	.word	0x0000e6d0


	//   ....[116]....
        /*089c*/ 	.word	0x0000e750


	//   ....[117]....
        /*08a0*/ 	.word	0x0000e770


	//   ....[118]....
        /*08a4*/ 	.word	0x0000e780


	//   ....[119]....
        /*08a8*/ 	.word	0x0000e790


	//   ....[120]....
        /*08ac*/ 	.word	0x0000e890


	//   ....[121]....
        /*08b0*/ 	.word	0x0000e8a0


	//   ....[122]....
        /*08b4*/ 	.word	0x0000e8b0


	//   ....[123]....
        /*08b8*/ 	.word	0x0000e900


	//   ....[124]....
        /*08bc*/ 	.word	0x0000f2a0


	//   ....[125]....
        /*08c0*/ 	.word	0x0000f2b0


	//   ....[126]....
        /*08c4*/ 	.word	0x0000f320


	//   ....[127]....
        /*08c8*/ 	.word	0x0000f330


	//   ....[128]....
        /*08cc*/ 	.word	0x0000f370


	//   ....[129]....
        /*08d0*/ 	.word	0x0000f380


	//   ....[130]....
        /*08d4*/ 	.word	0x0000f3c0


	//   ....[131]....
        /*08d8*/ 	.word	0x0000f3d0


	//   ....[132]....
        /*08dc*/ 	.word	0x0000f410


	//   ....[133]....
        /*08e0*/ 	.word	0x0000f420


	//   ....[134]....
        /*08e4*/ 	.word	0x0000f830


	//   ....[135]....
        /*08e8*/ 	.word	0x0000f840


	//   ....[136]....
        /*08ec*/ 	.word	0x0000f850


	//   ....[137]....
        /*08f0*/ 	.word	0x0000f890


	//   ....[138]....
        /*08f4*/ 	.word	0x0000f8a0


	//   ....[139]....
        /*08f8*/ 	.word	0x0000f8e0


	//   ....[140]....
        /*08fc*/ 	.word	0x0000f8f0


	//   ....[141]....
        /*0900*/ 	.word	0x0000f900


	//   ....[142]....
        /*0904*/ 	.word	0x0000f940


	//   ....[143]....
        /*0908*/ 	.word	0x0000f980


	//   ....[144]....
        /*090c*/ 	.word	0x00010880


	//   ....[145]....
        /*0910*/ 	.word	0x000108b0


	//   ....[146]....
        /*0914*/ 	.word	0x000108e0


	//   ....[147]....
        /*0918*/ 	.word	0x000108f0


	//   ....[148]....
        /*091c*/ 	.word	0x00010920


	//   ....[149]....
        /*0920*/ 	.word	0x00010930


	//   ....[150]....
        /*0924*/ 	.word	0x00010960


	//   ....[151]....
        /*0928*/ 	.word	0x000109b0


	//   ....[152]....
        /*092c*/ 	.word	0x00010b10


	//   ....[153]....
        /*0930*/ 	.word	0x00010b40


	//   ....[154]....
        /*0934*/ 	.word	0x00010b70


	//   ....[155]....
        /*0938*/ 	.word	0x00010ba0


	//   ....[156]....
        /*093c*/ 	.word	0x00010bd0


	//   ....[157]....
        /*0940*/ 	.word	0x00010c10


	//   ....[158]....
        /*0944*/ 	.word	0x00010ca0


	//   ....[159]....
        /*0948*/ 	.word	0x00010cf0


	//   ....[160]....
        /*094c*/ 	.word	0x00010d00


	//   ....[161]....
        /*0950*/ 	.word	0x00010d90


	//   ....[162]....
        /*0954*/ 	.word	0x00011400


	//   ....[163]....
        /*0958*/ 	.word	0x00011960


	//   ....[164]....
        /*095c*/ 	.word	0x00011a40


	//   ....[165]....
        /*0960*/ 	.word	0x00011ad0


	//   ....[166]....
        /*0964*/ 	.word	0x00011b90


	//   ....[167]....
        /*0968*/ 	.word	0x00011c50


	//   ....[168]....
        /*096c*/ 	.word	0x00011d00


	//   ....[169]....
        /*0970*/ 	.word	0x00011da0


	//   ....[170]....
        /*0974*/ 	.word	0x00011e40


	//   ....[171]....
        /*0978*/ 	.word	0x00011ef0


	//   ....[172]....
        /*097c*/ 	.word	0x00011f70


	//   ....[173]....
        /*0980*/ 	.word	0x00012040


	//   ....[174]....
        /*0984*/ 	.word	0x00012160


	//   ....[175]....
        /*0988*/ 	.word	0x00012210


	//   ....[176]....
        /*098c*/ 	.word	0x00012280


	//   ....[177]....
        /*0990*/ 	.word	0x00012380


	//   ....[178]....
        /*0994*/ 	.word	0x000123e0


	//   ....[179]....
        /*0998*/ 	.word	0x000124c0


	//   ....[180]....
        /*099c*/ 	.word	0x00012520


	//   ....[181]....
        /*09a0*/ 	.word	0x00012600


	//   ....[182]....
        /*09a4*/ 	.word	0x00012660


	//   ....[183]....
        /*09a8*/ 	.word	0x00012730


	//   ....[184]....
        /*09ac*/ 	.word	0x000127e0


	//   ....[185]....
        /*09b0*/ 	.word	0x00012850


	//   ....[186]....
        /*09b4*/ 	.word	0x000128b0


	//   ....[187]....
        /*09b8*/ 	.word	0x000129a0


	//   ....[188]....
        /*09bc*/ 	.word	0x00012a00


	//   ....[189]....
        /*09c0*/ 	.word	0x00012b00


	//   ....[190]....
        /*09c4*/ 	.word	0x00012b60


	//   ....[191]....
        /*09c8*/ 	.word	0x00012c40


	//   ....[192]....
        /*09cc*/ 	.word	0x00012cc0


	//   ....[193]....
        /*09d0*/ 	.word	0x00012d90


	//   ....[194]....
        /*09d4*/ 	.word	0x00012e10


	//   ....[195]....
        /*09d8*/ 	.word	0x00012ed0


	//   ....[196]....
        /*09dc*/ 	.word	0x00013010


	//   ....[197]....
        /*09e0*/ 	.word	0x000130c0


	//   ....[198]....
        /*09e4*/ 	.word	0x00013170


	//   ....[199]....
        /*09e8*/ 	.word	0x00013210


	//   ....[200]....
        /*09ec*/ 	.word	0x000132c0


	//   ....[201]....
        /*09f0*/ 	.word	0x00013360


	//   ....[202]....
        /*09f4*/ 	.word	0x00013410


	//   ....[203]....
        /*09f8*/ 	.word	0x000134b0


	//   ....[204]....
        /*09fc*/ 	.word	0x00013520


	//   ....[205]....
        /*0a00*/ 	.word	0x000135e0


	//   ....[206]....
        /*0a04*/ 	.word	0x000136d0


	//   ....[207]....
        /*0a08*/ 	.word	0x00013760


	//   ....[208]....
        /*0a0c*/ 	.word	0x000137c0


	//   ....[209]....
        /*0a10*/ 	.word	0x00013870


	//   ....[210]....
        /*0a14*/ 	.word	0x000138d0


	//   ....[211]....
        /*0a18*/ 	.word	0x00013980


	//   ....[212]....
        /*0a1c*/ 	.word	0x000139e0


	//   ....[213]....
        /*0a20*/ 	.word	0x00013a90


	//   ....[214]....
        /*0a24*/ 	.word	0x00013af0


	//   ....[215]....
        /*0a28*/ 	.word	0x00013ba0


	//   ....[216]....
        /*0a2c*/ 	.word	0x00013e00


	//----- nvinfo : EIATTR_REG_RECONFIG
	.align		4
.L_117:
        /*0a30*/ 	.byte	0x01, 0x54
	.zero		2


	//----- nvinfo : EIATTR_SYSCALL_OFFSETS
	.align		4
        /*0a34*/ 	.byte	0x04, 0x46
        /*0a36*/ 	.short	(.L_119 - .L_118)


	//   ....[0]....
.L_118:
        /*0a38*/ 	.word	0x00001860


	//   ....[1]....
        /*0a3c*/ 	.word	0x0000c780


	//   ....[2]....
        /*0a40*/ 	.word	0x0000c910


	//   ....[3]....
        /*0a44*/ 	.word	0x0000ca60


	//   ....[4]....
        /*0a48*/ 	.word	0x0000cbb0


	//   ....[5]....
        /*0a4c*/ 	.word	0x0000e140


	//----- nvinfo : EIATTR_MBARRIER_INSTR_OFFSETS
	.align		4
.L_119:
        /*0a50*/ 	.byte	0x04, 0x39
        /*0a52*/ 	.short	(.L_121 - .L_120)


	//   ....[0]....
.L_120:
        /*0a54*/ 	.word	0x00000180
        /*0a58*/ 	.word	0x000000ff
        /*0a5c*/ 	.word	0x00013200
        /*0a60*/ 	.short	0x0100
        /*0a62*/ 	.byte	0x08
	.zero		1


	//   ....[1]....
        /*0a64*/ 	.word	0x00000190
        /*0a68*/ 	.word	0x000000ff
        /*0a6c*/ 	.word	0x00013220
        /*0a70*/ 	.short	0x0100
        /*0a72*/ 	.byte	0x08
	.zero		1


	//   ....[2]....
        /*0a74*/ 	.word	0x00000280
        /*0a78*/ 	.word	0x000000ff
        /*0a7c*/ 	.word	0x00013230
        /*0a80*/ 	.short	0x0100
        /*0a82*/ 	.byte	0x08
	.zero		1


	//   ....[3]....
        /*0a84*/ 	.word	0x00000290
        /*0a88*/ 	.word	0x000000ff
        /*0a8c*/ 	.word	0x00013240
        /*0a90*/ 	.short	0x0100
        /*0a92*/ 	.byte	0x08
	.zero		1


	//   ....[4]....
        /*0a94*/ 	.word	0x000002a0
        /*0a98*/ 	.word	0x000000ff
        /*0a9c*/ 	.word	0x00013238
        /*0aa0*/ 	.short	0x0100
        /*0aa2*/ 	.byte	0x08
	.zero		1


	//   ....[5]....
        /*0aa4*/ 	.word	0x000002b0
        /*0aa8*/ 	.word	0x000000ff
        /*0aac*/ 	.word	0x00013248
        /*0ab0*/ 	.short	0x0100
        /*0ab2*/ 	.byte	0x08
	.zero		1


	//   ....[6]....
        /*0ab4*/ 	.word	0x000003e0
        /*0ab8*/ 	.word	0x000000ff
        /*0abc*/ 	.word	0x00013250
        /*0ac0*/ 	.short	0x0100
        /*0ac2*/ 	.byte	0x08
	.zero		1


	//   ....[7]....
        /*0ac4*/ 	.word	0x000003f0
        /*0ac8*/ 	.word	0x000000ff
        /*0acc*/ 	.word	0x00013260
        /*0ad0*/ 	.short	0x0100
        /*0ad2*/ 	.byte	0x08
	.zero		1


	//   ....[8]....
        /*0ad4*/ 	.word	0x00000400
        /*0ad8*/ 	.word	0x000000ff
        /*0adc*/ 	.word	0x00013258
        /*0ae0*/ 	.short	0x0100
        /*0ae2*/ 	.byte	0x08
	.zero		1


	//   ....[9]....
        /*0ae4*/ 	.word	0x00000410
        /*0ae8*/ 	.word	0x000000ff
        /*0aec*/ 	.word	0x00013268
        /*0af0*/ 	.short	0x0100
        /*0af2*/ 	.byte	0x08
	.zero		1


	//   ....[10]....
        /*0af4*/ 	.word	0x00000500
        /*0af8*/ 	.word	0x000000ff
        /*0afc*/ 	.word	0x00013270
        /*0b00*/ 	.short	0x0100
        /*0b02*/ 	.byte	0x06
	.zero		1


	//   ....[11]....
        /*0b04*/ 	.word	0x00000510
        /*0b08*/ 	.word	0x000000ff
        /*0b0c*/ 	.word	0x00013280
        /*0b10*/ 	.short	0x0100
        /*0b12*/ 	.byte	0x06
	.zero		1


	//   ....[12]....
        /*0b14*/ 	.word	0x00000520
        /*0b18*/ 	.word	0x000000ff
        /*0b1c*/ 	.word	0x00013278
        /*0b20*/ 	.short	0x0100
        /*0b22*/ 	.byte	0x06
	.zero		1


	//   ....[13]....
        /*0b24*/ 	.word	0x00000530
        /*0b28*/ 	.word	0x000000ff
        /*0b2c*/ 	.word	0x00013288
        /*0b30*/ 	.short	0x0100
        /*0b32*/ 	.byte	0x06
	.zero		1


	//   ....[14]....
        /*0b34*/ 	.word	0x00000660
        /*0b38*/ 	.word	0x000000ff
        /*0b3c*/ 	.word	0x00013290
        /*0b40*/ 	.short	0x0100
        /*0b42*/ 	.byte	0x08
	.zero		1


	//   ....[15]....
        /*0b44*/ 	.word	0x00000670
        /*0b48*/ 	.word	0x000000ff
        /*0b4c*/ 	.word	0x000132a0
        /*0b50*/ 	.short	0x0100
        /*0b52*/ 	.byte	0x08
	.zero		1


	//   ....[16]....
        /*0b54*/ 	.word	0x00000680
        /*0b58*/ 	.word	0x000000ff
        /*0b5c*/ 	.word	0x00013298
        /*0b60*/ 	.short	0x0100
        /*0b62*/ 	.byte	0x08
	.zero		1


	//   ....[17]....
        /*0b64*/ 	.word	0x00000690
        /*0b68*/ 	.word	0x000000ff
        /*0b6c*/ 	.word	0x000132a8
        /*0b70*/ 	.short	0x0100
        /*0b72*/ 	.byte	0x08
	.zero		1


	//   ....[18]....
        /*0b74*/ 	.word	0x000007e0
        /*0b78*/ 	.word	0x000000ff
        /*0b7c*/ 	.word	0x000132b0
        /*0b80*/ 	.short	0x0100
        /*0b82*/ 	.byte	0x08
	.zero		1


	//   ....[19]....
        /*0b84*/ 	.word	0x000007f0
        /*0b88*/ 	.word	0x000000ff
        /*0b8c*/ 	.word	0x000132c0
        /*0b90*/ 	.short	0x0100
        /*0b92*/ 	.byte	0x08
	.zero		1


	//   ....[20]....
        /*0b94*/ 	.word	0x00000800
        /*0b98*/ 	.word	0x000000ff
        /*0b9c*/ 	.word	0x000132b8
        /*0ba0*/ 	.short	0x0100
        /*0ba2*/ 	.byte	0x08
	.zero		1


	//   ....[21]....
        /*0ba4*/ 	.word	0x00000810
        /*0ba8*/ 	.word	0x000000ff
        /*0bac*/ 	.word	0x000132c8
        /*0bb0*/ 	.short	0x0100
        /*0bb2*/ 	.byte	0x08
	.zero		1


	//   ....[22]....
        /*0bb4*/ 	.word	0x00001ab0
        /*0bb8*/ 	.word	0x00000019
        /*0bbc*/ 	.word	0x00013200
        /*0bc0*/ 	.short	0x010a
        /*0bc2*/ 	.byte	0x3f
	.zero		1


	//   ....[23]....
        /*0bc4*/ 	.word	0x00001b70
        /*0bc8*/ 	.word	0x00000003
        /*0bcc*/ 	.word	0x00013230
        /*0bd0*/ 	.short	0x010a
        /*0bd2*/ 	.byte	0x3f
	.zero		1


	//   ....[24]....
        /*0bd4*/ 	.word	0x00001bf0
        /*0bd8*/ 	.word	0x00000003
        /*0bdc*/ 	.word	0x00013230
        /*0be0*/ 	.short	0x010a
        /*0be2*/ 	.byte	0x3f
	.zero		1


	//   ....[25]....
        /*0be4*/ 	.word	0x00002690
        /*0be8*/ 	.word	0x00000018
        /*0bec*/ 	.word	0x00000000
        /*0bf0*/ 	.short	0x0101
        /*0bf2*/ 	.byte	0x3f
	.zero		1


	//   ....[26]....
        /*0bf4*/ 	.word	0x00004e40
        /*0bf8*/ 	.word	0x000000ff
        /*0bfc*/ 	.word	0x00013230
        /*0c00*/ 	.short	0x010a
        /*0c02*/ 	.byte	0x16
	.zero		1


	//   ....[27]....
        /*0c04*/ 	.word	0x00004e80
        /*0c08*/ 	.word	0x000000ff
        /*0c0c*/ 	.word	0x00013230
        /*0c10*/ 	.short	0x010a
        /*0c12*/ 	.byte	0x16
	.zero		1


	//   ....[28]....
        /*0c14*/ 	.word	0x000052d0
        /*0c18*/ 	.word	0x000000ff
        /*0c1c*/ 	.word	0x00013250
        /*0c20*/ 	.short	0x010a
        /*0c22*/ 	.byte	0x0b
	.zero		1


	//   ....[29]....
        /*0c24*/ 	.word	0x00005310
        /*0c28*/ 	.word	0x000000ff
        /*0c2c*/ 	.word	0x00013250
        /*0c30*/ 	.short	0x010a
        /*0c32*/ 	.byte	0x0b
	.zero		1


	//   ....[30]....
        /*0c34*/ 	.word	0x00005bf0
        /*0c38*/ 	.word	0x000000ff
        /*0c3c*/ 	.word	0x00000000
        /*0c40*/ 	.short	0x0101
        /*0c42*/ 	.byte	0x16
	.zero		1


	//   ....[31]....
        /*0c44*/ 	.word	0x000075a0
        /*0c48*/ 	.word	0x000000ff
        /*0c4c*/ 	.word	0x00000000
        /*0c50*/ 	.short	0x0101
        /*0c52*/ 	.byte	0x06
	.zero		1


	//   ....[32]....
        /*0c54*/ 	.word	0x00007a60
        /*0c58*/ 	.word	0x000000ff
        /*0c5c*/ 	.word	0x00013250
        /*0c60*/ 	.short	0x010a
        /*0c62*/ 	.byte	0x05
	.zero		1


	//   ....[33]....
        /*0c64*/ 	.word	0x00007aa0
        /*0c68*/ 	.word	0x000000ff
        /*0c6c*/ 	.word	0x00013250
        /*0c70*/ 	.short	0x010a
        /*0c72*/ 	.byte	0x05
	.zero		1


	//   ....[34]....
        /*0c74*/ 	.word	0x00008090
        /*0c78*/ 	.word	0x000000ff
        /*0c7c*/ 	.word	0x00000000
        /*0c80*/ 	.short	0x0101
        /*0c82*/ 	.byte	0x04
	.zero		1


	//   ....[35]....
        /*0c84*/ 	.word	0x000097b0
        /*0c88*/ 	.word	0x00000000
        /*0c8c*/ 	.word	0x00000000
        /*0c90*/ 	.short	0x0101
        /*0c92*/ 	.byte	0x3f
	.zero		1


	//   ....[36]....
        /*0c94*/ 	.word	0x00009df0
        /*0c98*/ 	.word	0x00000006
        /*0c9c*/ 	.word	0x00000000
        /*0ca0*/ 	.short	0x0101
        /*0ca2*/ 	.byte	0x3f
	.zero		1


	//   ....[37]....
        /*0ca4*/ 	.word	0x0000d1b0
        /*0ca8*/ 	.word	0x00000007
        /*0cac*/ 	.word	0x00013280
        /*0cb0*/ 	.short	0x010a
        /*0cb2*/ 	.byte	0x3f
	.zero		1


	//   ....[38]....
        /*0cb4*/ 	.word	0x0000d820
        /*0cb8*/ 	.word	0x00000007
        /*0cbc*/ 	.word	0x00013270
        /*0cc0*/ 	.short	0x0107
        /*0cc2*/ 	.byte	0x3f
	.zero		1


	//   ....[39]....
        /*0cc4*/ 	.word	0x0000d8e0
        /*0cc8*/ 	.word	0x00000007
        /*0ccc*/ 	.word	0x00013270
        /*0cd0*/ 	.short	0x0101
        /*0cd2*/ 	.byte	0x3f
	.zero		1


	//   ....[40]....
        /*0cd4*/ 	.word	0x0000d910
        /*0cd8*/ 	.word	0x00000007
        /*0cdc*/ 	.word	0x00013240
        /*0ce0*/ 	.short	0x010a
        /*0ce2*/ 	.byte	0x3f
	.zero		1


	//   ....[41]....
        /*0ce4*/ 	.word	0x0000de80
        /*0ce8*/ 	.word	0x00000007
        /*0cec*/ 	.word	0x00013230
        /*0cf0*/ 	.short	0x0107
        /*0cf2*/ 	.byte	0x3f
	.zero		1


	//   ....[42]....
        /*0cf4*/ 	.word	0x0000df50
        /*0cf8*/ 	.word	0x00000007
        /*0cfc*/ 	.word	0x00013230
        /*0d00*/ 	.short	0x0101
        /*0d02*/ 	.byte	0x3f
	.zero		1


	//   ....[43]....
        /*0d04*/ 	.word	0x0000e9a0
        /*0d08*/ 	.word	0x00000010
        /*0d0c*/ 	.word	0x00013200
        /*0d10*/ 	.short	0x0107
        /*0d12*/ 	.byte	0x3f
	.zero		1


	//   ....[44]....
        /*0d14*/ 	.word	0x0000ea90
        /*0d18*/ 	.word	0x00000010
        /*0d1c*/ 	.word	0x00013200
        /*0d20*/ 	.short	0x0101
        /*0d22*/ 	.byte	0x3f
	.zero		1


	//   ....[45]....
        /*0d24*/ 	.word	0x0000eab0
        /*0d28*/ 	.word	0x00000010
        /*0d2c*/ 	.word	0x00013220
        /*0d30*/ 	.short	0x010a
        /*0d32*/ 	.byte	0x3f
	.zero		1


	//   ....[46]....
        /*0d34*/ 	.word	0x0000efe0
        /*0d38*/ 	.word	0x00000000
        /*0d3c*/ 	.word	0x00013280
        /*0d40*/ 	.short	0x010a
        /*0d42*/ 	.byte	0x3f
	.zero		1


	//   ....[47]....
        /*0d44*/ 	.word	0x0000f4d0
        /*0d48*/ 	.word	0x00000000
        /*0d4c*/ 	.word	0x00013270
        /*0d50*/ 	.short	0x0107
        /*0d52*/ 	.byte	0x3f
	.zero		1


	//   ....[48]....
        /*0d54*/ 	.word	0x0000f590
        /*0d58*/ 	.word	0x00000000
        /*0d5c*/ 	.word	0x00013270
        /*0d60*/ 	.short	0x0101
        /*0d62*/ 	.byte	0x3f
	.zero		1


	//   ....[49]....
        /*0d64*/ 	.word	0x0000f5c0
        /*0d68*/ 	.word	0x00000000
        /*0d6c*/ 	.word	0x00013240
        /*0d70*/ 	.short	0x010a
        /*0d72*/ 	.byte	0x3f
	.zero		1


	//   ....[50]....
        /*0d74*/ 	.word	0x0000fa00
        /*0d78*/ 	.word	0x00000000
        /*0d7c*/ 	.word	0x00013230
        /*0d80*/ 	.short	0x0107
        /*0d82*/ 	.byte	0x3f
	.zero		1


	//   ....[51]....
        /*0d84*/ 	.word	0x0000fac0
        /*0d88*/ 	.word	0x00000000
        /*0d8c*/ 	.word	0x00013230
        /*0d90*/ 	.short	0x0101
        /*0d92*/ 	.byte	0x3f
	.zero		1


	//   ....[52]....
        /*0d94*/ 	.word	0x0000fb50
        /*0d98*/ 	.word	0x00000002
        /*0d9c*/ 	.word	0x00013270
        /*0da0*/ 	.short	0x010a
        /*0da2*/ 	.byte	0x3f
	.zero		1


	//   ....[53]....
        /*0da4*/ 	.word	0x0000fbe0
        /*0da8*/ 	.word	0x00000002
        /*0dac*/ 	.word	0x00013260
        /*0db0*/ 	.short	0x010a
        /*0db2*/ 	.byte	0x3f
	.zero		1


	//   ....[54]....
        /*0db4*/ 	.word	0x0000fef0
        /*0db8*/ 	.word	0x00000002
        /*0dbc*/ 	.word	0x00013250
        /*0dc0*/ 	.short	0x0101
        /*0dc2*/ 	.byte	0x3f
	.zero		1


	//   ....[55]....
        /*0dc4*/ 	.word	0x0000ff80
        /*0dc8*/ 	.word	0x00000002
        /*0dcc*/ 	.word	0x00000000
        /*0dd0*/ 	.short	0x0101
        /*0dd2*/ 	.byte	0x3f
	.zero		1


	//   ....[56]....
        /*0dd4*/ 	.word	0x00010160
        /*0dd8*/ 	.word	0x00000003
        /*0ddc*/ 	.word	0x00013270
        /*0de0*/ 	.short	0x010a
        /*0de2*/ 	.byte	0x3f
	.zero		1


	//   ....[57]....
        /*0de4*/ 	.word	0x000101f0
        /*0de8*/ 	.word	0x00000003
        /*0dec*/ 	.word	0x00013260
        /*0df0*/ 	.short	0x010a
        /*0df2*/ 	.byte	0x3f
	.zero		1


	//   ....[58]....
        /*0df4*/ 	.word	0x00010510
        /*0df8*/ 	.word	0x00000003
        /*0dfc*/ 	.word	0x00013250
        /*0e00*/ 	.short	0x0101
        /*0e02*/ 	.byte	0x3f
	.zero		1


	//   ....[59]....
        /*0e04*/ 	.word	0x000105d0
        /*0e08*/ 	.word	0x00000003
        /*0e0c*/ 	.word	0x00000000
        /*0e10*/ 	.short	0x0101
        /*0e12*/ 	.byte	0x3f
	.zero		1


	//   ....[60]....
        /*0e14*/ 	.word	0x00011380
        /*0e18*/ 	.word	0x00000005
        /*0e1c*/ 	.word	0x00013220
        /*0e20*/ 	.short	0x010a
        /*0e22*/ 	.byte	0x3f
	.zero		1


	//   ....[61]....
        /*0e24*/ 	.word	0x00011530
        /*0e28*/ 	.word	0x00000003
        /*0e2c*/ 	.word	0x00013240
        /*0e30*/ 	.short	0x010a
        /*0e32*/ 	.byte	0x3f
	.zero		1


	//   ....[62]....
        /*0e34*/ 	.word	0x000115c0
        /*0e38*/ 	.word	0x0000001b
        /*0e3c*/ 	.word	0x00013240
        /*0e40*/ 	.short	0x010a
        /*0e42*/ 	.byte	0x3f
	.zero		1


	//   ....[63]....
        /*0e44*/ 	.word	0x00011600
        /*0e48*/ 	.word	0x00000003
        /*0e4c*/ 	.word	0x00013260
        /*0e50*/ 	.short	0x010a
        /*0e52*/ 	.byte	0x3f
	.zero		1


	//   ....[64]....
        /*0e54*/ 	.word	0x00011640
        /*0e58*/ 	.word	0x0000001b
        /*0e5c*/ 	.word	0x00013260
        /*0e60*/ 	.short	0x010a
        /*0e62*/ 	.byte	0x3f
	.zero		1


	//   ....[65]....
        /*0e64*/ 	.word	0x00011680
        /*0e68*/ 	.word	0x00000003
        /*0e6c*/ 	.word	0x00013280
        /*0e70*/ 	.short	0x010a
        /*0e72*/ 	.byte	0x3f
	.zero		1


	//   ....[66]....
        /*0e74*/ 	.word	0x000116c0
        /*0e78*/ 	.word	0x0000001b
        /*0e7c*/ 	.word	0x00013280
        /*0e80*/ 	.short	0x010a
        /*0e82*/ 	.byte	0x3f
	.zero		1


	//   ....[67]....
        /*0e84*/ 	.word	0x00011720
        /*0e88*/ 	.word	0x00000019
        /*0e8c*/ 	.word	0x00013200
        /*0e90*/ 	.short	0x010a
        /*0e92*/ 	.byte	0x3f
	.zero		1


	//   ....[68]....
        /*0e94*/ 	.word	0x00011770
        /*0e98*/ 	.word	0x00000003
        /*0e9c*/ 	.word	0x00013230
        /*0ea0*/ 	.short	0x010a
        /*0ea2*/ 	.byte	0x3f
	.zero		1


	//   ....[69]....
        /*0ea4*/ 	.word	0x000117d0
        /*0ea8*/ 	.word	0x00000008
        /*0eac*/ 	.word	0x00013230
        /*0eb0*/ 	.short	0x010a
        /*0eb2*/ 	.byte	0x3f
	.zero		1


	//   ....[70]....
        /*0eb4*/ 	.word	0x00011830
        /*0eb8*/ 	.word	0x00000008
        /*0ebc*/ 	.word	0x00013250
        /*0ec0*/ 	.short	0x010a
        /*0ec2*/ 	.byte	0x3f
	.zero		1


	//   ....[71]....
        /*0ec4*/ 	.word	0x00011890
        /*0ec8*/ 	.word	0x00000005
        /*0ecc*/ 	.word	0x00013250
        /*0ed0*/ 	.short	0x010a
        /*0ed2*/ 	.byte	0x3f
	.zero		1


	//   ....[72]....
        /*0ed4*/ 	.word	0x00011990
        /*0ed8*/ 	.word	0x00000007
        /*0edc*/ 	.word	0x00013280
        /*0ee0*/ 	.short	0x010a
        /*0ee2*/ 	.byte	0x3f
	.zero		1


	//   ....[73]....
        /*0ee4*/ 	.word	0x000120b0
        /*0ee8*/ 	.word	0x00000007
        /*0eec*/ 	.word	0x00013240
        /*0ef0*/ 	.short	0x010a
        /*0ef2*/ 	.byte	0x3f
	.zero		1


	//   ....[74]....
        /*0ef4*/ 	.word	0x00012f10
        /*0ef8*/ 	.word	0x00000010
        /*0efc*/ 	.word	0x00013220
        /*0f00*/ 	.short	0x010a
        /*0f02*/ 	.byte	0x3f
	.zero		1


	//   ....[75]....
        /*0f04*/ 	.word	0x00012f60
        /*0f08*/ 	.word	0x00000000
        /*0f0c*/ 	.word	0x00013280
        /*0f10*/ 	.short	0x010a
        /*0f12*/ 	.byte	0x3f
	.zero		1


	//   ....[76]....
        /*0f14*/ 	.word	0x00013620
        /*0f18*/ 	.word	0x00000000
        /*0f1c*/ 	.word	0x00013240
        /*0f20*/ 	.short	0x010a
        /*0f22*/ 	.byte	0x3f
	.zero		1


	//   ....[77]....
        /*0f24*/ 	.word	0x00013be0
        /*0f28*/ 	.word	0x00000002
        /*0f2c*/ 	.word	0x00013270
        /*0f30*/ 	.short	0x010a
        /*0f32*/ 	.byte	0x3f
	.zero		1


	//   ....[78]....
        /*0f34*/ 	.word	0x00013c30
        /*0f38*/ 	.word	0x00000002
        /*0f3c*/ 	.word	0x00013260
        /*0f40*/ 	.short	0x010a
        /*0f42*/ 	.byte	0x3f
	.zero		1


	//   ....[79]....
        /*0f44*/ 	.word	0x00013c80
        /*0f48*/ 	.word	0x00000003
        /*0f4c*/ 	.word	0x00013270
        /*0f50*/ 	.short	0x010a
        /*0f52*/ 	.byte	0x3f
	.zero		1


	//   ....[80]....
        /*0f54*/ 	.word	0x00013cd0
        /*0f58*/ 	.word	0x00000003
        /*0f5c*/ 	.word	0x00013260
        /*0f60*/ 	.short	0x010a
        /*0f62*/ 	.byte	0x3f
	.zero		1


	//   ....[81]....
        /*0f64*/ 	.word	0x00013d20
        /*0f68*/ 	.word	0x00000005
        /*0f6c*/ 	.word	0x00013220
        /*0f70*/ 	.short	0x010a
        /*0f72*/ 	.byte	0x3f
	.zero		1


	//   ....[82]....
        /*0f74*/ 	.word	0x00013ec0
        /*0f78*/ 	.word	0x00000003
        /*0f7c*/ 	.word	0x00013240
        /*0f80*/ 	.short	0x010a
        /*0f82*/ 	.byte	0x3f
	.zero		1


	//   ....[83]....
        /*0f84*/ 	.word	0x00013f10
        /*0f88*/ 	.word	0x0000001b
        /*0f8c*/ 	.word	0x00013240
        /*0f90*/ 	.short	0x010a
        /*0f92*/ 	.byte	0x3f
	.zero		1


	//   ....[84]....
        /*0f94*/ 	.word	0x00013f60
        /*0f98*/ 	.word	0x00000003
        /*0f9c*/ 	.word	0x00013260
        /*0fa0*/ 	.short	0x010a
        /*0fa2*/ 	.byte	0x3f
	.zero		1


	//   ....[85]....
        /*0fa4*/ 	.word	0x00013fb0
        /*0fa8*/ 	.word	0x0000001b
        /*0fac*/ 	.word	0x00013260
        /*0fb0*/ 	.short	0x010a
        /*0fb2*/ 	.byte	0x3f
	.zero		1


	//   ....[86]....
        /*0fb4*/ 	.word	0x00014000
        /*0fb8*/ 	.word	0x00000003
        /*0fbc*/ 	.word	0x00013280
        /*0fc0*/ 	.short	0x010a
        /*0fc2*/ 	.byte	0x3f
	.zero		1


	//----- nvinfo : EIATTR_NUM_MBARRIERS
	.align		4
.L_121:
        /*0fc4*/ 	.byte	0x03, 0x38
        /*0fc6*/ 	.short	0x0016


	//----- nvinfo : EIATTR_EXIT_INSTR_OFFSETS
	.align		4
        /*0fc8*/ 	.byte	0x04, 0x1c
        /*0fca*/ 	.short	(.L_123 - .L_122)


	//   ....[0]....
.L_122:
        /*0fcc*/ 	.word	0x00000980


	//   ....[1]....
        /*0fd0*/ 	.word	0x0000ad80


	//   ....[2]....
        /*0fd4*/ 	.word	0x00011710


	//----- nvinfo : EIATTR_MAX_THREADS
	.align		4
.L_123:
        /*0fd8*/ 	.byte	0x04, 0x05
        /*0fda*/ 	.short	(.L_125 - .L_124)
.L_124:
        /*0fdc*/ 	.word	0x00000200
        /*0fe0*/ 	.word	0x00000001
        /*0fe4*/ 	.word	0x00000001


	//----- nvinfo : EIATTR_CRS_STACK_SIZE
	.align		4
.L_125:
        /*0fe8*/ 	.byte	0x04, 0x1e
        /*0fea*/ 	.short	(.L_127 - .L_126)
.L_126:
        /*0fec*/ 	.word	0x00000000


	//----- nvinfo : EIATTR_CBANK_PARAM_SIZE
	.align		4
.L_127:
        /*0ff0*/ 	.byte	0x03, 0x19
        /*0ff2*/ 	.short	0x0af0


	//----- nvinfo : EIATTR_PARAM_CBANK
	.align		4
        /*0ff4*/ 	.byte	0x04, 0x0a
        /*0ff6*/ 	.short	(.L_129 - .L_128)
	.align		4
.L_128:
        /*0ff8*/ 	.word	index@(.nv.constant0._ZN7cutlass13device_kernelIN5flash11enable_sm90INS1_16FlashAttnFwdSm90INS1_25CollectiveMainloopFwdSm90ILi2EN4cute5tupleIJNS5_1CILi1EEES8_S8_EEENS6_IJNS7_ILi192EEENS7_ILi160EEENS7_ILi64EEEEEELi64ENS_12float_e4m3_tEfNS_4arch4Sm90ELb0ELb0ELb1ELb1ELb1ELb0ELb0ELb1ELb1ELb1ELb1ELb0EEENS1_21CollectiveEpilogueFwdINS6_IJSA_SC_SB_EEES9_NS_10bfloat16_tESG_Li384ELb1ELb1ELb1ELb1EEENS1_36VarlenDynamicPersistentTileSchedulerILi192ELi160ELi384ELi128ELb1ELb1ELb1ELb0ELb1ELb1EEEEEEEEEvNT_6ParamsE)
        /*0ffc*/ 	.short	0x0210
        /*0ffe*/ 	.short	0x0af0


	//----- nvinfo : EIATTR_SW_WAR
	.align		4
.L_129:
        /*1000*/ 	.byte	0x04, 0x36
        /*1002*/ 	.short	(.L_131 - .L_130)
.L_130:
        /*1004*/ 	.word	0x00000008
.L_131:


//--------------------- .nv.info._ZN7cutlass13device_kernelIN5flash11enable_sm90INS1_16FlashAttnFwdSm90INS1_25CollectiveMainloopFwdSm90ILi2EN4cute5tupleIJNS5_1CILi1EEES8_S8_EEENS6_IJNS7_ILi192EEENS7_ILi160EEENS7_ILi64EEEEEELi64ENS_12float_e4m3_tEfNS_4arch4Sm90ELb0ELb0ELb1ELb1ELb1ELb1ELb0ELb1ELb1ELb1ELb1ELb0EEENS1_21CollectiveEpilogueFwdINS6_IJSA_SC_SB_EEES9_NS_10bfloat16_tESG_Li384ELb1ELb1ELb1ELb1EEENS1_36VarlenDynamicPersistentTileSchedulerILi192ELi160ELi384ELi128ELb1ELb1ELb1ELb0ELb1ELb1EEEEEEEEEvNT_6ParamsE --------------------------
	.section	.nv.info._ZN7cutlass13device_kernelIN5flash11enable_sm90INS1_16FlashAttnFwdSm90INS1_25CollectiveMainloopFwdSm90ILi2EN4cute5tupleIJNS5_1CILi1EEES8_S8_EEENS6_IJNS7_ILi192EEENS7_ILi160EEENS7_ILi64EEEEEELi64ENS_12float_e4m3_tEfNS_4arch4Sm90ELb0ELb0ELb1ELb1ELb1ELb1ELb0ELb1ELb1ELb1ELb1ELb0EEENS1_21CollectiveEpilogueFwdINS6_IJSA_SC_SB_EEES9_NS_10bfloat16_tESG_Li384ELb1ELb1ELb1ELb1EEENS1_36VarlenDynamicPersistentTileSchedulerILi192ELi160ELi384ELi128ELb1ELb1ELb1ELb0ELb1ELb1EEEEEEEEEvNT_6ParamsE,"",@"SHT_CUDA_INFO"
	.sectionflags	@""
	.align	4


	//----- nvinfo : EIATTR_CUDA_API_VERSION
	.align		4
        /*0000*/ 	.byte	0x04, 0x37
        /*0002*/ 	.short	(.L_133 - .L_132)
.L_132:
        /*0004*/ 	.word	0x00000082


	//----- nvinfo : EIATTR_KPARAM_INFO
	.align		4
.L_133:
        /*0008*/ 	.byte	0x04, 0x17
        /*000a*/ 	.short	(.L_135 - .L_134)
.L_134:
        /*000c*/ 	.word	0x00000000
        /*0010*/ 	.short	0x0000
        /*0012*/ 	.short	0x0070
        /*0014*/ 	.byte	0x00, 0xf0, 0x01, 0x2a


	//----- nvinfo : EIATTR_SPARSE_MMA_MASK
	.align		4
.L_135:
        /*0018*/ 	.byte	0x03, 0x50
        /*001a*/ 	.short	0x0000


	//----- nvinfo : EIATTR_MAXREG_COUNT
	.align		4
        /*001c*/ 	.byte	0x03, 0x1b
        /*001e*/ 	.short	0x0080


	//----- nvinfo : EIATTR_NUM_BARRIERS
	.align		4
        /*0020*/ 	.byte	0x02, 0x4c
        /*0022*/ 	.byte	0x10
	.zero		1


	//----- nvinfo : EIATTR_EXTERNS
	.align		4
        /*0024*/ 	.byte	0x04, 0x0f
        /*0026*/ 	.short	(.L_137 - .L_136)


	//   ....[0]....
	.align		4
.L_136:
        /*0028*/ 	.word	index@(__assertfail)


	//----- nvinfo : EIATTR_ANNOTATIONS
	.align		4
.L_137:
        /*002c*/ 	.byte	0x04, 0x55
        /*002e*/ 	.short	(.L_139 - .L_138)


	//   ....[0]....
.L_138:
        /* <DEDUP_REMOVED lines=127> */


	//----- nvinfo : EIATTR_MERCURY_ISA_VERSION
	.align		4
.L_139:
        /*0808*/ 	.byte	0x03, 0x5f
        /*080a*/ 	.short	0x0101


	//----- nvinfo : EIATTR_UNUSED_LOAD_BYTE_OFFSET
	.align		4
        /*080c*/ 	.byte	0x04, 0x44
        /*080e*/ 	.short	(.L_141 - .L_140)


	//   ....[0]....
.L_140:
        /*0810*/ 	.word	0x00000a40
        /*0814*/ 	.word	0x0000fff0


	//   ....[1]....
        /*0818*/ 	.word	0x0000f2e0
        /*081c*/ 	.word	0x0000fff0


	//----- nvinfo : EIATTR_INT_WARP_WIDE_INSTR_OFFSETS
	.align		4
.L_141:
        /*0820*/ 	.byte	0x04, 0x31
        /*0822*/ 	.short	(.L_143 - .L_142)


	//   ....[0]....
.L_142:
        /*0824*/ 	.word	0x00000120


	//   ....[1]....
        /*0828*/ 	.word	0x000001c0


	//   ....[2]....
        /*082c*/ 	.word	0x00000230


	//   ....[3]....
        /*0830*/ 	.word	0x00014410


	//   ....[4]....
        /*0834*/ 	.word	0x000144a0


	//   ....[5]....
        /*0838*/ 	.word	0x00017ef0


	//   ....[6]....
        /*083c*/ 	.word	0x00017f80


	//----- nvinfo : EIATTR_COOP_GROUP_MASK_REGIDS
	.align		4
.L_143:
        /*0840*/ 	.byte	0x04, 0x29
        /*0842*/ 	.short	(.L_145 - .L_144)


	//   ....[0]....
.L_144:
        /*0844*/ 	.word	0xffffffff


	//   ....[1]....
        /*0848*/ 	.word	0xffffffff


	//   ....[2]....
        /*084c*/ 	.word	0xffffffff


	//   ....[3]....
        /*0850*/ 	.word	0xffffffff


	//   ....[4]....
        /*0854*/ 	.word	0xffffffff


	//   ....[5]....
        /*0858*/ 	.word	0xffffffff


	//   ....[6]....
        /*085c*/ 	.word	0xffffffff


	//   ....[7]....
        /*0860*/ 	.word	0xffffffff


	//   ....[8]....
        /*0864*/ 	.word	0xffffffff


	//   ....[9]....
        /*0868*/ 	.word	0xffffffff


	//   ....[10]....
        /*086c*/ 	.word	0xffffffff


	//   ....[11]....
        /*0870*/ 	.word	0xffffffff


	//   ....[12]....
        /*0874*/ 	.word	0xffffffff


	//   ....[13]....
        /*0878*/ 	.word	0xffffffff


	//   ....[14]....
        /*087c*/ 	.word	0xffffffff


	//   ....[15]....
        /*0880*/ 	.word	0xffffffff


	//   ....[16]....
        /*0884*/ 	.word	0xffffffff


	//   ....[17]....
        /*0888*/ 	.word	0xffffffff


	//   ....[18]....
        /*088c*/ 	.word	0xffffffff


	//   ....[19]....
        /*0890*/ 	.word	0xffffffff


	//   ....[20]....
        /*0894*/ 	.word	0xffffffff


	//   ....[21]....
        /*0898*/ 	.word	0xffffffff


	//   ....[22]....
        /*089c*/ 	.word	0xffffffff


	//   ....[23]....
        /*08a0*/ 	.word	0xffffffff


	//   ....[24]....
        /*08a4*/ 	.word	0xffffffff


	//   ....[25]....
        /*08a8*/ 	.word	0xffffffff


	//   ....[26]....
        /*08ac*/ 	.word	0xffffffff


	//   ....[27]....
        /*08b0*/ 	.word	0xffffffff


	//   ....[28]....
        /*08b4*/ 	.word	0xffffffff


	//   ....[29]....
        /*08b8*/ 	.word	0xffffffff


	//   ....[30]....
        /*08bc*/ 	.word	0xffffffff


	//   ....[31]....
        /*08c0*/ 	.word	0xffffffff


	//   ....[32]....
        /*08c4*/ 	.word	0xffffffff


	//   ....[33]....
        /*08c8*/ 	.word	0xffffffff


	//   ....[34]....
        /*08cc*/ 	.word	0xffffffff


	//   ....[35]....
        /*08d0*/ 	.word	0xffffffff


	//   ....[36]....
        /*08d4*/ 	.word	0xffffffff


	//   ....[37]....
        /*08d8*/ 	.word	0xffffffff


	//   ....[38]....
        /*08dc*/ 	.word	0xffffffff


	//   ....[39]....
        /*08e0*/ 	.word	0xffffffff


	//   ....[40]....
        /*08e4*/ 	.word	0xffffffff


	//   ....[41]....
        /*08e8*/ 	.word	0xffffffff


	//   ....[42]....
        /*08ec*/ 	.word	0xffffffff


	//   ....[43]....
        /*08f0*/ 	.word	0xffffffff


	//   ....[44]....
        /*08f4*/ 	.word	0xffffffff


	//   ....[45]....
        /*08f8*/ 	.word	0xffffffff


	//   ....[46]....
        /*08fc*/ 	.word	0xffffffff


	//   ....[47]....
        /*0900*/ 	.word	0xffffffff


	//   ....[48]....
        /*0904*/ 	.word	0xffffffff


	//   ....[49]....
        /*0908*/ 	.word	0xffffffff


	//   ....[50]....
        /*090c*/ 	.word	0xffffffff


	//   ....[51]....
        /*0910*/ 	.word	0xffffffff


	//   ....[52]....
        /*0914*/ 	.word	0xffffffff


	//   ....[53]....
        /*0918*/ 	.word	0xffffffff


	//   ....[54]....
        /*091c*/ 	.word	0xffffffff


	//   ....[55]....
        /*0920*/ 	.word	0xffffffff


	//   ....[56]....
        /*0924*/ 	.word	0xffffffff


	//   ....[57]....
        /*0928*/ 	.word	0xffffffff


	//   ....[58]....
        /*092c*/ 	.word	0xffffffff


	//   ....[59]....
        /*0930*/ 	.word	0xffffffff


	//   ....[60]....
        /*0934*/ 	.word	0xffffffff


	//   ....[61]....
        /*0938*/ 	.word	0xffffffff


	//   ....[62]....
        /*093c*/ 	.word	0xffffffff


	//   ....[63]....
        /*0940*/ 	.word	0xffffffff


	//   ....[64]....
        /*0944*/ 	.word	0xffffffff


	//   ....[65]....
        /*0948*/ 	.word	0xffffffff


	//   ....[66]....
        /*094c*/ 	.word	0xffffffff


	//   ....[67]....
        /*0950*/ 	.word	0xffffffff


	//   ....[68]....
        /*0954*/ 	.word	0xffffffff


	//   ....[69]....
        /*0958*/ 	.word	0xffffffff


	//   ....[70]....
        /*095c*/ 	.word	0xffffffff


	//   ....[71]....
        /*0960*/ 	.word	0xffffffff


	//   ....[72]....
        /*0964*/ 	.word	0xffffffff


	//   ....[73]....
        /*0968*/ 	.word	0xffffffff


	//   ....[74]....
        /*096c*/ 	.word	0xffffffff


	//   ....[75]....
        /*0970*/ 	.word	0xffffffff


	//   ....[76]....
        /*0974*/ 	.word	0xffffffff


	//   ....[77]....
        /*0978*/ 	.word	0xffffffff


	//   ....[78]....
        /*097c*/ 	.word	0xffffffff


	//   ....[79]....
        /*0980*/ 	.word	0xffffffff


	//   ....[80]....
        /*0984*/ 	.word	0xffffffff


	//   ....[81]....
        /*0988*/ 	.word	0xffffffff


	//   ....[82]....
        /*098c*/ 	.word	0xffffffff


	//   ....[83]....
        /*0990*/ 	.word	0xffffffff


	//   ....[84]....
        /*0994*/ 	.word	0xffffffff


	//   ....[85]....
        /*0998*/ 	.word	0xffffffff


	//   ....[86]....
        /*099c*/ 	.word	0xffffffff


	//   ....[87]....
        /*09a0*/ 	.word	0xffffffff


	//   ....[88]....
        /*09a4*/ 	.word	0xffffffff


	//   ....[89]....
        /*09a8*/ 	.word	0xffffffff


	//   ....[90]....
        /*09ac*/ 	.word	0xffffffff


	//   ....[91]....
        /*09b0*/ 	.word	0xffffffff


	//   ....[92]....
        /*09b4*/ 	.word	0xffffffff


	//   ....[93]....
        /*09b8*/ 	.word	0xffffffff


	//   ....[94]....
        /*09bc*/ 	.word	0xffffffff


	//   ....[95]....
        /*09c0*/ 	.word	0xffffffff


	//   ....[96]....
        /*09c4*/ 	.word	0xffffffff


	//   ....[97]....
        /*09c8*/ 	.word	0xffffffff


	//   ....[98]....
        /*09cc*/ 	.word	0xffffffff


	//   ....[99]....
        /*09d0*/ 	.word	0xffffffff


	//   ....[100]....
        /*09d4*/ 	.word	0xffffffff


	//   ....[101]....
        /*09d8*/ 	.word	0xffffffff


	//   ....[102]....
        /*09dc*/ 	.word	0xffffffff


	//   ....[103]....
        /*09e0*/ 	.word	0xffffffff


	//   ....[104]....
        /*09e4*/ 	.word	0xffffffff


	//   ....[105]....
        /*09e8*/ 	.word	0xffffffff


	//   ....[106]....
        /*09ec*/ 	.word	0xffffffff


	//   ....[107]....
        /*09f0*/ 	.word	0xffffffff


	//   ....[108]....
        /*09f4*/ 	.word	0xffffffff


	//   ....[109]....
        /*09f8*/ 	.word	0xffffffff


	//   ....[110]....
        /*09fc*/ 	.word	0xffffffff


	//   ....[111]....
        /*0a00*/ 	.word	0xffffffff


	//   ....[112]....
        /*0a04*/ 	.word	0xffffffff


	//   ....[113]....
        /*0a08*/ 	.word	0xffffffff


	//   ....[114]....
        /*0a0c*/ 	.word	0xffffffff


	//   ....[115]....
        /*0a10*/ 	.word	0xffffffff


	//   ....[116]....
        /*0a14*/ 	.word	0xffffffff


	//   ....[117]....
        /*0a18*/ 	.word	0xffffffff


	//   ....[118]....
        /*0a1c*/ 	.word	0xffffffff


	//   ....[119]....
        /*0a20*/ 	.word	0xffffffff


	//   ....[120]....
        /*0a24*/ 	.word	0xffffffff


	//   ....[121]....
        /*0a28*/ 	.word	0xffffffff


	//   ....[122]....
        /*0a2c*/ 	.word	0xffffffff


	//   ....[123]....
        /*0a30*/ 	.word	0xffffffff


	//   ....[124]....
        /*0a34*/ 	.word	0xffffffff


	//   ....[125]....
        /*0a38*/ 	.word	0xffffffff


	//   ....[126]....
        /*0a3c*/ 	.word	0xffffffff


	//   ....[127]....
        /*0a40*/ 	.word	0xffffffff


	//   ....[128]....
        /*0a44*/ 	.word	0xffffffff


	//   ....[129]....
        /*0a48*/ 	.word	0xffffffff


	//   ....[130]....
        /*0a4c*/ 	.word	0xffffffff


	//   ....[131]....
        /*0a50*/ 	.word	0xffffffff


	//   ....[132]....
        /*0a54*/ 	.word	0xffffffff


	//   ....[133]....
        /*0a58*/ 	.word	0xffffffff


	//   ....[134]....
        /*0a5c*/ 	.word	0xffffffff


	//   ....[135]....
        /*0a60*/ 	.word	0xffffffff


	//   ....[136]....
        /*0a64*/ 	.word	0xffffffff


	//   ....[137]....
        /*0a68*/ 	.word	0xffffffff


	//   ....[138]....
        /*0a6c*/ 	.word	0xffffffff


	//   ....[139]....
        /*0a70*/ 	.word	0xffffffff


	//   ....[140]....
        /*0a74*/ 	.word	0xffffffff


	//   ....[141]....
        /*0a78*/ 	.word	0xffffffff


	//   ....[142]....
        /*0a7c*/ 	.word	0xffffffff


	//   ....[143]....
        /*0a80*/ 	.word	0xffffffff


	//   ....[144]....
        /*0a84*/ 	.word	0xffffffff


	//   ....[145]....
        /*0a88*/ 	.word	0xffffffff


	//   ....[146]....
        /*0a8c*/ 	.word	0xffffffff


	//   ....[147]....
        /*0a90*/ 	.word	0xffffffff


	//   ....[148]....
        /*0a94*/ 	.word	0xffffffff


	//   ....[149]....
        /*0a98*/ 	.word	0xffffffff


	//   ....[150]....
        /*0a9c*/ 	.word	0xffffffff


	//   ....[151]....
        /*0aa0*/ 	.word	0xffffffff


	//   ....[152]....
        /*0aa4*/ 	.word	0xffffffff


	//   ....[153]....
        /*0aa8*/ 	.word	0xffffffff


	//   ....[154]....
        /*0aac*/ 	.word	0xffffffff


	//   ....[155]....
        /*0ab0*/ 	.word	0xffffffff


	//   ....[156]....
        /*0ab4*/ 	.word	0xffffffff


	//   ....[157]....
        /*0ab8*/ 	.word	0xffffffff


	//   ....[158]....
        /*0abc*/ 	.word	0xffffffff


	//   ....[159]....
        /*0ac0*/ 	.word	0xffffffff


	//   ....[160]....
        /*0ac4*/ 	.word	0xffffffff


	//   ....[161]....
        /*0ac8*/ 	.word	0xffffffff


	//   ....[162]....
        /*0acc*/ 	.word	0xffffffff


	//   ....[163]....
        /*0ad0*/ 	.word	0xffffffff


	//   ....[164]....
        /*0ad4*/ 	.word	0xffffffff


	//   ....[165]....
        /*0ad8*/ 	.word	0xffffffff


	//   ....[166]....
        /*0adc*/ 	.word	0xffffffff


	//   ....[167]....
        /*0ae0*/ 	.word	0xffffffff


	//   ....[168]....
        /*0ae4*/ 	.word	0xffffffff


	//   ....[169]....
        /*0ae8*/ 	.word	0xffffffff


	//   ....[170]....
        /*0aec*/ 	.word	0xffffffff


	//   ....[171]....
        /*0af0*/ 	.word	0xffffffff


	//   ....[172]....
        /*0af4*/ 	.word	0xffffffff


	//   ....[173]....
        /*0af8*/ 	.word	0xffffffff


	//   ....[174]....
        /*0afc*/ 	.word	0xffffffff


	//   ....[175]....
        /*0b00*/ 	.word	0xffffffff


	//   ....[176]....
        /*0b04*/ 	.word	0xffffffff


	//   ....[177]....
        /*0b08*/ 	.word	0xffffffff


	//   ....[178]....
        /*0b0c*/ 	.word	0xffffffff


	//   ....[179]....
        /*0b10*/ 	.word	0xffffffff


	//   ....[180]....
        /*0b14*/ 	.word	0xffffffff


	//   ....[181]....
        /*0b18*/ 	.word	0x0500000f


	//   ....[182]....
        /*0b1c*/ 	.word	0x0500000f


	//   ....[183]....
        /*0b20*/ 	.word	0x0500000f


	//   ....[184]....
        /*0b24*/ 	.word	0x0500000f


	//   ....[185]....
        /*0b28*/ 	.word	0x0500000f


	//   ....[186]....
        /*0b2c*/ 	.word	0x0500000f


	//   ....[187]....
        /*0b30*/ 	.word	0x0500000f


	//   ....[188]....
        /*0b34*/ 	.word	0x0500000f


	//   ....[189]....
        /*0b38*/ 	.word	0x0500000f


	//   ....[190]....
        /*0b3c*/ 	.word	0x0500000f


	//   ....[191]....
        /*0b40*/ 	.word	0x0500000f


	//   ....[192]....
        /*0b44*/ 	.word	0x0500000f


	//   ....[193]....
        /*0b48*/ 	.word	0x0500000f


	//   ....[194]....
        /*0b4c*/ 	.word	0x0500000f


	//   ....[195]....
        /*0b50*/ 	.word	0x0500000f


	//   ....[196]....
        /*0b54*/ 	.word	0x0500000f


	//   ....[197]....
        /*0b58*/ 	.word	0x0500000f


	//   ....[198]....
        /*0b5c*/ 	.word	0x0500000f


	//   ....[199]....
        /*0b60*/ 	.word	0x0500000f


	//   ....[200]....
        /*0b64*/ 	.word	0x0500000f


	//   ....[201]....
        /*0b68*/ 	.word	0x0500000f


	//   ....[202]....
        /*0b6c*/ 	.word	0x0500000f


	//   ....[203]....
        /*0b70*/ 	.word	0x0500000f


	//   ....[204]....
        /*0b74*/ 	.word	0x0500000f


	//   ....[205]....
        /*0b78*/ 	.word	0x0500000f


	//   ....[206]....
        /*0b7c*/ 	.word	0x0500000f


	//   ....[207]....
        /*0b80*/ 	.word	0x0500000f


	//   ....[208]....
        /*0b84*/ 	.word	0x0500000f


	//   ....[209]....
        /*0b88*/ 	.word	0x0500000f


	//   ....[210]....
        /*0b8c*/ 	.word	0x0500000f


	//   ....[211]....
        /*0b90*/ 	.word	0x0500000f


	//   ....[212]....
        /*0b94*/ 	.word	0x0500000f


	//   ....[213]....
        /*0b98*/ 	.word	0x0500000f


	//   ....[214]....
        /*0b9c*/ 	.word	0x0500000f


	//   ....[215]....
        /*0ba0*/ 	.word	0x0500000f


	//   ....[216]....
        /*0ba4*/ 	.word	0x0500000f


	//   ....[217]....
        /*0ba8*/ 	.word	0x0500000f


	//   ....[218]....
        /*0bac*/ 	.word	0x0500000f


	//   ....[219]....
        /*0bb0*/ 	.word	0x0500000f


	//   ....[220]....
        /*0bb4*/ 	.word	0x0500000f


	//   ....[221]....
        /*0bb8*/ 	.word	0x0500000f


	//   ....[222]....
        /*0bbc*/ 	.word	0x0500000f


	//   ....[223]....
        /*0bc0*/ 	.word	0x0500000f


	//   ....[224]....
        /*0bc4*/ 	.word	0x0500000f


	//   ....[225]....
        /*0bc8*/ 	.word	0x0500000f


	//   ....[226]....
        /*0bcc*/ 	.word	0x0500000f


	//   ....[227]....
        /*0bd0*/ 	.word	0x0500000f


	//   ....[228]....
        /*0bd4*/ 	.word	0x0500000f


	//   ....[229]....
        /*0bd8*/ 	.word	0x0500000f


	//   ....[230]....
        /*0bdc*/ 	.word	0x0500000f


	//   ....[231]....
        /*0be0*/ 	.word	0x0500000f


	//   ....[232]....
        /*0be4*/ 	.word	0x0500000f


	//   ....[233]....
        /*0be8*/ 	.word	0x0500000f


	//   ....[234]....
        /*0bec*/ 	.word	0x0500000f


	//   ....[235]....
        /*0bf0*/ 	.word	0x0500000f


	//   ....[236]....
        /*0bf4*/ 	.word	0x0500000f


	//   ....[237]....
        /*0bf8*/ 	.word	0x0500000f


	//   ....[238]....
        /*0bfc*/ 	.word	0x0500000f


	//   ....[239]....
        /*0c00*/ 	.word	0x0500000f


	//   ....[240]....
        /*0c04*/ 	.word	0x0500000f


	//   ....[241]....
        /*0c08*/ 	.word	0x0500000f


	//   ....[242]....
        /*0c0c*/ 	.word	0x0500000f


	//   ....[243]....
        /*0c10*/ 	.word	0x0500000f


	//   ....[244]....
        /*0c14*/ 	.word	0x0500000f


	//   ....[245]....
        /*0c18*/ 	.word	0x0500000f


	//   ....[246]....
        /*0c1c*/ 	.word	0x0500000f


	//   ....[247]....
        /*0c20*/ 	.word	0x0500000f


	//   ....[248]....
        /*0c24*/ 	.word	0x0500000f


	//   ....[249]....
        /*0c28*/ 	.word	0x0500000f


	//   ....[250]....
        /*0c2c*/ 	.word	0x0500000f


	//   ....[251]....
        /*0c30*/ 	.word	0x0500000f


	//   ....[252]....
        /*0c34*/ 	.word	0x0500000f


	//   ....[253]....
        /*0c38*/ 	.word	0x0500000f


	//   ....[254]....
        /*0c3c*/ 	.word	0x0500000f


	//   ....[255]....
        /*0c40*/ 	.word	0x0500000f


	//   ....[0]....
        /*0c44*/ 	.word	0x0500000f


	//   ....[1]....
        /*0c48*/ 	.word	0x0500000f


	//   ....[2]....
        /*0c4c*/ 	.word	0x0500000f


	//   ....[3]....
        /*0c50*/ 	.word	0x0500000f


	//   ....[4]....
        /*0c54*/ 	.word	0x0500000f


	//   ....[5]....
        /*0c58*/ 	.word	0x0500000f


	//   ....[6]....
        /*0c5c*/ 	.word	0x0500000f


	//   ....[7]....
        /*0c60*/ 	.word	0x0500000f


	//   ....[8]....
        /*0c64*/ 	.word	0x0500000f


	//   ....[9]....
        /*0c68*/ 	.word	0x0500000f


	//   ....[10]....
        /*0c6c*/ 	.word	0x0500000f


	//   ....[11]....
        /*0c70*/ 	.word	0x0500000f


	//----- nvinfo : EIATTR_COOP_GROUP_INSTR_OFFSETS
	.align		4
.L_145:
        /*0c74*/ 	.byte	0x04, 0x28
        /*0c76*/ 	.short	(.L_147 - .L_146)


	//   ....[0]....
.L_146:
        /*0c78*/ 	.word	0x00000060


	//   ....[1]....
        /*0c7c*/ 	.word	0x00000130


	//   ....[2]....
        /*0c80*/ 	.word	0x000001e0


	//   ....[3]....
        /*0c84*/ 	.word	0x000003a0


	//   ....[4]....
        /*0c88*/ 	.word	0x00000500


	//   ....[5]....
        /*0c8c*/ 	.word	0x00000620


	//   ....[6]....
        /*0c90*/ 	.word	0x00000780


	//   ....[7]....
        /*0c94*/ 	.word	0x000029d0


	//   ....[8]....
        /*0c98*/ 	.word	0x000029e0


	//   ....[9]....
        /*0c9c*/ 	.word	0x00003b50


	//   ....[10]....
        /*0ca0*/ 	.word	0x00003b60


	//   ....[11]....
        /*0ca4*/ 	.word	0x00004cd0


	//   ....[12]....
        /*0ca8*/ 	.word	0x00004ce0


	//   ....[13]....
        /*0cac*/ 	.word	0x00005060


	//   ....[14]....
        /*0cb0*/ 	.word	0x00005080


	//   ....[15]....
        /*0cb4*/ 	.word	0x00005770


	//   ....[16]....
        /*0cb8*/ 	.word	0x00005f20


	//   ....[17]....
        /*0cbc*/ 	.word	0x00005f30


	//   ....[18]....
        /*0cc0*/ 	.word	0x00005f40


	//   ....[19]....
        /*0cc4*/ 	.word	0x00005f50


	//   ....[20]....
        /*0cc8*/ 	.word	0x00007230


	//   ....[21]....
        /*0ccc*/ 	.word	0x00007240


	//   ....[22]....
        /*0cd0*/ 	.word	0x00007250


	//   ....[23]....
        /*0cd4*/ 	.word	0x00007260


	//   ....[24]....
        /*0cd8*/ 	.word	0x0000a060


	//   ....[25]....
        /*0cdc*/ 	.word	0x0000a0f0


	//   ....[26]....
        /*0ce0*/ 	.word	0x0000a4a0


	//   ....[27]....
        /*0ce4*/ 	.word	0x0000a4e0


	//   ....[28]....
        /*0ce8*/ 	.word	0x0000cec0


	//   ....[29]....
        /*0cec*/ 	.word	0x0000cf20


	//   ....[30]....
        /*0cf0*/ 	.word	0x0000d2f0


	//   ....[31]....
        /*0cf4*/ 	.word	0x0000d310


	//   ....[32]....
        /*0cf8*/ 	.word	0x0000ec40


	//   ....[33]....
        /*0cfc*/ 	.word	0x0000ec50


	//   ....[34]....
        /*0d00*/ 	.word	0x0000ece0


	//   ....[35]....
        /*0d04*/ 	.word	0x0000ed00


	//   ....[36]....
        /*0d08*/ 	.word	0x0000f830


	//   ....[37]....
        /*0d0c*/ 	.word	0x0000f840


	//   ....[38]....
        /*0d10*/ 	.word	0x0000f870


	//   ....[39]....
        /*0d14*/ 	.word	0x0000f880


	//   ....[40]....
        /*0d18*/ 	.word	0x0000f890


	//   ....[41]....
        /*0d1c*/ 	.word	0x0000f8a0


	//   ....[42]....
        /*0d20*/ 	.word	0x0000f8b0


	//   ....[43]....
        /*0d24*/ 	.word	0x0000f8c0


	//   ....[44]....
        /*0d28*/ 	.word	0x0000f8d0


	//   ....[45]....
        /*0d2c*/ 	.word	0x0000f8e0


	//   ....[46]....
        /*0d30*/ 	.word	0x0000f8f0


	//   ....[47]....
        /*0d34*/ 	.word	0x0000f900


	//   ....[48]....
        /*0d38*/ 	.word	0x0000f910


	//   ....[49]....
        /*0d3c*/ 	.word	0x0000f920


	//   ....[50]....
        /*0d40*/ 	.word	0x0000f930


	//   ....[51]....
        /*0d44*/ 	.word	0x0000f940


	//   ....[52]....
        /*0d48*/ 	.word	0x0000f950


	//   ....[53]....
        /*0d4c*/ 	.word	0x0000f960


	//   ....[54]....
        /*0d50*/ 	.word	0x0000f970


	//   ....[55]....
        /*0d54*/ 	.word	0x0000f980


	//   ....[56]....
        /*0d58*/ 	.word	0x0000f990


	//   ....[57]....
        /*0d5c*/ 	.word	0x0000f9a0


	//   ....[58]....
        /*0d60*/ 	.word	0x0000f9b0


	//   ....[59]....
        /*0d64*/ 	.word	0x0000f9c0


	//   ....[60]....
        /*0d68*/ 	.word	0x0000f9d0


	//   ....[61]....
        /*0d6c*/ 	.word	0x0000f9e0


	//   ....[62]....
        /*0d70*/ 	.word	0x0000f9f0


	//   ....[63]....
        /*0d74*/ 	.word	0x0000fa00


	//   ....[64]....
        /*0d78*/ 	.word	0x0000fa10


	//   ....[65]....
        /*0d7c*/ 	.word	0x0000fa20


	//   ....[66]....
        /*0d80*/ 	.word	0x0000fa30


	//   ....[67]....
        /*0d84*/ 	.word	0x0000fa40


	//   ....[68]....
        /*0d88*/ 	.word	0x000101e0


	//   ....[69]....
        /*0d8c*/ 	.word	0x000101f0


	//   ....[70]....
        /*0d90*/ 	.word	0x00010200


	//   ....[71]....
        /*0d94*/ 	.word	0x00010240


	//   ....[72]....
        /*0d98*/ 	.word	0x000107a0


	//   ....[73]....
        /*0d9c*/ 	.word	0x000107e0


	//   ....[74]....
        /*0da0*/ 	.word	0x00010810


	//   ....[75]....
        /*0da4*/ 	.word	0x00010850


	//   ....[76]....
        /*0da8*/ 	.word	0x00010880


	//   ....[77]....
        /*0dac*/ 	.word	0x000108a0


	//   ....[78]....
        /*0db0*/ 	.word	0x000108c0


	//   ....[79]....
        /*0db4*/ 	.word	0x000108e0


	//   ....[80]....
        /*0db8*/ 	.word	0x00010d30


	//   ....[81]....
        /*0dbc*/ 	.word	0x00010d40


	//   ....[82]....
        /*0dc0*/ 	.word	0x00010fb0


	//   ....[83]....
        /*0dc4*/ 	.word	0x00010fc0


	//   ....[84]....
        /*0dc8*/ 	.word	0x00011a40


	//   ....[85]....
        /*0dcc*/ 	.word	0x00011a80


	//   ....[86]....
        /*0dd0*/ 	.word	0x00011ab0


	//   ....[87]....
        /*0dd4*/ 	.word	0x00011ae0


	//   ....[88]....
        /*0dd8*/ 	.word	0x00011b00


	//   ....[89]....
        /*0ddc*/ 	.word	0x00011b10


	//   ....[90]....
        /*0de0*/ 	.word	0x00011b20


	//   ....[91]....
        /*0de4*/ 	.word	0x00011b40


	//   ....[92]....
        /*0de8*/ 	.word	0x00011c90


	//   ....[93]....
        /*0dec*/ 	.word	0x00011e90


	//   ....[94]....
        /*0df0*/ 	.word	0x00011ec0


	//   ....[95]....
        /*0df4*/ 	.word	0x00011ef0


	//   ....[96]....
        /*0df8*/ 	.word	0x00011f20


	//   ....[97]....
        /*0dfc*/ 	.word	0x00011f50


	//   ....[98]....
        /*0e00*/ 	.word	0x00011f80


	//   ....[99]....
        /*0e04*/ 	.word	0x00012100


	//   ....[100]....
        /*0e08*/ 	.word	0x00012130


	//   ....[101]....
        /*0e0c*/ 	.word	0x00012160


	//   ....[102]....
        /*0e10*/ 	.word	0x00012190


	//   ....[103]....
        /*0e14*/ 	.word	0x000121c0


	//   ....[104]....
        /*0e18*/ 	.word	0x000121f0


	//   ....[105]....
        /*0e1c*/ 	.word	0x00012280


	//   ....[106]....
        /*0e20*/ 	.word	0x000122b0


	//   ....[107]....
        /*0e24*/ 	.word	0x000122c0


	//   ....[108]....
        /*0e28*/ 	.word	0x00012360


	//   ....[109]....
        /*0e2c*/ 	.word	0x00013470


	//   ....[110]....
        /*0e30*/ 	.word	0x000153c0


	//   ....[111]....
        /*0e34*/ 	.word	0x000153d0


	//   ....[112]....
        /*0e38*/ 	.word	0x00015420


	//   ....[113]....
        /*0e3c*/ 	.word	0x00015440


	//   ....[114]....
        /*0e40*/ 	.word	0x000154a0


	//   ....[115]....
        /*0e44*/ 	.word	0x000154c0


	//   ....[116]....
        /*0e48*/ 	.word	0x000154d0


	//   ....[117]....
        /*0e4c*/ 	.word	0x000154e0


	//   ....[118]....
        /*0e50*/ 	.word	0x00015570


	//   ....[119]....
        /*0e54*/ 	.word	0x00015590


	//   ....[120]....
        /*0e58*/ 	.word	0x00015a10


	//   ....[121]....
        /*0e5c*/ 	.word	0x00015a30


	//   ....[122]....
        /*0e60*/ 	.word	0x00015ad0


	//   ....[123]....
        /*0e64*/ 	.word	0x00015ae0


	//   ....[124]....
        /*0e68*/ 	.word	0x00015b50


	//   ....[125]....
        /*0e6c*/ 	.word	0x00015b60


	//   ....[126]....
        /*0e70*/ 	.word	0x00015b70


	//   ....[127]....
        /*0e74*/ 	.word	0x00015b80


	//   ....[128]....
        /*0e78*/ 	.word	0x00015c30


	//   ....[129]....
        /*0e7c*/ 	.word	0x00015c50


	//   ....[130]....
        /*0e80*/ 	.word	0x000164d0


	//   ....[131]....
        /*0e84*/ 	.word	0x00016500


	//   ....[132]....
        /*0e88*/ 	.word	0x00016570


	//   ....[133]....
        /*0e8c*/ 	.word	0x00016590


	//   ....[134]....
        /*0e90*/ 	.word	0x00016610


	//   ....[135]....
        /*0e94*/ 	.word	0x00016630


	//   ....[136]....
        /*0e98*/ 	.word	0x00016640


	//   ....[137]....
        /*0e9c*/ 	.word	0x000166b0


	//   ....[138]....
        /*0ea0*/ 	.word	0x00016700


	//   ....[139]....
        /*0ea4*/ 	.word	0x00016730


	//   ....[140]....
        /*0ea8*/ 	.word	0x00016770


	//   ....[141]....
        /*0eac*/ 	.word	0x00016780


	//   ....[142]....
        /*0eb0*/ 	.word	0x00017180


	//   ....[143]....
        /*0eb4*/ 	.word	0x00017190


	//   ....[144]....
        /*0eb8*/ 	.word	0x000171b0


	//   ....[145]....
        /*0ebc*/ 	.word	0x00017200


	//   ....[146]....
        /*0ec0*/ 	.word	0x00017210


	//   ....[147]....
        /*0ec4*/ 	.word	0x00017250


	//   ....[148]....
        /*0ec8*/ 	.word	0x00017260


	//   ....[149]....
        /*0ecc*/ 	.word	0x00017270


	//   ....[150]....
        /*0ed0*/ 	.word	0x000172b0


	//   ....[151]....
        /*0ed4*/ 	.word	0x000172f0


	//   ....[152]....
        /*0ed8*/ 	.word	0x00017700


	//   ....[153]....
        /*0edc*/ 	.word	0x00017710


	//   ....[154]....
        /*0ee0*/ 	.word	0x00017720


	//   ....[155]....
        /*0ee4*/ 	.word	0x00017760


	//   ....[156]....
        /*0ee8*/ 	.word	0x00017770


	//   ....[157]....
        /*0eec*/ 	.word	0x000177b0


	//   ....[158]....
        /*0ef0*/ 	.word	0x000177c0


	//   ....[159]....
        /*0ef4*/ 	.word	0x000177d0


	//   ....[160]....
        /*0ef8*/ 	.word	0x00017810


	//   ....[161]....
        /*0efc*/ 	.word	0x00017850


	//   ....[162]....
        /*0f00*/ 	.word	0x000186a0


	//   ....[163]....
        /*0f04*/ 	.word	0x000186d0


	//   ....[164]....
        /*0f08*/ 	.word	0x00018740


	//   ....[165]....
        /*0f0c*/ 	.word	0x00018770


	//   ....[166]....
        /*0f10*/ 	.word	0x000187a0


	//   ....[167]....
        /*0f14*/ 	.word	0x000187d0


	//   ....[168]....
        /*0f18*/ 	.word	0x00018800


	//   ....[169]....
        /*0f1c*/ 	.word	0x00018830


	//   ....[170]....
        /*0f20*/ 	.word	0x000189d0


	//   ....[171]....
        /*0f24*/ 	.word	0x00018a00


	//   ....[172]....
        /*0f28*/ 	.word	0x00018a30


	//   ....[173]....
        /*0f2c*/ 	.word	0x00018a60


	//   ....[174]....
        /*0f30*/ 	.word	0x00018a90


	//   ....[175]....
        /*0f34*/ 	.word	0x00018ac0


	//   ....[176]....
        /*0f38*/ 	.word	0x00018b80


	//   ....[177]....
        /*0f3c*/ 	.word	0x00018ba0


	//   ....[178]....
        /*0f40*/ 	.word	0x00018bb0


	//   ....[179]....
        /*0f44*/ 	.word	0x00018c10


	//   ....[180]....
        /*0f48*/ 	.word	0x00019260


	//   ....[181]....
        /*0f4c*/ 	.word	0x00019610


	//   ....[182]....
        /*0f50*/ 	.word	0x000196a0


	//   ....[183]....
        /*0f54*/ 	.word	0x00019770


	//   ....[184]....
        /*0f58*/ 	.word	0x00019800


	//   ....[185]....
        /*0f5c*/ 	.word	0x000198e0


	//   ....[186]....
        /*0f60*/ 	.word	0x00019970


	//   ....[187]....
        /*0f64*/ 	.word	0x00019a50


	//   ....[188]....
        /*0f68*/ 	.word	0x00019ae0


	//   ....[189]....
        /*0f6c*/ 	.word	0x00019b30


	//   ....[190]....
        /*0f70*/ 	.word	0x00019b80


	//   ....[191]....
        /*0f74*/ 	.word	0x00019c60


	//   ....[192]....
        /*0f78*/ 	.word	0x00019cf0


	//   ....[193]....
        /*0f7c*/ 	.word	0x00019d40


	//   ....[194]....
        /*0f80*/ 	.word	0x00019d90


	//   ....[195]....
        /*0f84*/ 	.word	0x00019fe0


	//   ....[196]....
        /*0f88*/ 	.word	0x0001a2c0


	//   ....[197]....
        /*0f8c*/ 	.word	0x0001a3c0


	//   ....[198]....
        /*0f90*/ 	.word	0x0001a450


	//   ....[199]....
        /*0f94*/ 	.word	0x0001a4b0


	//   ....[200]....
        /*0f98*/ 	.word	0x0001a590


	//   ....[201]....
        /*0f9c*/ 	.word	0x0001a610


	//   ....[202]....
        /*0fa0*/ 	.word	0x0001a6e0


	//   ....[203]....
        /*0fa4*/ 	.word	0x0001a7d0


	//   ....[204]....
        /*0fa8*/ 	.word	0x0001a870


	//   ....[205]....
        /*0fac*/ 	.word	0x0001a8f0


	//   ....[206]....
        /*0fb0*/ 	.word	0x0001a9c0


	//   ....[207]....
        /*0fb4*/ 	.word	0x0001aaf0


	//   ....[208]....
        /*0fb8*/ 	.word	0x0001aba0


	//   ....[209]....
        /*0fbc*/ 	.word	0x0001ac10


	//   ....[210]....
        /*0fc0*/ 	.word	0x0001ad10


	//   ....[211]....
        /*0fc4*/ 	.word	0x0001ad70


	//   ....[212]....
        /*0fc8*/ 	.word	0x0001ae50


	//   ....[213]....
        /*0fcc*/ 	.word	0x0001aeb0


	//   ....[214]....
        /*0fd0*/ 	.word	0x0001af50


	//   ....[215]....
        /*0fd4*/ 	.word	0x0001aff0


	//   ....[216]....
        /*0fd8*/ 	.word	0x0001b0c0


	//   ....[217]....
        /*0fdc*/ 	.word	0x0001b170


	//   ....[218]....
        /*0fe0*/ 	.word	0x0001b1e0


	//   ....[219]....
        /*0fe4*/ 	.word	0x0001b240


	//   ....[220]....
        /*0fe8*/ 	.word	0x0001b300


	//   ....[221]....
        /*0fec*/ 	.word	0x0001b360


	//   ....[222]....
        /*0ff0*/ 	.word	0x0001b460


	//   ....[223]....
        /*0ff4*/ 	.word	0x0001b4c0


	//   ....[224]....
        /*0ff8*/ 	.word	0x0001b570


	//   ....[225]....
        /*0ffc*/ 	.word	0x0001b620


	//   ....[226]....
        /*1000*/ 	.word	0x0001b6d0


	//   ....[227]....
        /*1004*/ 	.word	0x0001b750


	//   ....[228]....
        /*1008*/ 	.word	0x0001b820


	//   ....[229]....
        /*100c*/ 	.word	0x0001b960


	//   ....[230]....
        /*1010*/ 	.word	0x0001ba10


	//   ....[231]....
        /*1014*/ 	.word	0x0001bac0


	//   ....[232]....
        /*1018*/ 	.word	0x0001bb60


	//   ....[233]....
        /*101c*/ 	.word	0x0001bc10


	//   ....[234]....
        /*1020*/ 	.word	0x0001bcb0


	//   ....[235]....
        /*1024*/ 	.word	0x0001bd60


	//   ....[236]....
        /*1028*/ 	.word	0x0001be00


	//   ....[237]....
        /*102c*/ 	.word	0x0001be70


	//   ....[238]....
        /*1030*/ 	.word	0x0001bf30


	//   ....[239]....
        /*1034*/ 	.word	0x0001c020


	//   ....[240]....
        /*1038*/ 	.word	0x0001c0b0


	//   ....[241]....
        /*103c*/ 	.word	0x0001c110


	//   ....[242]....
        /*1040*/ 	.word	0x0001c1c0


	//   ....[243]....
        /*1044*/ 	.word	0x0001c220


	//   ....[244]....
        /*1048*/ 	.word	0x0001c2d0


	//   ....[245]....
        /*104c*/ 	.word	0x0001c330


	//   ....[246]....
        /*1050*/ 	.word	0x0001c3e0


	//   ....[247]....
        /*1054*/ 	.word	0x0001c440


	//   ....[248]....
        /*1058*/ 	.word	0x0001c4f0


	//   ....[249]....
        /*105c*/ 	.word	0x0001c6d0


	//   ....[250]....
        /*1060*/ 	.word	0x0001c770


	//   ....[251]....
        /*1064*/ 	.word	0x0001c900


	//   ....[252]....
        /*1068*/ 	.word	0x0001c980


	//   ....[253]....
        /*106c*/ 	.word	0x0001ca00


	//   ....[254]....
        /*1070*/ 	.word	0x0001ca80


	//   ....[255]....
        /*1074*/ 	.word	0x0001cb00


	//   ....[0]....
        /*1078*/ 	.word	0x0001cb90


	//   ....[1]....
        /*107c*/ 	.word	0x0001cc30


	//   ....[2]....
        /*1080*/ 	.word	0x0001cce0


	//   ....[3]....
        /*1084*/ 	.word	0x0001cd60


	//   ....[4]....
        /*1088*/ 	.word	0x0001cde0


	//   ....[5]....
        /*108c*/ 	.word	0x0001ce60


	//   ....[6]....
        /*1090*/ 	.word	0x0001cef0


	//   ....[7]....
        /*1094*/ 	.word	0x0001cf70


	//   ....[8]....
        /*1098*/ 	.word	0x0001d010


	//   ....[9]....
        /*109c*/ 	.word	0x0001d060


	//   ....[10]....
        /*10a0*/ 	.word	0x0001d0f0


	//   ....[11]....
        /*10a4*/ 	.word	0x0001d220


	//----- nvinfo : EIATTR_REG_RECONFIG
	.align		4
.L_147:
        /*10a8*/ 	.byte	0x01, 0x54
	.zero		2


	//----- nvinfo : EIATTR_SYSCALL_OFFSETS
	.align		4
        /*10ac*/ 	.byte	0x04, 0x46
        /*10ae*/ 	.short	(.L_149 - .L_148)


	//   ....[0]....
.L_148:
        /*10b0*/ 	.word	0x00001c70


	//   ....[1]....
        /*10b4*/ 	.word	0x00001dc0


	//   ....[2]....
        /*10b8*/ 	.word	0x000058e0


	//   ....[3]....
        /*10bc*/ 	.word	0x00005e50


	//   ....[4]....
        /*10c0*/ 	.word	0x00014600


	//   ....[5]....
        /*10c4*/ 	.word	0x00014790


	//   ....[6]....
        /*10c8*/ 	.word	0x000148e0


	//   ....[7]....
        /*10cc*/ 	.word	0x00014a30


	//   ....[8]....
        /*10d0*/ 	.word	0x00016060


	//----- nvinfo : EIATTR_MBARRIER_INSTR_OFFSETS
	.align		4
.L_149:
        /*10d4*/ 	.byte	0x04, 0x39
        /*10d6*/ 	.short	(.L_151 - .L_150)


	//   ....[0]....
.L_150:
        /*10d8*/ 	.word	0x00000250
        /*10dc*/ 	.word	0x000000ff
        /*10e0*/ 	.word	0x00013200
        /*10e4*/ 	.short	0x0100
        /*10e6*/ 	.byte	0x08
	.zero		1


	//   ....[1]....
        /*10e8*/ 	.word	0x00000260
        /*10ec*/ 	.word	0x000000ff
        /*10f0*/ 	.word	0x00013220
        /*10f4*/ 	.short	0x0100
        /*10f6*/ 	.byte	0x08
	.zero		1


	//   ....[2]....
        /*10f8*/ 	.word	0x00000350
        /*10fc*/ 	.word	0x000000ff
        /*1100*/ 	.word	0x00013230
        /*1104*/ 	.short	0x0100
        /*1106*/ 	.byte	0x08
	.zero		1


	//   ....[3]....
        /*1108*/ 	.word	0x00000360
        /*110c*/ 	.word	0x000000ff
        /*1110*/ 	.word	0x00013240
        /*1114*/ 	.short	0x0100
        /*1116*/ 	.byte	0x08
	.zero		1


	//   ....[4]....
        /*1118*/ 	.word	0x00000370
        /*111c*/ 	.word	0x000000ff
        /*1120*/ 	.word	0x00013238
        /*1124*/ 	.short	0x0100
        /*1126*/ 	.byte	0x08
	.zero		1


	//   ....[5]....
        /*1128*/ 	.word	0x00000380
        /*112c*/ 	.word	0x000000ff
        /*1130*/ 	.word	0x00013248
        /*1134*/ 	.short	0x0100
        /*1136*/ 	.byte	0x08
	.zero		1


	//   ....[6]....
        /*1138*/ 	.word	0x000004b0
        /*113c*/ 	.word	0x000000ff
        /*1140*/ 	.word	0x00013250
        /*1144*/ 	.short	0x0100
        /*1146*/ 	.byte	0x08
	.zero		1


	//   ....[7]....
        /*1148*/ 	.word	0x000004c0
        /*114c*/ 	.word	0x000000ff
        /*1150*/ 	.word	0x00013260
        /*1154*/ 	.short	0x0100
        /*1156*/ 	.byte	0x08
	.zero		1


	//   ....[8]....
        /*1158*/ 	.word	0x000004d0
        /*115c*/ 	.word	0x000000ff
        /*1160*/ 	.word	0x00013258
        /*1164*/ 	.short	0x0100
        /*1166*/ 	.byte	0x08
	.zero		1


	//   ....[9]....
        /*1168*/ 	.word	0x000004e0
        /*116c*/ 	.word	0x000000ff
        /*1170*/ 	.word	0x00013268
        /*1174*/ 	.short	0x0100
        /*1176*/ 	.byte	0x08
	.zero		1


	//   ....[10]....
        /*1178*/ 	.word	0x000005d0
        /*117c*/ 	.word	0x000000ff
        /*1180*/ 	.word	0x00013270
        /*1184*/ 	.short	0x0100
        /*1186*/ 	.byte	0x06
	.zero		1


	//   ....[11]....
        /*1188*/ 	.word	0x000005e0
        /*118c*/ 	.word	0x000000ff
        /*1190*/ 	.word	0x00013280
        /*1194*/ 	.short	0x0100
        /*1196*/ 	.byte	0x06
	.zero		1


	//   ....[12]....
        /*1198*/ 	.word	0x000005f0
        /*119c*/ 	.word	0x000000ff
        /*11a0*/ 	.word	0x00013278
        /*11a4*/ 	.short	0x0100
        /*11a6*/ 	.byte	0x06
	.zero		1


	//   ....[13]....
        /*11a8*/ 	.word	0x00000600
        /*11ac*/ 	.word	0x000000ff
        /*11b0*/ 	.word	0x00013288
        /*11b4*/ 	.short	0x0100
        /*11b6*/ 	.byte	0x06
	.zero		1


	//   ....[14]....
        /*11b8*/ 	.word	0x00000730
        /*11bc*/ 	.word	0x000000ff
        /*11c0*/ 	.word	0x00013290
        /*11c4*/ 	.short	0x0100
        /*11c6*/ 	.byte	0x08
	.zero		1


	//   ....[15]....
        /*11c8*/ 	.word	0x00000740
        /*11cc*/ 	.word	0x000000ff
        /*11d0*/ 	.word	0x000132a0
        /*11d4*/ 	.short	0x0100
        /*11d6*/ 	.byte	0x08
	.zero		1


	//   ....[16]....
        /*11d8*/ 	.word	0x00000750
        /*11dc*/ 	.word	0x000000ff
        /*11e0*/ 	.word	0x00013298
        /*11e4*/ 	.short	0x0100
        /*11e6*/ 	.byte	0x08
	.zero		1


	//   ....[17]....
        /*11e8*/ 	.word	0x00000760
        /*11ec*/ 	.word	0x000000ff
        /*11f0*/ 	.word	0x000132a8
        /*11f4*/ 	.short	0x0100
        /*11f6*/ 	.byte	0x08
	.zero		1


	//   ....[18]....
        /*11f8*/ 	.word	0x000008a0
        /*11fc*/ 	.word	0x000000ff
        /*1200*/ 	.word	0x000132b0
        /*1204*/ 	.short	0x0100
        /*1206*/ 	.byte	0x08
	.zero		1


	//   ....[19]....
        /*1208*/ 	.word	0x000008b0
        /*120c*/ 	.word	0x000000ff
        /*1210*/ 	.word	0x000132c0
        /*1214*/ 	.short	0x0100
        /*1216*/ 	.byte	0x08
	.zero		1


	//   ....[20]....
        /*1218*/ 	.word	0x000008c0
        /*121c*/ 	.word	0x000000ff
        /*1220*/ 	.word	0x000132b8
        /*1224*/ 	.short	0x0100
        /*1226*/ 	.byte	0x08
	.zero		1


	//   ....[21]....
        /*1228*/ 	.word	0x000008d0
        /*122c*/ 	.word	0x000000ff
        /*1230*/ 	.word	0x000132c8
        /*1234*/ 	.short	0x0100
        /*1236*/ 	.byte	0x08
	.zero		1


	//   ....[22]....
        /*1238*/ 	.word	0x00002980
        /*123c*/ 	.word	0x00000043
        /*1240*/ 	.word	0x00013290
        /*1244*/ 	.short	0x010a
        /*1246*/ 	.byte	0x3f
	.zero		1


	//   ....[23]....
        /*1248*/ 	.word	0x00003b00
        /*124c*/ 	.word	0x00000043
        /*1250*/ 	.word	0x00013290
        /*1254*/ 	.short	0x010a
        /*1256*/ 	.byte	0x3f
	.zero		1


	//   ....[24]....
        /*1258*/ 	.word	0x00004b00
        /*125c*/ 	.word	0x00000043
        /*1260*/ 	.word	0x00013290
        /*1264*/ 	.short	0x010a
        /*1266*/ 	.byte	0x3f
	.zero		1


	//   ....[25]....
        /*1268*/ 	.word	0x00004ea0
        /*126c*/ 	.word	0x00000004
        /*1270*/ 	.word	0x00000000
        /*1274*/ 	.short	0x0101
        /*1276*/ 	.byte	0x3f
	.zero		1


	//   ....[26]....
        /*1278*/ 	.word	0x00004ee0
        /*127c*/ 	.word	0x00000043
        /*1280*/ 	.word	0x000132b0
        /*1284*/ 	.short	0x010a
        /*1286*/ 	.byte	0x3f
	.zero		1


	//   ....[27]....
        /*1288*/ 	.word	0x00005230
        /*128c*/ 	.word	0x00000043
        /*1290*/ 	.word	0x00000000
        /*1294*/ 	.short	0x0101
        /*1296*/ 	.byte	0x3f
	.zero		1


	//   ....[28]....
        /*1298*/ 	.word	0x00005bb0
        /*129c*/ 	.word	0x00000012
        /*12a0*/ 	.word	0x00013200
        /*12a4*/ 	.short	0x010a
        /*12a6*/ 	.byte	0x3f
	.zero		1


	//   ....[29]....
        /*12a8*/ 	.word	0x00005c00
        /*12ac*/ 	.word	0x00000012
        /*12b0*/ 	.word	0x00013200
        /*12b4*/ 	.short	0x010a
        /*12b6*/ 	.byte	0x3f
	.zero		1


	//   ....[30]....
        /*12b8*/ 	.word	0x00006190
        /*12bc*/ 	.word	0x00000012
        /*12c0*/ 	.word	0x00013200
        /*12c4*/ 	.short	0x010a
        /*12c6*/ 	.byte	0x3f
	.zero		1


	//   ....[31]....
        /*12c8*/ 	.word	0x00007420
        /*12cc*/ 	.word	0x00000012
        /*12d0*/ 	.word	0x00013200
        /*12d4*/ 	.short	0x010a
        /*12d6*/ 	.byte	0x3f
	.zero		1


	//   ....[32]....
        /*12d8*/ 	.word	0x000085b0
        /*12dc*/ 	.word	0x00000000
        /*12e0*/ 	.word	0x00013230
        /*12e4*/ 	.short	0x010a
        /*12e6*/ 	.byte	0x3f
	.zero		1


	//   ....[33]....
        /*12e8*/ 	.word	0x00008640
        /*12ec*/ 	.word	0x00000000
        /*12f0*/ 	.word	0x00013230
        /*12f4*/ 	.short	0x010a
        /*12f6*/ 	.byte	0x3f
	.zero		1


	//   ....[34]....
        /*12f8*/ 	.word	0x0000adb0
        /*12fc*/ 	.word	0x00000000
        /*1300*/ 	.word	0x00000000
        /*1304*/ 	.short	0x0101
        /*1306*/ 	.byte	0x3f
	.zero		1


	//   ....[35]....
        /*1308*/ 	.word	0x0000ba10
        /*130c*/ 	.word	0x0000000d
        /*1310*/ 	.word	0x00013230
        /*1314*/ 	.short	0x010a
        /*1316*/ 	.byte	0x3f
	.zero		1


	//   ....[36]....
        /*1318*/ 	.word	0x0000ba90
        /*131c*/ 	.word	0x0000000d
        /*1320*/ 	.word	0x00013230
        /*1324*/ 	.short	0x010a
        /*1326*/ 	.byte	0x3f
	.zero		1


	//   ....[37]....
        /*1328*/ 	.word	0x0000c050
        /*132c*/ 	.word	0x0000000e
        /*1330*/ 	.word	0x00013250
        /*1334*/ 	.short	0x010a
        /*1336*/ 	.byte	0x3f
	.zero		1


	//   ....[38]....
        /*1338*/ 	.word	0x0000c0a0
        /*133c*/ 	.word	0x0000000e
        /*1340*/ 	.word	0x00013250
        /*1344*/ 	.short	0x010a
        /*1346*/ 	.byte	0x3f
	.zero		1


	//   ....[39]....
        /*1348*/ 	.word	0x0000caf0
        /*134c*/ 	.word	0x00000084
        /*1350*/ 	.word	0x00000000
        /*1354*/ 	.short	0x0101
        /*1356*/ 	.byte	0x3f
	.zero		1


	//   ....[40]....
        /*1358*/ 	.word	0x0000e3b0
        /*135c*/ 	.word	0x0000000e
        /*1360*/ 	.word	0x00000000
        /*1364*/ 	.short	0x0101
        /*1366*/ 	.byte	0x3f
	.zero		1


	//   ....[41]....
        /*1368*/ 	.word	0x0000e8e0
        /*136c*/ 	.word	0x00000008
        /*1370*/ 	.word	0x00013250
        /*1374*/ 	.short	0x010a
        /*1376*/ 	.byte	0x3f
	.zero		1


	//   ....[42]....
        /*1378*/ 	.word	0x0000e930
        /*137c*/ 	.word	0x00000008
        /*1380*/ 	.word	0x00013250
        /*1384*/ 	.short	0x010a
        /*1386*/ 	.byte	0x3f
	.zero		1


	//   ....[43]....
        /*1388*/ 	.word	0x0000f180
        /*138c*/ 	.word	0x00000008
        /*1390*/ 	.word	0x00000000
        /*1394*/ 	.short	0x0101
        /*1396*/ 	.byte	0x3f
	.zero		1


	//   ....[44]....
        /*1398*/ 	.word	0x00010890
        /*139c*/ 	.word	0x00000000
        /*13a0*/ 	.word	0x00000000
        /*13a4*/ 	.short	0x0101
        /*13a6*/ 	.byte	0x3f
	.zero		1


	//   ....[45]....
        /*13a8*/ 	.word	0x00010d20
        /*13ac*/ 	.word	0x00000004
        /*13b0*/ 	.word	0x00000000
        /*13b4*/ 	.short	0x0101
        /*13b6*/ 	.byte	0x3f
	.zero		1


	//   ....[46]....
        /*13b8*/ 	.word	0x00013550
        /*13bc*/ 	.word	0x00000011
        /*13c0*/ 	.word	0x00013220
        /*13c4*/ 	.short	0x010a
        /*13c6*/ 	.byte	0x3f
	.zero		1


	//   ....[47]....
        /*13c8*/ 	.word	0x00013620
        /*13cc*/ 	.word	0x00000006
        /*13d0*/ 	.word	0x000132a0
        /*13d4*/ 	.short	0x010a
        /*13d6*/ 	.byte	0x3f
	.zero		1


	//   ....[48]....
        /*13d8*/ 	.word	0x00013860
        /*13dc*/ 	.word	0x00000006
        /*13e0*/ 	.word	0x000132c0
        /*13e4*/ 	.short	0x010a
        /*13e6*/ 	.byte	0x3f
	.zero		1


	//   ....[49]....
        /*13e8*/ 	.word	0x00013c10
        /*13ec*/ 	.word	0x00000006
        /*13f0*/ 	.word	0x000132a0
        /*13f4*/ 	.short	0x010a
        /*13f6*/ 	.byte	0x3f
	.zero		1


	//   ....[50]....
        /*13f8*/ 	.word	0x00013e40
        /*13fc*/ 	.word	0x00000006
        /*1400*/ 	.word	0x000132c0
        /*1404*/ 	.short	0x010a
        /*1406*/ 	.byte	0x3f
	.zero		1


	//   ....[51]....
        /*1408*/ 	.word	0x00015000
        /*140c*/ 	.word	0x00000006
        /*1410*/ 	.word	0x00013280
        /*1414*/ 	.short	0x010a
        /*1416*/ 	.byte	0x3f
	.zero		1


	//   ....[52]....
        /*1418*/ 	.word	0x000156b0
        /*141c*/ 	.word	0x00000006
        /*1420*/ 	.word	0x00013270
        /*1424*/ 	.short	0x0107
        /*1426*/ 	.byte	0x3f
	.zero		1


	//   ....[53]....
        /*1428*/ 	.word	0x00015770
        /*142c*/ 	.word	0x00000006
        /*1430*/ 	.word	0x00013270
        /*1434*/ 	.short	0x0101
        /*1436*/ 	.byte	0x3f
	.zero		1


	//   ....[54]....
        /*1438*/ 	.word	0x000157c0
        /*143c*/ 	.word	0x00000006
        /*1440*/ 	.word	0x00013240
        /*1444*/ 	.short	0x010a
        /*1446*/ 	.byte	0x3f
	.zero		1


	//   ....[55]....
        /*1448*/ 	.word	0x00015d60
        /*144c*/ 	.word	0x00000006
        /*1450*/ 	.word	0x00013230
        /*1454*/ 	.short	0x0107
        /*1456*/ 	.byte	0x3f
	.zero		1


	//   ....[56]....
        /*1458*/ 	.word	0x00015e40
        /*145c*/ 	.word	0x00000006
        /*1460*/ 	.word	0x00013230
        /*1464*/ 	.short	0x0101
        /*1466*/ 	.byte	0x3f
	.zero		1


	//   ....[57]....
        /*1468*/ 	.word	0x00016850
        /*146c*/ 	.word	0x00000011
        /*1470*/ 	.word	0x00013200
        /*1474*/ 	.short	0x0107
        /*1476*/ 	.byte	0x3f
	.zero		1


	//   ....[58]....
        /*1478*/ 	.word	0x00016940
        /*147c*/ 	.word	0x00000011
        /*1480*/ 	.word	0x00013200
        /*1484*/ 	.short	0x0101
        /*1486*/ 	.byte	0x3f
	.zero		1


	//   ....[59]....
        /*1488*/ 	.word	0x00016960
        /*148c*/ 	.word	0x00000011
        /*1490*/ 	.word	0x00013220
        /*1494*/ 	.short	0x010a
        /*1496*/ 	.byte	0x3f
	.zero		1


	//   ....[60]....
        /*1498*/ 	.word	0x00016ec0
        /*149c*/ 	.word	0x00000006
        /*14a0*/ 	.word	0x00013280
        /*14a4*/ 	.short	0x010a
        /*14a6*/ 	.byte	0x3f
	.zero		1


	//   ....[61]....
        /*14a8*/ 	.word	0x000173a0
        /*14ac*/ 	.word	0x00000006
        /*14b0*/ 	.word	0x00013270
        /*14b4*/ 	.short	0x0107
        /*14b6*/ 	.byte	0x3f
	.zero		1


	//   ....[62]....
        /*14b8*/ 	.word	0x00017460
        /*14bc*/ 	.word	0x00000006
        /*14c0*/ 	.word	0x00013270
        /*14c4*/ 	.short	0x0101
        /*14c6*/ 	.byte	0x3f
	.zero		1


	//   ....[63]....
        /*14c8*/ 	.word	0x00017490
        /*14cc*/ 	.word	0x00000006
        /*14d0*/ 	.word	0x00013240
        /*14d4*/ 	.short	0x010a
        /*14d6*/ 	.byte	0x3f
	.zero		1


	//   ....[64]....
        /*14d8*/ 	.word	0x000178d0
        /*14dc*/ 	.word	0x00000006
        /*14e0*/ 	.word	0x00013230
        /*14e4*/ 	.short	0x0107
        /*14e6*/ 	.byte	0x3f
	.zero		1


	//   ....[65]....
        /*14e8*/ 	.word	0x000179a0
        /*14ec*/ 	.word	0x00000006
        /*14f0*/ 	.word	0x00013230
        /*14f4*/ 	.short	0x0101
        /*14f6*/ 	.byte	0x3f
	.zero		1


	//   ....[66]....
        /*14f8*/ 	.word	0x00017a20
        /*14fc*/ 	.word	0x00000002
        /*1500*/ 	.word	0x00013270
        /*1504*/ 	.short	0x010a
        /*1506*/ 	.byte	0x3f
	.zero		1


	//   ....[67]....
        /*1508*/ 	.word	0x00017ab0
        /*150c*/ 	.word	0x00000002
        /*1510*/ 	.word	0x00013260
        /*1514*/ 	.short	0x010a
        /*1516*/ 	.byte	0x3f
	.zero		1


	//   ....[68]....
        /*1518*/ 	.word	0x00017dc0
        /*151c*/ 	.word	0x00000002
        /*1520*/ 	.word	0x00013250
        /*1524*/ 	.short	0x0101
        /*1526*/ 	.byte	0x3f
	.zero		1


	//   ....[69]....
        /*1528*/ 	.word	0x00017e50
        /*152c*/ 	.word	0x00000002
        /*1530*/ 	.word	0x00000000
        /*1534*/ 	.short	0x0101
        /*1536*/ 	.byte	0x3f
	.zero		1


	//   ....[70]....
        /*1538*/ 	.word	0x00018020
        /*153c*/ 	.word	0x00000003
        /*1540*/ 	.word	0x00013270
        /*1544*/ 	.short	0x010a
        /*1546*/ 	.byte	0x3f
	.zero		1


	//   ....[71]....
        /*1548*/ 	.word	0x000180b0
        /*154c*/ 	.word	0x00000003
        /*1550*/ 	.word	0x00013260
        /*1554*/ 	.short	0x010a
        /*1556*/ 	.byte	0x3f
	.zero		1


	//   ....[72]....
        /*1558*/ 	.word	0x000183d0
        /*155c*/ 	.word	0x00000003
        /*1560*/ 	.word	0x00013250
        /*1564*/ 	.short	0x0101
        /*1566*/ 	.byte	0x3f
	.zero		1


	//   ....[73]....
        /*1568*/ 	.word	0x00018490
        /*156c*/ 	.word	0x00000003
        /*1570*/ 	.word	0x00000000
        /*1574*/ 	.short	0x0101
        /*1576*/ 	.byte	0x3f
	.zero		1


	//   ....[74]....
        /*1578*/ 	.word	0x000191e0
        /*157c*/ 	.word	0x00000005
        /*1580*/ 	.word	0x00013220
        /*1584*/ 	.short	0x010a
        /*1586*/ 	.byte	0x3f
	.zero		1


	//   ....[75]....
        /*1588*/ 	.word	0x00019380
        /*158c*/ 	.word	0x00000003
        /*1590*/ 	.word	0x00013240
        /*1594*/ 	.short	0x010a
        /*1596*/ 	.byte	0x3f
	.zero		1


	//   ....[76]....
        /*1598*/ 	.word	0x00019410
        /*159c*/ 	.word	0x0000001d
        /*15a0*/ 	.word	0x00013240
        /*15a4*/ 	.short	0x010a
        /*15a6*/ 	.byte	0x3f
	.zero		1


	//   ....[77]....
        /*15a8*/ 	.word	0x00019450
        /*15ac*/ 	.word	0x00000003
        /*15b0*/ 	.word	0x00013260
        /*15b4*/ 	.short	0x010a
        /*15b6*/ 	.byte	0x3f
	.zero		1


	//   ....[78]....
        /*15b8*/ 	.word	0x00019490
        /*15bc*/ 	.word	0x0000001d
        /*15c0*/ 	.word	0x00013260
        /*15c4*/ 	.short	0x010a
        /*15c6*/ 	.byte	0x3f
	.zero		1


	//   ....[79]....
        /*15c8*/ 	.word	0x000194d0
        /*15cc*/ 	.word	0x00000003
        /*15d0*/ 	.word	0x00013280
        /*15d4*/ 	.short	0x010a
        /*15d6*/ 	.byte	0x3f
	.zero		1


	//   ....[80]....
        /*15d8*/ 	.word	0x00019510
        /*15dc*/ 	.word	0x0000001d
        /*15e0*/ 	.word	0x00013280
        /*15e4*/ 	.short	0x010a
        /*15e6*/ 	.byte	0x3f
	.zero		1


	//   ....[81]....
        /*15e8*/ 	.word	0x00019570
        /*15ec*/ 	.word	0x00000043
        /*15f0*/ 	.word	0x00013290
        /*15f4*/ 	.short	0x010a
        /*15f6*/ 	.byte	0x3f
	.zero		1


	//   ....[82]....
        /*15f8*/ 	.word	0x000196d0
        /*15fc*/ 	.word	0x00000043
        /*1600*/ 	.word	0x00013290
        /*1604*/ 	.short	0x010a
        /*1606*/ 	.byte	0x3f
	.zero		1


	//   ....[83]....
        /*1608*/ 	.word	0x00019840
        /*160c*/ 	.word	0x00000043
        /*1610*/ 	.word	0x00013290
        /*1614*/ 	.short	0x010a
        /*1616*/ 	.byte	0x3f
	.zero		1


	//   ....[84]....
        /*1618*/ 	.word	0x000199a0
        /*161c*/ 	.word	0x00000043
        /*1620*/ 	.word	0x000132b0
        /*1624*/ 	.short	0x010a
        /*1626*/ 	.byte	0x3f
	.zero		1


	//   ....[85]....
        /*1628*/ 	.word	0x00019bb0
        /*162c*/ 	.word	0x00000012
        /*1630*/ 	.word	0x00013200
        /*1634*/ 	.short	0x010a
        /*1636*/ 	.byte	0x3f
	.zero		1


	//   ....[86]....
        /*1638*/ 	.word	0x00019dc0
        /*163c*/ 	.word	0x00000012
        /*1640*/ 	.word	0x00013200
        /*1644*/ 	.short	0x010a
        /*1646*/ 	.byte	0x3f
	.zero		1


	//   ....[87]....
        /*1648*/ 	.word	0x00019e10
        /*164c*/ 	.word	0x00000000
        /*1650*/ 	.word	0x00013230
        /*1654*/ 	.short	0x010a
        /*1656*/ 	.byte	0x3f
	.zero		1


	//   ....[88]....
        /*1658*/ 	.word	0x00019e60
        /*165c*/ 	.word	0x0000000d
        /*1660*/ 	.word	0x00013230
        /*1664*/ 	.short	0x010a
        /*1666*/ 	.byte	0x3f
	.zero		1


	//   ....[89]....
        /*1668*/ 	.word	0x00019eb0
        /*166c*/ 	.word	0x0000000e
        /*1670*/ 	.word	0x00013250
        /*1674*/ 	.short	0x010a
        /*1676*/ 	.byte	0x3f
	.zero		1


	//   ....[90]....
        /*1678*/ 	.word	0x00019f00
        /*167c*/ 	.word	0x00000008
        /*1680*/ 	.word	0x00013250
        /*1684*/ 	.short	0x010a
        /*1686*/ 	.byte	0x3f
	.zero		1


	//   ....[91]....
        /*1688*/ 	.word	0x0001a0a0
        /*168c*/ 	.word	0x00000011
        /*1690*/ 	.word	0x00013220
        /*1694*/ 	.short	0x010a
        /*1696*/ 	.byte	0x3f
	.zero		1


	//   ....[92]....
        /*1698*/ 	.word	0x0001a0f0
        /*169c*/ 	.word	0x00000006
        /*16a0*/ 	.word	0x000132a0
        /*16a4*/ 	.short	0x010a
        /*16a6*/ 	.byte	0x3f
	.zero		1


	//   ....[93]....
        /*16a8*/ 	.word	0x0001a140
        /*16ac*/ 	.word	0x00000006
        /*16b0*/ 	.word	0x000132c0
        /*16b4*/ 	.short	0x010a
        /*16b6*/ 	.byte	0x3f
	.zero		1


	//   ....[94]....
        /*16b8*/ 	.word	0x0001a190
        /*16bc*/ 	.word	0x00000006
        /*16c0*/ 	.word	0x000132a0
        /*16c4*/ 	.short	0x010a
        /*16c6*/ 	.byte	0x3f
	.zero		1


	//   ....[95]....
        /*16c8*/ 	.word	0x0001a1e0
        /*16cc*/ 	.word	0x00000006
        /*16d0*/ 	.word	0x000132c0
        /*16d4*/ 	.short	0x010a
        /*16d6*/ 	.byte	0x3f
	.zero		1


	//   ....[96]....
        /*16d8*/ 	.word	0x0001a310
        /*16dc*/ 	.word	0x00000006
        /*16e0*/ 	.word	0x00013280
        /*16e4*/ 	.short	0x010a
        /*16e6*/ 	.byte	0x3f
	.zero		1


	//   ....[97]....
        /*16e8*/ 	.word	0x0001aa40
        /*16ec*/ 	.word	0x00000006
        /*16f0*/ 	.word	0x00013240
        /*16f4*/ 	.short	0x010a
        /*16f6*/ 	.byte	0x3f
	.zero		1


	//   ....[98]....
        /*16f8*/ 	.word	0x0001b860
        /*16fc*/ 	.word	0x00000011
        /*1700*/ 	.word	0x00013220
        /*1704*/ 	.short	0x010a
        /*1706*/ 	.byte	0x3f
	.zero		1


	//   ....[99]....
        /*1708*/ 	.word	0x0001b8b0
        /*170c*/ 	.word	0x00000006
        /*1710*/ 	.word	0x00013280
        /*1714*/ 	.short	0x010a
        /*1716*/ 	.byte	0x3f
	.zero		1


	//   ....[100]....
        /*1718*/ 	.word	0x0001bf70
        /*171c*/ 	.word	0x00000006
        /*1720*/ 	.word	0x00013240
        /*1724*/ 	.short	0x010a
        /*1726*/ 	.byte	0x3f
	.zero		1


	//   ....[101]....
        /*1728*/ 	.word	0x0001c530
        /*172c*/ 	.word	0x00000002
        /*1730*/ 	.word	0x00013270
        /*1734*/ 	.short	0x010a
        /*1736*/ 	.byte	0x3f
	.zero		1


	//   ....[102]....
        /*1738*/ 	.word	0x0001c580
        /*173c*/ 	.word	0x00000002
        /*1740*/ 	.word	0x00013260
        /*1744*/ 	.short	0x010a
        /*1746*/ 	.byte	0x3f
	.zero		1


	//   ....[103]....
        /*1748*/ 	.word	0x0001c5d0
        /*174c*/ 	.word	0x00000003
        /*1750*/ 	.word	0x00013270
        /*1754*/ 	.short	0x010a
        /*1756*/ 	.byte	0x3f
	.zero		1


	//   ....[104]....
        /*1758*/ 	.word	0x0001c620
        /*175c*/ 	.word	0x00000003
        /*1760*/ 	.word	0x00013260
        /*1764*/ 	.short	0x010a
        /*1766*/ 	.byte	0x3f
	.zero		1


	//   ....[105]....
        /*1768*/ 	.word	0x0001d140
        /*176c*/ 	.word	0x00000005
        /*1770*/ 	.word	0x00013220
        /*1774*/ 	.short	0x010a
        /*1776*/ 	.byte	0x3f
	.zero		1


	//   ....[106]....
        /*1778*/ 	.word	0x0001d2e0
        /*177c*/ 	.word	0x00000003
        /*1780*/ 	.word	0x00013240
        /*1784*/ 	.short	0x010a
        /*1786*/ 	.byte	0x3f
	.zero		1


	//   ....[107]....
        /*1788*/ 	.word	0x0001d330
        /*178c*/ 	.word	0x0000001d
        /*1790*/ 	.word	0x00013240
        /*1794*/ 	.short	0x010a
        /*1796*/ 	.byte	0x3f
	.zero		1


	//   ....[108]....
        /*1798*/ 	.word	0x0001d380
        /*179c*/ 	.word	0x00000003
        /*17a0*/ 	.word	0x00013260
        /*17a4*/ 	.short	0x010a
        /*17a6*/ 	.byte	0x3f
	.zero		1


	//   ....[109]....
        /*17a8*/ 	.word	0x0001d3d0
        /*17ac*/ 	.word	0x0000001d
        /*17b0*/ 	.word	0x00013260
        /*17b4*/ 	.short	0x010a
        /*17b6*/ 	.byte	0x3f
	.zero		1


	//   ....[110]....
        /*17b8*/ 	.word	0x0001d420
        /*17bc*/ 	.word	0x00000003
        /*17c0*/ 	.word	0x00013280
        /*17c4*/ 	.short	0x010a
        /*17c6*/ 	.byte	0x3f
	.zero		1


	//----- nvinfo : EIATTR_NUM_MBARRIERS
	.align		4
.L_151:
        /*17c8*/ 	.byte	0x03, 0x38
        /*17ca*/ 	.short	0x0016


	//----- nvinfo : EIATTR_EXIT_INSTR_OFFSETS
	.align		4
        /*17cc*/ 	.byte	0x04, 0x1c
        /*17ce*/ 	.short	(.L_153 - .L_152)


	//   ....[0]....
.L_152:
        /*17d0*/ 	.word	0x00019560


	//----- nvinfo : EIATTR_MAX_THREADS
	.align		4
.L_153:
        /*17d4*/ 	.byte	0x04, 0x05
        /*17d6*/ 	.short	(.L_155 - .L_154)
.L_154:
        /*17d8*/ 	.word	0x00000200
        /*17dc*/ 	.word	0x00000001
        /*17e0*/ 	.word	0x00000001


	//----- nvinfo : EIATTR_CRS_STACK_SIZE
	.align		4
.L_155:
        /*17e4*/ 	.byte	0x04, 0x1e
        /*17e6*/ 	.short	(.L_157 - .L_156)
.L_156:
        /*17e8*/ 	.word	0x00000000


	//----- nvinfo : EIATTR_CBANK_PARAM_SIZE
	.align		4
.L_157:
        /*17ec*/ 	.byte	0x03, 0x19
        /*17ee*/ 	.short	0x0af0


	//----- nvinfo : EIATTR_PARAM_CBANK
	.align		4
        /*17f0*/ 	.byte	0x04, 0x0a
        /*17f2*/ 	.short	(.L_159 - .L_158)
	.align		4
.L_158:
        /*17f4*/ 	.word	index@(.nv.constant0._ZN7cutlass13device_kernelIN5flash11enable_sm90INS1_16FlashAttnFwdSm90INS1_25CollectiveMainloopFwdSm90ILi2EN4cute5tupleIJNS5_1CILi1EEES8_S8_EEENS6_IJNS7_ILi192EEENS7_ILi160EEENS7_ILi64EEEEEELi64ENS_12float_e4m3_tEfNS_4arch4Sm90ELb0ELb0ELb1ELb1ELb1ELb1ELb0ELb1ELb1ELb1ELb1ELb0EEENS1_21CollectiveEpilogueFwdINS6_IJSA_SC_SB_EEES9_NS_10bfloat16_tESG_Li384ELb1ELb1ELb1ELb1EEENS1_36VarlenDynamicPersistentTileSchedulerILi192ELi160ELi384ELi128ELb1ELb1ELb1ELb0ELb1ELb1EEEEEEEEEvNT_6ParamsE)
        /*17f8*/ 	.short	0x0210
        /*17fa*/ 	.short	0x0af0


	//----- nvinfo : EIATTR_SW_WAR
	.align		4
.L_159:
        /*17fc*/ 	.byte	0x04, 0x36
        /*17fe*/ 	.short	(.L_161 - .L_160)
.L_160:
        /*1800*/ 	.word	0x00000008
.L_161:


//--------------------- .nv.info._ZN7cutlass13device_kernelIN5flash11enable_sm90INS1_16FlashAttnFwdSm90INS1_25CollectiveMainloopFwdSm90ILi2EN4cute5tupleIJNS5_1CILi1EEES8_S8_EEENS6_IJNS7_ILi192EEENS7_ILi160EEENS7_ILi64EEEEEELi64ENS_12float_e4m3_tEfNS_4arch4Sm90ELb0ELb1ELb1ELb0ELb1ELb0ELb0ELb1ELb1ELb1ELb1ELb0EEENS1_21CollectiveEpilogueFwdINS6_IJSA_SC_SB_EEES9_NS_10bfloat16_tESG_Li384ELb0ELb1ELb1ELb1EEENS1_19SingleTileSchedulerILb0ELb1ELb1ELi192EEEEEEEEEvNT_6ParamsE --------------------------
	.section	.nv.info._ZN7cutlass13device_kernelIN5flash11enable_sm90INS1_16FlashAttnFwdSm90INS1_25CollectiveMainloopFwdSm90ILi2EN4cute5tupleIJNS5_1CILi1EEES8_S8_EEENS6_IJNS7_ILi192EEENS7_ILi160EEENS7_ILi64EEEEEELi64ENS_12float_e4m3_tEfNS_4arch4Sm90ELb0ELb1ELb1ELb0ELb1ELb0ELb0ELb1ELb1ELb1ELb1ELb0EEENS1_21CollectiveEpilogueFwdINS6_IJSA_SC_SB_EEES9_NS_10bfloat16_tESG_Li384ELb0ELb1ELb1ELb1EEENS1_19SingleTileSchedulerILb0ELb1ELb1ELi192EEEEEEEEEvNT_6ParamsE,"",@"SHT_CUDA_INFO"
	.sectionflags	@""
	.align	4


	//----- nvinfo : EIATTR_CUDA_API_VERSION
	.align		4
        /*0000*/ 	.byte	0x04, 0x37
        /*0002*/ 	.short	(.L_163 - .L_162)
.L_162:
        /*0004*/ 	.word	0x00000082


	//----- nvinfo : EIATTR_KPARAM_INFO
	.align		4
.L_163:
        /*0008*/ 	.byte	0x04, 0x17
        /*000a*/ 	.short	(.L_165 - .L_164)
.L_164:
        /*000c*/ 	.word	0x00000000
        /*0010*/ 	.short	0x0000
        /*0012*/ 	.short	0x0070
        /*0014*/ 	.byte	0x00, 0xf0, 0x01, 0x28


	//----- nvinfo : EIATTR_SPARSE_MMA_MASK
	.align		4
.L_165:
        /*0018*/ 	.byte	0x03, 0x50
        /*001a*/ 	.short	0x0000


	//----- nvinfo : EIATTR_MAXREG_COUNT
	.align		4
        /*001c*/ 	.byte	0x03, 0x1b
        /*001e*/ 	.short	0x0080


	//----- nvinfo : EIATTR_NUM_BARRIERS
	.align		4
        /*0020*/ 	.byte	0x02, 0x4c
        /*0022*/ 	.byte	0x09
	.zero		1


	//----- nvinfo : EIATTR_EXTERNS
	.align		4
        /*0024*/ 	.byte	0x04, 0x0f
        /*0026*/ 	.short	(.L_167 - .L_166)


	//   ....[0]....
	.align		4
.L_166:
        /*0028*/ 	.word	index@(__assertfail)


	//----- nvinfo : EIATTR_ANNOTATIONS
	.align		4
.L_167:
        /*002c*/ 	.byte	0x04, 0x55
        /*002e*/ 	.short	(.L_169 - .L_168)


	//   ....[0]....
.L_168:
        /* <DEDUP_REMOVED lines=13> */


	//----- nvinfo : EIATTR_MERCURY_ISA_VERSION
	.align		4
.L_169:
        /*00e8*/ 	.byte	0x03, 0x5f
        /*00ea*/ 	.short	0x0101


	//----- nvinfo : EIATTR_INT_WARP_WIDE_INSTR_OFFSETS
	.align		4
        /*00ec*/ 	.byte	0x04, 0x31
        /*00ee*/ 	.short	(.L_171 - .L_170)


	//   ....[0]....
.L_170:
        /*00f0*/ 	.word	0x000000c0


	//   ....[1]....
        /*00f4*/ 	.word	0x000000d0


	//   ....[2]....
        /*00f8*/ 	.word	0x00000170


	//----- nvinfo : EIATTR_COOP_GROUP_MASK_REGIDS
	.align		4
.L_171:
        /*00fc*/ 	.byte	0x04, 0x29
        /*00fe*/ 	.short	(.L_173 - .L_172)


	//   ....[0]....
.L_172:
        /*0100*/ 	.word	0xffffffff


	//   ....[1]....
        /*0104*/ 	.word	0xffffffff


	//   ....[2]....
        /*0108*/ 	.word	0xffffffff


	//   ....[3]....
        /*010c*/ 	.word	0xffffffff


	//   ....[4]....
        /*0110*/ 	.word	0xffffffff


	//   ....[5]....
        /*0114*/ 	.word	0xffffffff


	//   ....[6]....
        /*0118*/ 	.word	0xffffffff


	//   ....[7]....
        /*011c*/ 	.word	0xffffffff


	//   ....[8]....
        /*0120*/ 	.word	0xffffffff


	//   ....[9]....
        /*0124*/ 	.word	0xffffffff


	//   ....[10]....
        /*0128*/ 	.word	0xffffffff


	//   ....[11]....
        /*012c*/ 	.word	0xffffffff


	//   ....[12]....
        /*0130*/ 	.word	0xffffffff


	//   ....[13]....
        /*0134*/ 	.word	0xffffffff


	//   ....[14]....
        /*0138*/ 	.word	0xffffffff


	//   ....[15]....
        /*013c*/ 	.word	0xffffffff


	//   ....[16]....
        /*0140*/ 	.word	0xffffffff


	//   ....[17]....
        /*0144*/ 	.word	0xffffffff


	//   ....[18]....
        /*0148*/ 	.word	0xffffffff


	//   ....[19]....
        /*014c*/ 	.word	0xffffffff


	//   ....[20]....
        /*0150*/ 	.word	0xffffffff


	//   ....[21]....
        /*0154*/ 	.word	0xffffffff


	//   ....[22]....
        /*0158*/ 	.word	0xffffffff


	//   ....[23]....
        /*015c*/ 	.word	0xffffffff


	//   ....[24]....
        /*0160*/ 	.word	0xffffffff


	//   ....[25]....
        /*0164*/ 	.word	0xffffffff


	//   ....[26]....
        /*0168*/ 	.word	0xffffffff


	//   ....[27]....
        /*016c*/ 	.word	0xffffffff


	//   ....[28]....
        /*0170*/ 	.word	0xffffffff


	//   ....[29]....
        /*0174*/ 	.word	0xffffffff


	//   ....[30]....
        /*0178*/ 	.word	0xffffffff


	//   ....[31]....
        /*017c*/ 	.word	0xffffffff


	//   ....[32]....
        /*0180*/ 	.word	0xffffffff


	//   ....[33]....
        /*0184*/ 	.word	0xffffffff


	//   ....[34]....
        /*0188*/ 	.word	0xffffffff


	//   ....[35]....
        /*018c*/ 	.word	0xffffffff


	//   ....[36]....
        /*0190*/ 	.word	0xffffffff


	//   ....[37]....
        /*0194*/ 	.word	0xffffffff


	//   ....[38]....
        /*0198*/ 	.word	0xffffffff


	//   ....[39]....
        /*019c*/ 	.word	0xffffffff


	//   ....[40]....
        /*01a0*/ 	.word	0xffffffff


	//   ....[41]....
        /*01a4*/ 	.word	0xffffffff


	//   ....[42]....
        /*01a8*/ 	.word	0xffffffff


	//   ....[43]....
        /*01ac*/ 	.word	0xffffffff


	//   ....[44]....
        /*01b0*/ 	.word	0xffffffff


	//   ....[45]....
        /*01b4*/ 	.word	0xffffffff


	//   ....[46]....
        /*01b8*/ 	.word	0xffffffff


	//   ....[47]....
        /*01bc*/ 	.word	0xffffffff


	//   ....[48]....
        /*01c0*/ 	.word	0xffffffff


	//   ....[49]....
        /*01c4*/ 	.word	0xffffffff


	//   ....[50]....
        /*01c8*/ 	.word	0xffffffff


	//   ....[51]....
        /*01cc*/ 	.word	0xffffffff


	//   ....[52]....
        /*01d0*/ 	.word	0xffffffff


	//   ....[53]....
        /*01d4*/ 	.word	0xffffffff


	//   ....[54]....
        /*01d8*/ 	.word	0xffffffff


	//   ....[55]....
        /*01dc*/ 	.word	0xffffffff


	//   ....[56]....
        /*01e0*/ 	.word	0xffffffff


	//   ....[57]....
        /*01e4*/ 	.word	0xffffffff


	//   ....[58]....
        /*01e8*/ 	.word	0xffffffff


	//   ....[59]....
        /*01ec*/ 	.word	0xffffffff


	//   ....[60]....
        /*01f0*/ 	.word	0xffffffff


	//   ....[61]....
        /*01f4*/ 	.word	0xffffffff


	//   ....[62]....
        /*01f8*/ 	.word	0xffffffff


	//   ....[63]....
        /*01fc*/ 	.word	0xffffffff


	//   ....[64]....
        /*0200*/ 	.word	0xffffffff


	//   ....[65]....
        /*0204*/ 	.word	0xffffffff


	//   ....[66]....
        /*0208*/ 	.word	0xffffffff


	//   ....[67]....
        /*020c*/ 	.word	0xffffffff


	//   ....[68]....
        /*0210*/ 	.word	0xffffffff


	//   ....[69]....
        /*0214*/ 	.word	0xffffffff


	//   ....[70]....
        /*0218*/ 	.word	0xffffffff


	//   ....[71]....
        /*021c*/ 	.word	0xffffffff


	//   ....[72]....
        /*0220*/ 	.word	0xffffffff


	//   ....[73]....
        /*0224*/ 	.word	0xffffffff


	//   ....[74]....
        /*0228*/ 	.word	0xffffffff


	//   ....[75]....
        /*022c*/ 	.word	0xffffffff


	//   ....[76]....
        /*0230*/ 	.word	0xffffffff


	//   ....[77]....
        /*0234*/ 	.word	0xffffffff


	//   ....[78]....
        /*0238*/ 	.word	0xffffffff


	//   ....[79]....
        /*023c*/ 	.word	0xffffffff


	//   ....[80]....
        /*0240*/ 	.word	0xffffffff


	//   ....[81]....
        /*0244*/ 	.word	0xffffffff


	//   ....[82]....
        /*0248*/ 	.word	0xffffffff


	//   ....[83]....
        /*024c*/ 	.word	0xffffffff


	//   ....[84]....
        /*0250*/ 	.word	0xffffffff


	//   ....[85]....
        /*0254*/ 	.word	0xffffffff


	//   ....[86]....
        /*0258*/ 	.word	0xffffffff


	//   ....[87]....
        /*025c*/ 	.word	0xffffffff


	//   ....[88]....
        /*0260*/ 	.word	0xffffffff


	//   ....[89]....
        /*0264*/ 	.word	0xffffffff


	//   ....[90]....
        /*0268*/ 	.word	0xffffffff


	//   ....[91]....
        /*026c*/ 	.word	0xffffffff


	//   ....[92]....
        /*0270*/ 	.word	0xffffffff


	//   ....[93]....
        /*0274*/ 	.word	0xffffffff


	//   ....[94]....
        /*0278*/ 	.word	0xffffffff


	//   ....[95]....
        /*027c*/ 	.word	0xffffffff


	//   ....[96]....
        /*0280*/ 	.word	0xffffffff


	//   ....[97]....
        /*0284*/ 	.word	0xffffffff


	//   ....[98]....
        /*0288*/ 	.word	0xffffffff


	//   ....[99]....
        /*028c*/ 	.word	0xffffffff


	//   ....[100]....
        /*0290*/ 	.word	0xffffffff


	//   ....[101]....
        /*0294*/ 	.word	0xffffffff


	//   ....[102]....
        /*0298*/ 	.word	0xffffffff


	//   ....[103]....
        /*029c*/ 	.word	0xffffffff


	//   ....[104]....
        /*02a0*/ 	.word	0xffffffff


	//   ....[105]....
        /*02a4*/ 	.word	0xffffffff


	//   ....[106]....
        /*02a8*/ 	.word	0xffffffff


	//   ....[107]....
        /*02ac*/ 	.word	0xffffffff


	//   ....[108]....
        /*02b0*/ 	.word	0xffffffff


	//   ....[109]....
        /*02b4*/ 	.word	0xffffffff


	//   ....[110]....
        /*02b8*/ 	.word	0xffffffff


	//   ....[111]....
        /*02bc*/ 	.word	0xffffffff


	//   ....[112]....
        /*02c0*/ 	.word	0xffffffff


	//   ....[113]....
        /*02c4*/ 	.word	0xffffffff


	//   ....[114]....
        /*02c8*/ 	.word	0xffffffff


	//   ....[115]....
        /*02cc*/ 	.word	0xffffffff


	//   ....[116]....
        /*02d0*/ 	.word	0xffffffff


	//   ....[117]....
        /*02d4*/ 	.word	0xffffffff


	//   ....[118]....
        /*02d8*/ 	.word	0xffffffff


	//   ....[119]....
        /*02dc*/ 	.word	0xffffffff


	//   ....[120]....
        /*02e0*/ 	.word	0xffffffff


	//   ....[121]....
        /*02e4*/ 	.word	0xffffffff


	//   ....[122]....
        /*02e8*/ 	.word	0xffffffff


	//   ....[123]....
        /*02ec*/ 	.word	0xffffffff


	//   ....[124]....
        /*02f0*/ 	.word	0xffffffff


	//   ....[125]....
        /*02f4*/ 	.word	0xffffffff


	//   ....[126]....
        /*02f8*/ 	.word	0xffffffff


	//   ....[127]....
        /*02fc*/ 	.word	0x0500000f


	//   ....[128]....
        /*0300*/ 	.word	0x0500000f


	//   ....[129]....
        /*0304*/ 	.word	0x0500000f


	//   ....[130]....
        /*0308*/ 	.word	0x0500000f


	//   ....[131]....
        /*030c*/ 	.word	0x0500000f


	//   ....[132]....
        /*0310*/ 	.word	0x0500000f


	//   ....[133]....
        /*0314*/ 	.word	0x0500000f


	//   ....[134]....
        /*0318*/ 	.word	0x0500000f


	//   ....[135]....
        /*031c*/ 	.word	0x0500000f


	//   ....[136]....
        /*0320*/ 	.word	0x0500000f


	//   ....[137]....
        /*0324*/ 	.word	0x0500000f


	//   ....[138]....
        /*0328*/ 	.word	0x0500000f


	//   ....[139]....
        /*032c*/ 	.word	0x0500000f


	//   ....[140]....
        /*0330*/ 	.word	0x0500000f


	//   ....[141]....
        /*0334*/ 	.word	0x0500000f


	//   ....[142]....
        /*0338*/ 	.word	0x0500000f


	//   ....[143]....
        /*033c*/ 	.word	0x0500000f


	//   ....[144]....
        /*0340*/ 	.word	0x0500000f


	//   ....[145]....
        /*0344*/ 	.word	0x0500000f


	//   ....[146]....
        /*0348*/ 	.word	0x0500000f


	//   ....[147]....
        /*034c*/ 	.word	0x0500000f


	//   ....[148]....
        /*0350*/ 	.word	0x0500000f


	//   ....[149]....
        /*0354*/ 	.word	0x0500000f


	//   ....[150]....
        /*0358*/ 	.word	0x0500000f


	//   ....[151]....
        /*035c*/ 	.word	0x0500000f


	//   ....[152]....
        /*0360*/ 	.word	0x0500000f


	//   ....[153]....
        /*0364*/ 	.word	0x0500000f


	//   ....[154]....
        /*0368*/ 	.word	0x0500000f


	//   ....[155]....
        /*036c*/ 	.word	0x0500000f


	//   ....[156]....
        /*0370*/ 	.word	0x0500000f


	//   ....[157]....
        /*0374*/ 	.word	0x0500000f


	//   ....[158]....
        /*0378*/ 	.word	0x0500000f


	//   ....[159]....
        /*037c*/ 	.word	0x0500000f


	//   ....[160]....
        /*0380*/ 	.word	0x0500000f


	//   ....[161]....
        /*0384*/ 	.word	0x0500000f


	//   ....[162]....
        /*0388*/ 	.word	0x0500000f


	//   ....[163]....
        /*038c*/ 	.word	0x0500000f


	//   ....[164]....
        /*0390*/ 	.word	0x0500000f


	//   ....[165]....
        /*0394*/ 	.word	0x0500000f


	//   ....[166]....
        /*0398*/ 	.word	0x0500000f


	//   ....[167]....
        /*039c*/ 	.word	0x0500000f


	//   ....[168]....
        /*03a0*/ 	.word	0x0500000f


	//   ....[169]....
        /*03a4*/ 	.word	0x0500000f


	//   ....[170]....
        /*03a8*/ 	.word	0x0500000f


	//   ....[171]....
        /*03ac*/ 	.word	0x0500000f


	//   ....[172]....
        /*03b0*/ 	.word	0x0500000f


	//   ....[173]....
        /*03b4*/ 	.word	0x0500000f


	//   ....[174]....
        /*03b8*/ 	.word	0x0500000f


	//   ....[175]....
        /*03bc*/ 	.word	0x0500000f


	//   ....[176]....
        /*03c0*/ 	.word	0x0500000f


	//   ....[177]....
        /*03c4*/ 	.word	0x0500000f


	//   ....[178]....
        /*03c8*/ 	.word	0x0500000f


	//   ....[179]....
        /*03cc*/ 	.word	0x0500000f


	//----- nvinfo : EIATTR_COOP_GROUP_INSTR_OFFSETS
	.align		4
.L_173:
        /*03d0*/ 	.byte	0x04, 0x28
        /*03d2*/ 	.short	(.L_175 - .L_174)


	//   ....[0]....
.L_174:
        /*03d4*/ 	.word	0x00000070


	//   ....[1]....
        /*03d8*/ 	.word	0x000000b0


	//   ....[2]....
        /*03dc*/ 	.word	0x000002d0


	//   ....[3]....
        /*03e0*/ 	.word	0x00000430


	//   ....[4]....
        /*03e4*/ 	.word	0x00000550


	//   ....[5]....
        /*03e8*/ 	.word	0x000006b0


	//   ....[6]....
        /*03ec*/ 	.word	0x00001420


	//   ....[7]....
        /*03f0*/ 	.word	0x000022a0


	//   ....[8]....
        /*03f4*/ 	.word	0x00003b90


	//   ....[9]....
        /*03f8*/ 	.word	0x00004430


	//   ....[10]....
        /*03fc*/ 	.word	0x00004540


	//   ....[11]....
        /*0400*/ 	.word	0x00005110


	//   ....[12]....
        /*0404*/ 	.word	0x00005190


	//   ....[13]....
        /*0408*/ 	.word	0x00006d10


	//   ....[14]....
        /*040c*/ 	.word	0x000078f0


	//   ....[15]....
        /*0410*/ 	.word	0x00008e80


	//   ....[16]....
        /*0414*/ 	.word	0x00008f90


	//   ....[17]....
        /*0418*/ 	.word	0x00009b20


	//   ....[18]....
        /*041c*/ 	.word	0x00009b70


	//   ....[19]....
        /*0420*/ 	.word	0x0000c6b0


	//   ....[20]....
        /*0424*/ 	.word	0x0000c6c0


	//   ....[21]....
        /*0428*/ 	.word	0x0000c6f0


	//   ....[22]....
        /*042c*/ 	.word	0x0000c700


	//   ....[23]....
        /*0430*/ 	.word	0x0000e5e0


	//   ....[24]....
        /*0434*/ 	.word	0x0000f1c0


	//   ....[25]....
        /*0438*/ 	.word	0x00010760


	//   ....[26]....
        /*043c*/ 	.word	0x00010870


	//   ....[27]....
        /*0440*/ 	.word	0x00011410


	//   ....[28]....
        /*0444*/ 	.word	0x00011470


	//   ....[29]....
        /*0448*/ 	.word	0x00012930


	//   ....[30]....
        /*044c*/ 	.word	0x00012940


	//   ....[31]....
        /*0450*/ 	.word	0x000129c0


	//   ....[32]....
        /*0454*/ 	.word	0x000129e0


	//   ....[33]....
        /*0458*/ 	.word	0x00013500


	//   ....[34]....
        /*045c*/ 	.word	0x00013510


	//   ....[35]....
        /*0460*/ 	.word	0x00013520


	//   ....[36]....
        /*0464*/ 	.word	0x00013530


	//   ....[37]....
        /*0468*/ 	.word	0x00013540


	//   ....[38]....
        /*046c*/ 	.word	0x00013550


	//   ....[39]....
        /*0470*/ 	.word	0x00013570


	//   ....[40]....
        /*0474*/ 	.word	0x00013580


	//   ....[41]....
        /*0478*/ 	.word	0x000135b0


	//   ....[42]....
        /*047c*/ 	.word	0x000135c0


	//   ....[43]....
        /*0480*/ 	.word	0x000135e0


	//   ....[44]....
        /*0484*/ 	.word	0x00013610


	//   ....[45]....
        /*0488*/ 	.word	0x00013620


	//   ....[46]....
        /*048c*/ 	.word	0x00013630


	//   ....[47]....
        /*0490*/ 	.word	0x00013650


	//   ....[48]....
        /*0494*/ 	.word	0x00013670


	//   ....[49]....
        /*0498*/ 	.word	0x00013690


	//   ....[50]....
        /*049c*/ 	.word	0x000136a0


	//   ....[51]....
        /*04a0*/ 	.word	0x000136b0


	//   ....[52]....
        /*04a4*/ 	.word	0x000136c0


	//   ....[53]....
        /*04a8*/ 	.word	0x000136f0


	//   ....[54]....
        /*04ac*/ 	.word	0x00013750


	//   ....[55]....
        /*04b0*/ 	.word	0x00013780


	//   ....[56]....
        /*04b4*/ 	.word	0x000137a0


	//   ....[57]....
        /*04b8*/ 	.word	0x000137d0


	//   ....[58]....
        /*04bc*/ 	.word	0x000137e0


	//   ....[59]....
        /*04c0*/ 	.word	0x000137f0


	//   ....[60]....
        /*04c4*/ 	.word	0x00013800


	//   ....[61]....
        /*04c8*/ 	.word	0x00013810


	//   ....[62]....
        /*04cc*/ 	.word	0x00013820


	//   ....[63]....
        /*04d0*/ 	.word	0x00013840


	//   ....[64]....
        /*04d4*/ 	.word	0x00013850


	//   ....[65]....
        /*04d8*/ 	.word	0x00013af0


	//   ....[66]....
        /*04dc*/ 	.word	0x00013b30


	//   ....[67]....
        /*04e0*/ 	.word	0x00013b60


	//   ....[68]....
        /*04e4*/ 	.word	0x00013ba0


	//   ....[69]....
        /*04e8*/ 	.word	0x00013bd0


	//   ....[70]....
        /*04ec*/ 	.word	0x00013c00


	//   ....[71]....
        /*04f0*/ 	.word	0x00013fc0


	//   ....[72]....
        /*04f4*/ 	.word	0x00013ff0


	//   ....[73]....
        /*04f8*/ 	.word	0x000147e0


	//   ....[74]....
        /*04fc*/ 	.word	0x00016220


	//   ....[75]....
        /*0500*/ 	.word	0x00016230


	//   ....[76]....
        /*0504*/ 	.word	0x00016240


	//   ....[77]....
        /*0508*/ 	.word	0x000162d0


	//   ....[78]....
        /*050c*/ 	.word	0x000162e0


	//   ....[79]....
        /*0510*/ 	.word	0x00016330


	//   ....[80]....
        /*0514*/ 	.word	0x00016340


	//   ....[81]....
        /*0518*/ 	.word	0x00016350


	//   ....[82]....
        /*051c*/ 	.word	0x000163a0


	//   ....[83]....
        /*0520*/ 	.word	0x00016400


	//   ....[84]....
        /*0524*/ 	.word	0x00016820


	//   ....[85]....
        /*0528*/ 	.word	0x00016830


	//   ....[86]....
        /*052c*/ 	.word	0x00016840


	//   ....[87]....
        /*0530*/ 	.word	0x00016880


	//   ....[88]....
        /*0534*/ 	.word	0x000168a0


	//   ....[89]....
        /*0538*/ 	.word	0x000168e0


	//   ....[90]....
        /*053c*/ 	.word	0x00016900


	//   ....[91]....
        /*0540*/ 	.word	0x00016910


	//   ....[92]....
        /*0544*/ 	.word	0x00016930


	//   ....[93]....
        /*0548*/ 	.word	0x000169c0


	//   ....[94]....
        /*054c*/ 	.word	0x000170b0


	//   ....[95]....
        /*0550*/ 	.word	0x000170e0


	//   ....[96]....
        /*0554*/ 	.word	0x00017110


	//   ....[97]....
        /*0558*/ 	.word	0x00017130


	//   ....[98]....
        /*055c*/ 	.word	0x00017140


	//   ....[99]....
        /*0560*/ 	.word	0x00017190


	//   ....[100]....
        /*0564*/ 	.word	0x000171c0


	//   ....[101]....
        /*0568*/ 	.word	0x00017200


	//   ....[102]....
        /*056c*/ 	.word	0x00017210


	//   ....[103]....
        /*0570*/ 	.word	0x00017240


	//   ....[104]....
        /*0574*/ 	.word	0x00017290


	//   ....[105]....
        /*0578*/ 	.word	0x000172c0


	//   ....[106]....
        /*057c*/ 	.word	0x00017bf0


	//   ....[107]....
        /*0580*/ 	.word	0x00017c00


	//   ....[108]....
        /*0584*/ 	.word	0x00017c10


	//   ....[109]....
        /*0588*/ 	.word	0x00017c70


	//   ....[110]....
        /*058c*/ 	.word	0x00017c80


	//   ....[111]....
        /*0590*/ 	.word	0x00017cc0


	//   ....[112]....
        /*0594*/ 	.word	0x00017cd0


	//   ....[113]....
        /*0598*/ 	.word	0x00017ce0


	//   ....[114]....
        /*059c*/ 	.word	0x00017d20


	//   ....[115]....
        /*05a0*/ 	.word	0x00017d60


	//   ....[116]....
        /*05a4*/ 	.word	0x00018170


	//   ....[117]....
        /*05a8*/ 	.word	0x00018180


	//   ....[118]....
        /*05ac*/ 	.word	0x00018190


	//   ....[119]....
        /*05b0*/ 	.word	0x000181b0


	//   ....[120]....
        /*05b4*/ 	.word	0x00018200


	//   ....[121]....
        /*05b8*/ 	.word	0x00018220


	//   ....[122]....
        /*05bc*/ 	.word	0x00018250


	//   ....[123]....
        /*05c0*/ 	.word	0x00018260


	//   ....[124]....
        /*05c4*/ 	.word	0x00018270


	//   ....[125]....
        /*05c8*/ 	.word	0x00018280


	//   ....[126]....
        /*05cc*/ 	.word	0x00018ec0


	//   ....[127]....
        /*05d0*/ 	.word	0x00019540


	//   ....[128]....
        /*05d4*/ 	.word	0x00019630


	//   ....[129]....
        /*05d8*/ 	.word	0x00019710


	//   ....[130]....
        /*05dc*/ 	.word	0x000197e0


	//   ....[131]....
        /*05e0*/ 	.word	0x00019890


	//   ....[132]....
        /*05e4*/ 	.word	0x00019950


	//   ....[133]....
        /*05e8*/ 	.word	0x000199f0


	//   ....[134]....
        /*05ec*/ 	.word	0x00019ab0


	//   ....[135]....
        /*05f0*/ 	.word	0x00019b60


	//   ....[136]....
        /*05f4*/ 	.word	0x00019bd0


	//   ....[137]....
        /*05f8*/ 	.word	0x00019cb0


	//   ....[138]....
        /*05fc*/ 	.word	0x00019db0


	//   ....[139]....
        /*0600*/ 	.word	0x00019e40


	//   ....[140]....
        /*0604*/ 	.word	0x00019ec0


	//   ....[141]....
        /*0608*/ 	.word	0x00019f50


	//   ....[142]....
        /*060c*/ 	.word	0x00019fd0


	//   ....[143]....
        /*0610*/ 	.word	0x0001a060


	//   ....[144]....
        /*0614*/ 	.word	0x0001a0c0


	//   ....[145]....
        /*0618*/ 	.word	0x0001a180


	//   ....[146]....
        /*061c*/ 	.word	0x0001a1f0


	//   ....[147]....
        /*0620*/ 	.word	0x0001a2a0


	//   ....[148]....
        /*0624*/ 	.word	0x0001a330


	//   ....[149]....
        /*0628*/ 	.word	0x0001a390


	//   ....[150]....
        /*062c*/ 	.word	0x0001a450


	//   ....[151]....
        /*0630*/ 	.word	0x0001a4f0


	//   ....[152]....
        /*0634*/ 	.word	0x0001a580


	//   ....[153]....
        /*0638*/ 	.word	0x0001a620


	//   ....[154]....
        /*063c*/ 	.word	0x0001a6a0


	//   ....[155]....
        /*0640*/ 	.word	0x0001a760


	//   ....[156]....
        /*0644*/ 	.word	0x0001a7c0


	//   ....[157]....
        /*0648*/ 	.word	0x0001a870


	//   ....[158]....
        /*064c*/ 	.word	0x0001a8d0


	//   ....[159]....
        /*0650*/ 	.word	0x0001a9a0


	//   ....[160]....
        /*0654*/ 	.word	0x0001aae0


	//   ....[161]....
        /*0658*/ 	.word	0x0001ab70


	//   ....[162]....
        /*065c*/ 	.word	0x0001abd0


	//   ....[163]....
        /*0660*/ 	.word	0x0001ac90


	//   ....[164]....
        /*0664*/ 	.word	0x0001ad50


	//   ....[165]....
        /*0668*/ 	.word	0x0001ade0


	//   ....[166]....
        /*066c*/ 	.word	0x0001aea0


	//   ....[167]....
        /*0670*/ 	.word	0x0001af40


	//   ....[168]....
        /*0674*/ 	.word	0x0001afb0


	//   ....[169]....
        /*0678*/ 	.word	0x0001b070


	//   ....[170]....
        /*067c*/ 	.word	0x0001b160


	//   ....[171]....
        /*0680*/ 	.word	0x0001b200


	//   ....[172]....
        /*0684*/ 	.word	0x0001b260


	//   ....[173]....
        /*0688*/ 	.word	0x0001b320


	//   ....[174]....
        /*068c*/ 	.word	0x0001b380


	//   ....[175]....
        /*0690*/ 	.word	0x0001b420


	//   ....[176]....
        /*0694*/ 	.word	0x0001b480


	//   ....[177]....
        /*0698*/ 	.word	0x0001b530


	//   ....[178]....
        /*069c*/ 	.word	0x0001b590


	//   ....[179]....
        /*06a0*/ 	.word	0x0001b640


	//----- nvinfo : EIATTR_REG_RECONFIG
	.align		4
.L_175:
        /*06a4*/ 	.byte	0x01, 0x54
	.zero		2


	//----- nvinfo : EIATTR_SYSCALL_OFFSETS
	.align		4
        /*06a8*/ 	.byte	0x04, 0x46
        /*06aa*/ 	.short	(.L_177 - .L_176)


	//   ....[0]....
.L_176:
        /*06ac*/ 	.word	0x000015f0


	//   ....[1]....
        /*06b0*/ 	.word	0x000153d0


	//   ....[2]....
        /*06b4*/ 	.word	0x00015510


	//   ....[3]....
        /*06b8*/ 	.word	0x00015650


	//   ....[4]....
        /*06bc*/ 	.word	0x00015770


	//   ....[5]....
        /*06c0*/ 	.word	0x00016ce0


	//----- nvinfo : EIATTR_MBARRIER_INSTR_OFFSETS
	.align		4
.L_177:
        /*06c4*/ 	.byte	0x04, 0x39
        /*06c6*/ 	.short	(.L_179 - .L_178)


	//   ....[0]....
.L_178:
        /*06c8*/ 	.word	0x00000180
        /*06cc*/ 	.word	0x000000ff
        /*06d0*/ 	.word	0x00012400
        /*06d4*/ 	.short	0x0100
        /*06d6*/ 	.byte	0x08
	.zero		1


	//   ....[1]....
        /*06d8*/ 	.word	0x00000190
        /*06dc*/ 	.word	0x000000ff
        /*06e0*/ 	.word	0x00012420
        /*06e4*/ 	.short	0x0100
        /*06e6*/ 	.byte	0x08
	.zero		1


	//   ....[2]....
        /*06e8*/ 	.word	0x00000280
        /*06ec*/ 	.word	0x000000ff
        /*06f0*/ 	.word	0x00012430
        /*06f4*/ 	.short	0x0100
        /*06f6*/ 	.byte	0x08
	.zero		1


	//   ....[3]....
        /*06f8*/ 	.word	0x00000290
        /*06fc*/ 	.word	0x000000ff
        /*0700*/ 	.word	0x00012440
        /*0704*/ 	.short	0x0100
        /*0706*/ 	.byte	0x08
	.zero		1


	//   ....[4]....
        /*0708*/ 	.word	0x000002a0
        /*070c*/ 	.word	0x000000ff
        /*0710*/ 	.word	0x00012438
        /*0714*/ 	.short	0x0100
        /*0716*/ 	.byte	0x08
	.zero		1


	//   ....[5]....
        /*0718*/ 	.word	0x000002b0
        /*071c*/ 	.word	0x000000ff
        /*0720*/ 	.word	0x00012448
        /*0724*/ 	.short	0x0100
        /*0726*/ 	.byte	0x08
	.zero		1


	//   ....[6]....
        /*0728*/ 	.word	0x000003e0
        /*072c*/ 	.word	0x000000ff
        /*0730*/ 	.word	0x00012450
        /*0734*/ 	.short	0x0100
        /*0736*/ 	.byte	0x08
	.zero		1


	//   ....[7]....
        /*0738*/ 	.word	0x000003f0
        /*073c*/ 	.word	0x000000ff
        /*0740*/ 	.word	0x00012460
        /*0744*/ 	.short	0x0100
        /*0746*/ 	.byte	0x08
	.zero		1


	//   ....[8]....
        /*0748*/ 	.word	0x00000400
        /*074c*/ 	.word	0x000000ff
        /*0750*/ 	.word	0x00012458
        /*0754*/ 	.short	0x0100
        /*0756*/ 	.byte	0x08
	.zero		1


	//   ....[9]....
        /*0758*/ 	.word	0x00000410
        /*075c*/ 	.word	0x000000ff
        /*0760*/ 	.word	0x00012468
        /*0764*/ 	.short	0x0100
        /*0766*/ 	.byte	0x08
	.zero		1


	//   ....[10]....
        /*0768*/ 	.word	0x00000500
        /*076c*/ 	.word	0x000000ff
        /*0770*/ 	.word	0x00012470
        /*0774*/ 	.short	0x0100
        /*0776*/ 	.byte	0x06
	.zero		1


	//   ....[11]....
        /*0778*/ 	.word	0x00000510
        /*077c*/ 	.word	0x000000ff
        /*0780*/ 	.word	0x00012480
        /*0784*/ 	.short	0x0100
        /*0786*/ 	.byte	0x06
	.zero		1


	//   ....[12]....
        /*0788*/ 	.word	0x00000520
        /*078c*/ 	.word	0x000000ff
        /*0790*/ 	.word	0x00012478
        /*0794*/ 	.short	0x0100
        /*0796*/ 	.byte	0x06
	.zero		1


	//   ....[13]....
        /*0798*/ 	.word	0x00000530
        /*079c*/ 	.word	0x000000ff
        /*07a0*/ 	.word	0x00012488
        /*07a4*/ 	.short	0x0100
        /*07a6*/ 	.byte	0x06
	.zero		1


	//   ....[14]....
        /*07a8*/ 	.word	0x00000660
        /*07ac*/ 	.word	0x000000ff
        /*07b0*/ 	.word	0x00012490
        /*07b4*/ 	.short	0x0100
        /*07b6*/ 	.byte	0x08
	.zero		1


	//   ....[15]....
        /*07b8*/ 	.word	0x00000670
        /*07bc*/ 	.word	0x000000ff
        /*07c0*/ 	.word	0x000124a0
        /*07c4*/ 	.short	0x0100
        /*07c6*/ 	.byte	0x08
	.zero		1


	//   ....[16]....
        /*07c8*/ 	.word	0x00000680
        /*07cc*/ 	.word	0x000000ff
        /*07d0*/ 	.word	0x00012498
        /*07d4*/ 	.short	0x0100
        /*07d6*/ 	.byte	0x08
	.zero		1


	//   ....[17]....
        /*07d8*/ 	.word	0x00000690
        /*07dc*/ 	.word	0x000000ff
        /*07e0*/ 	.word	0x000124a8
        /*07e4*/ 	.short	0x0100
        /*07e6*/ 	.byte	0x08
	.zero		1


	//   ....[18]....
        /*07e8*/ 	.word	0x000007d0
        /*07ec*/ 	.word	0x000000ff
        /*07f0*/ 	.word	0x000124b0
        /*07f4*/ 	.short	0x0100
        /*07f6*/ 	.byte	0x08
	.zero		1


	//   ....[19]....
        /*07f8*/ 	.word	0x000007e0
        /*07fc*/ 	.word	0x000000ff
        /*0800*/ 	.word	0x000124c0
        /*0804*/ 	.short	0x0100
        /*0806*/ 	.byte	0x08
	.zero		1


	//   ....[20]....
        /*0808*/ 	.word	0x000007f0
        /*080c*/ 	.word	0x000000ff
        /*0810*/ 	.word	0x000124b8
        /*0814*/ 	.short	0x0100
        /*0816*/ 	.byte	0x08
	.zero		1


	//   ....[21]....
        /*0818*/ 	.word	0x00000800
        /*081c*/ 	.word	0x000000ff
        /*0820*/ 	.word	0x000124c8
        /*0824*/ 	.short	0x0100
        /*0826*/ 	.byte	0x08
	.zero		1


	//   ....[22]....
        /*0828*/ 	.word	0x000018c0
        /*082c*/ 	.word	0x000000ff
        /*0830*/ 	.word	0x00012400
        /*0834*/ 	.short	0x010a
        /*0836*/ 	.byte	0x2e
	.zero		1


	//   ....[23]....
        /*0838*/ 	.word	0x00001950
        /*083c*/ 	.word	0x000000ff
        /*0840*/ 	.word	0x00012430
        /*0844*/ 	.short	0x010a
        /*0846*/ 	.byte	0x2e
	.zero		1


	//   ....[24]....
        /*0848*/ 	.word	0x00001990
        /*084c*/ 	.word	0x000000ff
        /*0850*/ 	.word	0x00012430
        /*0854*/ 	.short	0x010a
        /*0856*/ 	.byte	0x2e
	.zero		1


	//   ....[25]....
        /*0858*/ 	.word	0x00002670
        /*085c*/ 	.word	0x000000ff
        /*0860*/ 	.word	0x00000000
        /*0864*/ 	.short	0x0101
        /*0866*/ 	.byte	0x05
	.zero		1


	//   ....[26]....
        /*0868*/ 	.word	0x00006430
        /*086c*/ 	.word	0x000000ff
        /*0870*/ 	.word	0x00012430
        /*0874*/ 	.short	0x010a
        /*0876*/ 	.byte	0x16
	.zero		1


	//   ....[27]....
        /*0878*/ 	.word	0x00006470
        /*087c*/ 	.word	0x000000ff
        /*0880*/ 	.word	0x00012430
        /*0884*/ 	.short	0x010a
        /*0886*/ 	.byte	0x16
	.zero		1


	//   ....[28]....
        /*0888*/ 	.word	0x000068c0
        /*088c*/ 	.word	0x000000ff
        /*0890*/ 	.word	0x00012450
        /*0894*/ 	.short	0x010a
        /*0896*/ 	.byte	0x0d
	.zero		1


	//   ....[29]....
        /*0898*/ 	.word	0x00006900
        /*089c*/ 	.word	0x000000ff
        /*08a0*/ 	.word	0x00012450
        /*08a4*/ 	.short	0x010a
        /*08a6*/ 	.byte	0x0d
	.zero		1


	//   ....[30]....
        /*08a8*/ 	.word	0x00007180
        /*08ac*/ 	.word	0x000000ff
        /*08b0*/ 	.word	0x00000000
        /*08b4*/ 	.short	0x0101
        /*08b6*/ 	.byte	0x16
	.zero		1


	//   ....[31]....
        /*08b8*/ 	.word	0x0000a860
        /*08bc*/ 	.word	0x000000ff
        /*08c0*/ 	.word	0x00000000
        /*08c4*/ 	.short	0x0101
        /*08c6*/ 	.byte	0x0a
	.zero		1


	//   ....[32]....
        /*08c8*/ 	.word	0x0000b080
        /*08cc*/ 	.word	0x000000ff
        /*08d0*/ 	.word	0x00012430
        /*08d4*/ 	.short	0x010a
        /*08d6*/ 	.byte	0x0a
	.zero		1


	//   ....[33]....
        /*08d8*/ 	.word	0x0000b0c0
        /*08dc*/ 	.word	0x000000ff
        /*08e0*/ 	.word	0x00012430
        /*08e4*/ 	.short	0x010a
        /*08e6*/ 	.byte	0x0a
	.zero		1


	//   ....[34]....
        /*08e8*/ 	.word	0x0000b500
        /*08ec*/ 	.word	0x000000ff
        /*08f0*/ 	.word	0x00012450
        /*08f4*/ 	.short	0x010a
        /*08f6*/ 	.byte	0x0d
	.zero		1


	//   ....[35]....
        /*08f8*/ 	.word	0x0000b540
        /*08fc*/ 	.word	0x000000ff
        /*0900*/ 	.word	0x00012450
        /*0904*/ 	.short	0x010a
        /*0906*/ 	.byte	0x0d
	.zero		1


	//   ....[36]....
        /*0908*/ 	.word	0x0000be40
        /*090c*/ 	.word	0x000000ff
        /*0910*/ 	.word	0x00000000
        /*0914*/ 	.short	0x0101
        /*0916*/ 	.byte	0x0a
	.zero		1


	//   ....[37]....
        /*0918*/ 	.word	0x0000d7d0
        /*091c*/ 	.word	0x000000ff
        /*0920*/ 	.word	0x00000000
        /*0924*/ 	.short	0x0101
        /*0926*/ 	.byte	0x0a
	.zero		1


	//   ....[38]....
        /*0928*/ 	.word	0x0000dd20
        /*092c*/ 	.word	0x000000ff
        /*0930*/ 	.word	0x00012430
        /*0934*/ 	.short	0x010a
        /*0936*/ 	.byte	0x1a
	.zero		1


	//   ....[39]....
        /*0938*/ 	.word	0x0000dd60
        /*093c*/ 	.word	0x000000ff
        /*0940*/ 	.word	0x00012430
        /*0944*/ 	.short	0x010a
        /*0946*/ 	.byte	0x1a
	.zero		1


	//   ....[40]....
        /*0948*/ 	.word	0x0000e1a0
        /*094c*/ 	.word	0x000000ff
        /*0950*/ 	.word	0x00012450
        /*0954*/ 	.short	0x010a
        /*0956*/ 	.byte	0x0b
	.zero		1


	//   ....[41]....
        /*0958*/ 	.word	0x0000e1e0
        /*095c*/ 	.word	0x000000ff
        /*0960*/ 	.word	0x00012450
        /*0964*/ 	.short	0x010a
        /*0966*/ 	.byte	0x0b
	.zero		1


	//   ....[42]....
        /*0968*/ 	.word	0x0000ea50
        /*096c*/ 	.word	0x000000ff
        /*0970*/ 	.word	0x00000000
        /*0974*/ 	.short	0x0101
        /*0976*/ 	.byte	0x1a
	.zero		1


	//   ....[43]....
        /*0978*/ 	.word	0x00012140
        /*097c*/ 	.word	0x000000ff
        /*0980*/ 	.word	0x00000000
        /*0984*/ 	.short	0x0101
        /*0986*/ 	.byte	0x06
	.zero		1


	//   ....[44]....
        /*0988*/ 	.word	0x00012620
        /*098c*/ 	.word	0x000000ff
        /*0990*/ 	.word	0x00012450
        /*0994*/ 	.short	0x010a
        /*0996*/ 	.byte	0x11
	.zero		1


	//   ....[45]....
        /*0998*/ 	.word	0x00012660
        /*099c*/ 	.word	0x000000ff
        /*09a0*/ 	.word	0x00012450
        /*09a4*/ 	.short	0x010a
        /*09a6*/ 	.byte	0x11
	.zero		1


	//   ....[46]....
        /*09a8*/ 	.word	0x00012cc0
        /*09ac*/ 	.word	0x000000ff
        /*09b0*/ 	.word	0x00000000
        /*09b4*/ 	.short	0x0101
        /*09b6*/ 	.byte	0x04
	.zero		1


	//   ....[47]....
        /*09b8*/ 	.word	0x00013bf0
        /*09bc*/ 	.word	0x000000ff
        /*09c0*/ 	.word	0x00000000
        /*09c4*/ 	.short	0x0101
        /*09c6*/ 	.byte	0x04
	.zero		1


	//   ....[48]....
        /*09c8*/ 	.word	0x00015e60
        /*09cc*/ 	.word	0x000000ff
        /*09d0*/ 	.word	0x00012480
        /*09d4*/ 	.short	0x010a
        /*09d6*/ 	.byte	0x2e
	.zero		1


	//   ....[49]....
        /*09d8*/ 	.word	0x000164b0
        /*09dc*/ 	.word	0x000000ff
        /*09e0*/ 	.word	0x00012470
        /*09e4*/ 	.short	0x0107
        /*09e6*/ 	.byte	0x2e
	.zero		1


	//   ....[50]....
        /*09e8*/ 	.word	0x00016540
        /*09ec*/ 	.word	0x000000ff
        /*09f0*/ 	.word	0x00012470
        /*09f4*/ 	.short	0x0101
        /*09f6*/ 	.byte	0x2e
	.zero		1


	//   ....[51]....
        /*09f8*/ 	.word	0x00016570
        /*09fc*/ 	.word	0x000000ff
        /*0a00*/ 	.word	0x00012440
        /*0a04*/ 	.short	0x010a
        /*0a06*/ 	.byte	0x2e
	.zero		1


	//   ....[52]....
        /*0a08*/ 	.word	0x00016a80
        /*0a0c*/ 	.word	0x000000ff
        /*0a10*/ 	.word	0x00012430
        /*0a14*/ 	.short	0x0107
        /*0a16*/ 	.byte	0x2e
	.zero		1


	//   ....[53]....
        /*0a18*/ 	.word	0x00016b10
        /*0a1c*/ 	.word	0x000000ff
        /*0a20*/ 	.word	0x00012430
        /*0a24*/ 	.short	0x0101
        /*0a26*/ 	.byte	0x2e
	.zero		1


	//   ....[54]....
        /*0a28*/ 	.word	0x000173f0
        /*0a2c*/ 	.word	0x000000ff
        /*0a30*/ 	.word	0x00012400
        /*0a34*/ 	.short	0x0107
        /*0a36*/ 	.byte	0x2e
	.zero		1


	//   ....[55]....
        /*0a38*/ 	.word	0x00017430
        /*0a3c*/ 	.word	0x000000ff
        /*0a40*/ 	.word	0x00012400
        /*0a44*/ 	.short	0x0101
        /*0a46*/ 	.byte	0x2e
	.zero		1


	//   ....[56]....
        /*0a48*/ 	.word	0x00017440
        /*0a4c*/ 	.word	0x000000ff
        /*0a50*/ 	.word	0x00012420
        /*0a54*/ 	.short	0x010a
        /*0a56*/ 	.byte	0x2e
	.zero		1


	//   ....[57]....
        /*0a58*/ 	.word	0x000178b0
        /*0a5c*/ 	.word	0x00000005
        /*0a60*/ 	.word	0x00012480
        /*0a64*/ 	.short	0x010a
        /*0a66*/ 	.byte	0x3f
	.zero		1


	//   ....[58]....
        /*0a68*/ 	.word	0x00017e10
        /*0a6c*/ 	.word	0x00000005
        /*0a70*/ 	.word	0x00012470
        /*0a74*/ 	.short	0x0107
        /*0a76*/ 	.byte	0x3f
	.zero		1


	//   ....[59]....
        /*0a78*/ 	.word	0x00017ea0
        /*0a7c*/ 	.word	0x00000005
        /*0a80*/ 	.word	0x00012470
        /*0a84*/ 	.short	0x0101
        /*0a86*/ 	.byte	0x3f
	.zero		1


	//   ....[60]....
        /*0a88*/ 	.word	0x00017ed0
        /*0a8c*/ 	.word	0x00000005
        /*0a90*/ 	.word	0x00012440
        /*0a94*/ 	.short	0x010a
        /*0a96*/ 	.byte	0x3f
	.zero		1


	//   ....[61]....
        /*0a98*/ 	.word	0x00018360
        /*0a9c*/ 	.word	0x00000005
        /*0aa0*/ 	.word	0x00012430
        /*0aa4*/ 	.short	0x0107
        /*0aa6*/ 	.byte	0x3f
	.zero		1


	//   ....[62]....
        /*0aa8*/ 	.word	0x00018400
        /*0aac*/ 	.word	0x00000005
        /*0ab0*/ 	.word	0x00012430
        /*0ab4*/ 	.short	0x0101
        /*0ab6*/ 	.byte	0x3f
	.zero		1


	//   ....[63]....
        /*0ab8*/ 	.word	0x00018480
        /*0abc*/ 	.word	0x00000003
        /*0ac0*/ 	.word	0x00012470
        /*0ac4*/ 	.short	0x010a
        /*0ac6*/ 	.byte	0x3f
	.zero		1


	//   ....[64]....
        /*0ac8*/ 	.word	0x00018510
        /*0acc*/ 	.word	0x00000003
        /*0ad0*/ 	.word	0x00012460
        /*0ad4*/ 	.short	0x010a
        /*0ad6*/ 	.byte	0x3f
	.zero		1


	//   ....[65]....
        /*0ad8*/ 	.word	0x00018820
        /*0adc*/ 	.word	0x00000003
        /*0ae0*/ 	.word	0x00012450
        /*0ae4*/ 	.short	0x0101
        /*0ae6*/ 	.byte	0x3f
	.zero		1


	//   ....[66]....
        /*0ae8*/ 	.word	0x000188c0
        /*0aec*/ 	.word	0x00000003
        /*0af0*/ 	.word	0x00000000
        /*0af4*/ 	.short	0x0101
        /*0af6*/ 	.byte	0x3f
	.zero		1


	//   ....[67]....
        /*0af8*/ 	.word	0x000189a0
        /*0afc*/ 	.word	0x00000002
        /*0b00*/ 	.word	0x00012470
        /*0b04*/ 	.short	0x010a
        /*0b06*/ 	.byte	0x3f
	.zero		1


	//   ....[68]....
        /*0b08*/ 	.word	0x00018a50
        /*0b0c*/ 	.word	0x00000002
        /*0b10*/ 	.word	0x00012460
        /*0b14*/ 	.short	0x010a
        /*0b16*/ 	.byte	0x3f
	.zero		1


	//   ....[69]....
        /*0b18*/ 	.word	0x00018d50
        /*0b1c*/ 	.word	0x00000002
        /*0b20*/ 	.word	0x00012450
        /*0b24*/ 	.short	0x0101
        /*0b26*/ 	.byte	0x3f
	.zero		1


	//   ....[70]....
        /*0b28*/ 	.word	0x00018dd0
        /*0b2c*/ 	.word	0x00000002
        /*0b30*/ 	.word	0x00000000
        /*0b34*/ 	.short	0x0101
        /*0b36*/ 	.byte	0x3f
	.zero		1


	//   ....[71]....
        /*0b38*/ 	.word	0x00018e70
        /*0b3c*/ 	.word	0x00000007
        /*0b40*/ 	.word	0x00012420
        /*0b44*/ 	.short	0x010a
        /*0b46*/ 	.byte	0x3f
	.zero		1


	//   ....[72]....
        /*0b48*/ 	.word	0x00018f90
        /*0b4c*/ 	.word	0x00000005
        /*0b50*/ 	.word	0x00012440
        /*0b54*/ 	.short	0x010a
        /*0b56*/ 	.byte	0x3f
	.zero		1


	//   ....[73]....
        /*0b58*/ 	.word	0x00019030
        /*0b5c*/ 	.word	0x00000007
        /*0b60*/ 	.word	0x00012440
        /*0b64*/ 	.short	0x010a
        /*0b66*/ 	.byte	0x3f
	.zero		1


	//   ....[74]....
        /*0b68*/ 	.word	0x00019070
        /*0b6c*/ 	.word	0x00000005
        /*0b70*/ 	.word	0x00012460
        /*0b74*/ 	.short	0x010a
        /*0b76*/ 	.byte	0x3f
	.zero		1


	//   ....[75]....
        /*0b78*/ 	.word	0x000190b0
        /*0b7c*/ 	.word	0x00000007
        /*0b80*/ 	.word	0x00012460
        /*0b84*/ 	.short	0x010a
        /*0b86*/ 	.byte	0x3f
	.zero		1


	//   ....[76]....
        /*0b88*/ 	.word	0x000190f0
        /*0b8c*/ 	.word	0x00000005
        /*0b90*/ 	.word	0x00012480
        /*0b94*/ 	.short	0x010a
        /*0b96*/ 	.byte	0x3f
	.zero		1


	//   ....[77]....
        /*0b98*/ 	.word	0x00019130
        /*0b9c*/ 	.word	0x00000007
        /*0ba0*/ 	.word	0x00012480
        /*0ba4*/ 	.short	0x010a
        /*0ba6*/ 	.byte	0x3f
	.zero		1


	//   ....[78]....
        /*0ba8*/ 	.word	0x000191a0
        /*0bac*/ 	.word	0x00000003
        /*0bb0*/ 	.word	0x00012400
        /*0bb4*/ 	.short	0x010a
        /*0bb6*/ 	.byte	0x3f
	.zero		1


	//   ....[79]....
        /*0bb8*/ 	.word	0x00019200
        /*0bbc*/ 	.word	0x00000003
        /*0bc0*/ 	.word	0x00012430
        /*0bc4*/ 	.short	0x010a
        /*0bc6*/ 	.byte	0x3f
	.zero		1


	//   ....[80]....
        /*0bc8*/ 	.word	0x00019260
        /*0bcc*/ 	.word	0x0000000b
        /*0bd0*/ 	.word	0x00012430
        /*0bd4*/ 	.short	0x010a
        /*0bd6*/ 	.byte	0x3f
	.zero		1


	//   ....[81]....
        /*0bd8*/ 	.word	0x000192c0
        /*0bdc*/ 	.word	0x0000000b
        /*0be0*/ 	.word	0x00012450
        /*0be4*/ 	.short	0x010a
        /*0be6*/ 	.byte	0x3f
	.zero		1


	//   ....[82]....
        /*0be8*/ 	.word	0x00019320
        /*0bec*/ 	.word	0x00000006
        /*0bf0*/ 	.word	0x00012430
        /*0bf4*/ 	.short	0x010a
        /*0bf6*/ 	.byte	0x3f
	.zero		1


	//   ....[83]....
        /*0bf8*/ 	.word	0x00019380
        /*0bfc*/ 	.word	0x00000006
        /*0c00*/ 	.word	0x00012450
        /*0c04*/ 	.short	0x010a
        /*0c06*/ 	.byte	0x3f
	.zero		1


	//   ....[84]....
        /*0c08*/ 	.word	0x000193e0
        /*0c0c*/ 	.word	0x0000000b
        /*0c10*/ 	.word	0x00012430
        /*0c14*/ 	.short	0x010a
        /*0c16*/ 	.byte	0x3f
	.zero		1


	//   ....[85]....
        /*0c18*/ 	.word	0x00019440
        /*0c1c*/ 	.word	0x0000000b
        /*0c20*/ 	.word	0x00012450
        /*0c24*/ 	.short	0x010a
        /*0c26*/ 	.byte	0x3f
	.zero		1


	//   ....[86]....
        /*0c28*/ 	.word	0x000194a0
        /*0c2c*/ 	.word	0x00000003
        /*0c30*/ 	.word	0x00012450
        /*0c34*/ 	.short	0x010a
        /*0c36*/ 	.byte	0x3f
	.zero		1


	//   ....[87]....
        /*0c38*/ 	.word	0x00019580
        /*0c3c*/ 	.word	0x00000003
        /*0c40*/ 	.word	0x00012480
        /*0c44*/ 	.short	0x010a
        /*0c46*/ 	.byte	0x3f
	.zero		1


	//   ....[88]....
        /*0c48*/ 	.word	0x00019d00
        /*0c4c*/ 	.word	0x00000003
        /*0c50*/ 	.word	0x00012440
        /*0c54*/ 	.short	0x010a
        /*0c56*/ 	.byte	0x3f
	.zero		1


	//   ....[89]....
        /*0c58*/ 	.word	0x0001a9e0
        /*0c5c*/ 	.word	0x00000003
        /*0c60*/ 	.word	0x00012420
        /*0c64*/ 	.short	0x010a
        /*0c66*/ 	.byte	0x3f
	.zero		1


	//   ....[90]....
        /*0c68*/ 	.word	0x0001aa30
        /*0c6c*/ 	.word	0x00000005
        /*0c70*/ 	.word	0x00012480
        /*0c74*/ 	.short	0x010a
        /*0c76*/ 	.byte	0x3f
	.zero		1


	//   ....[91]....
        /*0c78*/ 	.word	0x0001b0b0
        /*0c7c*/ 	.word	0x00000005
        /*0c80*/ 	.word	0x00012440
        /*0c84*/ 	.short	0x010a
        /*0c86*/ 	.byte	0x3f
	.zero		1


	//   ....[92]....
        /*0c88*/ 	.word	0x0001b670
        /*0c8c*/ 	.word	0x00000003
        /*0c90*/ 	.word	0x00012470
        /*0c94*/ 	.short	0x010a
        /*0c96*/ 	.byte	0x3f
	.zero		1


	//   ....[93]....
        /*0c98*/ 	.word	0x0001b6c0
        /*0c9c*/ 	.word	0x00000003
        /*0ca0*/ 	.word	0x00012460
        /*0ca4*/ 	.short	0x010a
        /*0ca6*/ 	.byte	0x3f
	.zero		1


	//   ....[94]....
        /*0ca8*/ 	.word	0x0001b710
        /*0cac*/ 	.word	0x00000002
        /*0cb0*/ 	.word	0x00012470
        /*0cb4*/ 	.short	0x010a
        /*0cb6*/ 	.byte	0x3f
	.zero		1


	//   ....[95]....
        /*0cb8*/ 	.word	0x0001b760
        /*0cbc*/ 	.word	0x00000002
        /*0cc0*/ 	.word	0x00012460
        /*0cc4*/ 	.short	0x010a
        /*0cc6*/ 	.byte	0x3f
	.zero		1


	//   ....[96]....
        /*0cc8*/ 	.word	0x0001b7b0
        /*0ccc*/ 	.word	0x00000007
        /*0cd0*/ 	.word	0x00012420
        /*0cd4*/ 	.short	0x010a
        /*0cd6*/ 	.byte	0x3f
	.zero		1


	//   ....[97]....
        /*0cd8*/ 	.word	0x0001b800
        /*0cdc*/ 	.word	0x00000005
        /*0ce0*/ 	.word	0x00012440
        /*0ce4*/ 	.short	0x010a
        /*0ce6*/ 	.byte	0x3f
	.zero		1


	//   ....[98]....
        /*0ce8*/ 	.word	0x0001b850
        /*0cec*/ 	.word	0x00000007
        /*0cf0*/ 	.word	0x00012440
        /*0cf4*/ 	.short	0x010a
        /*0cf6*/ 	.byte	0x3f
	.zero		1


	//   ....[99]....
        /*0cf8*/ 	.word	0x0001b8a0
        /*0cfc*/ 	.word	0x00000005
        /*0d00*/ 	.word	0x00012460
        /*0d04*/ 	.short	0x010a
        /*0d06*/ 	.byte	0x3f
	.zero		1


	//   ....[100]....
        /*0d08*/ 	.word	0x0001b8f0
        /*0d0c*/ 	.word	0x00000007
        /*0d10*/ 	.word	0x00012460
        /*0d14*/ 	.short	0x010a
        /*0d16*/ 	.byte	0x3f
	.zero		1


	//   ....[101]....
        /*0d18*/ 	.word	0x0001b940
        /*0d1c*/ 	.word	0x00000005
        /*0d20*/ 	.word	0x00012480
        /*0d24*/ 	.short	0x010a
        /*0d26*/ 	.byte	0x3f
	.zero		1


	//----- nvinfo : EIATTR_NUM_MBARRIERS
	.align		4
.L_179:
        /*0d28*/ 	.byte	0x03, 0x38
        /*0d2a*/ 	.short	0x0016


	//----- nvinfo : EIATTR_EXIT_INSTR_OFFSETS
	.align		4
        /*0d2c*/ 	.byte	0x04, 0x1c
        /*0d2e*/ 	.short	(.L_181 - .L_180)


	//   ....[0]....
.L_180:
        /*0d30*/ 	.word	0x00019180


	//----- nvinfo : EIATTR_MAX_THREADS
	.align		4
.L_181:
        /*0d34*/ 	.byte	0x04, 0x05
        /*0d36*/ 	.short	(.L_183 - .L_182)
.L_182:
        /*0d38*/ 	.word	0x00000200
        /*0d3c*/ 	.word	0x00000001
        /*0d40*/ 	.word	0x00000001


	//----- nvinfo : EIATTR_CRS_STACK_SIZE
	.align		4
.L_183:
        /*0d44*/ 	.byte	0x04, 0x1e
        /*0d46*/ 	.short	(.L_185 - .L_184)
.L_184:
        /*0d48*/ 	.word	0x00000000


	//----- nvinfo : EIATTR_CBANK_PARAM_SIZE
	.align		4
.L_185:
        /*0d4c*/ 	.byte	0x03, 0x19
        /*0d4e*/ 	.short	0x0a70


	//----- nvinfo : EIATTR_PARAM_CBANK
	.align		4
        /*0d50*/ 	.byte	0x04, 0x0a
        /*0d52*/ 	.short	(.L_187 - .L_186)
	.align		4
.L_186:
        /*0d54*/ 	.word	index@(.nv.constant0._ZN7cutlass13device_kernelIN5flash11enable_sm90INS1_16FlashAttnFwdSm90INS1_25CollectiveMainloopFwdSm90ILi2EN4cute5tupleIJNS5_1CILi1EEES8_S8_EEENS6_IJNS7_ILi192EEENS7_ILi160EEENS7_ILi64EEEEEELi64ENS_12float_e4m3_tEfNS_4arch4Sm90ELb0ELb1ELb1ELb0ELb1ELb0ELb0ELb1ELb1ELb1ELb1ELb0EEENS1_21CollectiveEpilogueFwdINS6_IJSA_SC_SB_EEES9_NS_10bfloat16_tESG_Li384ELb0ELb1ELb1ELb1EEENS1_19SingleTileSchedulerILb0ELb1ELb1ELi192EEEEEEEEEvNT_6ParamsE)
        /*0d58*/ 	.short	0x0210
        /*0d5a*/ 	.short	0x0a70


	//----- nvinfo : EIATTR_SW_WAR
	.align		4
.L_187:
        /*0d5c*/ 	.byte	0x04, 0x36
        /*0d5e*/ 	.short	(.L_189 - .L_188)
.L_188:
        /*0d60*/ 	.word	0x00000008
.L_189:


//--------------------- .nv.info._ZN7cutlass13device_kernelIN5flash11enable_sm90INS1_16FlashAttnFwdSm90INS1_25CollectiveMainloopFwdSm90ILi2EN4cute5tupleIJNS5_1CILi1EEES8_S8_EEENS6_IJNS7_ILi192EEENS7_ILi160EEENS7_ILi64EEEEEELi64ENS_12float_e4m3_tEfNS_4arch4Sm90ELb0ELb1ELb1ELb1ELb1ELb0ELb0ELb1ELb1ELb1ELb1ELb0EEENS1_21CollectiveEpilogueFwdINS6_IJSA_SC_SB_EEES9_NS_10bfloat16_tESG_Li384ELb1ELb1ELb1ELb1EEENS1_36VarlenDynamicPersistentTileSchedulerILi192ELi160ELi384ELi128ELb1ELb1ELb1ELb1ELb0ELb1EEEEEEEEEvNT_6ParamsE --------------------------
	.section	.nv.info._ZN7cutlass13device_kernelIN5flash11enable_sm90INS1_16FlashAttnFwdSm90INS1_25CollectiveMainloopFwdSm90ILi2EN4cute5tupleIJNS5_1CILi1EEES8_S8_EEENS6_IJNS7_ILi192EEENS7_ILi160EEENS7_ILi64EEEEEELi64ENS_12float_e4m3_tEfNS_4arch4Sm90ELb0ELb1ELb1ELb1ELb1ELb0ELb0ELb1ELb1ELb1ELb1ELb0EEENS1_21CollectiveEpilogueFwdINS6_IJSA_SC_SB_EEES9_NS_10bfloat16_tESG_Li384ELb1ELb1ELb1ELb1EEENS1_36VarlenDynamicPersistentTileSchedulerILi192ELi160ELi384ELi128ELb1ELb1ELb1ELb1ELb0ELb1EEEEEEEEEvNT_6ParamsE,"",@"SHT_CUDA_INFO"
	.sectionflags	@""
	.align	4


	//----- nvinfo : EIATTR_CUDA_API_VERSION
	.align		4
        /*0000*/ 	.byte	0x04, 0x37
        /*0002*/ 	.short	(.L_191 - .L_190)
.L_190:
        /*0004*/ 	.word	0x00000082


	//----- nvinfo : EIATTR_KPARAM_INFO
	.align		4
.L_191:
        /*0008*/ 	.byte	0x04, 0x17
        /*000a*/ 	.short	(.L_193 - .L_192)
.L_192:
        /*000c*/ 	.word	0x00000000
        /*0010*/ 	.short	0x0000
        /*0012*/ 	.short	0x0070
        /*0014*/ 	.byte	0x00, 0xf0, 0x01, 0x2a


	//----- nvinfo : EIATTR_SPARSE_MMA_MASK
	.align		4
.L_193:
        /*0018*/ 	.byte	0x03, 0x50
        /*001a*/ 	.short	0x0000


	//----- nvinfo : EIATTR_MAXREG_COUNT
	.align		4
        /*001c*/ 	.byte	0x03, 0x1b
        /*001e*/ 	.short	0x0080


	//----- nvinfo : EIATTR_NUM_BARRIERS
	.align		4
        /*0020*/ 	.byte	0x02, 0x4c
        /*0022*/ 	.byte	0x09
	.zero		1


	//----- nvinfo : EIATTR_EXTERNS
	.align		4
        /*0024*/ 	.byte	0x04, 0x0f
        /*0026*/ 	.short	(.L_195 - .L_194)


	//   ....[0]....
	.align		4
.L_194:
        /*0028*/ 	.word	index@(__assertfail)


	//----- nvinfo : EIATTR_ANNOTATIONS
	.align		4
.L_195:
        /*002c*/ 	.byte	0x04, 0x55
        /*002e*/ 	.short	(.L_197 - .L_196)


	//   ....[0]....
.L_196:
        /* <DEDUP_REMOVED lines=38> */


	//----- nvinfo : EIATTR_MERCURY_ISA_VERSION
	.align		4
.L_197:
        /*0278*/ 	.byte	0x03, 0x5f
        /*027a*/ 	.short	0x0101


	//----- nvinfo : EIATTR_UNUSED_LOAD_BYTE_OFFSET
	.align		4
        /*027c*/ 	.byte	0x04, 0x44
        /*027e*/ 	.short	(.L_199 - .L_198)


	//   ....[0]....
.L_198:
        /*0280*/ 	.word	0x00000940
        /*0284*/ 	.word	0x0000fff0


	//   ....[1]....
        /*0288*/ 	.word	0x00013170
        /*028c*/ 	.word	0x0000fff0


	//----- nvinfo : EIATTR_INT_WARP_WIDE_INSTR_OFFSETS
	.align		4
.L_199:
        /*0290*/ 	.byte	0x04, 0x31
        /*0292*/ 	.short	(.L_201 - .L_200)


	//   ....[0]....
.L_200:
        /*0294*/ 	.word	0x000000c0


	//   ....[1]....
        /*0298*/ 	.word	0x000000d0


	//   ....[2]....
        /*029c*/ 	.word	0x00000170


	//   ....[3]....
        /*02a0*/ 	.word	0x00017d50


	//   ....[4]....
        /*02a4*/ 	.word	0x00017de0


	//   ....[5]....
        /*02a8*/ 	.word	0x0001b7e0


	//   ....[6]....
        /*02ac*/ 	.word	0x0001b870


	//----- nvinfo : EIATTR_COOP_GROUP_MASK_REGIDS
	.align		4
.L_201:
        /*02b0*/ 	.byte	0x04, 0x29
        /*02b2*/ 	.short	(.L_203 - .L_202)


	//   ....[0]....
.L_202:
        /*02b4*/ 	.word	0xffffffff


	//   ....[1]....
        /*02b8*/ 	.word	0xffffffff


	//   ....[2]....
        /*02bc*/ 	.word	0xffffffff


	//   ....[3]....
        /*02c0*/ 	.word	0xffffffff


	//   ....[4]....
        /*02c4*/ 	.word	0xffffffff


	//   ....[5]....
        /*02c8*/ 	.word	0xffffffff


	//   ....[6]....
        /*02cc*/ 	.word	0xffffffff


	//   ....[7]....
        /*02d0*/ 	.word	0xffffffff


	//   ....[8]....
        /*02d4*/ 	.word	0xffffffff


	//   ....[9]....
        /*02d8*/ 	.word	0xffffffff


	//   ....[10]....
        /*02dc*/ 	.word	0xffffffff


	//   ....[11]....
        /*02e0*/ 	.word	0xffffffff


	//   ....[12]....
        /*02e4*/ 	.word	0xffffffff


	//   ....[13]....
        /*02e8*/ 	.word	0xffffffff


	//   ....[14]....
        /*02ec*/ 	.word	0xffffffff


	//   ....[15]....
        /*02f0*/ 	.word	0xffffffff


	//   ....[16]....
        /*02f4*/ 	.word	0xffffffff


	//   ....[17]....
        /*02f8*/ 	.word	0xffffffff


	//   ....[18]....
        /*02fc*/ 	.word	0xffffffff


	//   ....[19]....
        /*0300*/ 	.word	0xffffffff


	//   ....[20]....
        /*0304*/ 	.word	0xffffffff


	//   ....[21]....
        /*0308*/ 	.word	0xffffffff


	//   ....[22]....
        /*030c*/ 	.word	0xffffffff


	//   ....[23]....
        /*0310*/ 	.word	0xffffffff


	//   ....[24]....
        /*0314*/ 	.word	0xffffffff


	//   ....[25]....
        /*0318*/ 	.word	0xffffffff


	//   ....[26]....
        /*031c*/ 	.word	0xffffffff


	//   ....[27]....
        /*0320*/ 	.word	0xffffffff


	//   ....[28]....
        /*0324*/ 	.word	0xffffffff


	//   ....[29]....
        /*0328*/ 	.word	0xffffffff


	//   ....[30]....
        /*032c*/ 	.word	0xffffffff


	//   ....[31]....
        /*0330*/ 	.word	0xffffffff


	//   ....[32]....
        /*0334*/ 	.word	0xffffffff


	//   ....[33]....
        /*0338*/ 	.word	0xffffffff


	//   ....[34]....
        /*033c*/ 	.word	0xffffffff


	//   ....[35]....
        /*0340*/ 	.word	0xffffffff


	//   ....[36]....
        /*0344*/ 	.word	0xffffffff


	//   ....[37]....
        /*0348*/ 	.word	0xffffffff


	//   ....[38]....
        /*034c*/ 	.word	0xffffffff


	//   ....[39]....
        /*0350*/ 	.word	0xffffffff


	//   ....[40]....
        /*0354*/ 	.word	0xffffffff


	//   ....[41]....
        /*0358*/ 	.word	0xffffffff


	//   ....[42]....
        /*035c*/ 	.word	0xffffffff


	//   ....[43]....
        /*0360*/ 	.word	0xffffffff


	//   ....[44]....
        /*0364*/ 	.word	0xffffffff


	//   ....[45]....
        /*0368*/ 	.word	0xffffffff


	//   ....[46]....
        /*036c*/ 	.word	0xffffffff


	//   ....[47]....
        /*0370*/ 	.word	0xffffffff


	//   ....[48]....
        /*0374*/ 	.word	0xffffffff


	//   ....[49]....
        /*0378*/ 	.word	0xffffffff


	//   ....[50]....
        /*037c*/ 	.word	0xffffffff


	//   ....[51]....
        /*0380*/ 	.word	0xffffffff


	//   ....[52]....
        /*0384*/ 	.word	0xffffffff


	//   ....[53]....
        /*0388*/ 	.word	0xffffffff


	//   ....[54]....
        /*038c*/ 	.word	0xffffffff


	//   ....[55]....
        /*0390*/ 	.word	0xffffffff


	//   ....[56]....
        /*0394*/ 	.word	0xffffffff


	//   ....[57]....
        /*0398*/ 	.word	0xffffffff


	//   ....[58]....
        /*039c*/ 	.word	0xffffffff


	//   ....[59]....
        /*03a0*/ 	.word	0xffffffff


	//   ....[60]....
        /*03a4*/ 	.word	0xffffffff


	//   ....[61]....
        /*03a8*/ 	.word	0xffffffff


	//   ....[62]....
        /*03ac*/ 	.word	0xffffffff


	//   ....[63]....
        /*03b0*/ 	.word	0xffffffff


	//   ....[64]....
        /*03b4*/ 	.word	0xffffffff


	//   ....[65]....
        /*03b8*/ 	.word	0xffffffff


	//   ....[66]....
        /*03bc*/ 	.word	0xffffffff


	//   ....[67]....
        /*03c0*/ 	.word	0xffffffff


	//   ....[68]....
        /*03c4*/ 	.word	0xffffffff


	//   ....[69]....
        /*03c8*/ 	.word	0xffffffff


	//   ....[70]....
        /*03cc*/ 	.word	0xffffffff


	//   ....[71]....
        /*03d0*/ 	.word	0xffffffff


	//   ....[72]....
        /*03d4*/ 	.word	0xffffffff


	//   ....[73]....
        /*03d8*/ 	.word	0xffffffff


	//   ....[74]....
        /*03dc*/ 	.word	0xffffffff


	//   ....[75]....
        /*03e0*/ 	.word	0xffffffff


	//   ....[76]....
        /*03e4*/ 	.word	0xffffffff


	//   ....[77]....
        /*03e8*/ 	.word	0xffffffff


	//   ....[78]....
        /*03ec*/ 	.word	0xffffffff


	//   ....[79]....
        /*03f0*/ 	.word	0xffffffff


	//   ....[80]....
        /*03f4*/ 	.word	0xffffffff


	//   ....[81]....
        /*03f8*/ 	.word	0xffffffff


	//   ....[82]....
        /*03fc*/ 	.word	0xffffffff


	//   ....[83]....
        /*0400*/ 	.word	0xffffffff


	//   ....[84]....
        /*0404*/ 	.word	0xffffffff


	//   ....[85]....
        /*0408*/ 	.word	0xffffffff


	//   ....[86]....
        /*040c*/ 	.word	0xffffffff


	//   ....[87]....
        /*0410*/ 	.word	0xffffffff


	//   ....[88]....
        /*0414*/ 	.word	0xffffffff


	//   ....[89]....
        /*0418*/ 	.word	0xffffffff


	//   ....[90]....
        /*041c*/ 	.word	0xffffffff


	//   ....[91]....
        /*0420*/ 	.word	0xffffffff


	//   ....[92]....
        /*0424*/ 	.word	0xffffffff


	//   ....[93]....
        /*0428*/ 	.word	0xffffffff


	//   ....[94]....
        /*042c*/ 	.word	0xffffffff


	//   ....[95]....
        /*0430*/ 	.word	0xffffffff


	//   ....[96]....
        /*0434*/ 	.word	0xffffffff


	//   ....[97]....
        /*0438*/ 	.word	0xffffffff


	//   ....[98]....
        /*043c*/ 	.word	0xffffffff


	//   ....[99]....
        /*0440*/ 	.word	0xffffffff


	//   ....[100]....
        /*0444*/ 	.word	0xffffffff


	//   ....[101]....
        /*0448*/ 	.word	0xffffffff


	//   ....[102]....
        /*044c*/ 	.word	0xffffffff


	//   ....[103]....
        /*0450*/ 	.word	0xffffffff


	//   ....[104]....
        /*0454*/ 	.word	0xffffffff


	//   ....[105]....
        /*0458*/ 	.word	0xffffffff


	//   ....[106]....
        /*045c*/ 	.word	0xffffffff


	//   ....[107]....
        /*0460*/ 	.word	0xffffffff


	//   ....[108]....
        /*0464*/ 	.word	0xffffffff


	//   ....[109]....
        /*0468*/ 	.word	0xffffffff


	//   ....[110]....
        /*046c*/ 	.word	0xffffffff


	//   ....[111]....
        /*0470*/ 	.word	0xffffffff


	//   ....[112]....
        /*0474*/ 	.word	0xffffffff


	//   ....[113]....
        /*0478*/ 	.word	0xffffffff


	//   ....[114]....
        /*047c*/ 	.word	0xffffffff


	//   ....[115]....
        /*0480*/ 	.word	0xffffffff


	//   ....[116]....
        /*0484*/ 	.word	0xffffffff


	//   ....[117]....
        /*0488*/ 	.word	0xffffffff


	//   ....[118]....
        /*048c*/ 	.word	0xffffffff


	//   ....[119]....
        /*0490*/ 	.word	0xffffffff


	//   ....[120]....
        /*0494*/ 	.word	0xffffffff


	//   ....[121]....
        /*0498*/ 	.word	0xffffffff


	//   ....[122]....
        /*049c*/ 	.word	0xffffffff


	//   ....[123]....
        /*04a0*/ 	.word	0xffffffff


	//   ....[124]....
        /*04a4*/ 	.word	0xffffffff


	//   ....[125]....
        /*04a8*/ 	.word	0xffffffff


	//   ....[126]....
        /*04ac*/ 	.word	0xffffffff


	//   ....[127]....
        /*04b0*/ 	.word	0xffffffff


	//   ....[128]....
        /*04b4*/ 	.word	0xffffffff


	//   ....[129]....
        /*04b8*/ 	.word	0xffffffff


	//   ....[130]....
        /*04bc*/ 	.word	0xffffffff


	//   ....[131]....
        /*04c0*/ 	.word	0xffffffff


	//   ....[132]....
        /*04c4*/ 	.word	0xffffffff


	//   ....[133]....
        /*04c8*/ 	.word	0xffffffff


	//   ....[134]....
        /*04cc*/ 	.word	0xffffffff


	//   ....[135]....
        /*04d0*/ 	.word	0xffffffff


	//   ....[136]....
        /*04d4*/ 	.word	0xffffffff


	//   ....[137]....
        /*04d8*/ 	.word	0xffffffff


	//   ....[138]....
        /*04dc*/ 	.word	0xffffffff


	//   ....[139]....
        /*04e0*/ 	.word	0xffffffff


	//   ....[140]....
        /*04e4*/ 	.word	0xffffffff


	//   ....[141]....
        /*04e8*/ 	.word	0xffffffff


	//   ....[142]....
        /*04ec*/ 	.word	0xffffffff


	//   ....[143]....
        /*04f0*/ 	.word	0xffffffff


	//   ....[144]....
        /*04f4*/ 	.word	0xffffffff


	//   ....[145]....
        /*04f8*/ 	.word	0xffffffff


	//   ....[146]....
        /*04fc*/ 	.word	0xffffffff


	//   ....[147]....
        /*0500*/ 	.word	0xffffffff


	//   ....[148]....
        /*0504*/ 	.word	0xffffffff


	//   ....[149]....
        /*0508*/ 	.word	0xffffffff


	//   ....[150]....
        /*050c*/ 	.word	0xffffffff


	//   ....[151]....
        /*0510*/ 	.word	0xffffffff


	//   ....[152]....
        /*0514*/ 	.word	0xffffffff


	//   ....[153]....
        /*0518*/ 	.word	0xffffffff


	//   ....[154]....
        /*051c*/ 	.word	0xffffffff


	//   ....[155]....
        /*0520*/ 	.word	0xffffffff


	//   ....[156]....
        /*0524*/ 	.word	0xffffffff


	//   ....[157]....
        /*0528*/ 	.word	0xffffffff


	//   ....[158]....
        /*052c*/ 	.word	0xffffffff


	//   ....[159]....
        /*0530*/ 	.word	0xffffffff


	//   ....[160]....
        /*0534*/ 	.word	0xffffffff


	//   ....[161]....
        /*0538*/ 	.word	0xffffffff


	//   ....[162]....
        /*053c*/ 	.word	0xffffffff


	//   ....[163]....
        /*0540*/ 	.word	0xffffffff


	//   ....[164]....
        /*0544*/ 	.word	0xffffffff


	//   ....[165]....
        /*0548*/ 	.word	0xffffffff


	//   ....[166]....
        /*054c*/ 	.word	0xffffffff


	//   ....[167]....
        /*0550*/ 	.word	0xffffffff


	//   ....[168]....
        /*0554*/ 	.word	0xffffffff


	//   ....[169]....
        /*0558*/ 	.word	0xffffffff


	//   ....[170]....
        /*055c*/ 	.word	0xffffffff


	//   ....[171]....
        /*0560*/ 	.word	0xffffffff


	//   ....[172]....
        /*0564*/ 	.word	0xffffffff


	//   ....[173]....
        /*0568*/ 	.word	0xffffffff


	//   ....[174]....
        /*056c*/ 	.word	0xffffffff


	//   ....[175]....
        /*0570*/ 	.word	0xffffffff


	//   ....[176]....
        /*0574*/ 	.word	0xffffffff


	//   ....[177]....
        /*0578*/ 	.word	0x0500000f


	//   ....[178]....
        /*057c*/ 	.word	0x0500000f


	//   ....[179]....
        /*0580*/ 	.word	0x0500000f


	//   ....[180]....
        /*0584*/ 	.word	0x0500000f


	//   ....[181]....
        /*0588*/ 	.word	0x0500000f


	//   ....[182]....
        /*058c*/ 	.word	0x0500000f


	//   ....[183]....
        /*0590*/ 	.word	0x0500000f


	//   ....[184]....
        /*0594*/ 	.word	0x0500000f


	//   ....[185]....
        /*0598*/ 	.word	0x0500000f


	//   ....[186]....
        /*059c*/ 	.word	0x0500000f


	//   ....[187]....
        /*05a0*/ 	.word	0x0500000f


	//   ....[188]....
        /*05a4*/ 	.word	0x0500000f


	//   ....[189]....
        /*05a8*/ 	.word	0x0500000f


	//   ....[190]....
        /*05ac*/ 	.word	0x0500000f


	//   ....[191]....
        /*05b0*/ 	.word	0x0500000f


	//   ....[192]....
        /*05b4*/ 	.word	0x0500000f


	//   ....[193]....
        /*05b8*/ 	.word	0x0500000f


	//   ....[194]....
        /*05bc*/ 	.word	0x0500000f


	//   ....[195]....
        /*05c0*/ 	.word	0x0500000f


	//   ....[196]....
        /*05c4*/ 	.word	0x0500000f


	//   ....[197]....
        /*05c8*/ 	.word	0x0500000f


	//   ....[198]....
        /*05cc*/ 	.word	0x0500000f


	//   ....[199]....
        /*05d0*/ 	.word	0x0500000f


	//   ....[200]....
        /*05d4*/ 	.word	0x0500000f


	//   ....[201]....
        /*05d8*/ 	.word	0x0500000f


	//   ....[202]....
        /*05dc*/ 	.word	0x0500000f


	//   ....[203]....
        /*05e0*/ 	.word	0x0500000f


	//   ....[204]....
        /*05e4*/ 	.word	0x0500000f


	//   ....[205]....
        /*05e8*/ 	.word	0x0500000f


	//   ....[206]....
        /*05ec*/ 	.word	0x0500000f


	//   ....[207]....
        /*05f0*/ 	.word	0x0500000f


	//   ....[208]....
        /*05f4*/ 	.word	0x0500000f


	//   ....[209]....
        /*05f8*/ 	.word	0x0500000f


	//   ....[210]....
        /*05fc*/ 	.word	0x0500000f


	//   ....[211]....
        /*0600*/ 	.word	0x0500000f


	//   ....[212]....
        /*0604*/ 	.word	0x0500000f


	//   ....[213]....
        /*0608*/ 	.word	0x0500000f


	//   ....[214]....
        /*060c*/ 	.word	0x0500000f


	//   ....[215]....
        /*0610*/ 	.word	0x0500000f


	//   ....[216]....
        /*0614*/ 	.word	0x0500000f


	//   ....[217]....
        /*0618*/ 	.word	0x0500000f


	//   ....[218]....
        /*061c*/ 	.word	0x0500000f


	//   ....[219]....
        /*0620*/ 	.word	0x0500000f


	//   ....[220]....
        /*0624*/ 	.word	0x0500000f


	//   ....[221]....
        /*0628*/ 	.word	0x0500000f


	//   ....[222]....
        /*062c*/ 	.word	0x0500000f


	//   ....[223]....
        /*0630*/ 	.word	0x0500000f


	//   ....[224]....
        /*0634*/ 	.word	0x0500000f


	//   ....[225]....
        /*0638*/ 	.word	0x0500000f


	//   ....[226]....
        /*063c*/ 	.word	0x0500000f


	//   ....[227]....
        /*0640*/ 	.word	0x0500000f


	//   ....[228]....
        /*0644*/ 	.word	0x0500000f


	//   ....[229]....
        /*0648*/ 	.word	0x0500000f


	//   ....[230]....
        /*064c*/ 	.word	0x0500000f


	//----- nvinfo : EIATTR_COOP_GROUP_INSTR_OFFSETS
	.align		4
.L_203:
        /*0650*/ 	.byte	0x04, 0x28
        /*0652*/ 	.short	(.L_205 - .L_204)


	//   ....[0]....
.L_204:
        /*0654*/ 	.word	0x00000070


	//   ....[1]....
        /*0658*/ 	.word	0x000000b0


	//   ....[2]....
        /*065c*/ 	.word	0x000002d0


	//   ....[3]....
        /*0660*/ 	.word	0x00000430


	//   ....[4]....
        /*0664*/ 	.word	0x00000550


	//   ....[5]....
        /*0668*/ 	.word	0x000006b0


	//   ....[6]....
        /*066c*/ 	.word	0x000018e0


	//   ....[7]....
        /*0670*/ 	.word	0x00002510


	//   ....[8]....
        /*0674*/ 	.word	0x000030b0


	//   ....[9]....
        /*0678*/ 	.word	0x00004780


	//   ....[10]....
        /*067c*/ 	.word	0x00004890


	//   ....[11]....
        /*0680*/ 	.word	0x000054b0


	//   ....[12]....
        /*0684*/ 	.word	0x00005510


	//   ....[13]....
        /*0688*/ 	.word	0x00006fe0


	//   ....[14]....
        /*068c*/ 	.word	0x00007af0


	//   ....[15]....
        /*0690*/ 	.word	0x00009140


	//   ....[16]....
        /*0694*/ 	.word	0x00009250


	//   ....[17]....
        /*0698*/ 	.word	0x00009d70


	//   ....[18]....
        /*069c*/ 	.word	0x00009e20


	//   ....[19]....
        /*06a0*/ 	.word	0x0000c950


	//   ....[20]....
        /*06a4*/ 	.word	0x0000c960


	//   ....[21]....
        /*06a8*/ 	.word	0x0000c990


	//   ....[22]....
        /*06ac*/ 	.word	0x0000c9a0


	//   ....[23]....
        /*06b0*/ 	.word	0x0000e860


	//   ....[24]....
        /*06b4*/ 	.word	0x0000f380


	//   ....[25]....
        /*06b8*/ 	.word	0x000109d0


	//   ....[26]....
        /*06bc*/ 	.word	0x00010ae0


	//   ....[27]....
        /*06c0*/ 	.word	0x00011600


	//   ....[28]....
        /*06c4*/ 	.word	0x000116b0


	//   ....[29]....
        /*06c8*/ 	.word	0x00012b70


	//   ....[30]....
        /*06cc*/ 	.word	0x00012b80


	//   ....[31]....
        /*06d0*/ 	.word	0x00012c00


	//   ....[32]....
        /*06d4*/ 	.word	0x00012c10


	//   ....[33]....
        /*06d8*/ 	.word	0x00013750


	//   ....[34]....
        /*06dc*/ 	.word	0x00013760


	//   ....[35]....
        /*06e0*/ 	.word	0x00013770


	//   ....[36]....
        /*06e4*/ 	.word	0x00013780


	//   ....[37]....
        /*06e8*/ 	.word	0x00013790


	//   ....[38]....
        /*06ec*/ 	.word	0x000137a0


	//   ....[39]....
        /*06f0*/ 	.word	0x000137b0


	//   ....[40]....
        /*06f4*/ 	.word	0x000137c0


	//   ....[41]....
        /*06f8*/ 	.word	0x000137f0


	//   ....[42]....
        /*06fc*/ 	.word	0x00013800


	//   ....[43]....
        /*0700*/ 	.word	0x00013830


	//   ....[44]....
        /*0704*/ 	.word	0x00013860


	//   ....[45]....
        /*0708*/ 	.word	0x00013890


	//   ....[46]....
        /*070c*/ 	.word	0x000138a0


	//   ....[47]....
        /*0710*/ 	.word	0x000138b0


	//   ....[48]....
        /*0714*/ 	.word	0x000138e0


	//   ....[49]....
        /*0718*/ 	.word	0x000138f0


	//   ....[50]....
        /*071c*/ 	.word	0x00013900


	//   ....[51]....
        /*0720*/ 	.word	0x00013910


	//   ....[52]....
        /*0724*/ 	.word	0x00013930


	//   ....[53]....
        /*0728*/ 	.word	0x00013940


	//   ....[54]....
        /*072c*/ 	.word	0x00013950


	//   ....[55]....
        /*0730*/ 	.word	0x00013960


	//   ....[56]....
        /*0734*/ 	.word	0x00013970


	//   ....[57]....
        /*0738*/ 	.word	0x00013990


	//   ....[58]....
        /*073c*/ 	.word	0x000139a0


	//   ....[59]....
        /*0740*/ 	.word	0x000139b0


	//   ....[60]....
        /*0744*/ 	.word	0x000139d0


	//   ....[61]....
        /*0748*/ 	.word	0x000139f0


	//   ....[62]....
        /*074c*/ 	.word	0x00013a10


	//   ....[63]....
        /*0750*/ 	.word	0x00013a30


	//   ....[64]....
        /*0754*/ 	.word	0x00013a50


	//   ....[65]....
        /*0758*/ 	.word	0x00014190


	//   ....[66]....
        /*075c*/ 	.word	0x000141b0


	//   ....[67]....
        /*0760*/ 	.word	0x000141c0


	//   ....[68]....
        /*0764*/ 	.word	0x000141d0


	//   ....[69]....
        /*0768*/ 	.word	0x00014710


	//   ....[70]....
        /*076c*/ 	.word	0x00014750


	//   ....[71]....
        /*0770*/ 	.word	0x00014770


	//   ....[72]....
        /*0774*/ 	.word	0x000147b0


	//   ....[73]....
        /*0778*/ 	.word	0x000147c0


	//   ....[74]....
        /*077c*/ 	.word	0x000147d0


	//   ....[75]....
        /*0780*/ 	.word	0x000147f0


	//   ....[76]....
        /*0784*/ 	.word	0x00014810


	//   ....[77]....
        /*0788*/ 	.word	0x00014cd0


	//   ....[78]....
        /*078c*/ 	.word	0x00014cf0


	//   ....[79]....
        /*0790*/ 	.word	0x00014f20


	//   ....[80]....
        /*0794*/ 	.word	0x00014f30


	//   ....[81]....
        /*0798*/ 	.word	0x00015a50


	//   ....[82]....
        /*079c*/ 	.word	0x00015a80


	//   ....[83]....
        /*07a0*/ 	.word	0x00015ac0


	//   ....[84]....
        /*07a4*/ 	.word	0x00015af0


	//   ....[85]....
        /*07a8*/ 	.word	0x00015b20


	//   ....[86]....
        /*07ac*/ 	.word	0x00015b30


	//   ....[87]....
        /*07b0*/ 	.word	0x00015b40


	//   ....[88]....
        /*07b4*/ 	.word	0x00015b60


	//   ....[89]....
        /*07b8*/ 	.word	0x00015cc0


	//   ....[90]....
        /*07bc*/ 	.word	0x00015ec0


	//   ....[91]....
        /*07c0*/ 	.word	0x00015ef0


	//   ....[92]....
        /*07c4*/ 	.word	0x00015f20


	//   ....[93]....
        /*07c8*/ 	.word	0x00015f50


	//   ....[94]....
        /*07cc*/ 	.word	0x00015f80


	//   ....[95]....
        /*07d0*/ 	.word	0x00015fd0


	//   ....[96]....
        /*07d4*/ 	.word	0x00016140


	//   ....[97]....
        /*07d8*/ 	.word	0x00016170


	//   ....[98]....
        /*07dc*/ 	.word	0x000161a0


	//   ....[99]....
        /*07e0*/ 	.word	0x000161d0


	//   ....[100]....
        /*07e4*/ 	.word	0x00016200


	//   ....[101]....
        /*07e8*/ 	.word	0x00016230


	//   ....[102]....
        /*07ec*/ 	.word	0x000162c0


	//   ....[103]....
        /*07f0*/ 	.word	0x00016320


	//   ....[104]....
        /*07f4*/ 	.word	0x00016330


	//   ....[105]....
        /*07f8*/ 	.word	0x00016380


	//   ....[106]....
        /*07fc*/ 	.word	0x00018cd0


	//   ....[107]....
        /*0800*/ 	.word	0x00018d00


	//   ....[108]....
        /*0804*/ 	.word	0x00018d10


	//   ....[109]....
        /*0808*/ 	.word	0x00018db0


	//   ....[110]....
        /*080c*/ 	.word	0x00018de0


	//   ....[111]....
        /*0810*/ 	.word	0x00018df0


	//   ....[112]....
        /*0814*/ 	.word	0x00018e10


	//   ....[113]....
        /*0818*/ 	.word	0x00018e50


	//   ....[114]....
        /*081c*/ 	.word	0x00018ec0


	//   ....[115]....
        /*0820*/ 	.word	0x00018ed0


	//   ....[116]....
        /*0824*/ 	.word	0x000192d0


	//   ....[117]....
        /*0828*/ 	.word	0x000192e0


	//   ....[118]....
        /*082c*/ 	.word	0x000192f0


	//   ....[119]....
        /*0830*/ 	.word	0x00019310


	//   ....[120]....
        /*0834*/ 	.word	0x000193a0


	//   ....[121]....
        /*0838*/ 	.word	0x000193b0


	//   ....[122]....
        /*083c*/ 	.word	0x00019420


	//   ....[123]....
        /*0840*/ 	.word	0x00019430


	//   ....[124]....
        /*0844*/ 	.word	0x00019440


	//   ....[125]....
        /*0848*/ 	.word	0x00019450


	//   ....[126]....
        /*084c*/ 	.word	0x00019db0


	//   ....[127]....
        /*0850*/ 	.word	0x00019de0


	//   ....[128]....
        /*0854*/ 	.word	0x00019e10


	//   ....[129]....
        /*0858*/ 	.word	0x00019e90


	//   ....[130]....
        /*085c*/ 	.word	0x00019eb0


	//   ....[131]....
        /*0860*/ 	.word	0x00019f30


	//   ....[132]....
        /*0864*/ 	.word	0x00019f50


	//   ....[133]....
        /*0868*/ 	.word	0x00019f60


	//   ....[134]....
        /*086c*/ 	.word	0x00019f70


	//   ....[135]....
        /*0870*/ 	.word	0x0001a040


	//   ....[136]....
        /*0874*/ 	.word	0x0001a070


	//   ....[137]....
        /*0878*/ 	.word	0x0001a080


	//   ....[138]....
        /*087c*/ 	.word	0x0001aa60


	//   ....[139]....
        /*0880*/ 	.word	0x0001aa70


	//   ....[140]....
        /*0884*/ 	.word	0x0001aae0


	//   ....[141]....
        /*0888*/ 	.word	0x0001aaf0


	//   ....[142]....
        /*088c*/ 	.word	0x0001ab30


	//   ....[143]....
        /*0890*/ 	.word	0x0001ab40


	//   ....[144]....
        /*0894*/ 	.word	0x0001ab80


	//   ....[145]....
        /*0898*/ 	.word	0x0001ab90


	//   ....[146]....
        /*089c*/ 	.word	0x0001abd0


	//   ....[147]....
        /*08a0*/ 	.word	0x0001abe0


	//   ....[148]....
        /*08a4*/ 	.word	0x0001aff0


	//   ....[149]....
        /*08a8*/ 	.word	0x0001b000


	//   ....[150]....
        /*08ac*/ 	.word	0x0001b010


	//   ....[151]....
        /*08b0*/ 	.word	0x0001b050


	//   ....[152]....
        /*08b4*/ 	.word	0x0001b060


	//   ....[153]....
        /*08b8*/ 	.word	0x0001b0a0


	//   ....[154]....
        /*08bc*/ 	.word	0x0001b0b0


	//   ....[155]....
        /*08c0*/ 	.word	0x0001b0c0


	//   ....[156]....
        /*08c4*/ 	.word	0x0001b100


	//   ....[157]....
        /*08c8*/ 	.word	0x0001b140


	//   ....[158]....
        /*08cc*/ 	.word	0x0001c020


	//   ....[159]....
        /*08d0*/ 	.word	0x0001c040


	//   ....[160]....
        /*08d4*/ 	.word	0x0001c070


	//   ....[161]....
        /*08d8*/ 	.word	0x0001c0a0


	//   ....[162]....
        /*08dc*/ 	.word	0x0001c0e0


	//   ....[163]....
        /*08e0*/ 	.word	0x0001c0f0


	//   ....[164]....
        /*08e4*/ 	.word	0x0001c120


	//   ....[165]....
        /*08e8*/ 	.word	0x0001c150


	//   ....[166]....
        /*08ec*/ 	.word	0x0001c2c0


	//   ....[167]....
        /*08f0*/ 	.word	0x0001c2f0


	//   ....[168]....
        /*08f4*/ 	.word	0x0001c320


	//   ....[169]....
        /*08f8*/ 	.word	0x0001c360


	//   ....[170]....
        /*08fc*/ 	.word	0x0001c390


	//   ....[171]....
        /*0900*/ 	.word	0x0001c3c0


	//   ....[172]....
        /*0904*/ 	.word	0x0001c460


	//   ....[173]....
        /*0908*/ 	.word	0x0001c4b0


	//   ....[174]....
        /*090c*/ 	.word	0x0001c4c0


	//   ....[175]....
        /*0910*/ 	.word	0x0001c500


	//   ....[176]....
        /*0914*/ 	.word	0x0001d000


	//   ....[177]....
        /*0918*/ 	.word	0x0001d6f0


	//   ....[178]....
        /*091c*/ 	.word	0x0001d7e0


	//   ....[179]....
        /*0920*/ 	.word	0x0001d8b0


	//   ....[180]....
        /*0924*/ 	.word	0x0001d920


	//   ....[181]....
        /*0928*/ 	.word	0x0001da00


	//   ....[182]....
        /*092c*/ 	.word	0x0001daa0


	//   ....[183]....
        /*0930*/ 	.word	0x0001db40


	//   ....[184]....
        /*0934*/ 	.word	0x0001dbc0


	//   ....[185]....
        /*0938*/ 	.word	0x0001dc60


	//   ....[186]....
        /*093c*/ 	.word	0x0001dcc0


	//   ....[187]....
        /*0940*/ 	.word	0x0001dd90


	//   ....[188]....
        /*0944*/ 	.word	0x0001de90


	//   ....[189]....
        /*0948*/ 	.word	0x0001df40


	//   ....[190]....
        /*094c*/ 	.word	0x0001dfc0


	//   ....[191]....
        /*0950*/ 	.word	0x0001e0b0


	//   ....[192]....
        /*0954*/ 	.word	0x0001e110


	//   ....[193]....
        /*0958*/ 	.word	0x0001e1f0


	//   ....[194]....
        /*095c*/ 	.word	0x0001e250


	//   ....[195]....
        /*0960*/ 	.word	0x0001e2f0


	//   ....[196]....
        /*0964*/ 	.word	0x0001e390


	//   ....[197]....
        /*0968*/ 	.word	0x0001e440


	//   ....[198]....
        /*096c*/ 	.word	0x0001e4e0


	//   ....[199]....
        /*0970*/ 	.word	0x0001e550


	//   ....[200]....
        /*0974*/ 	.word	0x0001e5b0


	//   ....[201]....
        /*0978*/ 	.word	0x0001e6a0


	//   ....[202]....
        /*097c*/ 	.word	0x0001e700


	//   ....[203]....
        /*0980*/ 	.word	0x0001e800


	//   ....[204]....
        /*0984*/ 	.word	0x0001e860


	//   ....[205]....
        /*0988*/ 	.word	0x0001e900


	//   ....[206]....
        /*098c*/ 	.word	0x0001e9c0


	//   ....[207]....
        /*0990*/ 	.word	0x0001ea90


	//   ....[208]....
        /*0994*/ 	.word	0x0001eb10


	//   ....[209]....
        /*0998*/ 	.word	0x0001ebd0


	//   ....[210]....
        /*099c*/ 	.word	0x0001ed00


	//   ....[211]....
        /*09a0*/ 	.word	0x0001edb0


	//   ....[212]....
        /*09a4*/ 	.word	0x0001ee60


	//   ....[213]....
        /*09a8*/ 	.word	0x0001ef00


	//   ....[214]....
        /*09ac*/ 	.word	0x0001efb0


	//   ....[215]....
        /*09b0*/ 	.word	0x0001f050


	//   ....[216]....
        /*09b4*/ 	.word	0x0001f100


	//   ....[217]....
        /*09b8*/ 	.word	0x0001f1a0


	//   ....[218]....
        /*09bc*/ 	.word	0x0001f210


	//   ....[219]....
        /*09c0*/ 	.word	0x0001f2d0


	//   ....[220]....
        /*09c4*/ 	.word	0x0001f3c0


	//   ....[221]....
        /*09c8*/ 	.word	0x0001f450


	//   ....[222]....
        /*09cc*/ 	.word	0x0001f4b0


	//   ....[223]....
        /*09d0*/ 	.word	0x0001f560


	//   ....[224]....
        /*09d4*/ 	.word	0x0001f5c0


	//   ....[225]....
        /*09d8*/ 	.word	0x0001f670


	//   ....[226]....
        /*09dc*/ 	.word	0x0001f6d0


	//   ....[227]....
        /*09e0*/ 	.word	0x0001f780


	//   ....[228]....
        /*09e4*/ 	.word	0x0001f7e0


	//   ....[229]....
        /*09e8*/ 	.word	0x0001f890


	//   ....[230]....
        /*09ec*/ 	.word	0x0001faf0


	//----- nvinfo : EIATTR_REG_RECONFIG
	.align		4
.L_205:
        /*09f0*/ 	.byte	0x01, 0x54
	.zero		2


	//----- nvinfo : EIATTR_SYSCALL_OFFSETS
	.align		4
        /*09f4*/ 	.byte	0x04, 0x46
        /*09f6*/ 	.short	(.L_207 - .L_206)


	//   ....[0]....
.L_206:
        /*09f8*/ 	.word	0x00001ac0


	//   ....[1]....
        /*09fc*/ 	.word	0x00017f50


	//   ....[2]....
        /*0a00*/ 	.word	0x000180c0


	//   ....[3]....
        /*0a04*/ 	.word	0x00018210


	//   ....[4]....
        /*0a08*/ 	.word	0x00018350


	//   ....[5]....
        /*0a0c*/ 	.word	0x00019870


	//----- nvinfo : EIATTR_MBARRIER_INSTR_OFFSETS
	.align		4
.L_207:
        /*0a10*/ 	.byte	0x04, 0x39
        /*0a12*/ 	.short	(.L_209 - .L_208)


	//   ....[0]....
.L_208:
        /*0a14*/ 	.word	0x00000180
        /*0a18*/ 	.word	0x000000ff
        /*0a1c*/ 	.word	0x00013200
        /*0a20*/ 	.short	0x0100
        /*0a22*/ 	.byte	0x08
	.zero		1


	//   ....[1]....
        /*0a24*/ 	.word	0x00000190
        /*0a28*/ 	.word	0x000000ff
        /*0a2c*/ 	.word	0x00013220
        /*0a30*/ 	.short	0x0100
        /*0a32*/ 	.byte	0x08
	.zero		1


	//   ....[2]....
        /*0a34*/ 	.word	0x00000280
        /*0a38*/ 	.word	0x000000ff
        /*0a3c*/ 	.word	0x00013230
        /*0a40*/ 	.short	0x0100
        /*0a42*/ 	.byte	0x08
	.zero		1


	//   ....[3]....
        /*0a44*/ 	.word	0x00000290
        /*0a48*/ 	.word	0x000000ff
        /*0a4c*/ 	.word	0x00013240
        /*0a50*/ 	.short	0x0100
        /*0a52*/ 	.byte	0x08
	.zero		1


	//   ....[4]....
        /*0a54*/ 	.word	0x000002a0
        /*0a58*/ 	.word	0x000000ff
        /*0a5c*/ 	.word	0x00013238
        /*0a60*/ 	.short	0x0100
        /*0a62*/ 	.byte	0x08
	.zero		1


	//   ....[5]....
        /*0a64*/ 	.word	0x000002b0
        /*0a68*/ 	.word	0x000000ff
        /*0a6c*/ 	.word	0x00013248
        /*0a70*/ 	.short	0x0100
        /*0a72*/ 	.byte	0x08
	.zero		1


	//   ....[6]....
        /*0a74*/ 	.word	0x000003e0
        /*0a78*/ 	.word	0x000000ff
        /*0a7c*/ 	.word	0x00013250
        /*0a80*/ 	.short	0x0100
        /*0a82*/ 	.byte	0x08
	.zero		1


	//   ....[7]....
        /*0a84*/ 	.word	0x000003f0
        /*0a88*/ 	.word	0x000000ff
        /*0a8c*/ 	.word	0x00013260
        /*0a90*/ 	.short	0x0100
        /*0a92*/ 	.byte	0x08
	.zero		1


	//   ....[8]....
        /*0a94*/ 	.word	0x00000400
        /*0a98*/ 	.word	0x000000ff
        /*0a9c*/ 	.word	0x00013258
        /*0aa0*/ 	.short	0x0100
        /*0aa2*/ 	.byte	0x08
	.zero		1


	//   ....[9]....
        /*0aa4*/ 	.word	0x00000410
        /*0aa8*/ 	.word	0x000000ff
        /*0aac*/ 	.word	0x00013268
        /*0ab0*/ 	.short	0x0100
        /*0ab2*/ 	.byte	0x08
	.zero		1


	//   ....[10]....
        /*0ab4*/ 	.word	0x00000500
        /*0ab8*/ 	.word	0x000000ff
        /*0abc*/ 	.word	0x00013270
        /*0ac0*/ 	.short	0x0100
        /*0ac2*/ 	.byte	0x06
	.zero		1


	//   ....[11]....
        /*0ac4*/ 	.word	0x00000510
        /*0ac8*/ 	.word	0x000000ff
        /*0acc*/ 	.word	0x00013280
        /*0ad0*/ 	.short	0x0100
        /*0ad2*/ 	.byte	0x06
	.zero		1


	//   ....[12]....
        /*0ad4*/ 	.word	0x00000520
        /*0ad8*/ 	.word	0x000000ff
        /*0adc*/ 	.word	0x00013278
        /*0ae0*/ 	.short	0x0100
        /*0ae2*/ 	.byte	0x06
	.zero		1


	//   ....[13]....
        /*0ae4*/ 	.word	0x00000530
        /*0ae8*/ 	.word	0x000000ff
        /*0aec*/ 	.word	0x00013288
        /*0af0*/ 	.short	0x0100
        /*0af2*/ 	.byte	0x06
	.zero		1


	//   ....[14]....
        /*0af4*/ 	.word	0x00000660
        /*0af8*/ 	.word	0x000000ff
        /*0afc*/ 	.word	0x00013290
        /*0b00*/ 	.short	0x0100
        /*0b02*/ 	.byte	0x08
	.zero		1


	//   ....[15]....
        /*0b04*/ 	.word	0x00000670
        /*0b08*/ 	.word	0x000000ff
        /*0b0c*/ 	.word	0x000132a0
        /*0b10*/ 	.short	0x0100
        /*0b12*/ 	.byte	0x08
	.zero		1


	//   ....[16]....
        /*0b14*/ 	.word	0x00000680
        /*0b18*/ 	.word	0x000000ff
        /*0b1c*/ 	.word	0x00013298
        /*0b20*/ 	.short	0x0100
        /*0b22*/ 	.byte	0x08
	.zero		1


	//   ....[17]....
        /*0b24*/ 	.word	0x00000690
        /*0b28*/ 	.word	0x000000ff
        /*0b2c*/ 	.word	0x000132a8
        /*0b30*/ 	.short	0x0100
        /*0b32*/ 	.byte	0x08
	.zero		1


	//   ....[18]....
        /*0b34*/ 	.word	0x000007e0
        /*0b38*/ 	.word	0x000000ff
        /*0b3c*/ 	.word	0x000132b0
        /*0b40*/ 	.short	0x0100
        /*0b42*/ 	.byte	0x08
	.zero		1


	//   ....[19]....
        /*0b44*/ 	.word	0x000007f0
        /*0b48*/ 	.word	0x000000ff
        /*0b4c*/ 	.word	0x000132c0
        /*0b50*/ 	.short	0x0100
        /*0b52*/ 	.byte	0x08
	.zero		1


	//   ....[20]....
        /*0b54*/ 	.word	0x00000800
        /*0b58*/ 	.word	0x000000ff
        /*0b5c*/ 	.word	0x000132b8
        /*0b60*/ 	.short	0x0100
        /*0b62*/ 	.byte	0x08
	.zero		1


	//   ....[21]....
        /*0b64*/ 	.word	0x00000810
        /*0b68*/ 	.word	0x000000ff
        /*0b6c*/ 	.word	0x000132c8
        /*0b70*/ 	.short	0x0100
        /*0b72*/ 	.byte	0x08
	.zero		1


	//   ....[22]....
        /*0b74*/ 	.word	0x00001d90
        /*0b78*/ 	.word	0x000000ff
        /*0b7c*/ 	.word	0x00013200
        /*0b80*/ 	.short	0x010a
        /*0b82*/ 	.byte	0x2d
	.zero		1


	//   ....[23]....
        /*0b84*/ 	.word	0x00001e50
        /*0b88*/ 	.word	0x0000006a
        /*0b8c*/ 	.word	0x00013230
        /*0b90*/ 	.short	0x010a
        /*0b92*/ 	.byte	0x3f
	.zero		1


	//   ....[24]....
        /*0b94*/ 	.word	0x00001e90
        /*0b98*/ 	.word	0x0000006a
        /*0b9c*/ 	.word	0x00013230
        /*0ba0*/ 	.short	0x010a
        /*0ba2*/ 	.byte	0x3f
	.zero		1


	//   ....[25]....
        /*0ba4*/ 	.word	0x00002970
        /*0ba8*/ 	.word	0x000000ff
        /*0bac*/ 	.word	0x00000000
        /*0bb0*/ 	.short	0x0101
        /*0bb2*/ 	.byte	0x06
	.zero		1


	//   ....[26]....
        /*0bb4*/ 	.word	0x00006720
        /*0bb8*/ 	.word	0x000000ff
        /*0bbc*/ 	.word	0x00013230
        /*0bc0*/ 	.short	0x010a
        /*0bc2*/ 	.byte	0x18
	.zero		1


	//   ....[27]....
        /*0bc4*/ 	.word	0x00006760
        /*0bc8*/ 	.word	0x000000ff
        /*0bcc*/ 	.word	0x00013230
        /*0bd0*/ 	.short	0x010a
        /*0bd2*/ 	.byte	0x18
	.zero		1


	//   ....[28]....
        /*0bd4*/ 	.word	0x00006bb0
        /*0bd8*/ 	.word	0x000000ff
        /*0bdc*/ 	.word	0x00013250
        /*0be0*/ 	.short	0x010a
        /*0be2*/ 	.byte	0x0b
	.zero		1


	//   ....[29]....
        /*0be4*/ 	.word	0x00006bf0
        /*0be8*/ 	.word	0x000000ff
        /*0bec*/ 	.word	0x00013250
        /*0bf0*/ 	.short	0x010a
        /*0bf2*/ 	.byte	0x0b
	.zero		1


	//   ....[30]....
        /*0bf4*/ 	.word	0x00007460
        /*0bf8*/ 	.word	0x000000ff
        /*0bfc*/ 	.word	0x00000000
        /*0c00*/ 	.short	0x0101
        /*0c02*/ 	.byte	0x18
	.zero		1


	//   ....[31]....
        /*0c04*/ 	.word	0x0000ab20
        /*0c08*/ 	.word	0x000000ff
        /*0c0c*/ 	.word	0x00000000
        /*0c10*/ 	.short	0x0101
        /*0c12*/ 	.byte	0x06
	.zero		1


	//   ....[32]....
        /*0c14*/ 	.word	0x0000b320
        /*0c18*/ 	.word	0x000000ff
        /*0c1c*/ 	.word	0x00013230
        /*0c20*/ 	.short	0x010a
        /*0c22*/ 	.byte	0x15
	.zero		1


	//   ....[33]....
        /*0c24*/ 	.word	0x0000b360
        /*0c28*/ 	.word	0x000000ff
        /*0c2c*/ 	.word	0x00013230
        /*0c30*/ 	.short	0x010a
        /*0c32*/ 	.byte	0x15
	.zero		1


	//   ....[34]....
        /*0c34*/ 	.word	0x0000b7b0
        /*0c38*/ 	.word	0x000000ff
        /*0c3c*/ 	.word	0x00013250
        /*0c40*/ 	.short	0x010a
        /*0c42*/ 	.byte	0x0b
	.zero		1


	//   ....[35]....
        /*0c44*/ 	.word	0x0000b7f0
        /*0c48*/ 	.word	0x000000ff
        /*0c4c*/ 	.word	0x00013250
        /*0c50*/ 	.short	0x010a
        /*0c52*/ 	.byte	0x0b
	.zero		1


	//   ....[36]....
        /*0c54*/ 	.word	0x0000c0e0
        /*0c58*/ 	.word	0x000000ff
        /*0c5c*/ 	.word	0x00000000
        /*0c60*/ 	.short	0x0101
        /*0c62*/ 	.byte	0x15
	.zero		1


	//   ....[37]....
        /*0c64*/ 	.word	0x0000da60
        /*0c68*/ 	.word	0x000000ff
        /*0c6c*/ 	.word	0x00000000
        /*0c70*/ 	.short	0x0101
        /*0c72*/ 	.byte	0x06
	.zero		1


	//   ....[38]....
        /*0c74*/ 	.word	0x0000dfa0
        /*0c78*/ 	.word	0x000000ff
        /*0c7c*/ 	.word	0x00013230
        /*0c80*/ 	.short	0x010a
        /*0c82*/ 	.byte	0x06
	.zero		1


	//   ....[39]....
        /*0c84*/ 	.word	0x0000dfe0
        /*0c88*/ 	.word	0x000000ff
        /*0c8c*/ 	.word	0x00013230
        /*0c90*/ 	.short	0x010a
        /*0c92*/ 	.byte	0x06
	.zero		1


	//   ....[40]....
        /*0c94*/ 	.word	0x0000e430
        /*0c98*/ 	.word	0x000000ff
        /*0c9c*/ 	.word	0x00013250
        /*0ca0*/ 	.short	0x010a
        /*0ca2*/ 	.byte	0x0b
	.zero		1


	//   ....[41]....
        /*0ca4*/ 	.word	0x0000e470
        /*0ca8*/ 	.word	0x000000ff
        /*0cac*/ 	.word	0x00013250
        /*0cb0*/ 	.short	0x010a
        /*0cb2*/ 	.byte	0x0b
	.zero		1


	//   ....[42]....
        /*0cb4*/ 	.word	0x0000ec90
        /*0cb8*/ 	.word	0x000000ff
        /*0cbc*/ 	.word	0x00000000
        /*0cc0*/ 	.short	0x0101
        /*0cc2*/ 	.byte	0x06
	.zero		1


	//   ....[43]....
        /*0cc4*/ 	.word	0x000123b0
        /*0cc8*/ 	.word	0x000000ff
        /*0ccc*/ 	.word	0x00000000
        /*0cd0*/ 	.short	0x0101
        /*0cd2*/ 	.byte	0x06
	.zero		1


	//   ....[44]....
        /*0cd4*/ 	.word	0x00012890
        /*0cd8*/ 	.word	0x000000ff
        /*0cdc*/ 	.word	0x00013250
        /*0ce0*/ 	.short	0x010a
        /*0ce2*/ 	.byte	0x0e
	.zero		1


	//   ....[45]....
        /*0ce4*/ 	.word	0x000128d0
        /*0ce8*/ 	.word	0x000000ff
        /*0cec*/ 	.word	0x00013250
        /*0cf0*/ 	.short	0x010a
        /*0cf2*/ 	.byte	0x0e
	.zero		1


	//   ....[46]....
        /*0cf4*/ 	.word	0x00012ef0
        /*0cf8*/ 	.word	0x000000ff
        /*0cfc*/ 	.word	0x00000000
        /*0d00*/ 	.short	0x0101
        /*0d02*/ 	.byte	0x04
	.zero		1


	//   ....[47]....
        /*0d04*/ 	.word	0x00014840
        /*0d08*/ 	.word	0x00000007
        /*0d0c*/ 	.word	0x00000000
        /*0d10*/ 	.short	0x0101
        /*0d12*/ 	.byte	0x3f
	.zero		1


	//   ....[48]....
        /*0d14*/ 	.word	0x00014a30
        /*0d18*/ 	.word	0x00000008
        /*0d1c*/ 	.word	0x00000000
        /*0d20*/ 	.short	0x0101
        /*0d22*/ 	.byte	0x3f
	.zero		1


	//   ....[49]....
        /*0d24*/ 	.word	0x00018950
        /*0d28*/ 	.word	0x00000004
        /*0d2c*/ 	.word	0x00013280
        /*0d30*/ 	.short	0x010a
        /*0d32*/ 	.byte	0x3f
	.zero		1


	//   ....[50]....
        /*0d34*/ 	.word	0x00018f90
        /*0d38*/ 	.word	0x00000004
        /*0d3c*/ 	.word	0x00013270
        /*0d40*/ 	.short	0x0107
        /*0d42*/ 	.byte	0x3f
	.zero		1


	//   ....[51]....
        /*0d44*/ 	.word	0x00019050
        /*0d48*/ 	.word	0x00000004
        /*0d4c*/ 	.word	0x00013270
        /*0d50*/ 	.short	0x0101
        /*0d52*/ 	.byte	0x3f
	.zero		1


	//   ....[52]....
        /*0d54*/ 	.word	0x000190a0
        /*0d58*/ 	.word	0x00000004
        /*0d5c*/ 	.word	0x00013240
        /*0d60*/ 	.short	0x010a
        /*0d62*/ 	.byte	0x3f
	.zero		1


	//   ....[53]....
        /*0d64*/ 	.word	0x000195e0
        /*0d68*/ 	.word	0x00000004
        /*0d6c*/ 	.word	0x00013230
        /*0d70*/ 	.short	0x0107
        /*0d72*/ 	.byte	0x3f
	.zero		1


	//   ....[54]....
        /*0d74*/ 	.word	0x000196b0
        /*0d78*/ 	.word	0x00000004
        /*0d7c*/ 	.word	0x00013230
        /*0d80*/ 	.short	0x0101
        /*0d82*/ 	.byte	0x3f
	.zero		1


	//   ....[55]....
        /*0d84*/ 	.word	0x0001a160
        /*0d88*/ 	.word	0x00000011
        /*0d8c*/ 	.word	0x00013200
        /*0d90*/ 	.short	0x0107
        /*0d92*/ 	.byte	0x3f
	.zero		1


	//   ....[56]....
        /*0d94*/ 	.word	0x0001a250
        /*0d98*/ 	.word	0x00000011
        /*0d9c*/ 	.word	0x00013200
        /*0da0*/ 	.short	0x0101
        /*0da2*/ 	.byte	0x3f
	.zero		1


	//   ....[57]....
        /*0da4*/ 	.word	0x0001a270
        /*0da8*/ 	.word	0x00000011
        /*0dac*/ 	.word	0x00013220
        /*0db0*/ 	.short	0x010a
        /*0db2*/ 	.byte	0x3f
	.zero		1


	//   ....[58]....
        /*0db4*/ 	.word	0x0001a7a0
        /*0db8*/ 	.word	0x00000000
        /*0dbc*/ 	.word	0x00013280
        /*0dc0*/ 	.short	0x010a
        /*0dc2*/ 	.byte	0x3f
	.zero		1


	//   ....[59]....
        /*0dc4*/ 	.word	0x0001ac90
        /*0dc8*/ 	.word	0x00000000
        /*0dcc*/ 	.word	0x00013270
        /*0dd0*/ 	.short	0x0107
        /*0dd2*/ 	.byte	0x3f
	.zero		1


	//   ....[60]....
        /*0dd4*/ 	.word	0x0001ad50
        /*0dd8*/ 	.word	0x00000000
        /*0ddc*/ 	.word	0x00013270
        /*0de0*/ 	.short	0x0101
        /*0de2*/ 	.byte	0x3f
	.zero		1


	//   ....[61]....
        /*0de4*/ 	.word	0x0001ad80
        /*0de8*/ 	.word	0x00000000
        /*0dec*/ 	.word	0x00013240
        /*0df0*/ 	.short	0x010a
        /*0df2*/ 	.byte	0x3f
	.zero		1


	//   ....[62]....
        /*0df4*/ 	.word	0x0001b1c0
        /*0df8*/ 	.word	0x00000000
        /*0dfc*/ 	.word	0x00013230
        /*0e00*/ 	.short	0x0107
        /*0e02*/ 	.byte	0x3f
	.zero		1


	//   ....[63]....
        /*0e04*/ 	.word	0x0001b280
        /*0e08*/ 	.word	0x00000000
        /*0e0c*/ 	.word	0x00013230
        /*0e10*/ 	.short	0x0101
        /*0e12*/ 	.byte	0x3f
	.zero		1


	//   ....[64]....
        /*0e14*/ 	.word	0x0001b310
        /*0e18*/ 	.word	0x00000002
        /*0e1c*/ 	.word	0x00013270
        /*0e20*/ 	.short	0x010a
        /*0e22*/ 	.byte	0x3f
	.zero		1


	//   ....[65]....
        /*0e24*/ 	.word	0x0001b3a0
        /*0e28*/ 	.word	0x00000002
        /*0e2c*/ 	.word	0x00013260
        /*0e30*/ 	.short	0x010a
        /*0e32*/ 	.byte	0x3f
	.zero		1


	//   ....[66]....
        /*0e34*/ 	.word	0x0001b6b0
        /*0e38*/ 	.word	0x00000002
        /*0e3c*/ 	.word	0x00013250
        /*0e40*/ 	.short	0x0101
        /*0e42*/ 	.byte	0x3f
	.zero		1


	//   ....[67]....
        /*0e44*/ 	.word	0x0001b740
        /*0e48*/ 	.word	0x00000002
        /*0e4c*/ 	.word	0x00000000
        /*0e50*/ 	.short	0x0101
        /*0e52*/ 	.byte	0x3f
	.zero		1


	//   ....[68]....
        /*0e54*/ 	.word	0x0001b920
        /*0e58*/ 	.word	0x00000003
        /*0e5c*/ 	.word	0x00013270
        /*0e60*/ 	.short	0x010a
        /*0e62*/ 	.byte	0x3f
	.zero		1


	//   ....[69]....
        /*0e64*/ 	.word	0x0001b9b0
        /*0e68*/ 	.word	0x00000003
        /*0e6c*/ 	.word	0x00013260
        /*0e70*/ 	.short	0x010a
        /*0e72*/ 	.byte	0x3f
	.zero		1


	//   ....[70]....
        /*0e74*/ 	.word	0x0001bcd0
        /*0e78*/ 	.word	0x00000003
        /*0e7c*/ 	.word	0x00013250
        /*0e80*/ 	.short	0x0101
        /*0e82*/ 	.byte	0x3f
	.zero		1


	//   ....[71]....
        /*0e84*/ 	.word	0x0001bd90
        /*0e88*/ 	.word	0x00000003
        /*0e8c*/ 	.word	0x00000000
        /*0e90*/ 	.short	0x0101
        /*0e92*/ 	.byte	0x3f
	.zero		1


	//   ....[72]....
        /*0e94*/ 	.word	0x0001cf80
        /*0e98*/ 	.word	0x00000005
        /*0e9c*/ 	.word	0x00013220
        /*0ea0*/ 	.short	0x010a
        /*0ea2*/ 	.byte	0x3f
	.zero		1


	//   ....[73]....
        /*0ea4*/ 	.word	0x0001d130
        /*0ea8*/ 	.word	0x00000003
        /*0eac*/ 	.word	0x00013240
        /*0eb0*/ 	.short	0x010a
        /*0eb2*/ 	.byte	0x3f
	.zero		1


	//   ....[74]....
        /*0eb4*/ 	.word	0x0001d1c0
        /*0eb8*/ 	.word	0x00000005
        /*0ebc*/ 	.word	0x00013240
        /*0ec0*/ 	.short	0x010a
        /*0ec2*/ 	.byte	0x3f
	.zero		1


	//   ....[75]....
        /*0ec4*/ 	.word	0x0001d200
        /*0ec8*/ 	.word	0x00000003
        /*0ecc*/ 	.word	0x00013260
        /*0ed0*/ 	.short	0x010a
        /*0ed2*/ 	.byte	0x3f
	.zero		1


	//   ....[76]....
        /*0ed4*/ 	.word	0x0001d240
        /*0ed8*/ 	.word	0x00000005
        /*0edc*/ 	.word	0x00013260
        /*0ee0*/ 	.short	0x010a
        /*0ee2*/ 	.byte	0x3f
	.zero		1


	//   ....[77]....
        /*0ee4*/ 	.word	0x0001d280
        /*0ee8*/ 	.word	0x00000003
        /*0eec*/ 	.word	0x00013280
        /*0ef0*/ 	.short	0x010a
        /*0ef2*/ 	.byte	0x3f
	.zero		1


	//   ....[78]....
        /*0ef4*/ 	.word	0x0001d2c0
        /*0ef8*/ 	.word	0x00000005
        /*0efc*/ 	.word	0x00013280
        /*0f00*/ 	.short	0x010a
        /*0f02*/ 	.byte	0x3f
	.zero		1


	//   ....[79]....
        /*0f04*/ 	.word	0x0001d330
        /*0f08*/ 	.word	0x00000003
        /*0f0c*/ 	.word	0x00013200
        /*0f10*/ 	.short	0x010a
        /*0f12*/ 	.byte	0x3f
	.zero		1


	//   ....[80]....
        /*0f14*/ 	.word	0x0001d380
        /*0f18*/ 	.word	0x0000006a
        /*0f1c*/ 	.word	0x00013230
        /*0f20*/ 	.short	0x010a
        /*0f22*/ 	.byte	0x3f
	.zero		1


	//   ....[81]....
        /*0f24*/ 	.word	0x0001d3e0
        /*0f28*/ 	.word	0x00000009
        /*0f2c*/ 	.word	0x00013230
        /*0f30*/ 	.short	0x010a
        /*0f32*/ 	.byte	0x3f
	.zero		1


	//   ....[82]....
        /*0f34*/ 	.word	0x0001d440
        /*0f38*/ 	.word	0x00000009
        /*0f3c*/ 	.word	0x00013250
        /*0f40*/ 	.short	0x010a
        /*0f42*/ 	.byte	0x3f
	.zero		1


	//   ....[83]....
        /*0f44*/ 	.word	0x0001d4a0
        /*0f48*/ 	.word	0x00000005
        /*0f4c*/ 	.word	0x00013230
        /*0f50*/ 	.short	0x010a
        /*0f52*/ 	.byte	0x3f
	.zero		1


	//   ....[84]....
        /*0f54*/ 	.word	0x0001d500
        /*0f58*/ 	.word	0x00000005
        /*0f5c*/ 	.word	0x00013250
        /*0f60*/ 	.short	0x010a
        /*0f62*/ 	.byte	0x3f
	.zero		1


	//   ....[85]....
        /*0f64*/ 	.word	0x0001d560
        /*0f68*/ 	.word	0x00000009
        /*0f6c*/ 	.word	0x00013230
        /*0f70*/ 	.short	0x010a
        /*0f72*/ 	.byte	0x3f
	.zero		1


	//   ....[86]....
        /*0f74*/ 	.word	0x0001d5c0
        /*0f78*/ 	.word	0x00000009
        /*0f7c*/ 	.word	0x00013250
        /*0f80*/ 	.short	0x010a
        /*0f82*/ 	.byte	0x3f
	.zero		1


	//   ....[87]....
        /*0f84*/ 	.word	0x0001d620
        /*0f88*/ 	.word	0x00000003
        /*0f8c*/ 	.word	0x00013250
        /*0f90*/ 	.short	0x010a
        /*0f92*/ 	.byte	0x3f
	.zero		1


	//   ....[88]....
        /*0f94*/ 	.word	0x0001d730
        /*0f98*/ 	.word	0x00000004
        /*0f9c*/ 	.word	0x00013280
        /*0fa0*/ 	.short	0x010a
        /*0fa2*/ 	.byte	0x3f
	.zero		1


	//   ....[89]....
        /*0fa4*/ 	.word	0x0001dde0
        /*0fa8*/ 	.word	0x00000004
        /*0fac*/ 	.word	0x00013240
        /*0fb0*/ 	.short	0x010a
        /*0fb2*/ 	.byte	0x3f
	.zero		1


	//   ....[90]....
        /*0fb4*/ 	.word	0x0001ec00
        /*0fb8*/ 	.word	0x00000011
        /*0fbc*/ 	.word	0x00013220
        /*0fc0*/ 	.short	0x010a
        /*0fc2*/ 	.byte	0x3f
	.zero		1


	//   ....[91]....
        /*0fc4*/ 	.word	0x0001ec50
        /*0fc8*/ 	.word	0x00000000
        /*0fcc*/ 	.word	0x00013280
        /*0fd0*/ 	.short	0x010a
        /*0fd2*/ 	.byte	0x3f
	.zero		1


	//   ....[92]....
        /*0fd4*/ 	.word	0x0001f310
        /*0fd8*/ 	.word	0x00000000
        /*0fdc*/ 	.word	0x00013240
        /*0fe0*/ 	.short	0x010a
        /*0fe2*/ 	.byte	0x3f
	.zero		1


	//   ....[93]....
        /*0fe4*/ 	.word	0x0001f8d0
        /*0fe8*/ 	.word	0x00000002
        /*0fec*/ 	.word	0x00013270
        /*0ff0*/ 	.short	0x010a
        /*0ff2*/ 	.byte	0x3f
	.zero		1


	//   ....[94]....
        /*0ff4*/ 	.word	0x0001f920
        /*0ff8*/ 	.word	0x00000002
        /*0ffc*/ 	.word	0x00013260
        /*1000*/ 	.short	0x010a
        /*1002*/ 	.byte	0x3f
	.zero		1


	//   ....[95]....
        /*1004*/ 	.word	0x0001f970
        /*1008*/ 	.word	0x00000003
        /*100c*/ 	.word	0x00013270
        /*1010*/ 	.short	0x010a
        /*1012*/ 	.byte	0x3f
	.zero		1


	//   ....[96]....
        /*1014*/ 	.word	0x0001f9c0
        /*1018*/ 	.word	0x00000003
        /*101c*/ 	.word	0x00013260
        /*1020*/ 	.short	0x010a
        /*1022*/ 	.byte	0x3f
	.zero		1


	//   ....[97]....
        /*1024*/ 	.word	0x0001fa10
        /*1028*/ 	.word	0x00000005
        /*102c*/ 	.word	0x00013220
        /*1030*/ 	.short	0x010a
        /*1032*/ 	.byte	0x3f
	.zero		1


	//   ....[98]....
        /*1034*/ 	.word	0x0001fbb0
        /*1038*/ 	.word	0x00000003
        /*103c*/ 	.word	0x00013240
        /*1040*/ 	.short	0x010a
        /*1042*/ 	.byte	0x3f
	.zero		1


	//   ....[99]....
        /*1044*/ 	.word	0x0001fc00
        /*1048*/ 	.word	0x00000005
        /*104c*/ 	.word	0x00013240
        /*1050*/ 	.short	0x010a
        /*1052*/ 	.byte	0x3f
	.zero		1


	//   ....[100]....
        /*1054*/ 	.word	0x0001fc50
        /*1058*/ 	.word	0x00000003
        /*105c*/ 	.word	0x00013260
        /*1060*/ 	.short	0x010a
        /*1062*/ 	.byte	0x3f
	.zero		1


	//   ....[101]....
        /*1064*/ 	.word	0x0001fca0
        /*1068*/ 	.word	0x00000005
        /*106c*/ 	.word	0x00013260
        /*1070*/ 	.short	0x010a
        /*1072*/ 	.byte	0x3f
	.zero		1


	//   ....[102]....
        /*1074*/ 	.word	0x0001fcf0
        /*1078*/ 	.word	0x00000003
        /*107c*/ 	.word	0x00013280
        /*1080*/ 	.short	0x010a
        /*1082*/ 	.byte	0x3f
	.zero		1


	//----- nvinfo : EIATTR_NUM_MBARRIERS
	.align		4
.L_209:
        /*1084*/ 	.byte	0x03, 0x38
        /*1086*/ 	.short	0x0016


	//----- nvinfo : EIATTR_EXIT_INSTR_OFFSETS
	.align		4
        /*1088*/ 	.byte	0x04, 0x1c
        /*108a*/ 	.short	(.L_211 - .L_210)


	//   ....[0]....
.L_210:
        /*108c*/ 	.word	0x00000980


	//   ....[1]....
        /*1090*/ 	.word	0x00015c70


	//   ....[2]....
        /*1094*/ 	.word	0x0001d310


	//----- nvinfo : EIATTR_MAX_THREADS
	.align		4
.L_211:
        /*1098*/ 	.byte	0x04, 0x05
        /*109a*/ 	.short	(.L_213 - .L_212)
.L_212:
        /*109c*/ 	.word	0x00000200
        /*10a0*/ 	.word	0x00000001
        /*10a4*/ 	.word	0x00000001


	//----- nvinfo : EIATTR_CRS_STACK_SIZE
	.align		4
.L_213:
        /*10a8*/ 	.byte	0x04, 0x1e
        /*10aa*/ 	.short	(.L_215 - .L_214)
.L_214:
        /*10ac*/ 	.word	0x00000000


	//----- nvinfo : EIATTR_CBANK_PARAM_SIZE
	.align		4
.L_215:
        /*10b0*/ 	.byte	0x03, 0x19
        /*10b2*/ 	.short	0x0af0


	//----- nvinfo : EIATTR_PARAM_CBANK
	.align		4
        /*10b4*/ 	.byte	0x04, 0x0a
        /*10b6*/ 	.short	(.L_217 - .L_216)
	.align		4
.L_216:
        /*10b8*/ 	.word	index@(.nv.constant0._ZN7cutlass13device_kernelIN5flash11enable_sm90INS1_16FlashAttnFwdSm90INS1_25CollectiveMainloopFwdSm90ILi2EN4cute5tupleIJNS5_1CILi1EEES8_S8_EEENS6_IJNS7_ILi192EEENS7_ILi160EEENS7_ILi64EEEEEELi64ENS_12float_e4m3_tEfNS_4arch4Sm90ELb0ELb1ELb1ELb1ELb1ELb0ELb0ELb1ELb1ELb1ELb1ELb0EEENS1_21CollectiveEpilogueFwdINS6_IJSA_SC_SB_EEES9_NS_10bfloat16_tESG_Li384ELb1ELb1ELb1ELb1EEENS1_36VarlenDynamicPersistentTileSchedulerILi192ELi160ELi384ELi128ELb1ELb1ELb1ELb1ELb0ELb1EEEEEEEEEvNT_6ParamsE)
        /*10bc*/ 	.short	0x0210
        /*10be*/ 	.short	0x0af0


	//----- nvinfo : EIATTR_SW_WAR
	.align		4
.L_217:
        /*10c0*/ 	.byte	0x04, 0x36
        /*10c2*/ 	.short	(.L_219 - .L_218)
.L_218:
        /*10c4*/ 	.word	0x00000008
.L_219:


//--------------------- .nv.info._ZN7cutlass13device_kernelIN5flash11enable_sm90INS1_16FlashAttnFwdSm90INS1_25CollectiveMainloopFwdSm90ILi2EN4cute5tupleIJNS5_1CILi1EEES8_S8_EEENS6_IJNS7_ILi192EEENS7_ILi160EEENS7_ILi64EEEEEELi64ENS_12float_e4m3_tEfNS_4arch4Sm90ELb0ELb1ELb1ELb1ELb1ELb1ELb0ELb1ELb1ELb1ELb1ELb0EEENS1_21CollectiveEpilogueFwdINS6_IJSA_SC_SB_EEES9_NS_10bfloat16_tESG_Li384ELb1ELb1ELb1ELb1EEENS1_36VarlenDynamicPersistentTileSchedulerILi192ELi160ELi384ELi128ELb1ELb1ELb1ELb1ELb0ELb1EEEEEEEEEvNT_6ParamsE --------------------------
	.section	.nv.info._ZN7cutlass13device_kernelIN5flash11enable_sm90INS1_16FlashAttnFwdSm90INS1_25CollectiveMainloopFwdSm90ILi2EN4cute5tupleIJNS5_1CILi1EEES8_S8_EEENS6_IJNS7_ILi192EEENS7_ILi160EEENS7_ILi64EEEEEELi64ENS_12float_e4m3_tEfNS_4arch4Sm90ELb0ELb1ELb1ELb1ELb1ELb1ELb0ELb1ELb1ELb1ELb1ELb0EEENS1_21CollectiveEpilogueFwdINS6_IJSA_SC_SB_EEES9_NS_10bfloat16_tESG_Li384ELb1ELb1ELb1ELb1EEENS1_36VarlenDynamicPersistentTileSchedulerILi192ELi160ELi384ELi128ELb1ELb1ELb1ELb1ELb0ELb1EEEEEEEEEvNT_6ParamsE,"",@"SHT_CUDA_INFO"
	.sectionflags	@""
	.align	4


	//----- nvinfo : EIATTR_CUDA_API_VERSION
	.align		4
        /*0000*/ 	.byte	0x04, 0x37
        /*0002*/ 	.short	(.L_221 - .L_220)
.L_220:
        /*0004*/ 	.word	0x00000082


	//----- nvinfo : EIATTR_KPARAM_INFO
	.align		4
.L_221:
        /*0008*/ 	.byte	0x04, 0x17
        /*000a*/ 	.short	(.L_223 - .L_222)
.L_222:
        /*000c*/ 	.word	0x00000000
        /*0010*/ 	.short	0x0000
        /*0012*/ 	.short	0x0070
        /*0014*/ 	.byte	0x00, 0xf0, 0x01, 0x2a


	//----- nvinfo : EIATTR_SPARSE_MMA_MASK
	.align		4
.L_223:
        /*0018*/ 	.byte	0x03, 0x50
        /*001a*/ 	.short	0x0000


	//----- nvinfo : EIATTR_MAXREG_COUNT
	.align		4
        /*001c*/ 	.byte	0x03, 0x1b
        /*001e*/ 	.short	0x0080


	//----- nvinfo : EIATTR_NUM_BARRIERS
	.align		4
        /*0020*/ 	.byte	0x02, 0x4c
        /*0022*/ 	.byte	0x10
	.zero		1


	//----- nvinfo : EIATTR_EXTERNS
	.align		4
        /*0024*/ 	.byte	0x04, 0x0f
        /*0026*/ 	.short	(.L_225 - .L_224)


	//   ....[0]....
	.align		4
.L_224:
        /*0028*/ 	.word	index@(__assertfail)


	//----- nvinfo : EIATTR_ANNOTATIONS
	.align		4
.L_225:
        /*002c*/ 	.byte	0x04, 0x55
        /*002e*/ 	.short	(.L_227 - .L_226)


	//   ....[0]....
.L_226:
        /* <DEDUP_REMOVED lines=127> */
        /*0814*/ 	.byte	0x80, 0x74, 0x02, 0x00, 0x01, 0x00, 0x00, 0x00, 0x90, 0x7b, 0x02, 0x00


	//----- nvinfo : EIATTR_MERCURY_ISA_VERSION
	.align		4
.L_227:
        /*0820*/ 	.byte	0x03, 0x5f
        /*0822*/ 	.short	0x0101


	//----- nvinfo : EIATTR_UNUSED_LOAD_BYTE_OFFSET
	.align		4
        /*0824*/ 	.byte	0x04, 0x44
        /*0826*/ 	.short	(.L_229 - .L_228)


	//   ....[0]....
.L_228:
        /*0828*/ 	.word	0x00000a40
        /*082c*/ 	.word	0x0000fff0


	//   ....[1]....
        /*0830*/ 	.word	0x0001b290
        /*0834*/ 	.word	0x0000fff0


	//----- nvinfo : EIATTR_INT_WARP_WIDE_INSTR_OFFSETS
	.align		4
.L_229:
        /*0838*/ 	.byte	0x04, 0x31
        /*083a*/ 	.short	(.L_231 - .L_230)


	//   ....[0]....
.L_230:
        /*083c*/ 	.word	0x00000120


	//   ....[1]....
        /*0840*/ 	.word	0x00000160


	//   ....[2]....
        /*0844*/ 	.word	0x00000220


	//   ....[3]....
        /*0848*/ 	.word	0x000210c0


	//   ....[4]....
        /*084c*/ 	.word	0x00021150


	//   ....[5]....
        /*0850*/ 	.word	0x00024b10


	//   ....[6]....
        /*0854*/ 	.word	0x00024ba0


	//----- nvinfo : EIATTR_COOP_GROUP_MASK_REGIDS
	.align		4
.L_231:
        /*0858*/ 	.byte	0x04, 0x29
        /*085a*/ 	.short	(.L_233 - .L_232)


	//   ....[0]....
.L_232:
        /*085c*/ 	.word	0xffffffff


	//   ....[1]....
        /*0860*/ 	.word	0xffffffff


	//   ....[2]....
        /*0864*/ 	.word	0xffffffff


	//   ....[3]....
        /*0868*/ 	.word	0xffffffff


	//   ....[4]....
        /*086c*/ 	.word	0xffffffff


	//   ....[5]....
        /*0870*/ 	.word	0xffffffff


	//   ....[6]....
        /*0874*/ 	.word	0xffffffff


	//   ....[7]....
        /*0878*/ 	.word	0xffffffff


	//   ....[8]....
        /*087c*/ 	.word	0xffffffff


	//   ....[9]....
        /*0880*/ 	.word	0xffffffff


	//   ....[10]....
        /*0884*/ 	.word	0xffffffff


	//   ....[11]....
        /*0888*/ 	.word	0xffffffff


	//   ....[12]....
        /*088c*/ 	.word	0xffffffff


	//   ....[13]....
        /*0890*/ 	.word	0xffffffff


	//   ....[14]....
        /*0894*/ 	.word	0xffffffff


	//   ....[15]....
        /*0898*/ 	.word	0xffffffff


	//   ....[16]....
        /*089c*/ 	.word	0xffffffff


	//   ....[17]....
        /*08a0*/ 	.word	0xffffffff


	//   ....[18]....
        /*08a4*/ 	.word	0xffffffff


	//   ....[19]....
        /*08a8*/ 	.word	0xffffffff


	//   ....[20]....
        /*08ac*/ 	.word	0xffffffff


	//   ....[21]....
        /*08b0*/ 	.word	0xffffffff


	//   ....[22]....
        /*08b4*/ 	.word	0xffffffff


	//   ....[23]....
        /*08b8*/ 	.word	0xffffffff


	//   ....[24]....
        /*08bc*/ 	.word	0xffffffff


	//   ....[25]....
        /*08c0*/ 	.word	0xffffffff


	//   ....[26]....
        /*08c4*/ 	.word	0xffffffff


	//   ....[27]....
        /*08c8*/ 	.word	0xffffffff


	//   ....[28]....
        /*08cc*/ 	.word	0xffffffff


	//   ....[29]....
        /*08d0*/ 	.word	0xffffffff


	//   ....[30]....
        /*08d4*/ 	.word	0xffffffff


	//   ....[31]....
        /*08d8*/ 	.word	0xffffffff


	//   ....[32]....
        /*08dc*/ 	.word	0xffffffff


	//   ....[33]....
        /*08e0*/ 	.word	0xffffffff


	//   ....[34]....
        /*08e4*/ 	.word	0xffffffff


	//   ....[35]....
        /*08e8*/ 	.word	0xffffffff


	//   ....[36]....
        /*08ec*/ 	.word	0xffffffff


	//   ....[37]....
        /*08f0*/ 	.word	0xffffffff


	//   ....[38]....
        /*08f4*/ 	.word	0xffffffff


	//   ....[39]....
        /*08f8*/ 	.word	0xffffffff


	//   ....[40]....
        /*08fc*/ 	.word	0xffffffff


	//   ....[41]....
        /*0900*/ 	.word	0xffffffff


	//   ....[42]....
        /*0904*/ 	.word	0xffffffff


	//   ....[43]....
        /*0908*/ 	.word	0xffffffff


	//   ....[44]....
        /*090c*/ 	.word	0xffffffff


	//   ....[45]....
        /*0910*/ 	.word	0xffffffff


	//   ....[46]....
        /*0914*/ 	.word	0xffffffff


	//   ....[47]....
        /*0918*/ 	.word	0xffffffff


	//   ....[48]....
        /*091c*/ 	.word	0xffffffff


	//   ....[49]....
        /*0920*/ 	.word	0xffffffff


	//   ....[50]....
        /*0924*/ 	.word	0xffffffff


	//   ....[51]....
        /*0928*/ 	.word	0xffffffff


	//   ....[52]....
        /*092c*/ 	.word	0xffffffff


	//   ....[53]....
        /*0930*/ 	.word	0xffffffff


	//   ....[54]....
        /*0934*/ 	.word	0xffffffff


	//   ....[55]....
        /*0938*/ 	.word	0xffffffff


	//   ....[56]....
        /*093c*/ 	.word	0xffffffff


	//   ....[57]....
        /*0940*/ 	.word	0xffffffff


	//   ....[58]....
        /*0944*/ 	.word	0xffffffff


	//   ....[59]....
        /*0948*/ 	.word	0xffffffff


	//   ....[60]....
        /*094c*/ 	.word	0xffffffff


	//   ....[61]....
        /*0950*/ 	.word	0xffffffff


	//   ....[62]....
        /*0954*/ 	.word	0xffffffff


	//   ....[63]....
        /*0958*/ 	.word	0xffffffff


	//   ....[64]....
        /*095c*/ 	.word	0xffffffff


	//   ....[65]....
        /*0960*/ 	.word	0xffffffff


	//   ....[66]....
        /*0964*/ 	.word	0xffffffff


	//   ....[67]....
        /*0968*/ 	.word	0xffffffff


	//   ....[68]....
        /*096c*/ 	.word	0xffffffff


	//   ....[69]....
        /*0970*/ 	.word	0xffffffff


	//   ....[70]....
        /*0974*/ 	.word	0xffffffff


	//   ....[71]....
        /*0978*/ 	.word	0xffffffff


	//   ....[72]....
        /*097c*/ 	.word	0xffffffff


	//   ....[73]....
        /*0980*/ 	.word	0xffffffff


	//   ....[74]....
        /*0984*/ 	.word	0xffffffff


	//   ....[75]....
        /*0988*/ 	.word	0xffffffff


	//   ....[76]....
        /*098c*/ 	.word	0xffffffff


	//   ....[77]....
        /*0990*/ 	.word	0xffffffff


	//   ....[78]....
        /*0994*/ 	.word	0xffffffff


	//   ....[79]....
        /*0998*/ 	.word	0xffffffff


	//   ....[80]....
        /*099c*/ 	.word	0xffffffff


	//   ....[81]....
        /*09a0*/ 	.word	0xffffffff


	//   ....[82]....
        /*09a4*/ 	.word	0xffffffff


	//   ....[83]....
        /*09a8*/ 	.word	0xffffffff


	//   ....[84]....
        /*09ac*/ 	.word	0xffffffff


	//   ....[85]....
        /*09b0*/ 	.word	0xffffffff


	//   ....[86]....
        /*09b4*/ 	.word	0xffffffff


	//   ....[87]....
        /*09b8*/ 	.word	0xffffffff


	//   ....[88]....
        /*09bc*/ 	.word	0xffffffff


	//   ....[89]....
        /*09c0*/ 	.word	0xffffffff


	//   ....[90]....
        /*09c4*/ 	.word	0xffffffff


	//   ....[91]....
        /*09c8*/ 	.word	0xffffffff


	//   ....[92]....
        /*09cc*/ 	.word	0xffffffff


	//   ....[93]....
        /*09d0*/ 	.word	0xffffffff


	//   ....[94]....
        /*09d4*/ 	.word	0xffffffff


	//   ....[95]....
        /*09d8*/ 	.word	0xffffffff


	//   ....[96]....
        /*09dc*/ 	.word	0xffffffff


	//   ....[97]....
        /*09e0*/ 	.word	0xffffffff


	//   ....[98]....
        /*09e4*/ 	.word	0xffffffff


	//   ....[99]....
        /*09e8*/ 	.word	0xffffffff


	//   ....[100]....
        /*09ec*/ 	.word	0xffffffff


	//   ....[101]....
        /*09f0*/ 	.word	0xffffffff


	//   ....[102]....
        /*09f4*/ 	.word	0xffffffff


	//   ....[103]....
        /*09f8*/ 	.word	0xffffffff


	//   ....[104]....
        /*09fc*/ 	.word	0xffffffff


	//   ....[105]....
        /*0a00*/ 	.word	0xffffffff


	//   ....[106]....
        /*0a04*/ 	.word	0xffffffff


	//   ....[107]....
        /*0a08*/ 	.word	0xffffffff


	//   ....[108]....
        /*0a0c*/ 	.word	0xffffffff


	//   ....[109]....
        /*0a10*/ 	.word	0xffffffff


	//   ....[110]....
        /*0a14*/ 	.word	0xffffffff


	//   ....[111]....
        /*0a18*/ 	.word	0xffffffff


	//   ....[112]....
        /*0a1c*/ 	.word	0xffffffff


	//   ....[113]....
        /*0a20*/ 	.word	0xffffffff


	//   ....[114]....
        /*0a24*/ 	.word	0xffffffff


	//   ....[115]....
        /*0a28*/ 	.word	0xffffffff


	//   ....[116]....
        /*0a2c*/ 	.word	0xffffffff


	//   ....[117]....
        /*0a30*/ 	.word	0xffffffff


	//   ....[118]....
        /*0a34*/ 	.word	0xffffffff


	//   ....[119]....
        /*0a38*/ 	.word	0xffffffff


	//   ....[120]....
        /*0a3c*/ 	.word	0xffffffff


	//   ....[121]....
        /*0a40*/ 	.word	0xffffffff


	//   ....[122]....
        /*0a44*/ 	.word	0xffffffff


	//   ....[123]....
        /*0a48*/ 	.word	0xffffffff


	//   ....[124]....
        /*0a4c*/ 	.word	0xffffffff


	//   ....[125]....
        /*0a50*/ 	.word	0xffffffff


	//   ....[126]....
        /*0a54*/ 	.word	0xffffffff


	//   ....[127]....
        /*0a58*/ 	.word	0xffffffff


	//   ....[128]....
        /*0a5c*/ 	.word	0xffffffff


	//   ....[129]....
        /*0a60*/ 	.word	0xffffffff


	//   ....[130]....
        /*0a64*/ 	.word	0xffffffff


	//   ....[131]....
        /*0a68*/ 	.word	0xffffffff


	//   ....[132]....
        /*0a6c*/ 	.word	0xffffffff


	//   ....[133]....
        /*0a70*/ 	.word	0xffffffff


	//   ....[134]....
        /*0a74*/ 	.word	0xffffffff


	//   ....[135]....
        /*0a78*/ 	.word	0xffffffff


	//   ....[136]....
        /*0a7c*/ 	.word	0xffffffff


	//   ....[137]....
        /*0a80*/ 	.word	0xffffffff


	//   ....[138]....
        /*0a84*/ 	.word	0xffffffff


	//   ....[139]....
        /*0a88*/ 	.word	0xffffffff


	//   ....[140]....
        /*0a8c*/ 	.word	0xffffffff


	//   ....[141]....
        /*0a90*/ 	.word	0xffffffff


	//   ....[142]....
        /*0a94*/ 	.word	0xffffffff


	//   ....[143]....
        /*0a98*/ 	.word	0xffffffff


	//   ....[144]....
        /*0a9c*/ 	.word	0xffffffff


	//   ....[145]....
        /*0aa0*/ 	.word	0xffffffff


	//   ....[146]....
        /*0aa4*/ 	.word	0xffffffff


	//   ....[147]....
        /*0aa8*/ 	.word	0xffffffff


	//   ....[148]....
        /*0aac*/ 	.word	0xffffffff


	//   ....[149]....
        /*0ab0*/ 	.word	0xffffffff


	//   ....[150]....
        /*0ab4*/ 	.word	0xffffffff


	//   ....[151]....
        /*0ab8*/ 	.word	0xffffffff


	//   ....[152]....
        /*0abc*/ 	.word	0xffffffff


	//   ....[153]....
        /*0ac0*/ 	.word	0xffffffff


	//   ....[154]....
        /*0ac4*/ 	.word	0xffffffff


	//   ....[155]....
        /*0ac8*/ 	.word	0xffffffff


	//   ....[156]....
        /*0acc*/ 	.word	0xffffffff


	//   ....[157]....
        /*0ad0*/ 	.word	0xffffffff


	//   ....[158]....
        /*0ad4*/ 	.word	0xffffffff


	//   ....[159]....
        /*0ad8*/ 	.word	0xffffffff


	//   ....[160]....
        /*0adc*/ 	.word	0xffffffff


	//   ....[161]....
        /*0ae0*/ 	.word	0xffffffff


	//   ....[162]....
        /*0ae4*/ 	.word	0xffffffff


	//   ....[163]....
        /*0ae8*/ 	.word	0xffffffff


	//   ....[164]....
        /*0aec*/ 	.word	0xffffffff


	//   ....[165]....
        /*0af0*/ 	.word	0xffffffff


	//   ....[166]....
        /*0af4*/ 	.word	0xffffffff


	//   ....[167]....
        /*0af8*/ 	.word	0xffffffff


	//   ....[168]....
        /*0afc*/ 	.word	0xffffffff


	//   ....[169]....
        /*0b00*/ 	.word	0xffffffff


	//   ....[170]....
        /*0b04*/ 	.word	0xffffffff


	//   ....[171]....
        /*0b08*/ 	.word	0xffffffff


	//   ....[172]....
        /*0b0c*/ 	.word	0xffffffff


	//   ....[173]....
        /*0b10*/ 	.word	0xffffffff


	//   ....[174]....
        /*0b14*/ 	.word	0xffffffff


	//   ....[175]....
        /*0b18*/ 	.word	0xffffffff


	//   ....[176]....
        /*0b1c*/ 	.word	0xffffffff


	//   ....[177]....
        /*0b20*/ 	.word	0xffffffff


	//   ....[178]....
        /*0b24*/ 	.word	0xffffffff


	//   ....[179]....
        /*0b28*/ 	.word	0xffffffff


	//   ....[180]....
        /*0b2c*/ 	.word	0xffffffff


	//   ....[181]....
        /*0b30*/ 	.word	0xffffffff


	//   ....[182]....
        /*0b34*/ 	.word	0xffffffff


	//   ....[183]....
        /*0b38*/ 	.word	0xffffffff


	//   ....[184]....
        /*0b3c*/ 	.word	0xffffffff


	//   ....[185]....
        /*0b40*/ 	.word	0xffffffff


	//   ....[186]....
        /*0b44*/ 	.word	0xffffffff


	//   ....[187]....
        /*0b48*/ 	.word	0xffffffff


	//   ....[188]....
        /*0b4c*/ 	.word	0xffffffff


	//   ....[189]....
        /*0b50*/ 	.word	0xffffffff


	//   ....[190]....
        /*0b54*/ 	.word	0xffffffff


	//   ....[191]....
        /*0b58*/ 	.word	0xffffffff


	//   ....[192]....
        /*0b5c*/ 	.word	0xffffffff


	//   ....[193]....
        /*0b60*/ 	.word	0xffffffff


	//   ....[194]....
        /*0b64*/ 	.word	0xffffffff


	//   ....[195]....
        /*0b68*/ 	.word	0x0500000f


	//   ....[196]....
        /*0b6c*/ 	.word	0x0500000f


	//   ....[197]....
        /*0b70*/ 	.word	0x0500000f


	//   ....[198]....
        /*0b74*/ 	.word	0x0500000f


	//   ....[199]....
        /*0b78*/ 	.word	0x0500000f


	//   ....[200]....
        /*0b7c*/ 	.word	0x0500000f


	//   ....[201]....
        /*0b80*/ 	.word	0x0500000f


	//   ....[202]....
        /*0b84*/ 	.word	0x0500000f


	//   ....[203]....
        /*0b88*/ 	.word	0x0500000f


	//   ....[204]....
        /*0b8c*/ 	.word	0x0500000f


	//   ....[205]....
        /*0b90*/ 	.word	0x0500000f


	//   ....[206]....
        /*0b94*/ 	.word	0x0500000f


	//   ....[207]....
        /*0b98*/ 	.word	0x0500000f


	//   ....[208]....
        /*0b9c*/ 	.word	0x0500000f


	//   ....[209]....
        /*0ba0*/ 	.word	0x0500000f


	//   ....[210]....
        /*0ba4*/ 	.word	0x0500000f


	//   ....[211]....
        /*0ba8*/ 	.word	0x0500000f


	//   ....[212]....
        /*0bac*/ 	.word	0x0500000f


	//   ....[213]....
        /*0bb0*/ 	.word	0x0500000f


	//   ....[214]....
        /*0bb4*/ 	.word	0x0500000f


	//   ....[215]....
        /*0bb8*/ 	.word	0x0500000f


	//   ....[216]....
        /*0bbc*/ 	.word	0x0500000f


	//   ....[217]....
        /*0bc0*/ 	.word	0x0500000f


	//   ....[218]....
        /*0bc4*/ 	.word	0x0500000f


	//   ....[219]....
        /*0bc8*/ 	.word	0x0500000f


	//   ....[220]....
        /*0bcc*/ 	.word	0x0500000f


	//   ....[221]....
        /*0bd0*/ 	.word	0x0500000f


	//   ....[222]....
        /*0bd4*/ 	.word	0x0500000f


	//   ....[223]....
        /*0bd8*/ 	.word	0x0500000f


	//   ....[224]....
        /*0bdc*/ 	.word	0x0500000f


	//   ....[225]....
        /*0be0*/ 	.word	0x0500000f


	//   ....[226]....
        /*0be4*/ 	.word	0x0500000f


	//   ....[227]....
        /*0be8*/ 	.word	0x0500000f


	//   ....[228]....
        /*0bec*/ 	.word	0x0500000f


	//   ....[229]....
        /*0bf0*/ 	.word	0x0500000f


	//   ....[230]....
        /*0bf4*/ 	.word	0x0500000f


	//   ....[231]....
        /*0bf8*/ 	.word	0x0500000f


	//   ....[232]....
        /*0bfc*/ 	.word	0x0500000f


	//   ....[233]....
        /*0c00*/ 	.word	0x0500000f


	//   ....[234]....
        /*0c04*/ 	.word	0x0500000f


	//   ....[235]....
        /*0c08*/ 	.word	0x0500000f


	//   ....[236]....
        /*0c0c*/ 	.word	0x0500000f


	//   ....[237]....
        /*0c10*/ 	.word	0x0500000f


	//   ....[238]....
        /*0c14*/ 	.word	0x0500000f


	//   ....[239]....
        /*0c18*/ 	.word	0x0500000f


	//   ....[240]....
        /*0c1c*/ 	.word	0x0500000f


	//   ....[241]....
        /*0c20*/ 	.word	0x0500000f


	//   ....[242]....
        /*0c24*/ 	.word	0x0500000f


	//   ....[243]....
        /*0c28*/ 	.word	0x0500000f


	//   ....[244]....
        /*0c2c*/ 	.word	0x0500000f


	//   ....[245]....
        /*0c30*/ 	.word	0x0500000f


	//   ....[246]....
        /*0c34*/ 	.word	0x0500000f


	//   ....[247]....
        /*0c38*/ 	.word	0x0500000f


	//   ....[248]....
        /*0c3c*/ 	.word	0x0500000f


	//   ....[249]....
        /*0c40*/ 	.word	0x0500000f


	//   ....[250]....
        /*0c44*/ 	.word	0x0500000f


	//   ....[251]....
        /*0c48*/ 	.word	0x0500000f


	//   ....[252]....
        /*0c4c*/ 	.word	0x0500000f


	//   ....[253]....
        /*0c50*/ 	.word	0x0500000f


	//   ....[254]....
        /*0c54*/ 	.word	0x0500000f


	//   ....[255]....
        /*0c58*/ 	.word	0x0500000f


	//   ....[0]....
        /*0c5c*/ 	.word	0x0500000f


	//   ....[1]....
        /*0c60*/ 	.word	0x0500000f


	//   ....[2]....
        /*0c64*/ 	.word	0x0500000f


	//   ....[3]....
        /*0c68*/ 	.word	0x0500000f


	//   ....[4]....
        /*0c6c*/ 	.word	0x0500000f


	//   ....[5]....
        /*0c70*/ 	.word	0x0500000f


	//   ....[6]....
        /*0c74*/ 	.word	0x0500000f


	//   ....[7]....
        /*0c78*/ 	.word	0x0500000f


	//   ....[8]....
        /*0c7c*/ 	.word	0x0500000f


	//   ....[9]....
        /*0c80*/ 	.word	0x0500000f


	//   ....[10]....
        /*0c84*/ 	.word	0x0500000f


	//   ....[11]....
        /*0c88*/ 	.word	0x0500000f


	//   ....[12]....
        /*0c8c*/ 	.word	0x0500000f


	//   ....[13]....
        /*0c90*/ 	.word	0x0500000f


	//   ....[14]....
        /*0c94*/ 	.word	0x0500000f


	//   ....[15]....
        /*0c98*/ 	.word	0x0500000f


	//   ....[16]....
        /*0c9c*/ 	.word	0x0500000f


	//   ....[17]....
        /*0ca0*/ 	.word	0x0500000f


	//   ....[18]....
        /*0ca4*/ 	.word	0x0500000f


	//   ....[19]....
        /*0ca8*/ 	.word	0x0500000f


	//   ....[20]....
        /*0cac*/ 	.word	0x0500000f


	//   ....[21]....
        /*0cb0*/ 	.word	0x0500000f


	//   ....[22]....
        /*0cb4*/ 	.word	0x0500000f


	//   ....[23]....
        /*0cb8*/ 	.word	0x0500000f


	//   ....[24]....
        /*0cbc*/ 	.word	0x0500000f


	//   ....[25]....
        /*0cc0*/ 	.word	0x0500000f


	//----- nvinfo : EIATTR_COOP_GROUP_INSTR_OFFSETS
	.align		4
.L_233:
        /*0cc4*/ 	.byte	0x04, 0x28
        /*0cc6*/ 	.short	(.L_235 - .L_234)


	//   ....[0]....
.L_234:
        /*0cc8*/ 	.word	0x00000060


	//   ....[1]....
        /*0ccc*/ 	.word	0x00000130


	//   ....[2]....
        /*0cd0*/ 	.word	0x00000230


	//   ....[3]....
        /*0cd4*/ 	.word	0x000003a0


	//   ....[4]....
        /*0cd8*/ 	.word	0x00000500


	//   ....[5]....
        /*0cdc*/ 	.word	0x00000620


	//   ....[6]....
        /*0ce0*/ 	.word	0x00000780


	//   ....[7]....
        /*0ce4*/ 	.word	0x00002c30


	//   ....[8]....
        /*0ce8*/ 	.word	0x00002c40


	//   ....[9]....
        /*0cec*/ 	.word	0x00003da0


	//   ....[10]....
        /*0cf0*/ 	.word	0x00003db0


	//   ....[11]....
        /*0cf4*/ 	.word	0x00004f20


	//   ....[12]....
        /*0cf8*/ 	.word	0x00004f30


	//   ....[13]....
        /*0cfc*/ 	.word	0x000052d0


	//   ....[14]....
        /*0d00*/ 	.word	0x000052f0


	//   ....[15]....
        /*0d04*/ 	.word	0x00005e40


	//   ....[16]....
        /*0d08*/ 	.word	0x00006870


	//   ....[17]....
        /*0d0c*/ 	.word	0x00006880


	//   ....[18]....
        /*0d10*/ 	.word	0x00006890


	//   ....[19]....
        /*0d14*/ 	.word	0x000068a0


	//   ....[20]....
        /*0d18*/ 	.word	0x00007d20


	//   ....[21]....
        /*0d1c*/ 	.word	0x00007d30


	//   ....[22]....
        /*0d20*/ 	.word	0x00007d40


	//   ....[23]....
        /*0d24*/ 	.word	0x00007d50


	//   ....[24]....
        /*0d28*/ 	.word	0x00009f00


	//   ....[25]....
        /*0d2c*/ 	.word	0x0000a500


	//   ....[26]....
        /*0d30*/ 	.word	0x0000bca0


	//   ....[27]....
        /*0d34*/ 	.word	0x0000bdb0


	//   ....[28]....
        /*0d38*/ 	.word	0x0000c7d0


	//   ....[29]....
        /*0d3c*/ 	.word	0x0000c840


	//   ....[30]....
        /*0d40*/ 	.word	0x0000eb10


	//   ....[31]....
        /*0d44*/ 	.word	0x0000f1c0


	//   ....[32]....
        /*0d48*/ 	.word	0x00010bc0


	//   ....[33]....
        /*0d4c*/ 	.word	0x00010d20


	//   ....[34]....
        /*0d50*/ 	.word	0x00011610


	//   ....[35]....
        /*0d54*/ 	.word	0x00011670


	//   ....[36]....
        /*0d58*/ 	.word	0x00014100


	//   ....[37]....
        /*0d5c*/ 	.word	0x00014150


	//   ....[38]....
        /*0d60*/ 	.word	0x00014520


	//   ....[39]....
        /*0d64*/ 	.word	0x00014540


	//   ....[40]....
        /*0d68*/ 	.word	0x00016b80


	//   ....[41]....
        /*0d6c*/ 	.word	0x00017240


	//   ....[42]....
        /*0d70*/ 	.word	0x00018d40


	//   ....[43]....
        /*0d74*/ 	.word	0x00018f00


	//   ....[44]....
        /*0d78*/ 	.word	0x00019480


	//   ....[45]....
        /*0d7c*/ 	.word	0x000195f0


	//   ....[46]....
        /*0d80*/ 	.word	0x0001ac50


	//   ....[47]....
        /*0d84*/ 	.word	0x0001ac60


	//   ....[48]....
        /*0d88*/ 	.word	0x0001acf0


	//   ....[49]....
        /*0d8c*/ 	.word	0x0001ad10


	//   ....[50]....
        /*0d90*/ 	.word	0x0001b8e0


	//   ....[51]....
        /*0d94*/ 	.word	0x0001b8f0


	//   ....[52]....
        /*0d98*/ 	.word	0x0001b900


	//   ....[53]....
        /*0d9c*/ 	.word	0x0001b910


	//   ....[54]....
        /*0da0*/ 	.word	0x0001b920


	//   ....[55]....
        /*0da4*/ 	.word	0x0001b930


	//   ....[56]....
        /*0da8*/ 	.word	0x0001b940


	//   ....[57]....
        /*0dac*/ 	.word	0x0001b950


	//   ....[58]....
        /*0db0*/ 	.word	0x0001b960


	//   ....[59]....
        /*0db4*/ 	.word	0x0001b970


	//   ....[60]....
        /*0db8*/ 	.word	0x0001b980


	//   ....[61]....
        /*0dbc*/ 	.word	0x0001b990


	//   ....[62]....
        /*0dc0*/ 	.word	0x0001b9a0


	//   ....[63]....
        /*0dc4*/ 	.word	0x0001b9b0


	//   ....[64]....
        /*0dc8*/ 	.word	0x0001b9c0


	//   ....[65]....
        /*0dcc*/ 	.word	0x0001b9d0


	//   ....[66]....
        /*0dd0*/ 	.word	0x0001b9e0


	//   ....[67]....
        /*0dd4*/ 	.word	0x0001b9f0


	//   ....[68]....
        /*0dd8*/ 	.word	0x0001ba00


	//   ....[69]....
        /*0ddc*/ 	.word	0x0001ba10


	//   ....[70]....
        /*0de0*/ 	.word	0x0001ba20


	//   ....[71]....
        /*0de4*/ 	.word	0x0001ba30


	//   ....[72]....
        /*0de8*/ 	.word	0x0001ba40


	//   ....[73]....
        /*0dec*/ 	.word	0x0001ba50


	//   ....[74]....
        /*0df0*/ 	.word	0x0001ba60


	//   ....[75]....
        /*0df4*/ 	.word	0x0001ba70


	//   ....[76]....
        /*0df8*/ 	.word	0x0001ba80


	//   ....[77]....
        /*0dfc*/ 	.word	0x0001ba90


	//   ....[78]....
        /*0e00*/ 	.word	0x0001baa0


	//   ....[79]....
        /*0e04*/ 	.word	0x0001bab0


	//   ....[80]....
        /*0e08*/ 	.word	0x0001bac0


	//   ....[81]....
        /*0e0c*/ 	.word	0x0001bad0


	//   ....[82]....
        /*0e10*/ 	.word	0x0001c370


	//   ....[83]....
        /*0e14*/ 	.word	0x0001c3b0


	//   ....[84]....
        /*0e18*/ 	.word	0x0001c3d0


	//   ....[85]....
        /*0e1c*/ 	.word	0x0001c3f0


	//   ....[86]....
        /*0e20*/ 	.word	0x0001c8b0


	//   ....[87]....
        /*0e24*/ 	.word	0x0001c8f0


	//   ....[88]....
        /*0e28*/ 	.word	0x0001c910


	//   ....[89]....
        /*0e2c*/ 	.word	0x0001c950


	//   ....[90]....
        /*0e30*/ 	.word	0x0001c970


	//   ....[91]....
        /*0e34*/ 	.word	0x0001c990


	//   ....[92]....
        /*0e38*/ 	.word	0x0001c9c0


	//   ....[93]....
        /*0e3c*/ 	.word	0x0001ca20


	//   ....[94]....
        /*0e40*/ 	.word	0x0001cd90


	//   ....[95]....
        /*0e44*/ 	.word	0x0001cda0


	//   ....[96]....
        /*0e48*/ 	.word	0x0001d0c0


	//   ....[97]....
        /*0e4c*/ 	.word	0x0001d0d0


	//   ....[98]....
        /*0e50*/ 	.word	0x0001daf0


	//   ....[99]....
        /*0e54*/ 	.word	0x0001db20


	//   ....[100]....
        /*0e58*/ 	.word	0x0001db60


	//   ....[101]....
        /*0e5c*/ 	.word	0x0001db90


	//   ....[102]....
        /*0e60*/ 	.word	0x0001dbb0


	//   ....[103]....
        /*0e64*/ 	.word	0x0001dbc0


	//   ....[104]....
        /*0e68*/ 	.word	0x0001dbd0


	//   ....[105]....
        /*0e6c*/ 	.word	0x0001dbf0


	//   ....[106]....
        /*0e70*/ 	.word	0x0001dd50


	//   ....[107]....
        /*0e74*/ 	.word	0x0001df40


	//   ....[108]....
        /*0e78*/ 	.word	0x0001df70


	//   ....[109]....
        /*0e7c*/ 	.word	0x0001dfa0


	//   ....[110]....
        /*0e80*/ 	.word	0x0001dfd0


	//   ....[111]....
        /*0e84*/ 	.word	0x0001e000


	//   ....[112]....
        /*0e88*/ 	.word	0x0001e030


	//   ....[113]....
        /*0e8c*/ 	.word	0x0001e1c0


	//   ....[114]....
        /*0e90*/ 	.word	0x0001e1f0


	//   ....[115]....
        /*0e94*/ 	.word	0x0001e220


	//   ....[116]....
        /*0e98*/ 	.word	0x0001e250


	//   ....[117]....
        /*0e9c*/ 	.word	0x0001e280


	//   ....[118]....
        /*0ea0*/ 	.word	0x0001e2b0


	//   ....[119]....
        /*0ea4*/ 	.word	0x0001e340


	//   ....[120]....
        /*0ea8*/ 	.word	0x0001e370


	//   ....[121]....
        /*0eac*/ 	.word	0x0001e380


	//   ....[122]....
        /*0eb0*/ 	.word	0x0001e3c0


	//   ....[123]....
        /*0eb4*/ 	.word	0x0001fd00


	//   ....[124]....
        /*0eb8*/ 	.word	0x00022010


	//   ....[125]....
        /*0ebc*/ 	.word	0x00022040


	//   ....[126]....
        /*0ec0*/ 	.word	0x000220a0


	//   ....[127]....
        /*0ec4*/ 	.word	0x000220d0


	//   ....[128]....
        /*0ec8*/ 	.word	0x00022120


	//   ....[129]....
        /*0ecc*/ 	.word	0x00022130


	//   ....[130]....
        /*0ed0*/ 	.word	0x00022150


	//   ....[131]....
        /*0ed4*/ 	.word	0x00022160


	//   ....[132]....
        /*0ed8*/ 	.word	0x000221c0


	//   ....[133]....
        /*0edc*/ 	.word	0x00022210


	//   ....[134]....
        /*0ee0*/ 	.word	0x00022620


	//   ....[135]....
        /*0ee4*/ 	.word	0x00022640


	//   ....[136]....
        /*0ee8*/ 	.word	0x000226e0


	//   ....[137]....
        /*0eec*/ 	.word	0x000226f0


	//   ....[138]....
        /*0ef0*/ 	.word	0x00022760


	//   ....[139]....
        /*0ef4*/ 	.word	0x00022770


	//   ....[140]....
        /*0ef8*/ 	.word	0x00022780


	//   ....[141]....
        /*0efc*/ 	.word	0x00022790


	//   ....[142]....
        /*0f00*/ 	.word	0x00022840


	//   ....[143]....
        /*0f04*/ 	.word	0x00022860


	//   ....[144]....
        /*0f08*/ 	.word	0x000230d0


	//   ....[145]....
        /*0f0c*/ 	.word	0x00023100


	//   ....[146]....
        /*0f10*/ 	.word	0x00023170


	//   ....[147]....
        /*0f14*/ 	.word	0x00023190


	//   ....[148]....
        /*0f18*/ 	.word	0x00023210


	//   ....[149]....
        /*0f1c*/ 	.word	0x00023230


	//   ....[150]....
        /*0f20*/ 	.word	0x00023240


	//   ....[151]....
        /*0f24*/ 	.word	0x000232b0


	//   ....[152]....
        /*0f28*/ 	.word	0x00023300


	//   ....[153]....
        /*0f2c*/ 	.word	0x00023330


	//   ....[154]....
        /*0f30*/ 	.word	0x00023370


	//   ....[155]....
        /*0f34*/ 	.word	0x00023380


	//   ....[156]....
        /*0f38*/ 	.word	0x00023da0


	//   ....[157]....
        /*0f3c*/ 	.word	0x00023db0


	//   ....[158]....
        /*0f40*/ 	.word	0x00023dd0


	//   ....[159]....
        /*0f44*/ 	.word	0x00023e20


	//   ....[160]....
        /*0f48*/ 	.word	0x00023e30


	//   ....[161]....
        /*0f4c*/ 	.word	0x00023e70


	//   ....[162]....
        /*0f50*/ 	.word	0x00023e80


	//   ....[163]....
        /*0f54*/ 	.word	0x00023e90


	//   ....[164]....
        /*0f58*/ 	.word	0x00023ed0


	//   ....[165]....
        /*0f5c*/ 	.word	0x00023f10


	//   ....[166]....
        /*0f60*/ 	.word	0x00024320


	//   ....[167]....
        /*0f64*/ 	.word	0x00024330


	//   ....[168]....
        /*0f68*/ 	.word	0x00024340


	//   ....[169]....
        /*0f6c*/ 	.word	0x00024380


	//   ....[170]....
        /*0f70*/ 	.word	0x00024390


	//   ....[171]....
        /*0f74*/ 	.word	0x000243d0


	//   ....[172]....
        /*0f78*/ 	.word	0x000243e0


	//   ....[173]....
        /*0f7c*/ 	.word	0x000243f0


	//   ....[174]....
        /*0f80*/ 	.word	0x00024430


	//   ....[175]....
        /*0f84*/ 	.word	0x00024470


	//   ....[176]....
        /*0f88*/ 	.word	0x000252f0


	//   ....[177]....
        /*0f8c*/ 	.word	0x00025320


	//   ....[178]....
        /*0f90*/ 	.word	0x00025380


	//   ....[179]....
        /*0f94*/ 	.word	0x000253b0


	//   ....[180]....
        /*0f98*/ 	.word	0x000253e0


	//   ....[181]....
        /*0f9c*/ 	.word	0x00025410


	//   ....[182]....
        /*0fa0*/ 	.word	0x00025440


	//   ....[183]....
        /*0fa4*/ 	.word	0x00025470


	//   ....[184]....
        /*0fa8*/ 	.word	0x00025610


	//   ....[185]....
        /*0fac*/ 	.word	0x00025640


	//   ....[186]....
        /*0fb0*/ 	.word	0x00025670


	//   ....[187]....
        /*0fb4*/ 	.word	0x000256a0


	//   ....[188]....
        /*0fb8*/ 	.word	0x000256d0


	//   ....[189]....
        /*0fbc*/ 	.word	0x00025700


	//   ....[190]....
        /*0fc0*/ 	.word	0x000257c0


	//   ....[191]....
        /*0fc4*/ 	.word	0x000257e0


	//   ....[192]....
        /*0fc8*/ 	.word	0x00025800


	//   ....[193]....
        /*0fcc*/ 	.word	0x00025860


	//   ....[194]....
        /*0fd0*/ 	.word	0x000262c0


	//   ....[195]....
        /*0fd4*/ 	.word	0x00026680


	//   ....[196]....
        /*0fd8*/ 	.word	0x00026710


	//   ....[197]....
        /*0fdc*/ 	.word	0x000267e0


	//   ....[198]....
        /*0fe0*/ 	.word	0x00026870


	//   ....[199]....
        /*0fe4*/ 	.word	0x00026940


	//   ....[200]....
        /*0fe8*/ 	.word	0x000269d0


	//   ....[201]....
        /*0fec*/ 	.word	0x00026aa0


	//   ....[202]....
        /*0ff0*/ 	.word	0x00026b30


	//   ....[203]....
        /*0ff4*/ 	.word	0x00026b80


	//   ....[204]....
        /*0ff8*/ 	.word	0x00026bd0


	//   ....[205]....
        /*0ffc*/ 	.word	0x00026ca0


	//   ....[206]....
        /*1000*/ 	.word	0x00026d30


	//   ....[207]....
        /*1004*/ 	.word	0x00026d80


	//   ....[208]....
        /*1008*/ 	.word	0x00026dd0


	//   ....[209]....
        /*100c*/ 	.word	0x00027160


	//   ....[210]....
        /*1010*/ 	.word	0x00027440


	//   ....[211]....
        /*1014*/ 	.word	0x00027540


	//   ....[212]....
        /*1018*/ 	.word	0x00027610


	//   ....[213]....
        /*101c*/ 	.word	0x00027680


	//   ....[214]....
        /*1020*/ 	.word	0x00027760


	//   ....[215]....
        /*1024*/ 	.word	0x000277e0


	//   ....[216]....
        /*1028*/ 	.word	0x000278b0


	//   ....[217]....
        /*102c*/ 	.word	0x00027930


	//   ....[218]....
        /*1030*/ 	.word	0x00027a00


	//   ....[219]....
        /*1034*/ 	.word	0x00027a80


	//   ....[220]....
        /*1038*/ 	.word	0x00027b50


	//   ....[221]....
        /*103c*/ 	.word	0x00027c50


	//   ....[222]....
        /*1040*/ 	.word	0x00027d00


	//   ....[223]....
        /*1044*/ 	.word	0x00027d80


	//   ....[224]....
        /*1048*/ 	.word	0x00027e70


	//   ....[225]....
        /*104c*/ 	.word	0x00027ed0


	//   ....[226]....
        /*1050*/ 	.word	0x00027fb0


	//   ....[227]....
        /*1054*/ 	.word	0x00028010


	//   ....[228]....
        /*1058*/ 	.word	0x000280b0


	//   ....[229]....
        /*105c*/ 	.word	0x00028150


	//   ....[230]....
        /*1060*/ 	.word	0x00028220


	//   ....[231]....
        /*1064*/ 	.word	0x000282d0


	//   ....[232]....
        /*1068*/ 	.word	0x00028340


	//   ....[233]....
        /*106c*/ 	.word	0x000283a0


	//   ....[234]....
        /*1070*/ 	.word	0x00028460


	//   ....[235]....
        /*1074*/ 	.word	0x000284c0


	//   ....[236]....
        /*1078*/ 	.word	0x000285c0


	//   ....[237]....
        /*107c*/ 	.word	0x00028620


	//   ....[238]....
        /*1080*/ 	.word	0x000286d0


	//   ....[239]....
        /*1084*/ 	.word	0x00028780


	//   ....[240]....
        /*1088*/ 	.word	0x00028830


	//   ....[241]....
        /*108c*/ 	.word	0x000288b0


	//   ....[242]....
        /*1090*/ 	.word	0x00028980


	//   ....[243]....
        /*1094*/ 	.word	0x00028ac0


	//   ....[244]....
        /*1098*/ 	.word	0x00028b70


	//   ....[245]....
        /*109c*/ 	.word	0x00028c20


	//   ....[246]....
        /*10a0*/ 	.word	0x00028cc0


	//   ....[247]....
        /*10a4*/ 	.word	0x00028d70


	//   ....[248]....
        /*10a8*/ 	.word	0x00028e10


	//   ....[249]....
        /*10ac*/ 	.word	0x00028ec0


	//   ....[250]....
        /*10b0*/ 	.word	0x00028f60


	//   ....[251]....
        /*10b4*/ 	.word	0x00028fd0


	//   ....[252]....
        /*10b8*/ 	.word	0x00029090


	//   ....[253]....
        /*10bc*/ 	.word	0x00029180


	//   ....[254]....
        /*10c0*/ 	.word	0x00029210


	//   ....[255]....
        /*10c4*/ 	.word	0x00029270


	//   ....[0]....
        /*10c8*/ 	.word	0x00029320


	//   ....[1]....
        /*10cc*/ 	.word	0x00029380


	//   ....[2]....
        /*10d0*/ 	.word	0x00029430


	//   ....[3]....
        /*10d4*/ 	.word	0x00029490


	//   ....[4]....
        /*10d8*/ 	.word	0x00029540


	//   ....[5]....
        /*10dc*/ 	.word	0x000295a0


	//   ....[6]....
        /*10e0*/ 	.word	0x00029650


	//   ....[7]....
        /*10e4*/ 	.word	0x00029830


	//   ....[8]....
        /*10e8*/ 	.word	0x000298d0


	//   ....[9]....
        /*10ec*/ 	.word	0x00029a50


	//   ....[10]....
        /*10f0*/ 	.word	0x00029ad0


	//   ....[11]....
        /*10f4*/ 	.word	0x00029b50


	//   ....[12]....
        /*10f8*/ 	.word	0x00029bd0


	//   ....[13]....
        /*10fc*/ 	.word	0x00029c50


	//   ....[14]....
        /*1100*/ 	.word	0x00029ce0


	//   ....[15]....
        /*1104*/ 	.word	0x00029d80


	//   ....[16]....
        /*1108*/ 	.word	0x00029e30


	//   ....[17]....
        /*110c*/ 	.word	0x00029eb0


	//   ....[18]....
        /*1110*/ 	.word	0x00029f30


	//   ....[19]....
        /*1114*/ 	.word	0x00029fb0


	//   ....[20]....
        /*1118*/ 	.word	0x0002a040


	//   ....[21]....
        /*111c*/ 	.word	0x0002a0c0


	//   ....[22]....
        /*1120*/ 	.word	0x0002a170


	//   ....[23]....
        /*1124*/ 	.word	0x0002a1c0


	//   ....[24]....
        /*1128*/ 	.word	0x0002a260


	//   ....[25]....
        /*112c*/ 	.word	0x0002a390


	//----- nvinfo : EIATTR_REG_RECONFIG
	.align		4
.L_235:
        /*1130*/ 	.byte	0x01, 0x54
	.zero		2


	//----- nvinfo : EIATTR_SYSCALL_OFFSETS
	.align		4
        /*1134*/ 	.byte	0x04, 0x46
        /*1136*/ 	.short	(.L_237 - .L_236)


	//   ....[0]....
.L_236:
        /*1138*/ 	.word	0x00001df0


	//   ....[1]....
        /*113c*/ 	.word	0x00001f40


	//   ....[2]....
        /*1140*/ 	.word	0x00005fb0


	//   ....[3]....
        /*1144*/ 	.word	0x00006530


	//   ....[4]....
        /*1148*/ 	.word	0x000212b0


	//   ....[5]....
        /*114c*/ 	.word	0x00021420


	//   ....[6]....
        /*1150*/ 	.word	0x00021570


	//   ....[7]....
        /*1154*/ 	.word	0x000216b0


	//   ....[8]....
        /*1158*/ 	.word	0x00022c60


	//----- nvinfo : EIATTR_MBARRIER_INSTR_OFFSETS
	.align		4
.L_237:
        /*115c*/ 	.byte	0x04, 0x39
        /*115e*/ 	.short	(.L_239 - .L_238)


	//   ....[0]....
.L_238:
        /*1160*/ 	.word	0x00000250
        /*1164*/ 	.word	0x000000ff
        /*1168*/ 	.word	0x00013200
        /*116c*/ 	.short	0x0100
        /*116e*/ 	.byte	0x08
	.zero		1


	//   ....[1]....
        /*1170*/ 	.word	0x00000260
        /*1174*/ 	.word	0x000000ff
        /*1178*/ 	.word	0x00013220
        /*117c*/ 	.short	0x0100
        /*117e*/ 	.byte	0x08
	.zero		1


	//   ....[2]....
        /*1180*/ 	.word	0x00000350
        /*1184*/ 	.word	0x000000ff
        /*1188*/ 	.word	0x00013230
        /*118c*/ 	.short	0x0100
        /*118e*/ 	.byte	0x08
	.zero		1


	//   ....[3]....
        /*1190*/ 	.word	0x00000360
        /*1194*/ 	.word	0x000000ff
        /*1198*/ 	.word	0x00013240
        /*119c*/ 	.short	0x0100
        /*119e*/ 	.byte	0x08
	.zero		1


	//   ....[4]....
        /*11a0*/ 	.word	0x00000370
        /*11a4*/ 	.word	0x000000ff
        /*11a8*/ 	.word	0x00013238
        /*11ac*/ 	.short	0x0100
        /*11ae*/ 	.byte	0x08
	.zero		1


	//   ....[5]....
        /*11b0*/ 	.word	0x00000380
        /*11b4*/ 	.word	0x000000ff
        /*11b8*/ 	.word	0x00013248
        /*11bc*/ 	.short	0x0100
        /*11be*/ 	.byte	0x08
	.zero		1


	//   ....[6]....
        /*11c0*/ 	.word	0x000004b0
        /*11c4*/ 	.word	0x000000ff
        /*11c8*/ 	.word	0x00013250
        /*11cc*/ 	.short	0x0100
        /*11ce*/ 	.byte	0x08
	.zero		1


	//   ....[7]....
        /*11d0*/ 	.word	0x000004c0
        /*11d4*/ 	.word	0x000000ff
        /*11d8*/ 	.word	0x00013260
        /*11dc*/ 	.short	0x0100
        /*11de*/ 	.byte	0x08
	.zero		1


	//   ....[8]....
        /*11e0*/ 	.word	0x000004d0
        /*11e4*/ 	.word	0x000000ff
        /*11e8*/ 	.word	0x00013258
        /*11ec*/ 	.short	0x0100
        /*11ee*/ 	.byte	0x08
	.zero		1


	//   ....[9]....
        /*11f0*/ 	.word	0x000004e0
        /*11f4*/ 	.word	0x000000ff
        /*11f8*/ 	.word	0x00013268
        /*11fc*/ 	.short	0x0100
        /*11fe*/ 	.byte	0x08
	.zero		1


	//   ....[10]....
        /*1200*/ 	.word	0x000005d0
        /*1204*/ 	.word	0x000000ff
        /*1208*/ 	.word	0x00013270
        /*120c*/ 	.short	0x0100
        /*120e*/ 	.byte	0x06
	.zero		1


	//   ....[11]....
        /*1210*/ 	.word	0x000005e0
        /*1214*/ 	.word	0x000000ff
        /*1218*/ 	.word	0x00013280
        /*121c*/ 	.short	0x0100
        /*121e*/ 	.byte	0x06
	.zero		1


	//   ....[12]....
        /*1220*/ 	.word	0x000005f0
        /*1224*/ 	.word	0x000000ff
        /*1228*/ 	.word	0x00013278
        /*122c*/ 	.short	0x0100
        /*122e*/ 	.byte	0x06
	.zero		1


	//   ....[13]....
        /*1230*/ 	.word	0x00000600
        /*1234*/ 	.word	0x000000ff
        /*1238*/ 	.word	0x00013288
        /*123c*/ 	.short	0x0100
        /*123e*/ 	.byte	0x06
	.zero		1


	//   ....[14]....
        /*1240*/ 	.word	0x00000730
        /*1244*/ 	.word	0x000000ff
        /*1248*/ 	.word	0x00013290
        /*124c*/ 	.short	0x0100
        /*124e*/ 	.byte	0x08
	.zero		1


	//   ....[15]....
        /*1250*/ 	.word	0x00000740
        /*1254*/ 	.word	0x000000ff
        /*1258*/ 	.word	0x000132a0
        /*125c*/ 	.short	0x0100
        /*125e*/ 	.byte	0x08
	.zero		1


	//   ....[16]....
        /*1260*/ 	.word	0x00000750
        /*1264*/ 	.word	0x000000ff
        /*1268*/ 	.word	0x00013298
        /*126c*/ 	.short	0x0100
        /*126e*/ 	.byte	0x08
	.zero		1


	//   ....[17]....
        /*1270*/ 	.word	0x00000760
        /*1274*/ 	.word	0x000000ff
        /*1278*/ 	.word	0x000132a8
        /*127c*/ 	.short	0x0100
        /*127e*/ 	.byte	0x08
	.zero		1


	//   ....[18]....
        /*1280*/ 	.word	0x000008a0
        /*1284*/ 	.word	0x000000ff
        /*1288*/ 	.word	0x000132b0
        /*128c*/ 	.short	0x0100
        /*128e*/ 	.byte	0x08
	.zero		1


	//   ....[19]....
        /*1290*/ 	.word	0x000008b0
        /*1294*/ 	.word	0x000000ff
        /*1298*/ 	.word	0x000132c0
        /*129c*/ 	.short	0x0100
        /*129e*/ 	.byte	0x08
	.zero		1


	//   ....[20]....
        /*12a0*/ 	.word	0x000008c0
        /*12a4*/ 	.word	0x000000ff
        /*12a8*/ 	.word	0x000132b8
        /*12ac*/ 	.short	0x0100
        /*12ae*/ 	.byte	0x08
	.zero		1


	//   ....[21]....
        /*12b0*/ 	.word	0x000008d0
        /*12b4*/ 	.word	0x000000ff
        /*12b8*/ 	.word	0x000132c8
        /*12bc*/ 	.short	0x0100
        /*12be*/ 	.byte	0x08
	.zero		1


	//   ....[22]....
        /*12c0*/ 	.word	0x00002be0
        /*12c4*/ 	.word	0x00000032
        /*12c8*/ 	.word	0x00013290
        /*12cc*/ 	.short	0x010a
        /*12ce*/ 	.byte	0x3f
	.zero		1


	//   ....[23]....
        /*12d0*/ 	.word	0x00003d50
        /*12d4*/ 	.word	0x00000032
        /*12d8*/ 	.word	0x00013290
        /*12dc*/ 	.short	0x010a
        /*12de*/ 	.byte	0x3f
	.zero		1


	//   ....[24]....
        /*12e0*/ 	.word	0x00004d30
        /*12e4*/ 	.word	0x00000032
        /*12e8*/ 	.word	0x00013290
        /*12ec*/ 	.short	0x010a
        /*12ee*/ 	.byte	0x3f
	.zero		1


	//   ....[25]....
        /*12f0*/ 	.word	0x00005100
        /*12f4*/ 	.word	0x00000000
        /*12f8*/ 	.word	0x00000000
        /*12fc*/ 	.short	0x0101
        /*12fe*/ 	.byte	0x3f
	.zero		1


	//   ....[26]....
        /*1300*/ 	.word	0x00005140
        /*1304*/ 	.word	0x00000032
        /*1308*/ 	.word	0x000132b0
        /*130c*/ 	.short	0x010a
        /*130e*/ 	.byte	0x3f
	.zero		1


	//   ....[27]....
        /*1310*/ 	.word	0x000054f0
        /*1314*/ 	.word	0x00000032
        /*1318*/ 	.word	0x00000000
        /*131c*/ 	.short	0x0101
        /*131e*/ 	.byte	0x3f
	.zero		1


	//   ....[28]....
        /*1320*/ 	.word	0x000062b0
        /*1324*/ 	.word	0x00000016
        /*1328*/ 	.word	0x00013200
        /*132c*/ 	.short	0x010a
        /*132e*/ 	.byte	0x3f
	.zero		1


	//   ....[29]....
        /*1330*/ 	.word	0x00006300
        /*1334*/ 	.word	0x00000016
        /*1338*/ 	.word	0x00013200
        /*133c*/ 	.short	0x010a
        /*133e*/ 	.byte	0x3f
	.zero		1


	//   ....[30]....
        /*1340*/ 	.word	0x00006b00
        /*1344*/ 	.word	0x00000016
        /*1348*/ 	.word	0x00013200
        /*134c*/ 	.short	0x010a
        /*134e*/ 	.byte	0x3f
	.zero		1


	//   ....[31]....
        /*1350*/ 	.word	0x00007f10
        /*1354*/ 	.word	0x00000016
        /*1358*/ 	.word	0x00013200
        /*135c*/ 	.short	0x010a
        /*135e*/ 	.byte	0x3f
	.zero		1


	//   ....[32]....
        /*1360*/ 	.word	0x000090b0
        /*1364*/ 	.word	0x0000000c
        /*1368*/ 	.word	0x00013230
        /*136c*/ 	.short	0x010a
        /*136e*/ 	.byte	0x3f
	.zero		1


	//   ....[33]....
        /*1370*/ 	.word	0x00009150
        /*1374*/ 	.word	0x0000000c
        /*1378*/ 	.word	0x00013230
        /*137c*/ 	.short	0x010a
        /*137e*/ 	.byte	0x3f
	.zero		1


	//   ....[34]....
        /*1380*/ 	.word	0x00009f30
        /*1384*/ 	.word	0x0000000c
        /*1388*/ 	.word	0x00000000
        /*138c*/ 	.short	0x0101
        /*138e*/ 	.byte	0x3f
	.zero		1


	//   ....[35]....
        /*1390*/ 	.word	0x0000db50
        /*1394*/ 	.word	0x00000000
        /*1398*/ 	.word	0x00013230
        /*139c*/ 	.short	0x010a
        /*139e*/ 	.byte	0x3f
	.zero		1


	//   ....[36]....
        /*13a0*/ 	.word	0x0000dbe0
        /*13a4*/ 	.word	0x00000000
        /*13a8*/ 	.word	0x00013230
        /*13ac*/ 	.short	0x010a
        /*13ae*/ 	.byte	0x3f
	.zero		1


	//   ....[37]....
        /*13b0*/ 	.word	0x0000e1a0
        /*13b4*/ 	.word	0x00000014
        /*13b8*/ 	.word	0x00013250
        /*13bc*/ 	.short	0x010a
        /*13be*/ 	.byte	0x3f
	.zero		1


	//   ....[38]....
        /*13c0*/ 	.word	0x0000e1f0
        /*13c4*/ 	.word	0x00000014
        /*13c8*/ 	.word	0x00013250
        /*13cc*/ 	.short	0x010a
        /*13ce*/ 	.byte	0x3f
	.zero		1


	//   ....[39]....
        /*13d0*/ 	.word	0x0000ec90
        /*13d4*/ 	.word	0x00000000
        /*13d8*/ 	.word	0x00000000
        /*13dc*/ 	.short	0x0101
        /*13de*/ 	.byte	0x3f
	.zero		1


	//   ....[40]....
        /*13e0*/ 	.word	0x00012290
        /*13e4*/ 	.word	0x00000014
        /*13e8*/ 	.word	0x00000000
        /*13ec*/ 	.short	0x0101
        /*13ee*/ 	.byte	0x3f
	.zero		1


	//   ....[41]....
        /*13f0*/ 	.word	0x00012bf0
        /*13f4*/ 	.word	0x00000000
        /*13f8*/ 	.word	0x00013230
        /*13fc*/ 	.short	0x010a
        /*13fe*/ 	.byte	0x3f
	.zero		1


	//   ....[42]....
        /*1400*/ 	.word	0x00012c80
        /*1404*/ 	.word	0x00000000
        /*1408*/ 	.word	0x00013230
        /*140c*/ 	.short	0x010a
        /*140e*/ 	.byte	0x3f
	.zero		1


	//   ....[43]....
        /*1410*/ 	.word	0x00013240
        /*1414*/ 	.word	0x0000000f
        /*1418*/ 	.word	0x00013250
        /*141c*/ 	.short	0x010a
        /*141e*/ 	.byte	0x3f
	.zero		1


	//   ....[44]....
        /*1420*/ 	.word	0x00013290
        /*1424*/ 	.word	0x0000000f
        /*1428*/ 	.word	0x00013250
        /*142c*/ 	.short	0x010a
        /*142e*/ 	.byte	0x3f
	.zero		1


	//   ....[45]....
        /*1430*/ 	.word	0x00013cf0
        /*1434*/ 	.word	0x00000000
        /*1438*/ 	.word	0x00000000
        /*143c*/ 	.short	0x0101
        /*143e*/ 	.byte	0x3f
	.zero		1


	//   ....[46]....
        /*1440*/ 	.word	0x00015a30
        /*1444*/ 	.word	0x0000000f
        /*1448*/ 	.word	0x00000000
        /*144c*/ 	.short	0x0101
        /*144e*/ 	.byte	0x3f
	.zero		1


	//   ....[47]....
        /*1450*/ 	.word	0x00015bb0
        /*1454*/ 	.word	0x0000000b
        /*1458*/ 	.word	0x00013230
        /*145c*/ 	.short	0x010a
        /*145e*/ 	.byte	0x3f
	.zero		1


	//   ....[48]....
        /*1460*/ 	.word	0x00015c40
        /*1464*/ 	.word	0x0000000b
        /*1468*/ 	.word	0x00013230
        /*146c*/ 	.short	0x010a
        /*146e*/ 	.byte	0x3f
	.zero		1


	//   ....[49]....
        /*1470*/ 	.word	0x00016200
        /*1474*/ 	.word	0x00000014
        /*1478*/ 	.word	0x00013250
        /*147c*/ 	.short	0x010a
        /*147e*/ 	.byte	0x3f
	.zero		1


	//   ....[50]....
        /*1480*/ 	.word	0x00016250
        /*1484*/ 	.word	0x00000014
        /*1488*/ 	.word	0x00013250
        /*148c*/ 	.short	0x010a
        /*148e*/ 	.byte	0x3f
	.zero		1


	//   ....[51]....
        /*1490*/ 	.word	0x00016d10
        /*1494*/ 	.word	0x00000038
        /*1498*/ 	.word	0x00000000
        /*149c*/ 	.short	0x0101
        /*149e*/ 	.byte	0x3f
	.zero		1


	//   ....[52]....
        /*14a0*/ 	.word	0x0001a350
        /*14a4*/ 	.word	0x00000014
        /*14a8*/ 	.word	0x00000000
        /*14ac*/ 	.short	0x0101
        /*14ae*/ 	.byte	0x3f
	.zero		1


	//   ....[53]....
        /*14b0*/ 	.word	0x0001a8c0
        /*14b4*/ 	.word	0x00000002
        /*14b8*/ 	.word	0x00013250
        /*14bc*/ 	.short	0x010a
        /*14be*/ 	.byte	0x3f
	.zero		1


	//   ....[54]....
        /*14c0*/ 	.word	0x0001a910
        /*14c4*/ 	.word	0x00000002
        /*14c8*/ 	.word	0x00013250
        /*14cc*/ 	.short	0x010a
        /*14ce*/ 	.byte	0x3f
	.zero		1


	//   ....[55]....
        /*14d0*/ 	.word	0x0001af70
        /*14d4*/ 	.word	0x00000002
        /*14d8*/ 	.word	0x00000000
        /*14dc*/ 	.short	0x0101
        /*14de*/ 	.byte	0x3f
	.zero		1


	//   ....[56]....
        /*14e0*/ 	.word	0x0001c980
        /*14e4*/ 	.word	0x00000015
        /*14e8*/ 	.word	0x00000000
        /*14ec*/ 	.short	0x0101
        /*14ee*/ 	.byte	0x3f
	.zero		1


	//   ....[57]....
        /*14f0*/ 	.word	0x0001cd80
        /*14f4*/ 	.word	0x00000004
        /*14f8*/ 	.word	0x00000000
        /*14fc*/ 	.short	0x0101
        /*14fe*/ 	.byte	0x3f
	.zero		1


	//   ....[58]....
        /*1500*/ 	.word	0x0001fde0
        /*1504*/ 	.word	0x00000012
        /*1508*/ 	.word	0x00013220
        /*150c*/ 	.short	0x010a
        /*150e*/ 	.byte	0x3f
	.zero		1


	//   ....[59]....
        /*1510*/ 	.word	0x0001feb0
        /*1514*/ 	.word	0x00000006
        /*1518*/ 	.word	0x000132a0
        /*151c*/ 	.short	0x010a
        /*151e*/ 	.byte	0x3f
	.zero		1


	//   ....[60]....
        /*1520*/ 	.word	0x000200f0
        /*1524*/ 	.word	0x00000006
        /*1528*/ 	.word	0x000132c0
        /*152c*/ 	.short	0x010a
        /*152e*/ 	.byte	0x3f
	.zero		1


	//   ....[61]....
        /*1530*/ 	.word	0x000204a0
        /*1534*/ 	.word	0x00000006
        /*1538*/ 	.word	0x000132a0
        /*153c*/ 	.short	0x010a
        /*153e*/ 	.byte	0x3f
	.zero		1


	//   ....[62]....
        /*1540*/ 	.word	0x000206d0
        /*1544*/ 	.word	0x00000006
        /*1548*/ 	.word	0x000132c0
        /*154c*/ 	.short	0x010a
        /*154e*/ 	.byte	0x3f
	.zero		1


	//   ....[63]....
        /*1550*/ 	.word	0x00021c60
        /*1554*/ 	.word	0x00000006
        /*1558*/ 	.word	0x00013280
        /*155c*/ 	.short	0x010a
        /*155e*/ 	.byte	0x3f
	.zero		1


	//   ....[64]....
        /*1560*/ 	.word	0x000222d0
        /*1564*/ 	.word	0x00000006
        /*1568*/ 	.word	0x00013270
        /*156c*/ 	.short	0x0107
        /*156e*/ 	.byte	0x3f
	.zero		1


	//   ....[65]....
        /*1570*/ 	.word	0x00022390
        /*1574*/ 	.word	0x00000006
        /*1578*/ 	.word	0x00013270
        /*157c*/ 	.short	0x0101
        /*157e*/ 	.byte	0x3f
	.zero		1


	//   ....[66]....
        /*1580*/ 	.word	0x000223e0
        /*1584*/ 	.word	0x00000006
        /*1588*/ 	.word	0x00013240
        /*158c*/ 	.short	0x010a
        /*158e*/ 	.byte	0x3f
	.zero		1


	//   ....[67]....
        /*1590*/ 	.word	0x00022960
        /*1594*/ 	.word	0x00000006
        /*1598*/ 	.word	0x00013230
        /*159c*/ 	.short	0x0107
        /*159e*/ 	.byte	0x3f
	.zero		1


	//   ....[68]....
        /*15a0*/ 	.word	0x00022a50
        /*15a4*/ 	.word	0x00000006
        /*15a8*/ 	.word	0x00013230
        /*15ac*/ 	.short	0x0101
        /*15ae*/ 	.byte	0x3f
	.zero		1


	//   ....[69]....
        /*15b0*/ 	.word	0x00023450
        /*15b4*/ 	.word	0x00000012
        /*15b8*/ 	.word	0x00013200
        /*15bc*/ 	.short	0x0107
        /*15be*/ 	.byte	0x3f
	.zero		1


	//   ....[70]....
        /*15c0*/ 	.word	0x00023540
        /*15c4*/ 	.word	0x00000012
        /*15c8*/ 	.word	0x00013200
        /*15cc*/ 	.short	0x0101
        /*15ce*/ 	.byte	0x3f
	.zero		1


	//   ....[71]....
        /*15d0*/ 	.word	0x00023560
        /*15d4*/ 	.word	0x00000012
        /*15d8*/ 	.word	0x00013220
        /*15dc*/ 	.short	0x010a
        /*15de*/ 	.byte	0x3f
	.zero		1


	//   ....[72]....
        /*15e0*/ 	.word	0x00023ad0
        /*15e4*/ 	.word	0x00000006
        /*15e8*/ 	.word	0x00013280
        /*15ec*/ 	.short	0x010a
        /*15ee*/ 	.byte	0x3f
	.zero		1


	//   ....[73]....
        /*15f0*/ 	.word	0x00023fc0
        /*15f4*/ 	.word	0x00000006
        /*15f8*/ 	.word	0x00013270
        /*15fc*/ 	.short	0x0107
        /*15fe*/ 	.byte	0x3f
	.zero		1


	//   ....[74]....
        /*1600*/ 	.word	0x00024080
        /*1604*/ 	.word	0x00000006
        /*1608*/ 	.word	0x00013270
        /*160c*/ 	.short	0x0101
        /*160e*/ 	.byte	0x3f
	.zero		1


	//   ....[75]....
        /*1610*/ 	.word	0x000240b0
        /*1614*/ 	.word	0x00000006
        /*1618*/ 	.word	0x00013240
        /*161c*/ 	.short	0x010a
        /*161e*/ 	.byte	0x3f
	.zero		1


	//   ....[76]....
        /*1620*/ 	.word	0x000244f0
        /*1624*/ 	.word	0x00000006
        /*1628*/ 	.word	0x00013230
        /*162c*/ 	.short	0x0107
        /*162e*/ 	.byte	0x3f
	.zero		1


	//   ....[77]....
        /*1630*/ 	.word	0x000245c0
        /*1634*/ 	.word	0x00000006
        /*1638*/ 	.word	0x00013230
        /*163c*/ 	.short	0x0101
        /*163e*/ 	.byte	0x3f
	.zero		1


	//   ....[78]....
        /*1640*/ 	.word	0x00024640
        /*1644*/ 	.word	0x00000002
        /*1648*/ 	.word	0x00013270
        /*164c*/ 	.short	0x010a
        /*164e*/ 	.byte	0x3f
	.zero		1


	//   ....[79]....
        /*1650*/ 	.word	0x000246d0
        /*1654*/ 	.word	0x00000002
        /*1658*/ 	.word	0x00013260
        /*165c*/ 	.short	0x010a
        /*165e*/ 	.byte	0x3f
	.zero		1


	//   ....[80]....
        /*1660*/ 	.word	0x000249e0
        /*1664*/ 	.word	0x00000002
        /*1668*/ 	.word	0x00013250
        /*166c*/ 	.short	0x0101
        /*166e*/ 	.byte	0x3f
	.zero		1


	//   ....[81]....
        /*1670*/ 	.word	0x00024a70
        /*1674*/ 	.word	0x00000002
        /*1678*/ 	.word	0x00000000
        /*167c*/ 	.short	0x0101
        /*167e*/ 	.byte	0x3f
	.zero		1


	//   ....[82]....
        /*1680*/ 	.word	0x00024c50
        /*1684*/ 	.word	0x00000003
        /*1688*/ 	.word	0x00013270
        /*168c*/ 	.short	0x010a
        /*168e*/ 	.byte	0x3f
	.zero		1


	//   ....[83]....
        /*1690*/ 	.word	0x00024ce0
        /*1694*/ 	.word	0x00000003
        /*1698*/ 	.word	0x00013260
        /*169c*/ 	.short	0x010a
        /*169e*/ 	.byte	0x3f
	.zero		1


	//   ....[84]....
        /*16a0*/ 	.word	0x00025010
        /*16a4*/ 	.word	0x00000003
        /*16a8*/ 	.word	0x00013250
        /*16ac*/ 	.short	0x0101
        /*16ae*/ 	.byte	0x3f
	.zero		1


	//   ....[85]....
        /*16b0*/ 	.word	0x000250a0
        /*16b4*/ 	.word	0x00000003
        /*16b8*/ 	.word	0x00000000
        /*16bc*/ 	.short	0x0101
        /*16be*/ 	.byte	0x3f
	.zero		1


	//   ....[86]....
        /*16c0*/ 	.word	0x00026240
        /*16c4*/ 	.word	0x00000005
        /*16c8*/ 	.word	0x00013220
        /*16cc*/ 	.short	0x010a
        /*16ce*/ 	.byte	0x3f
	.zero		1


	//   ....[87]....
        /*16d0*/ 	.word	0x000263d0
        /*16d4*/ 	.word	0x00000004
        /*16d8*/ 	.word	0x00013240
        /*16dc*/ 	.short	0x010a
        /*16de*/ 	.byte	0x3f
	.zero		1


	//   ....[88]....
        /*16e0*/ 	.word	0x00026480
        /*16e4*/ 	.word	0x00000005
        /*16e8*/ 	.word	0x00013240
        /*16ec*/ 	.short	0x010a
        /*16ee*/ 	.byte	0x3f
	.zero		1


	//   ....[89]....
        /*16f0*/ 	.word	0x000264c0
        /*16f4*/ 	.word	0x00000004
        /*16f8*/ 	.word	0x00013260
        /*16fc*/ 	.short	0x010a
        /*16fe*/ 	.byte	0x3f
	.zero		1


	//   ....[90]....
        /*1700*/ 	.word	0x00026500
        /*1704*/ 	.word	0x00000005
        /*1708*/ 	.word	0x00013260
        /*170c*/ 	.short	0x010a
        /*170e*/ 	.byte	0x3f
	.zero		1


	//   ....[91]....
        /*1710*/ 	.word	0x00026540
        /*1714*/ 	.word	0x00000004
        /*1718*/ 	.word	0x00013280
        /*171c*/ 	.short	0x010a
        /*171e*/ 	.byte	0x3f
	.zero		1


	//   ....[92]....
        /*1720*/ 	.word	0x00026580
        /*1724*/ 	.word	0x00000005
        /*1728*/ 	.word	0x00013280
        /*172c*/ 	.short	0x010a
        /*172e*/ 	.byte	0x3f
	.zero		1


	//   ....[93]....
        /*1730*/ 	.word	0x000265e0
        /*1734*/ 	.word	0x00000032
        /*1738*/ 	.word	0x00013290
        /*173c*/ 	.short	0x010a
        /*173e*/ 	.byte	0x3f
	.zero		1


	//   ....[94]....
        /*1740*/ 	.word	0x00026740
        /*1744*/ 	.word	0x00000032
        /*1748*/ 	.word	0x00013290
        /*174c*/ 	.short	0x010a
        /*174e*/ 	.byte	0x3f
	.zero		1


	//   ....[95]....
        /*1750*/ 	.word	0x000268a0
        /*1754*/ 	.word	0x00000032
        /*1758*/ 	.word	0x00013290
        /*175c*/ 	.short	0x010a
        /*175e*/ 	.byte	0x3f
	.zero		1


	//   ....[96]....
        /*1760*/ 	.word	0x00026a00
        /*1764*/ 	.word	0x00000032
        /*1768*/ 	.word	0x000132b0
        /*176c*/ 	.short	0x010a
        /*176e*/ 	.byte	0x3f
	.zero		1


	//   ....[97]....
        /*1770*/ 	.word	0x00026c00
        /*1774*/ 	.word	0x00000016
        /*1778*/ 	.word	0x00013200
        /*177c*/ 	.short	0x010a
        /*177e*/ 	.byte	0x3f
	.zero		1


	//   ....[98]....
        /*1780*/ 	.word	0x00026e00
        /*1784*/ 	.word	0x00000016
        /*1788*/ 	.word	0x00013200
        /*178c*/ 	.short	0x010a
        /*178e*/ 	.byte	0x3f
	.zero		1


	//   ....[99]....
        /*1790*/ 	.word	0x00026e50
        /*1794*/ 	.word	0x0000000c
        /*1798*/ 	.word	0x00013230
        /*179c*/ 	.short	0x010a
        /*179e*/ 	.byte	0x3f
	.zero		1


	//   ....[100]....
        /*17a0*/ 	.word	0x00026ea0
        /*17a4*/ 	.word	0x00000000
        /*17a8*/ 	.word	0x00013230
        /*17ac*/ 	.short	0x010a
        /*17ae*/ 	.byte	0x3f
	.zero		1


	//   ....[101]....
        /*17b0*/ 	.word	0x00026ef0
        /*17b4*/ 	.word	0x00000014
        /*17b8*/ 	.word	0x00013250
        /*17bc*/ 	.short	0x010a
        /*17be*/ 	.byte	0x3f
	.zero		1


	//   ....[102]....
        /*17c0*/ 	.word	0x00026f40
        /*17c4*/ 	.word	0x00000000
        /*17c8*/ 	.word	0x00013230
        /*17cc*/ 	.short	0x010a
        /*17ce*/ 	.byte	0x3f
	.zero		1


	//   ....[103]....
        /*17d0*/ 	.word	0x00026f90
        /*17d4*/ 	.word	0x0000000f
        /*17d8*/ 	.word	0x00013250
        /*17dc*/ 	.short	0x010a
        /*17de*/ 	.byte	0x3f
	.zero		1


	//   ....[104]....
        /*17e0*/ 	.word	0x00026fe0
        /*17e4*/ 	.word	0x0000000b
        /*17e8*/ 	.word	0x00013230
        /*17ec*/ 	.short	0x010a
        /*17ee*/ 	.byte	0x3f
	.zero		1


	//   ....[105]....
        /*17f0*/ 	.word	0x00027030
        /*17f4*/ 	.word	0x00000014
        /*17f8*/ 	.word	0x00013250
        /*17fc*/ 	.short	0x010a
        /*17fe*/ 	.byte	0x3f
	.zero		1


	//   ....[106]....
        /*1800*/ 	.word	0x00027080
        /*1804*/ 	.word	0x00000002
        /*1808*/ 	.word	0x00013250
        /*180c*/ 	.short	0x010a
        /*180e*/ 	.byte	0x3f
	.zero		1


	//   ....[107]....
        /*1810*/ 	.word	0x00027220
        /*1814*/ 	.word	0x00000012
        /*1818*/ 	.word	0x00013220
        /*181c*/ 	.short	0x010a
        /*181e*/ 	.byte	0x3f
	.zero		1


	//   ....[108]....
        /*1820*/ 	.word	0x00027270
        /*1824*/ 	.word	0x00000006
        /*1828*/ 	.word	0x000132a0
        /*182c*/ 	.short	0x010a
        /*182e*/ 	.byte	0x3f
	.zero		1


	//   ....[109]....
        /*1830*/ 	.word	0x000272c0
        /*1834*/ 	.word	0x00000006
        /*1838*/ 	.word	0x000132c0
        /*183c*/ 	.short	0x010a
        /*183e*/ 	.byte	0x3f
	.zero		1


	//   ....[110]....
        /*1840*/ 	.word	0x00027310
        /*1844*/ 	.word	0x00000006
        /*1848*/ 	.word	0x000132a0
        /*184c*/ 	.short	0x010a
        /*184e*/ 	.byte	0x3f
	.zero		1


	//   ....[111]....
        /*1850*/ 	.word	0x00027360
        /*1854*/ 	.word	0x00000006
        /*1858*/ 	.word	0x000132c0
        /*185c*/ 	.short	0x010a
        /*185e*/ 	.byte	0x3f
	.zero		1


	//   ....[112]....
        /*1860*/ 	.word	0x00027490
        /*1864*/ 	.word	0x00000006
        /*1868*/ 	.word	0x00013280
        /*186c*/ 	.short	0x010a
        /*186e*/ 	.byte	0x3f
	.zero		1


	//   ....[113]....
        /*1870*/ 	.word	0x00027ba0
        /*1874*/ 	.word	0x00000006
        /*1878*/ 	.word	0x00013240
        /*187c*/ 	.short	0x010a
        /*187e*/ 	.byte	0x3f
	.zero		1


	//   ....[114]....
        /*1880*/ 	.word	0x000289c0
        /*1884*/ 	.word	0x00000012
        /*1888*/ 	.word	0x00013220
        /*188c*/ 	.short	0x010a
        /*188e*/ 	.byte	0x3f
	.zero		1


	//   ....[115]....
        /*1890*/ 	.word	0x00028a10
        /*1894*/ 	.word	0x00000006
        /*1898*/ 	.word	0x00013280
        /*189c*/ 	.short	0x010a
        /*189e*/ 	.byte	0x3f
	.zero		1


	//   ....[116]....
        /*18a0*/ 	.word	0x000290d0
        /*18a4*/ 	.word	0x00000006
        /*18a8*/ 	.word	0x00013240
        /*18ac*/ 	.short	0x010a
        /*18ae*/ 	.byte	0x3f
	.zero		1


	//   ....[117]....
        /*18b0*/ 	.word	0x00029690
        /*18b4*/ 	.word	0x00000002
        /*18b8*/ 	.word	0x00013270
        /*18bc*/ 	.short	0x010a
        /*18be*/ 	.byte	0x3f
	.zero		1


	//   ....[118]....
        /*18c0*/ 	.word	0x000296e0
        /*18c4*/ 	.word	0x00000002
        /*18c8*/ 	.word	0x00013260
        /*18cc*/ 	.short	0x010a
        /*18ce*/ 	.byte	0x3f
	.zero		1


	//   ....[119]....
        /*18d0*/ 	.word	0x00029730
        /*18d4*/ 	.word	0x00000003
        /*18d8*/ 	.word	0x00013270
        /*18dc*/ 	.short	0x010a
        /*18de*/ 	.byte	0x3f
	.zero		1


	//   ....[120]....
        /*18e0*/ 	.word	0x00029780
        /*18e4*/ 	.word	0x00000003
        /*18e8*/ 	.word	0x00013260
        /*18ec*/ 	.short	0x010a
        /*18ee*/ 	.byte	0x3f
	.zero		1


	//   ....[121]....
        /*18f0*/ 	.word	0x0002a2b0
        /*18f4*/ 	.word	0x00000005
        /*18f8*/ 	.word	0x00013220
        /*18fc*/ 	.short	0x010a
        /*18fe*/ 	.byte	0x3f
	.zero		1


	//   ....[122]....
        /*1900*/ 	.word	0x0002a450
        /*1904*/ 	.word	0x00000004
        /*1908*/ 	.word	0x00013240
        /*190c*/ 	.short	0x010a
        /*190e*/ 	.byte	0x3f
	.zero		1


	//   ....[123]....
        /*1910*/ 	.word	0x0002a4a0
        /*1914*/ 	.word	0x00000005
        /*1918*/ 	.word	0x00013240
        /*191c*/ 	.short	0x010a
        /*191e*/ 	.byte	0x3f
	.zero		1


	//   ....[124]....
        /*1920*/ 	.word	0x0002a4f0
        /*1924*/ 	.word	0x00000004
        /*1928*/ 	.word	0x00013260
        /*192c*/ 	.short	0x010a
        /*192e*/ 	.byte	0x3f
	.zero		1


	//   ....[125]....
        /*1930*/ 	.word	0x0002a540
        /*1934*/ 	.word	0x00000005
        /*1938*/ 	.word	0x00013260
        /*193c*/ 	.short	0x010a
        /*193e*/ 	.byte	0x3f
	.zero		1


	//   ....[126]....
        /*1940*/ 	.word	0x0002a590
        /*1944*/ 	.word	0x00000004
        /*1948*/ 	.word	0x00013280
        /*194c*/ 	.short	0x010a
        /*194e*/ 	.byte	0x3f
	.zero		1


	//----- nvinfo : EIATTR_NUM_MBARRIERS
	.align		4
.L_239:
        /*1950*/ 	.byte	0x03, 0x38
        /*1952*/ 	.short	0x0016


	//----- nvinfo : EIATTR_EXIT_INSTR_OFFSETS
	.align		4
        /*1954*/ 	.byte	0x04, 0x1c
        /*1956*/ 	.short	(.L_241 - .L_240)


	//   ....[0]....
.L_240:
        /*1958*/ 	.word	0x000265d0


	//----- nvinfo : EIATTR_MAX_THREADS
	.align		4
.L_241:
        /*195c*/ 	.byte	0x04, 0x05
        /*195e*/ 	.short	(.L_243 - .L_242)
.L_242:
        /*1960*/ 	.word	0x00000200
        /*1964*/ 	.word	0x00000001
        /*1968*/ 	.word	0x00000001


	//----- nvinfo : EIATTR_CRS_STACK_SIZE
	.align		4
.L_243:
        /*196c*/ 	.byte	0x04, 0x1e
        /*196e*/ 	.short	(.L_245 - .L_244)
.L_244:
        /*1970*/ 	.word	0x00000000


	//----- nvinfo : EIATTR_CBANK_PARAM_SIZE
	.align		4
.L_245:
        /*1974*/ 	.byte	0x03, 0x19
        /*1976*/ 	.short	0x0af0


	//----- nvinfo : EIATTR_PARAM_CBANK
	.align		4
        /*1978*/ 	.byte	0x04, 0x0a
        /*197a*/ 	.short	(.L_247 - .L_246)
	.align		4
.L_246:
        /*197c*/ 	.word	index@(.nv.constant0._ZN7cutlass13device_kernelIN5flash11enable_sm90INS1_16FlashAttnFwdSm90INS1_25CollectiveMainloopFwdSm90ILi2EN4cute5tupleIJNS5_1CILi1EEES8_S8_EEENS6_IJNS7_ILi192EEENS7_ILi160EEENS7_ILi64EEEEEELi64ENS_12float_e4m3_tEfNS_4arch4Sm90ELb0ELb1ELb1ELb1ELb1ELb1ELb0ELb1ELb1ELb1ELb1ELb0EEENS1_21CollectiveEpilogueFwdINS6_IJSA_SC_SB_EEES9_NS_10bfloat16_tESG_Li384ELb1ELb1ELb1ELb1EEENS1_36VarlenDynamicPersistentTileSchedulerILi192ELi160ELi384ELi128ELb1ELb1ELb1ELb1ELb0ELb1EEEEEEEEEvNT_6ParamsE)
        /*1980*/ 	.short	0x0210
        /*1982*/ 	.short	0x0af0


	//----- nvinfo : EIATTR_SW_WAR
	.align		4
.L_247:
        /*1984*/ 	.byte	0x04, 0x36
        /*1986*/ 	.short	(.L_249 - .L_248)
.L_248:
        /*1988*/ 	.word	0x00000008
.L_249:


//--------------------- .nv.info._ZN7cutlass13device_kernelIN5flash11enable_sm90INS1_16FlashAttnFwdSm90INS1_25CollectiveMainloopFwdSm90ILi2EN4cute5tupleIJNS5_1CILi1EEES8_S8_EEENS6_IJNS7_ILi192EEENS7_ILi160EEENS7_ILi64EEEEEELi64ENS_12float_e4m3_tEfNS_4arch4Sm90ELb1ELb0ELb1ELb0ELb1ELb0ELb0ELb1ELb1ELb1ELb1ELb0EEENS1_21CollectiveEpilogueFwdINS6_IJSA_SC_SB_EEES9_NS_10bfloat16_tESG_Li384ELb0ELb1ELb1ELb1EEENS1_19SingleTileSchedulerILb0ELb1ELb1ELi192EEEEEEEEEvNT_6ParamsE --------------------------
	.section	.nv.info._ZN7cutlass13device_kernelIN5flash11enable_sm90INS1_16FlashAttnFwdSm90INS1_25CollectiveMainloopFwdSm90ILi2EN4cute5tupleIJNS5_1CILi1EEES8_S8_EEENS6_IJNS7_ILi192EEENS7_ILi160EEENS7_ILi64EEEEEELi64ENS_12float_e4m3_tEfNS_4arch4Sm90ELb1ELb0ELb1ELb0ELb1ELb0ELb0ELb1ELb1ELb1ELb1ELb0EEENS1_21CollectiveEpilogueFwdINS6_IJSA_SC_SB_EEES9_NS_10bfloat16_tESG_Li384ELb0ELb1ELb1ELb1EEENS1_19SingleTileSchedulerILb0ELb1ELb1ELi192EEEEEEEEEvNT_6ParamsE,"",@"SHT_CUDA_INFO"
	.sectionflags	@""
	.align	4


	//----- nvinfo : EIATTR_CUDA_API_VERSION
	.align		4
        /*0000*/ 	.byte	0x04, 0x37
        /*0002*/ 	.short	(.L_251 - .L_250)
.L_250:
        /*0004*/ 	.word	0x00000082


	//----- nvinfo : EIATTR_KPARAM_INFO
	.align		4
.L_251:
        /*0008*/ 	.byte	0x04, 0x17
        /*000a*/ 	.short	(.L_253 - .L_252)
.L_252:
        /*000c*/ 	.word	0x00000000
        /*0010*/ 	.short	0x0000
        /*0012*/ 	.short	0x0070
        /*0014*/ 	.byte	0x00, 0xf0, 0x01, 0x28


	//----- nvinfo : EIATTR_SPARSE_MMA_MASK
	.align		4
.L_253:
        /*0018*/ 	.byte	0x03, 0x50
        /*001a*/ 	.short	0x0000


	//----- nvinfo : EIATTR_MAXREG_COUNT
	.align		4
        /*001c*/ 	.byte	0x03, 0x1b
        /*001e*/ 	.short	0x0080


	//----- nvinfo : EIATTR_NUM_BARRIERS
	.align		4
        /*0020*/ 	.byte	0x02, 0x4c
        /*0022*/ 	.byte	0x09
	.zero		1


	//----- nvinfo : EIATTR_EXTERNS
	.align		4
        /*0024*/ 	.byte	0x04, 0x0f
        /*0026*/ 	.short	(.L_255 - .L_254)


	//   ....[0]....
	.align		4
.L_254:
        /*0028*/ 	.word	index@(__assertfail)


	//----- nvinfo : EIATTR_ANNOTATIONS
	.align		4
.L_255:
        /*002c*/ 	.byte	0x04, 0x55
        /*002e*/ 	.short	(.L_257 - .L_256)


	//   ....[0]....
.L_256:
        /* <DEDUP_REMOVED lines=13> */


	//----- nvinfo : EIATTR_MERCURY_ISA_VERSION
	.align		4
.L_257:
        /*00e8*/ 	.byte	0x03, 0x5f
        /*00ea*/ 	.short	0x0101


	//----- nvinfo : EIATTR_INT_WARP_WIDE_INSTR_OFFSETS
	.align		4
        /*00ec*/ 	.byte	0x04, 0x31
        /*00ee*/ 	.short	(.L_259 - .L_258)


	//   ....[0]....
.L_258:
        /*00f0*/ 	.word	0x000000c0


	//   ....[1]....
        /*00f4*/ 	.word	0x000000d0


	//   ....[2]....
        /*00f8*/ 	.word	0x00000170


	//----- nvinfo : EIATTR_COOP_GROUP_MASK_REGIDS
	.align		4
.L_259:
        /*00fc*/ 	.byte	0x04, 0x29
        /*00fe*/ 	.short	(.L_261 - .L_260)


	//   ....[0]....
.L_260:
        /*0100*/ 	.word	0xffffffff


	//   ....[1]....
        /*0104*/ 	.word	0xffffffff


	//   ....[2]....
        /*0108*/ 	.word	0xffffffff


	//   ....[3]....
        /*010c*/ 	.word	0xffffffff


	//   ....[4]....
        /*0110*/ 	.word	0xffffffff


	//   ....[5]....
        /*0114*/ 	.word	0xffffffff


	//   ....[6]....
        /*0118*/ 	.word	0xffffffff


	//   ....[7]....
        /*011c*/ 	.word	0xffffffff


	//   ....[8]....
        /*0120*/ 	.word	0xffffffff


	//   ....[9]....
        /*0124*/ 	.word	0xffffffff


	//   ....[10]....
        /*0128*/ 	.word	0xffffffff


	//   ....[11]....
        /*012c*/ 	.word	0xffffffff


	//   ....[12]....
        /*0130*/ 	.word	0xffffffff


	//   ....[13]....
        /*0134*/ 	.word	0xffffffff


	//   ....[14]....
        /*0138*/ 	.word	0xffffffff


	//   ....[15]....
        /*013c*/ 	.word	0xffffffff


	//   ....[16]....
        /*0140*/ 	.word	0xffffffff


	//   ....[17]....
        /*0144*/ 	.word	0xffffffff


	//   ....[18]....
        /*0148*/ 	.word	0xffffffff


	//   ....[19]....
        /*014c*/ 	.word	0xffffffff


	//   ....[20]....
        /*0150*/ 	.word	0xffffffff


	//   ....[21]....
        /*0154*/ 	.word	0xffffffff


	//   ....[22]....
        /*0158*/ 	.word	0xffffffff


	//   ....[23]....
        /*015c*/ 	.word	0xffffffff


	//   ....[24]....
        /*0160*/ 	.word	0xffffffff


	//   ....[25]....
        /*0164*/ 	.word	0xffffffff


	//   ....[26]....
        /*0168*/ 	.word	0xffffffff


	//   ....[27]....
        /*016c*/ 	.word	0xffffffff


	//   ....[28]....
        /*0170*/ 	.word	0xffffffff


	//   ....[29]....
        /*0174*/ 	.word	0xffffffff


	//   ....[30]....
        /*0178*/ 	.word	0xffffffff


	//   ....[31]....
        /*017c*/ 	.word	0xffffffff


	//   ....[32]....
        /*0180*/ 	.word	0xffffffff


	//   ....[33]....
        /*0184*/ 	.word	0xffffffff


	//   ....[34]....
        /*0188*/ 	.word	0xffffffff


	//   ....[35]....
        /*018c*/ 	.word	0xffffffff


	//   ....[36]....
        /*0190*/ 	.word	0xffffffff


	//   ....[37]....
        /*0194*/ 	.word	0xffffffff


	//   ....[38]....
        /*0198*/ 	.word	0xffffffff


	//   ....[39]....
        /*019c*/ 	.word	0xffffffff


	//   ....[40]....
        /*01a0*/ 	.word	0xffffffff


	//   ....[41]....
        /*01a4*/ 	.word	0xffffffff


	//   ....[42]....
        /*01a8*/ 	.word	0xffffffff


	//   ....[43]....
        /*01ac*/ 	.word	0xffffffff


	//   ....[44]....
        /*01b0*/ 	.word	0xffffffff


	//   ....[45]....
        /*01b4*/ 	.word	0xffffffff


	//   ....[46]....
        /*01b8*/ 	.word	0xffffffff


	//   ....[47]....
        /*01bc*/ 	.word	0xffffffff


	//   ....[48]....
        /*01c0*/ 	.word	0xffffffff


	//   ....[49]....
        /*01c4*/ 	.word	0xffffffff


	//   ....[50]....
        /*01c8*/ 	.word	0xffffffff


	//   ....[51]....
        /*01cc*/ 	.word	0xffffffff


	//   ....[52]....
        /*01d0*/ 	.word	0xffffffff


	//   ....[53]....
        /*01d4*/ 	.word	0xffffffff


	//   ....[54]....
        /*01d8*/ 	.word	0xffffffff


	//   ....[55]....
        /*01dc*/ 	.word	0xffffffff


	//   ....[56]....
        /*01e0*/ 	.word	0xffffffff


	//   ....[57]....
        /*01e4*/ 	.word	0xffffffff


	//   ....[58]....
        /*01e8*/ 	.word	0xffffffff


	//   ....[59]....
        /*01ec*/ 	.word	0xffffffff


	//   ....[60]....
        /*01f0*/ 	.word	0xffffffff


	//   ....[61]....
        /*01f4*/ 	.word	0xffffffff


	//   ....[62]....
        /*01f8*/ 	.word	0xffffffff


	//   ....[63]....
        /*01fc*/ 	.word	0xffffffff


	//   ....[64]....
        /*0200*/ 	.word	0xffffffff


	//   ....[65]....
        /*0204*/ 	.word	0xffffffff


	//   ....[66]....
        /*0208*/ 	.word	0xffffffff


	//   ....[67]....
        /*020c*/ 	.word	0xffffffff


	//   ....[68]....
        /*0210*/ 	.word	0xffffffff


	//   ....[69]....
        /*0214*/ 	.word	0xffffffff


	//   ....[70]....
        /*0218*/ 	.word	0xffffffff


	//   ....[71]....
        /*021c*/ 	.word	0xffffffff


	//   ....[72]....
        /*0220*/ 	.word	0xffffffff


	//   ....[73]....
        /*0224*/ 	.word	0xffffffff


	//   ....[74]....
        /*0228*/ 	.word	0xffffffff


	//   ....[75]....
        /*022c*/ 	.word	0xffffffff


	//   ....[76]....
        /*0230*/ 	.word	0xffffffff


	//   ....[77]....
        /*0234*/ 	.word	0xffffffff


	//   ....[78]....
        /*0238*/ 	.word	0xffffffff


	//   ....[79]....
        /*023c*/ 	.word	0xffffffff


	//   ....[80]....
        /*0240*/ 	.word	0xffffffff


	//   ....[81]....
        /*0244*/ 	.word	0xffffffff


	//   ....[82]....
        /*0248*/ 	.word	0xffffffff


	//   ....[83]....
        /*024c*/ 	.word	0xffffffff


	//   ....[84]....
        /*0250*/ 	.word	0xffffffff


	//   ....[85]....
        /*0254*/ 	.word	0xffffffff


	//   ....[86]....
        /*0258*/ 	.word	0xffffffff


	//   ....[87]....
        /*025c*/ 	.word	0xffffffff


	//   ....[88]....
        /*0260*/ 	.word	0xffffffff


	//   ....[89]....
        /*0264*/ 	.word	0xffffffff


	//   ....[90]....
        /*0268*/ 	.word	0xffffffff


	//   ....[91]....
        /*026c*/ 	.word	0xffffffff


	//   ....[92]....
        /*0270*/ 	.word	0xffffffff


	//   ....[93]....
        /*0274*/ 	.word	0xffffffff


	//   ....[94]....
        /*0278*/ 	.word	0xffffffff


	//   ....[95]....
        /*027c*/ 	.word	0xffffffff


	//   ....[96]....
        /*0280*/ 	.word	0xffffffff


	//   ....[97]....
        /*0284*/ 	.word	0xffffffff


	//   ....[98]....
        /*0288*/ 	.word	0xffffffff


	//   ....[99]....
        /*028c*/ 	.word	0xffffffff


	//   ....[100]....
        /*0290*/ 	.word	0xffffffff


	//   ....[101]....
        /*0294*/ 	.word	0xffffffff


	//   ....[102]....
        /*0298*/ 	.word	0xffffffff


	//   ....[103]....
        /*029c*/ 	.word	0xffffffff


	//   ....[104]....
        /*02a0*/ 	.word	0xffffffff


	//   ....[105]....
        /*02a4*/ 	.word	0xffffffff


	//   ....[106]....
        /*02a8*/ 	.word	0xffffffff


	//   ....[107]....
        /*02ac*/ 	.word	0xffffffff


	//   ....[108]....
        /*02b0*/ 	.word	0xffffffff


	//   ....[109]....
        /*02b4*/ 	.word	0xffffffff


	//   ....[110]....
        /*02b8*/ 	.word	0xffffffff


	//   ....[111]....
        /*02bc*/ 	.word	0xffffffff


	//   ....[112]....
        /*02c0*/ 	.word	0xffffffff


	//   ....[113]....
        /*02c4*/ 	.word	0xffffffff


	//   ....[114]....
        /*02c8*/ 	.word	0xffffffff


	//   ....[115]....
        /*02cc*/ 	.word	0xffffffff


	//   ....[116]....
        /*02d0*/ 	.word	0xffffffff


	//   ....[117]....
        /*02d4*/ 	.word	0xffffffff


	//   ....[118]....
        /*02d8*/ 	.word	0xffffffff


	//   ....[119]....
        /*02dc*/ 	.word	0xffffffff


	//   ....[120]....
        /*02e0*/ 	.word	0xffffffff


	//   ....[121]....
        /*02e4*/ 	.word	0x0500000f


	//   ....[122]....
        /*02e8*/ 	.word	0x0500000f


	//   ....[123]....
        /*02ec*/ 	.word	0x0500000f


	//   ....[124]....
        /*02f0*/ 	.word	0x0500000f


	//   ....[125]....
        /*02f4*/ 	.word	0x0500000f


	//   ....[126]....
        /*02f8*/ 	.word	0x0500000f


	//   ....[127]....
        /*02fc*/ 	.word	0x0500000f


	//   ....[128]....
        /*0300*/ 	.word	0x0500000f


	//   ....[129]....
        /*0304*/ 	.word	0x0500000f


	//   ....[130]....
        /*0308*/ 	.word	0x0500000f


	//   ....[131]....
        /*030c*/ 	.word	0x0500000f


	//   ....[132]....
        /*0310*/ 	.word	0x0500000f


	//   ....[133]....
        /*0314*/ 	.word	0x0500000f


	//   ....[134]....
        /*0318*/ 	.word	0x0500000f


	//   ....[135]....
        /*031c*/ 	.word	0x0500000f


	//   ....[136]....
        /*0320*/ 	.word	0x0500000f


	//   ....[137]....
        /*0324*/ 	.word	0x0500000f


	//   ....[138]....
        /*0328*/ 	.word	0x0500000f


	//   ....[139]....
        /*032c*/ 	.word	0x0500000f


	//   ....[140]....
        /*0330*/ 	.word	0x0500000f


	//   ....[141]....
        /*0334*/ 	.word	0x0500000f


	//   ....[142]....
        /*0338*/ 	.word	0x0500000f


	//   ....[143]....
        /*033c*/ 	.word	0x0500000f


	//   ....[144]....
        /*0340*/ 	.word	0x0500000f


	//   ....[145]....
        /*0344*/ 	.word	0x0500000f


	//   ....[146]....
        /*0348*/ 	.word	0x0500000f


	//   ....[147]....
        /*034c*/ 	.word	0x0500000f


	//   ....[148]....
        /*0350*/ 	.word	0x0500000f


	//   ....[149]....
        /*0354*/ 	.word	0x0500000f


	//   ....[150]....
        /*0358*/ 	.word	0x0500000f


	//   ....[151]....
        /*035c*/ 	.word	0x0500000f


	//   ....[152]....
        /*0360*/ 	.word	0x0500000f


	//   ....[153]....
        /*0364*/ 	.word	0x0500000f


	//   ....[154]....
        /*0368*/ 	.word	0x0500000f


	//   ....[155]....
        /*036c*/ 	.word	0x0500000f


	//   ....[156]....
        /*0370*/ 	.word	0x0500000f


	//   ....[157]....
        /*0374*/ 	.word	0x0500000f


	//   ....[158]....
        /*0378*/ 	.word	0x0500000f


	//   ....[159]....
        /*037c*/ 	.word	0x0500000f


	//   ....[160]....
        /*0380*/ 	.word	0x0500000f


	//   ....[161]....
        /*0384*/ 	.word	0x0500000f


	//   ....[162]....
        /*0388*/ 	.word	0x0500000f


	//   ....[163]....
        /*038c*/ 	.word	0x0500000f


	//   ....[164]....
        /*0390*/ 	.word	0x0500000f


	//   ....[165]....
        /*0394*/ 	.word	0x0500000f


	//   ....[166]....
        /*0398*/ 	.word	0x0500000f


	//   ....[167]....
        /*039c*/ 	.word	0x0500000f


	//   ....[168]....
        /*03a0*/ 	.word	0x0500000f


	//   ....[169]....
        /*03a4*/ 	.word	0x0500000f


	//   ....[170]....
        /*03a8*/ 	.word	0x0500000f


	//   ....[171]....
        /*03ac*/ 	.word	0x0500000f


	//   ....[172]....
        /*03b0*/ 	.word	0x0500000f


	//   ....[173]....
        /*03b4*/ 	.word	0x0500000f


	//----- nvinfo : EIATTR_COOP_GROUP_INSTR_OFFSETS
	.align		4
.L_261:
        /*03b8*/ 	.byte	0x04, 0x28
        /*03ba*/ 	.short	(.L_263 - .L_262)


	//   ....[0]....
.L_262:
        /*03bc*/ 	.word	0x00000070


	//   ....[1]....
        /*03c0*/ 	.word	0x000000b0


	//   ....[2]....
        /*03c4*/ 	.word	0x000002d0


	//   ....[3]....
        /*03c8*/ 	.word	0x00000430


	//   ....[4]....
        /*03cc*/ 	.word	0x00000550


	//   ....[5]....
        /*03d0*/ 	.word	0x000006b0


	//   ....[6]....
        /*03d4*/ 	.word	0x00001080


	//   ....[7]....
        /*03d8*/ 	.word	0x00001ec0


	//   ....[8]....
        /*03dc*/ 	.word	0x000029d0


	//   ....[9]....
        /*03e0*/ 	.word	0x00002e30


	//   ....[10]....
        /*03e4*/ 	.word	0x00002e90


	//   ....[11]....
        /*03e8*/ 	.word	0x00003b10


	//   ....[12]....
        /*03ec*/ 	.word	0x00003ba0


	//   ....[13]....
        /*03f0*/ 	.word	0x00005600


	//   ....[14]....
        /*03f4*/ 	.word	0x00006440


	//   ....[15]....
        /*03f8*/ 	.word	0x000064b0


	//   ....[16]....
        /*03fc*/ 	.word	0x00006570


	//   ....[17]....
        /*0400*/ 	.word	0x000071e0


	//   ....[18]....
        /*0404*/ 	.word	0x00007290


	//   ....[19]....
        /*0408*/ 	.word	0x00009bb0


	//   ....[20]....
        /*040c*/ 	.word	0x00009bc0


	//   ....[21]....
        /*0410*/ 	.word	0x00009bf0


	//   ....[22]....
        /*0414*/ 	.word	0x00009c00


	//   ....[23]....
        /*0418*/ 	.word	0x0000b4a0


	//   ....[24]....
        /*041c*/ 	.word	0x0000b4b0


	//   ....[25]....
        /*0420*/ 	.word	0x0000b530


	//   ....[26]....
        /*0424*/ 	.word	0x0000b550


	//   ....[27]....
        /*0428*/ 	.word	0x0000c090


	//   ....[28]....
        /*042c*/ 	.word	0x0000c0a0


	//   ....[29]....
        /*0430*/ 	.word	0x0000c0b0


	//   ....[30]....
        /*0434*/ 	.word	0x0000c0c0


	//   ....[31]....
        /*0438*/ 	.word	0x0000c0d0


	//   ....[32]....
        /*043c*/ 	.word	0x0000c0e0


	//   ....[33]....
        /*0440*/ 	.word	0x0000c0f0


	//   ....[34]....
        /*0444*/ 	.word	0x0000c110


	//   ....[35]....
        /*0448*/ 	.word	0x0000c130


	//   ....[36]....
        /*044c*/ 	.word	0x0000c150


	//   ....[37]....
        /*0450*/ 	.word	0x0000c180


	//   ....[38]....
        /*0454*/ 	.word	0x0000c1a0


	//   ....[39]....
        /*0458*/ 	.word	0x0000c1b0


	//   ....[40]....
        /*045c*/ 	.word	0x0000c1c0


	//   ....[41]....
        /*0460*/ 	.word	0x0000c1d0


	//   ....[42]....
        /*0464*/ 	.word	0x0000c1f0


	//   ....[43]....
        /*0468*/ 	.word	0x0000c200


	//   ....[44]....
        /*046c*/ 	.word	0x0000c210


	//   ....[45]....
        /*0470*/ 	.word	0x0000c220


	//   ....[46]....
        /*0474*/ 	.word	0x0000c230


	//   ....[47]....
        /*0478*/ 	.word	0x0000c260


	//   ....[48]....
        /*047c*/ 	.word	0x0000c2c0


	//   ....[49]....
        /*0480*/ 	.word	0x0000c2f0


	//   ....[50]....
        /*0484*/ 	.word	0x0000c310


	//   ....[51]....
        /*0488*/ 	.word	0x0000c340


	//   ....[52]....
        /*048c*/ 	.word	0x0000c350


	//   ....[53]....
        /*0490*/ 	.word	0x0000c360


	//   ....[54]....
        /*0494*/ 	.word	0x0000c370


	//   ....[55]....
        /*0498*/ 	.word	0x0000c380


	//   ....[56]....
        /*049c*/ 	.word	0x0000c390


	//   ....[57]....
        /*04a0*/ 	.word	0x0000c3a0


	//   ....[58]....
        /*04a4*/ 	.word	0x0000c3b0


	//   ....[59]....
        /*04a8*/ 	.word	0x0000c650


	//   ....[60]....
        /*04ac*/ 	.word	0x0000c690


	//   ....[61]....
        /*04b0*/ 	.word	0x0000c6d0


	//   ....[62]....
        /*04b4*/ 	.word	0x0000c700


	//   ....[63]....
        /*04b8*/ 	.word	0x0000c740


	//   ....[64]....
        /*04bc*/ 	.word	0x0000c770


	//   ....[65]....
        /*04c0*/ 	.word	0x0000cb30


	//   ....[66]....
        /*04c4*/ 	.word	0x0000cb60


	//   ....[67]....
        /*04c8*/ 	.word	0x0000d350


	//   ....[68]....
        /*04cc*/ 	.word	0x0000ea00


	//   ....[69]....
        /*04d0*/ 	.word	0x0000ea10


	//   ....[70]....
        /*04d4*/ 	.word	0x0000ea20


	//   ....[71]....
        /*04d8*/ 	.word	0x0000eab0


	//   ....[72]....
        /*04dc*/ 	.word	0x0000eac0


	//   ....[73]....
        /*04e0*/ 	.word	0x0000eb10


	//   ....[74]....
        /*04e4*/ 	.word	0x0000eb20


	//   ....[75]....
        /*04e8*/ 	.word	0x0000eb30


	//   ....[76]....
        /*04ec*/ 	.word	0x0000eb80


	//   ....[77]....
        /*04f0*/ 	.word	0x0000ebe0


	//   ....[78]....
        /*04f4*/ 	.word	0x0000f000


	//   ....[79]....
        /*04f8*/ 	.word	0x0000f010


	//   ....[80]....
        /*04fc*/ 	.word	0x0000f020


	//   ....[81]....
        /*0500*/ 	.word	0x0000f060


	//   ....[82]....
        /*0504*/ 	.word	0x0000f080


	//   ....[83]....
        /*0508*/ 	.word	0x0000f0c0


	//   ....[84]....
        /*050c*/ 	.word	0x0000f0e0


	//   ....[85]....
        /*0510*/ 	.word	0x0000f0f0


	//   ....[86]....
        /*0514*/ 	.word	0x0000f110


	//   ....[87]....
        /*0518*/ 	.word	0x0000f1a0


	//   ....[88]....
        /*051c*/ 	.word	0x0000f8a0


	//   ....[89]....
        /*0520*/ 	.word	0x0000f8d0


	//   ....[90]....
        /*0524*/ 	.word	0x0000f900


	//   ....[91]....
        /*0528*/ 	.word	0x0000f930


	//   ....[92]....
        /*052c*/ 	.word	0x0000f940


	//   ....[93]....
        /*0530*/ 	.word	0x0000f950


	//   ....[94]....
        /*0534*/ 	.word	0x0000f970


	//   ....[95]....
        /*0538*/ 	.word	0x0000f9b0


	//   ....[96]....
        /*053c*/ 	.word	0x0000fa70


	//   ....[97]....
        /*0540*/ 	.word	0x0000fa90


	//   ....[98]....
        /*0544*/ 	.word	0x0000faa0


	//   ....[99]....
        /*0548*/ 	.word	0x0000fac0


	//   ....[100]....
        /*054c*/ 	.word	0x000103e0


	//   ....[101]....
        /*0550*/ 	.word	0x000103f0


	//   ....[102]....
        /*0554*/ 	.word	0x00010400


	//   ....[103]....
        /*0558*/ 	.word	0x00010460


	//   ....[104]....
        /*055c*/ 	.word	0x00010470


	//   ....[105]....
        /*0560*/ 	.word	0x000104b0


	//   ....[106]....
        /*0564*/ 	.word	0x000104c0


	//   ....[107]....
        /*0568*/ 	.word	0x000104d0


	//   ....[108]....
        /*056c*/ 	.word	0x00010510


	//   ....[109]....
        /*0570*/ 	.word	0x00010550


	//   ....[110]....
        /*0574*/ 	.word	0x00010960


	//   ....[111]....
        /*0578*/ 	.word	0x00010970


	//   ....[112]....
        /*057c*/ 	.word	0x00010980


	//   ....[113]....
        /*0580*/ 	.word	0x000109a0


	//   ....[114]....
        /*0584*/ 	.word	0x000109f0


	//   ....[115]....
        /*0588*/ 	.word	0x00010a10


	//   ....[116]....
        /*058c*/ 	.word	0x00010a40


	//   ....[117]....
        /*0590*/ 	.word	0x00010a50


	//   ....[118]....
        /*0594*/ 	.word	0x00010a60


	//   ....[119]....
        /*0598*/ 	.word	0x00010a70


	//   ....[120]....
        /*059c*/ 	.word	0x000116b0


	//   ....[121]....
        /*05a0*/ 	.word	0x00011c70


	//   ....[122]....
        /*05a4*/ 	.word	0x00011d60


	//   ....[123]....
        /*05a8*/ 	.word	0x00011e30


	//   ....[124]....
        /*05ac*/ 	.word	0x00011f10


	//   ....[125]....
        /*05b0*/ 	.word	0x00011fc0


	//   ....[126]....
        /*05b4*/ 	.word	0x00012080


	//   ....[127]....
        /*05b8*/ 	.word	0x00012120


	//   ....[128]....
        /*05bc*/ 	.word	0x000121e0


	//   ....[129]....
        /*05c0*/ 	.word	0x00012290


	//   ....[130]....
        /*05c4*/ 	.word	0x00012300


	//   ....[131]....
        /*05c8*/ 	.word	0x000123e0


	//   ....[132]....
        /*05cc*/ 	.word	0x000124e0


	//   ....[133]....
        /*05d0*/ 	.word	0x00012570


	//   ....[134]....
        /*05d4*/ 	.word	0x000125f0


	//   ....[135]....
        /*05d8*/ 	.word	0x00012680


	//   ....[136]....
        /*05dc*/ 	.word	0x00012700


	//   ....[137]....
        /*05e0*/ 	.word	0x00012790


	//   ....[138]....
        /*05e4*/ 	.word	0x000127f0


	//   ....[139]....
        /*05e8*/ 	.word	0x000128b0


	//   ....[140]....
        /*05ec*/ 	.word	0x00012920


	//   ....[141]....
        /*05f0*/ 	.word	0x000129d0


	//   ....[142]....
        /*05f4*/ 	.word	0x00012a60


	//   ....[143]....
        /*05f8*/ 	.word	0x00012ad0


	//   ....[144]....
        /*05fc*/ 	.word	0x00012b80


	//   ....[145]....
        /*0600*/ 	.word	0x00012c20


	//   ....[146]....
        /*0604*/ 	.word	0x00012cb0


	//   ....[147]....
        /*0608*/ 	.word	0x00012d60


	//   ....[148]....
        /*060c*/ 	.word	0x00012de0


	//   ....[149]....
        /*0610*/ 	.word	0x00012e90


	//   ....[150]....
        /*0614*/ 	.word	0x00012ef0


	//   ....[151]....
        /*0618*/ 	.word	0x00012fa0


	//   ....[152]....
        /*061c*/ 	.word	0x00013010


	//   ....[153]....
        /*0620*/ 	.word	0x000130e0


	//   ....[154]....
        /*0624*/ 	.word	0x00013220


	//   ....[155]....
        /*0628*/ 	.word	0x000132b0


	//   ....[156]....
        /*062c*/ 	.word	0x00013310


	//   ....[157]....
        /*0630*/ 	.word	0x000133d0


	//   ....[158]....
        /*0634*/ 	.word	0x00013490


	//   ....[159]....
        /*0638*/ 	.word	0x00013520


	//   ....[160]....
        /*063c*/ 	.word	0x000135e0


	//   ....[161]....
        /*0640*/ 	.word	0x00013680


	//   ....[162]....
        /*0644*/ 	.word	0x000136f0


	//   ....[163]....
        /*0648*/ 	.word	0x000137b0


	//   ....[164]....
        /*064c*/ 	.word	0x000138a0


	//   ....[165]....
        /*0650*/ 	.word	0x00013940


	//   ....[166]....
        /*0654*/ 	.word	0x000139a0


	//   ....[167]....
        /*0658*/ 	.word	0x00013a60


	//   ....[168]....
        /*065c*/ 	.word	0x00013ac0


	//   ....[169]....
        /*0660*/ 	.word	0x00013b60


	//   ....[170]....
        /*0664*/ 	.word	0x00013bc0


	//   ....[171]....
        /*0668*/ 	.word	0x00013c70


	//   ....[172]....
        /*066c*/ 	.word	0x00013cd0


	//   ....[173]....
        /*0670*/ 	.word	0x00013d80


	//----- nvinfo : EIATTR_REG_RECONFIG
	.align		4
.L_263:
        /*0674*/ 	.byte	0x01, 0x54
	.zero		2


	//----- nvinfo : EIATTR_SYSCALL_OFFSETS
	.align		4
        /*0678*/ 	.byte	0x04, 0x46
        /*067a*/ 	.short	(.L_265 - .L_264)


	//   ....[0]....
.L_264:
        /*067c*/ 	.word	0x00001250


	//   ....[1]....
        /*0680*/ 	.word	0x0000dbb0


	//   ....[2]....
        /*0684*/ 	.word	0x0000dcf0


	//   ....[3]....
        /*0688*/ 	.word	0x0000de30


	//   ....[4]....
        /*068c*/ 	.word	0x0000df50


	//   ....[5]....
        /*0690*/ 	.word	0x0000f4c0


	//----- nvinfo : EIATTR_MBARRIER_INSTR_OFFSETS
	.align		4
.L_265:
        /*0694*/ 	.byte	0x04, 0x39
        /*0696*/ 	.short	(.L_267 - .L_266)


	//   ....[0]....
.L_266:
        /*0698*/ 	.word	0x00000180
        /*069c*/ 	.word	0x000000ff
        /*06a0*/ 	.word	0x00012400
        /*06a4*/ 	.short	0x0100
        /*06a6*/ 	.byte	0x08
	.zero		1


	//   ....[1]....
        /*06a8*/ 	.word	0x00000190
        /*06ac*/ 	.word	0x000000ff
        /*06b0*/ 	.word	0x00012420
        /*06b4*/ 	.short	0x0100
        /*06b6*/ 	.byte	0x08
	.zero		1


	//   ....[2]....
        /*06b8*/ 	.word	0x00000280
        /*06bc*/ 	.word	0x000000ff
        /*06c0*/ 	.word	0x00012430
        /*06c4*/ 	.short	0x0100
        /*06c6*/ 	.byte	0x08
	.zero		1


	//   ....[3]....
        /*06c8*/ 	.word	0x00000290
        /*06cc*/ 	.word	0x000000ff
        /*06d0*/ 	.word	0x00012440
        /*06d4*/ 	.short	0x0100
        /*06d6*/ 	.byte	0x08
	.zero		1


	//   ....[4]....
        /*06d8*/ 	.word	0x000002a0
        /*06dc*/ 	.word	0x000000ff
        /*06e0*/ 	.word	0x00012438
        /*06e4*/ 	.short	0x0100
        /*06e6*/ 	.byte	0x08
	.zero		1


	//   ....[5]....
        /*06e8*/ 	.word	0x000002b0
        /*06ec*/ 	.word	0x000000ff
        /*06f0*/ 	.word	0x00012448
        /*06f4*/ 	.short	0x0100
        /*06f6*/ 	.byte	0x08
	.zero		1


	//   ....[6]....
        /*06f8*/ 	.word	0x000003e0
        /*06fc*/ 	.word	0x000000ff
        /*0700*/ 	.word	0x00012450
        /*0704*/ 	.short	0x0100
        /*0706*/ 	.byte	0x08
	.zero		1


	//   ....[7]....
        /*0708*/ 	.word	0x000003f0
        /*070c*/ 	.word	0x000000ff
        /*0710*/ 	.word	0x00012460
        /*0714*/ 	.short	0x0100
        /*0716*/ 	.byte	0x08
	.zero		1


	//   ....[8]....
        /*0718*/ 	.word	0x00000400
        /*071c*/ 	.word	0x000000ff
        /*0720*/ 	.word	0x00012458
        /*0724*/ 	.short	0x0100
        /*0726*/ 	.byte	0x08
	.zero		1


	//   ....[9]....
        /*0728*/ 	.word	0x00000410
        /*072c*/ 	.word	0x000000ff
        /*0730*/ 	.word	0x00012468
        /*0734*/ 	.short	0x0100
        /*0736*/ 	.byte	0x08
	.zero		1


	//   ....[10]....
        /*0738*/ 	.word	0x00000500
        /*073c*/ 	.word	0x000000ff
        /*0740*/ 	.word	0x00012470
        /*0744*/ 	.short	0x0100
        /*0746*/ 	.byte	0x06
	.zero		1


	//   ....[11]....
        /*0748*/ 	.word	0x00000510
        /*074c*/ 	.word	0x000000ff
        /*0750*/ 	.word	0x00012480
        /*0754*/ 	.short	0x0100
        /*0756*/ 	.byte	0x06
	.zero		1


	//   ....[12]....
        /*0758*/ 	.word	0x00000520
        /*075c*/ 	.word	0x000000ff
        /*0760*/ 	.word	0x00012478
        /*0764*/ 	.short	0x0100
        /*0766*/ 	.byte	0x06
	.zero		1


	//   ....[13]....
        /*0768*/ 	.word	0x00000530
        /*076c*/ 	.word	0x000000ff
        /*0770*/ 	.word	0x00012488
        /*0774*/ 	.short	0x0100
        /*0776*/ 	.byte	0x06
	.zero		1


	//   ....[14]....
        /*0778*/ 	.word	0x00000660
        /*077c*/ 	.word	0x000000ff
        /*0780*/ 	.word	0x00012490
        /*0784*/ 	.short	0x0100
        /*0786*/ 	.byte	0x08
	.zero		1


	//   ....[15]....
        /*0788*/ 	.word	0x00000670
        /*078c*/ 	.word	0x000000ff
        /*0790*/ 	.word	0x000124a0
        /*0794*/ 	.short	0x0100
        /*0796*/ 	.byte	0x08
	.zero		1


	//   ....[16]....
        /*0798*/ 	.word	0x00000680
        /*079c*/ 	.word	0x000000ff
        /*07a0*/ 	.word	0x00012498
        /*07a4*/ 	.short	0x0100
        /*07a6*/ 	.byte	0x08
	.zero		1


	//   ....[17]....
        /*07a8*/ 	.word	0x00000690
        /*07ac*/ 	.word	0x000000ff
        /*07b0*/ 	.word	0x000124a8
        /*07b4*/ 	.short	0x0100
        /*07b6*/ 	.byte	0x08
	.zero		1


	//   ....[18]....
        /*07b8*/ 	.word	0x000007d0
        /*07bc*/ 	.word	0x000000ff
        /*07c0*/ 	.word	0x000124b0
        /*07c4*/ 	.short	0x0100
        /*07c6*/ 	.byte	0x08
	.zero		1


	//   ....[19]....
        /*07c8*/ 	.word	0x000007e0
        /*07cc*/ 	.word	0x000000ff
        /*07d0*/ 	.word	0x000124c0
        /*07d4*/ 	.short	0x0100
        /*07d6*/ 	.byte	0x08
	.zero		1


	//   ....[20]....
        /*07d8*/ 	.word	0x000007f0
        /*07dc*/ 	.word	0x000000ff
        /*07e0*/ 	.word	0x000124b8
        /*07e4*/ 	.short	0x0100
        /*07e6*/ 	.byte	0x08
	.zero		1


	//   ....[21]....
        /*07e8*/ 	.word	0x00000800
        /*07ec*/ 	.word	0x000000ff
        /*07f0*/ 	.word	0x000124c8
        /*07f4*/ 	.short	0x0100
        /*07f6*/ 	.byte	0x08
	.zero		1


	//   ....[22]....
        /*07f8*/ 	.word	0x00001520
        /*07fc*/ 	.word	0x000000ff
        /*0800*/ 	.word	0x00012400
        /*0804*/ 	.short	0x010a
        /*0806*/ 	.byte	0x2e
	.zero		1


	//   ....[23]....
        /*0808*/ 	.word	0x000015b0
        /*080c*/ 	.word	0x000000ff
        /*0810*/ 	.word	0x00012430
        /*0814*/ 	.short	0x010a
        /*0816*/ 	.byte	0x2e
	.zero		1


	//   ....[24]....
        /*0818*/ 	.word	0x000015f0
        /*081c*/ 	.word	0x000000ff
        /*0820*/ 	.word	0x00012430
        /*0824*/ 	.short	0x010a
        /*0826*/ 	.byte	0x2e
	.zero		1


	//   ....[25]....
        /*0828*/ 	.word	0x00002540
        /*082c*/ 	.word	0x000000ff
        /*0830*/ 	.word	0x00000000
        /*0834*/ 	.short	0x0101
        /*0836*/ 	.byte	0x0a
	.zero		1


	//   ....[26]....
        /*0838*/ 	.word	0x00004d40
        /*083c*/ 	.word	0x000000ff
        /*0840*/ 	.word	0x00012430
        /*0844*/ 	.short	0x010a
        /*0846*/ 	.byte	0x14
	.zero		1


	//   ....[27]....
        /*0848*/ 	.word	0x00004d80
        /*084c*/ 	.word	0x000000ff
        /*0850*/ 	.word	0x00012430
        /*0854*/ 	.short	0x010a
        /*0856*/ 	.byte	0x14
	.zero		1


	//   ....[28]....
        /*0858*/ 	.word	0x000051d0
        /*085c*/ 	.word	0x000000ff
        /*0860*/ 	.word	0x00012450
        /*0864*/ 	.short	0x010a
        /*0866*/ 	.byte	0x0d
	.zero		1


	//   ....[29]....
        /*0868*/ 	.word	0x00005210
        /*086c*/ 	.word	0x000000ff
        /*0870*/ 	.word	0x00012450
        /*0874*/ 	.short	0x010a
        /*0876*/ 	.byte	0x0d
	.zero		1


	//   ....[30]....
        /*0878*/ 	.word	0x00005c00
        /*087c*/ 	.word	0x000000ff
        /*0880*/ 	.word	0x00000000
        /*0884*/ 	.short	0x0101
        /*0886*/ 	.byte	0x14
	.zero		1


	//   ....[31]....
        /*0888*/ 	.word	0x00008020
        /*088c*/ 	.word	0x000000ff
        /*0890*/ 	.word	0x00000000
        /*0894*/ 	.short	0x0101
        /*0896*/ 	.byte	0x06
	.zero		1


	//   ....[32]....
        /*0898*/ 	.word	0x00008590
        /*089c*/ 	.word	0x000000ff
        /*08a0*/ 	.word	0x00012430
        /*08a4*/ 	.short	0x010a
        /*08a6*/ 	.byte	0x12
	.zero		1


	//   ....[33]....
        /*08a8*/ 	.word	0x000085d0
        /*08ac*/ 	.word	0x000000ff
        /*08b0*/ 	.word	0x00012430
        /*08b4*/ 	.short	0x010a
        /*08b6*/ 	.byte	0x12
	.zero		1


	//   ....[34]....
        /*08b8*/ 	.word	0x00008a10
        /*08bc*/ 	.word	0x000000ff
        /*08c0*/ 	.word	0x00012450
        /*08c4*/ 	.short	0x010a
        /*08c6*/ 	.byte	0x0d
	.zero		1


	//   ....[35]....
        /*08c8*/ 	.word	0x00008a50
        /*08cc*/ 	.word	0x000000ff
        /*08d0*/ 	.word	0x00012450
        /*08d4*/ 	.short	0x010a
        /*08d6*/ 	.byte	0x0d
	.zero		1


	//   ....[36]....
        /*08d8*/ 	.word	0x000092e0
        /*08dc*/ 	.word	0x000000ff
        /*08e0*/ 	.word	0x00000000
        /*08e4*/ 	.short	0x0101
        /*08e6*/ 	.byte	0x12
	.zero		1


	//   ....[37]....
        /*08e8*/ 	.word	0x0000ace0
        /*08ec*/ 	.word	0x000000ff
        /*08f0*/ 	.word	0x00000000
        /*08f4*/ 	.short	0x0101
        /*08f6*/ 	.byte	0x06
	.zero		1


	//   ....[38]....
        /*08f8*/ 	.word	0x0000b170
        /*08fc*/ 	.word	0x000000ff
        /*0900*/ 	.word	0x00012450
        /*0904*/ 	.short	0x010a
        /*0906*/ 	.byte	0x10
	.zero		1


	//   ....[39]....
        /*0908*/ 	.word	0x0000b1b0
        /*090c*/ 	.word	0x000000ff
        /*0910*/ 	.word	0x00012450
        /*0914*/ 	.short	0x010a
        /*0916*/ 	.byte	0x10
	.zero		1


	//   ....[40]....
        /*0918*/ 	.word	0x0000b830
        /*091c*/ 	.word	0x000000ff
        /*0920*/ 	.word	0x00000000
        /*0924*/ 	.short	0x0101
        /*0926*/ 	.byte	0x04
	.zero		1


	//   ....[41]....
        /*0928*/ 	.word	0x0000c730
        /*092c*/ 	.word	0x000000ff
        /*0930*/ 	.word	0x00000000
        /*0934*/ 	.short	0x0101
        /*0936*/ 	.byte	0x04
	.zero		1


	//   ....[42]....
        /*0938*/ 	.word	0x0000e640
        /*093c*/ 	.word	0x000000ff
        /*0940*/ 	.word	0x00012480
        /*0944*/ 	.short	0x010a
        /*0946*/ 	.byte	0x2b
	.zero		1


	//   ....[43]....
        /*0948*/ 	.word	0x0000ec90
        /*094c*/ 	.word	0x000000ff
        /*0950*/ 	.word	0x00012470
        /*0954*/ 	.short	0x0107
        /*0956*/ 	.byte	0x2b
	.zero		1


	//   ....[44]....
        /*0958*/ 	.word	0x0000ed20
        /*095c*/ 	.word	0x000000ff
        /*0960*/ 	.word	0x00012470
        /*0964*/ 	.short	0x0101
        /*0966*/ 	.byte	0x2b
	.zero		1


	//   ....[45]....
        /*0968*/ 	.word	0x0000ed50
        /*096c*/ 	.word	0x000000ff
        /*0970*/ 	.word	0x00012440
        /*0974*/ 	.short	0x010a
        /*0976*/ 	.byte	0x2b
	.zero		1


	//   ....[46]....
        /*0978*/ 	.word	0x0000f260
        /*097c*/ 	.word	0x000000ff
        /*0980*/ 	.word	0x00012430
        /*0984*/ 	.short	0x0107
        /*0986*/ 	.byte	0x2b
	.zero		1


	//   ....[47]....
        /*0988*/ 	.word	0x0000f2f0
        /*098c*/ 	.word	0x000000ff
        /*0990*/ 	.word	0x00012430
        /*0994*/ 	.short	0x0101
        /*0996*/ 	.byte	0x2b
	.zero		1


	//   ....[48]....
        /*0998*/ 	.word	0x0000fbf0
        /*099c*/ 	.word	0x000000ff
        /*09a0*/ 	.word	0x00012400
        /*09a4*/ 	.short	0x0107
        /*09a6*/ 	.byte	0x2b
	.zero		1


	//   ....[49]....
        /*09a8*/ 	.word	0x0000fc30
        /*09ac*/ 	.word	0x000000ff
        /*09b0*/ 	.word	0x00012400
        /*09b4*/ 	.short	0x0101
        /*09b6*/ 	.byte	0x2b
	.zero		1


	//   ....[50]....
        /*09b8*/ 	.word	0x0000fc40
        /*09bc*/ 	.word	0x000000ff
        /*09c0*/ 	.word	0x00012420
        /*09c4*/ 	.short	0x010a
        /*09c6*/ 	.byte	0x2b
	.zero		1


	//   ....[51]....
        /*09c8*/ 	.word	0x000100a0
        /*09cc*/ 	.word	0x00000005
        /*09d0*/ 	.word	0x00012480
        /*09d4*/ 	.short	0x010a
        /*09d6*/ 	.byte	0x3f
	.zero		1


	//   ....[52]....
        /*09d8*/ 	.word	0x00010600
        /*09dc*/ 	.word	0x00000005
        /*09e0*/ 	.word	0x00012470
        /*09e4*/ 	.short	0x0107
        /*09e6*/ 	.byte	0x3f
	.zero		1


	//   ....[53]....
        /*09e8*/ 	.word	0x00010690
        /*09ec*/ 	.word	0x00000005
        /*09f0*/ 	.word	0x00012470
        /*09f4*/ 	.short	0x0101
        /*09f6*/ 	.byte	0x3f
	.zero		1


	//   ....[54]....
        /*09f8*/ 	.word	0x000106c0
        /*09fc*/ 	.word	0x00000005
        /*0a00*/ 	.word	0x00012440
        /*0a04*/ 	.short	0x010a
        /*0a06*/ 	.byte	0x3f
	.zero		1


	//   ....[55]....
        /*0a08*/ 	.word	0x00010b50
        /*0a0c*/ 	.word	0x00000005
        /*0a10*/ 	.word	0x00012430
        /*0a14*/ 	.short	0x0107
        /*0a16*/ 	.byte	0x3f
	.zero		1


	//   ....[56]....
        /*0a18*/ 	.word	0x00010bf0
        /*0a1c*/ 	.word	0x00000005
        /*0a20*/ 	.word	0x00012430
        /*0a24*/ 	.short	0x0101
        /*0a26*/ 	.byte	0x3f
	.zero		1


	//   ....[57]....
        /*0a28*/ 	.word	0x00010c70
        /*0a2c*/ 	.word	0x00000003
        /*0a30*/ 	.word	0x00012470
        /*0a34*/ 	.short	0x010a
        /*0a36*/ 	.byte	0x3f
	.zero		1


	//   ....[58]....
        /*0a38*/ 	.word	0x00010d00
        /*0a3c*/ 	.word	0x00000003
        /*0a40*/ 	.word	0x00012460
        /*0a44*/ 	.short	0x010a
        /*0a46*/ 	.byte	0x3f
	.zero		1


	//   ....[59]....
        /*0a48*/ 	.word	0x00011010
        /*0a4c*/ 	.word	0x00000003
        /*0a50*/ 	.word	0x00012450
        /*0a54*/ 	.short	0x0101
        /*0a56*/ 	.byte	0x3f
	.zero		1


	//   ....[60]....
        /*0a58*/ 	.word	0x000110b0
        /*0a5c*/ 	.word	0x00000003
        /*0a60*/ 	.word	0x00000000
        /*0a64*/ 	.short	0x0101
        /*0a66*/ 	.byte	0x3f
	.zero		1


	//   ....[61]....
        /*0a68*/ 	.word	0x00011190
        /*0a6c*/ 	.word	0x00000002
        /*0a70*/ 	.word	0x00012470
        /*0a74*/ 	.short	0x010a
        /*0a76*/ 	.byte	0x3f
	.zero		1


	//   ....[62]....
        /*0a78*/ 	.word	0x00011240
        /*0a7c*/ 	.word	0x00000002
        /*0a80*/ 	.word	0x00012460
        /*0a84*/ 	.short	0x010a
        /*0a86*/ 	.byte	0x3f
	.zero		1


	//   ....[63]....
        /*0a88*/ 	.word	0x00011540
        /*0a8c*/ 	.word	0x00000002
        /*0a90*/ 	.word	0x00012450
        /*0a94*/ 	.short	0x0101
        /*0a96*/ 	.byte	0x3f
	.zero		1


	//   ....[64]....
        /*0a98*/ 	.word	0x000115c0
        /*0a9c*/ 	.word	0x00000002
        /*0aa0*/ 	.word	0x00000000
        /*0aa4*/ 	.short	0x0101
        /*0aa6*/ 	.byte	0x3f
	.zero		1


	//   ....[65]....
        /*0aa8*/ 	.word	0x00011660
        /*0aac*/ 	.word	0x00000007
        /*0ab0*/ 	.word	0x00012420
        /*0ab4*/ 	.short	0x010a
        /*0ab6*/ 	.byte	0x3f
	.zero		1


	//   ....[66]....
        /*0ab8*/ 	.word	0x00011780
        /*0abc*/ 	.word	0x00000005
        /*0ac0*/ 	.word	0x00012440
        /*0ac4*/ 	.short	0x010a
        /*0ac6*/ 	.byte	0x3f
	.zero		1


	//   ....[67]....
        /*0ac8*/ 	.word	0x00011820
        /*0acc*/ 	.word	0x00000007
        /*0ad0*/ 	.word	0x00012440
        /*0ad4*/ 	.short	0x010a
        /*0ad6*/ 	.byte	0x3f
	.zero		1


	//   ....[68]....
        /*0ad8*/ 	.word	0x00011860
        /*0adc*/ 	.word	0x00000005
        /*0ae0*/ 	.word	0x00012460
        /*0ae4*/ 	.short	0x010a
        /*0ae6*/ 	.byte	0x3f
	.zero		1


	//   ....[69]....
        /*0ae8*/ 	.word	0x000118a0
        /*0aec*/ 	.word	0x00000007
        /*0af0*/ 	.word	0x00012460
        /*0af4*/ 	.short	0x010a
        /*0af6*/ 	.byte	0x3f
	.zero		1


	//   ....[70]....
        /*0af8*/ 	.word	0x000118e0
        /*0afc*/ 	.word	0x00000005
        /*0b00*/ 	.word	0x00012480
        /*0b04*/ 	.short	0x010a
        /*0b06*/ 	.byte	0x3f
	.zero		1


	//   ....[71]....
        /*0b08*/ 	.word	0x00011920
        /*0b0c*/ 	.word	0x00000007
        /*0b10*/ 	.word	0x00012480
        /*0b14*/ 	.short	0x010a
        /*0b16*/ 	.byte	0x3f
	.zero		1


	//   ....[72]....
        /*0b18*/ 	.word	0x00011990
        /*0b1c*/ 	.word	0x00000003
        /*0b20*/ 	.word	0x00012400
        /*0b24*/ 	.short	0x010a
        /*0b26*/ 	.byte	0x3f
	.zero		1


	//   ....[73]....
        /*0b28*/ 	.word	0x000119f0
        /*0b2c*/ 	.word	0x00000003
        /*0b30*/ 	.word	0x00012430
        /*0b34*/ 	.short	0x010a
        /*0b36*/ 	.byte	0x3f
	.zero		1


	//   ....[74]....
        /*0b38*/ 	.word	0x00011a50
        /*0b3c*/ 	.word	0x00000009
        /*0b40*/ 	.word	0x00012430
        /*0b44*/ 	.short	0x010a
        /*0b46*/ 	.byte	0x3f
	.zero		1


	//   ....[75]....
        /*0b48*/ 	.word	0x00011ab0
        /*0b4c*/ 	.word	0x00000009
        /*0b50*/ 	.word	0x00012450
        /*0b54*/ 	.short	0x010a
        /*0b56*/ 	.byte	0x3f
	.zero		1


	//   ....[76]....
        /*0b58*/ 	.word	0x00011b10
        /*0b5c*/ 	.word	0x00000003
        /*0b60*/ 	.word	0x00012430
        /*0b64*/ 	.short	0x010a
        /*0b66*/ 	.byte	0x3f
	.zero		1


	//   ....[77]....
        /*0b68*/ 	.word	0x00011b70
        /*0b6c*/ 	.word	0x00000003
        /*0b70*/ 	.word	0x00012450
        /*0b74*/ 	.short	0x010a
        /*0b76*/ 	.byte	0x3f
	.zero		1


	//   ....[78]....
        /*0b78*/ 	.word	0x00011bd0
        /*0b7c*/ 	.word	0x00000007
        /*0b80*/ 	.word	0x00012450
        /*0b84*/ 	.short	0x010a
        /*0b86*/ 	.byte	0x3f
	.zero		1


	//   ....[79]....
        /*0b88*/ 	.word	0x00011cb0
        /*0b8c*/ 	.word	0x00000003
        /*0b90*/ 	.word	0x00012480
        /*0b94*/ 	.short	0x010a
        /*0b96*/ 	.byte	0x3f
	.zero		1


	//   ....[80]....
        /*0b98*/ 	.word	0x00012430
        /*0b9c*/ 	.word	0x00000003
        /*0ba0*/ 	.word	0x00012440
        /*0ba4*/ 	.short	0x010a
        /*0ba6*/ 	.byte	0x3f
	.zero		1


	//   ....[81]....
        /*0ba8*/ 	.word	0x00013120
        /*0bac*/ 	.word	0x00000003
        /*0bb0*/ 	.word	0x00012420
        /*0bb4*/ 	.short	0x010a
        /*0bb6*/ 	.byte	0x3f
	.zero		1


	//   ....[82]....
        /*0bb8*/ 	.word	0x00013170
        /*0bbc*/ 	.word	0x00000005
        /*0bc0*/ 	.word	0x00012480
        /*0bc4*/ 	.short	0x010a
        /*0bc6*/ 	.byte	0x3f
	.zero		1


	//   ....[83]....
        /*0bc8*/ 	.word	0x000137f0
        /*0bcc*/ 	.word	0x00000005
        /*0bd0*/ 	.word	0x00012440
        /*0bd4*/ 	.short	0x010a
        /*0bd6*/ 	.byte	0x3f
	.zero		1


	//   ....[84]....
        /*0bd8*/ 	.word	0x00013db0
        /*0bdc*/ 	.word	0x00000003
        /*0be0*/ 	.word	0x00012470
        /*0be4*/ 	.short	0x010a
        /*0be6*/ 	.byte	0x3f
	.zero		1


	//   ....[85]....
        /*0be8*/ 	.word	0x00013e00
        /*0bec*/ 	.word	0x00000003
        /*0bf0*/ 	.word	0x00012460
        /*0bf4*/ 	.short	0x010a
        /*0bf6*/ 	.byte	0x3f
	.zero		1


	//   ....[86]....
        /*0bf8*/ 	.word	0x00013e50
        /*0bfc*/ 	.word	0x00000002
        /*0c00*/ 	.word	0x00012470
        /*0c04*/ 	.short	0x010a
        /*0c06*/ 	.byte	0x3f
	.zero		1


	//   ....[87]....
        /*0c08*/ 	.word	0x00013ea0
        /*0c0c*/ 	.word	0x00000002
        /*0c10*/ 	.word	0x00012460
        /*0c14*/ 	.short	0x010a
        /*0c16*/ 	.byte	0x3f
	.zero		1


	//   ....[88]....
        /*0c18*/ 	.word	0x00013ef0
        /*0c1c*/ 	.word	0x00000007
        /*0c20*/ 	.word	0x00012420
        /*0c24*/ 	.short	0x010a
        /*0c26*/ 	.byte	0x3f
	.zero		1


	//   ....[89]....
        /*0c28*/ 	.word	0x00013f40
        /*0c2c*/ 	.word	0x00000005
        /*0c30*/ 	.word	0x00012440
        /*0c34*/ 	.short	0x010a
        /*0c36*/ 	.byte	0x3f
	.zero		1


	//   ....[90]....
        /*0c38*/ 	.word	0x00013f90
        /*0c3c*/ 	.word	0x00000007
        /*0c40*/ 	.word	0x00012440
        /*0c44*/ 	.short	0x010a
        /*0c46*/ 	.byte	0x3f
	.zero		1


	//   ....[91]....
        /*0c48*/ 	.word	0x00013fe0
        /*0c4c*/ 	.word	0x00000005
        /*0c50*/ 	.word	0x00012460
        /*0c54*/ 	.short	0x010a
        /*0c56*/ 	.byte	0x3f
	.zero		1


	//   ....[92]....
        /*0c58*/ 	.word	0x00014030
        /*0c5c*/ 	.word	0x00000007
        /*0c60*/ 	.word	0x00012460
        /*0c64*/ 	.short	0x010a
        /*0c66*/ 	.byte	0x3f
	.zero		1


	//   ....[93]....
        /*0c68*/ 	.word	0x00014080
        /*0c6c*/ 	.word	0x00000005
        /*0c70*/ 	.word	0x00012480
        /*0c74*/ 	.short	0x010a
        /*0c76*/ 	.byte	0x3f
	.zero		1


	//----- nvinfo : EIATTR_NUM_MBARRIERS
	.align		4
.L_267:
        /*0c78*/ 	.byte	0x03, 0x38
        /*0c7a*/ 	.short	0x0016


	//----- nvinfo : EIATTR_EXIT_INSTR_OFFSETS
	.align		4
        /*0c7c*/ 	.byte	0x04, 0x1c
        /*0c7e*/ 	.short	(.L_269 - .L_268)


	//   ....[0]....
.L_268:
        /*0c80*/ 	.word	0x00011970


	//----- nvinfo : EIATTR_MAX_THREADS
	.align		4
.L_269:
        /*0c84*/ 	.byte	0x04, 0x05
        /*0c86*/ 	.short	(.L_271 - .L_270)
.L_270:
        /*0c88*/ 	.word	0x00000200
        /*0c8c*/ 	.word	0x00000001
        /*0c90*/ 	.word	0x00000001


	//----- nvinfo : EIATTR_CRS_STACK_SIZE
	.align		4
.L_271:
        /*0c94*/ 	.byte	0x04, 0x1e
        /*0c96*/ 	.short	(.L_273 - .L_272)
.L_272:
        /*0c98*/ 	.word	0x00000000


	//----- nvinfo : EIATTR_CBANK_PARAM_SIZE
	.align		4
.L_273:
        /*0c9c*/ 	.byte	0x03, 0x19
        /*0c9e*/ 	.short	0x0a70


	//----- nvinfo : EIATTR_PARAM_CBANK
	.align		4
        /*0ca0*/ 	.byte	0x04, 0x0a
        /*0ca2*/ 	.short	(.L_275 - .L_274)
	.align		4
.L_274:
        /*0ca4*/ 	.word	index@(.nv.constant0._ZN7cutlass13device_kernelIN5flash11enable_sm90INS1_16FlashAttnFwdSm90INS1_25CollectiveMainloopFwdSm90ILi2EN4cute5tupleIJNS5_1CILi1EEES8_S8_EEENS6_IJNS7_ILi192EEENS7_ILi160EEENS7_ILi64EEEEEELi64ENS_12float_e4m3_tEfNS_4arch4Sm90ELb1ELb0ELb1ELb0ELb1ELb0ELb0ELb1ELb1ELb1ELb1ELb0EEENS1_21CollectiveEpilogueFwdINS6_IJSA_SC_SB_EEES9_NS_10bfloat16_tESG_Li384ELb0ELb1ELb1ELb1EEENS1_19SingleTileSchedulerILb0ELb1ELb1ELi192EEEEEEEEEvNT_6ParamsE)
        /*0ca8*/ 	.short	0x0210
        /*0caa*/ 	.short	0x0a70


	//----- nvinfo : EIATTR_SW_WAR
	.align		4
.L_275:
        /*0cac*/ 	.byte	0x04, 0x36
        /*0cae*/ 	.short	(.L_277 - .L_276)
.L_276:
        /*0cb0*/ 	.word	0x00000008
.L_277:


//--------------------- .nv.info._ZN7cutlass13device_kernelIN5flash11enable_sm90INS1_16FlashAttnFwdSm90INS1_25CollectiveMainloopFwdSm90ILi2EN4cute5tupleIJNS5_1CILi1EEES8_S8_EEENS6_IJNS7_ILi192EEENS7_ILi160EEENS7_ILi64EEEEEELi64ENS_12float_e4m3_tEfNS_4arch4Sm90ELb1ELb0ELb1ELb1ELb1ELb0ELb0ELb1ELb1ELb1ELb1ELb0EEENS1_21CollectiveEpilogueFwdINS6_IJSA_SC_SB_EEES9_NS_10bfloat16_tESG_Li384ELb1ELb1ELb1ELb1EEENS1_36VarlenDynamicPersistentTileSchedulerILi192ELi160ELi384ELi128ELb1ELb1ELb1ELb1ELb1ELb1EEEEEEEEEvNT_6ParamsE --------------------------
	.section	.nv.info._ZN7cutlass13device_kernelIN5flash11enable_sm90INS1_16FlashAttnFwdSm90INS1_25CollectiveMainloopFwdSm90ILi2EN4cute5tupleIJNS5_1CILi1EEES8_S8_EEENS6_IJNS7_ILi192EEENS7_ILi160EEENS7_ILi64EEEEEELi64ENS_12float_e4m3_tEfNS_4arch4Sm90ELb1ELb0ELb1ELb1ELb1ELb0ELb0ELb1ELb1ELb1ELb1ELb0EEENS1_21CollectiveEpilogueFwdINS6_IJSA_SC_SB_EEES9_NS_10bfloat16_tESG_Li384ELb1ELb1ELb1ELb1EEENS1_36VarlenDynamicPersistentTileSchedulerILi192ELi160ELi384ELi128ELb1ELb1ELb1ELb1ELb1ELb1EEEEEEEEEvNT_6ParamsE,"",@"SHT_CUDA_INFO"
	.sectionflags	@""
	.align	4


	//----- nvinfo : EIATTR_CUDA_API_VERSION
	.align		4
        /*0000*/ 	.byte	0x04, 0x37
        /*0002*/ 	.short	(.L_279 - .L_278)
.L_278:
        /*0004*/ 	.word	0x00000082


	//----- nvinfo : EIATTR_KPARAM_INFO
	.align		4
.L_279:
        /*0008*/ 	.byte	0x04, 0x17
        /*000a*/ 	.short	(.L_281 - .L_280)
.L_280:
        /*000c*/ 	.word	0x00000000
        /*0010*/ 	.short	0x0000
        /*0012*/ 	.short	0x0070
        /*0014*/ 	.byte	0x00, 0xf0, 0x01, 0x2a


	//----- nvinfo : EIATTR_SPARSE_MMA_MASK
	.align		4
.L_281:
        /*0018*/ 	.byte	0x03, 0x50
        /*001a*/ 	.short	0x0000


	//----- nvinfo : EIATTR_MAXREG_COUNT
	.align		4
        /*001c*/ 	.byte	0x03, 0x1b
        /*001e*/ 	.short	0x0080


	//----- nvinfo : EIATTR_NUM_BARRIERS
	.align		4
        /*0020*/ 	.byte	0x02, 0x4c
        /*0022*/ 	.byte	0x09
	.zero		1


	//----- nvinfo : EIATTR_EXTERNS
	.align		4
        /*0024*/ 	.byte	0x04, 0x0f
        /*0026*/ 	.short	(.L_283 - .L_282)


	//   ....[0]....
	.align		4
.L_282:
        /*0028*/ 	.word	index@(__assertfail)


	//----- nvinfo : EIATTR_ANNOTATIONS
	.align		4
.L_283:
        /*002c*/ 	.byte	0x04, 0x55
        /*002e*/ 	.short	(.L_285 - .L_284)


	//   ....[0]....
.L_284:
        /* <DEDUP_REMOVED lines=48> */


	//----- nvinfo : EIATTR_MERCURY_ISA_VERSION
	.align		4
.L_285:
        /*0320*/ 	.byte	0x03, 0x5f
        /*0322*/ 	.short	0x0101


	//----- nvinfo : EIATTR_UNUSED_LOAD_BYTE_OFFSET
	.align		4
        /*0324*/ 	.byte	0x04, 0x44
        /*0326*/ 	.short	(.L_287 - .L_286)


	//   ....[0]....
.L_286:
        /*0328*/ 	.word	0x00000940
        /*032c*/ 	.word	0x0000fff0


	//   ....[1]....
        /*0330*/ 	.word	0x0000bfe0
        /*0334*/ 	.word	0x0000fff0


	//----- nvinfo : EIATTR_INT_WARP_WIDE_INSTR_OFFSETS
	.align		4
.L_287:
        /*0338*/ 	.byte	0x04, 0x31
        /*033a*/ 	.short	(.L_289 - .L_288)


	//   ....[0]....
.L_288:
        /*033c*/ 	.word	0x000000c0


	//   ....[1]....
        /*0340*/ 	.word	0x000000d0


	//   ....[2]....
        /*0344*/ 	.word	0x00000170


	//   ....[3]....
        /*0348*/ 	.word	0x00010730


	//   ....[4]....
        /*034c*/ 	.word	0x000107c0


	//   ....[5]....
        /*0350*/ 	.word	0x00014180


	//   ....[6]....
        /*0354*/ 	.word	0x00014210


	//----- nvinfo : EIATTR_COOP_GROUP_MASK_REGIDS
	.align		4
.L_289:
        /*0358*/ 	.byte	0x04, 0x29
        /*035a*/ 	.short	(.L_291 - .L_290)


	//   ....[0]....
.L_290:
        /*035c*/ 	.word	0xffffffff


	//   ....[1]....
        /*0360*/ 	.word	0xffffffff


	//   ....[2]....
        /*0364*/ 	.word	0xffffffff


	//   ....[3]....
        /*0368*/ 	.word	0xffffffff


	//   ....[4]....
        /*036c*/ 	.word	0xffffffff


	//   ....[5]....
        /*0370*/ 	.word	0xffffffff


	//   ....[6]....
        /*0374*/ 	.word	0xffffffff


	//   ....[7]....
        /*0378*/ 	.word	0xffffffff


	//   ....[8]....
        /*037c*/ 	.word	0xffffffff


	//   ....[9]....
        /*0380*/ 	.word	0xffffffff


	//   ....[10]....
        /*0384*/ 	.word	0xffffffff


	//   ....[11]....
        /*0388*/ 	.word	0xffffffff


	//   ....[12]....
        /*038c*/ 	.word	0xffffffff


	//   ....[13]....
        /*0390*/ 	.word	0xffffffff


	//   ....[14]....
        /*0394*/ 	.word	0xffffffff


	//   ....[15]....
        /*0398*/ 	.word	0xffffffff


	//   ....[16]....
        /*039c*/ 	.word	0xffffffff


	//   ....[17]....
        /*03a0*/ 	.word	0xffffffff


	//   ....[18]....
        /*03a4*/ 	.word	0xffffffff


	//   ....[19]....
        /*03a8*/ 	.word	0xffffffff


	//   ....[20]....
        /*03ac*/ 	.word	0xffffffff


	//   ....[21]....
        /*03b0*/ 	.word	0xffffffff


	//   ....[22]....
        /*03b4*/ 	.word	0xffffffff


	//   ....[23]....
        /*03b8*/ 	.word	0xffffffff


	//   ....[24]....
        /*03bc*/ 	.word	0xffffffff


	//   ....[25]....
        /*03c0*/ 	.word	0xffffffff


	//   ....[26]....
        /*03c4*/ 	.word	0xffffffff


	//   ....[27]....
        /*03c8*/ 	.word	0xffffffff


	//   ....[28]....
        /*03cc*/ 	.word	0xffffffff


	//   ....[29]....
        /*03d0*/ 	.word	0xffffffff


	//   ....[30]....
        /*03d4*/ 	.word	0xffffffff


	//   ....[31]....
        /*03d8*/ 	.word	0xffffffff


	//   ....[32]....
        /*03dc*/ 	.word	0xffffffff


	//   ....[33]....
        /*03e0*/ 	.word	0xffffffff


	//   ....[34]....
        /*03e4*/ 	.word	0xffffffff


	//   ....[35]....
        /*03e8*/ 	.word	0xffffffff


	//   ....[36]....
        /*03ec*/ 	.word	0xffffffff


	//   ....[37]....
        /*03f0*/ 	.word	0xffffffff


	//   ....[38]....
        /*03f4*/ 	.word	0xffffffff


	//   ....[39]....
        /*03f8*/ 	.word	0xffffffff


	//   ....[40]....
        /*03fc*/ 	.word	0xffffffff


	//   ....[41]....
        /*0400*/ 	.word	0xffffffff


	//   ....[42]....
        /*0404*/ 	.word	0xffffffff


	//   ....[43]....
        /*0408*/ 	.word	0xffffffff


	//   ....[44]....
        /*040c*/ 	.word	0xffffffff


	//   ....[45]....
        /*0410*/ 	.word	0xffffffff


	//   ....[46]....
        /*0414*/ 	.word	0xffffffff


	//   ....[47]....
        /*0418*/ 	.word	0xffffffff


	//   ....[48]....
        /*041c*/ 	.word	0xffffffff


	//   ....[49]....
        /*0420*/ 	.word	0xffffffff


	//   ....[50]....
        /*0424*/ 	.word	0xffffffff


	//   ....[51]....
        /*0428*/ 	.word	0xffffffff


	//   ....[52]....
        /*042c*/ 	.word	0xffffffff


	//   ....[53]....
        /*0430*/ 	.word	0xffffffff


	//   ....[54]....
        /*0434*/ 	.word	0xffffffff


	//   ....[55]....
        /*0438*/ 	.word	0xffffffff


	//   ....[56]....
        /*043c*/ 	.word	0xffffffff


	//   ....[57]....
        /*0440*/ 	.word	0xffffffff


	//   ....[58]....
        /*0444*/ 	.word	0xffffffff


	//   ....[59]....
        /*0448*/ 	.word	0xffffffff


	//   ....[60]....
        /*044c*/ 	.word	0xffffffff


	//   ....[61]....
        /*0450*/ 	.word	0xffffffff


	//   ....[62]....
        /*0454*/ 	.word	0xffffffff


	//   ....[63]....
        /*0458*/ 	.word	0xffffffff


	//   ....[64]....
        /*045c*/ 	.word	0xffffffff


	//   ....[65]....
        /*0460*/ 	.word	0xffffffff


	//   ....[66]....
        /*0464*/ 	.word	0xffffffff


	//   ....[67]....
        /*0468*/ 	.word	0xffffffff


	//   ....[68]....
        /*046c*/ 	.word	0xffffffff


	//   ....[69]....
        /*0470*/ 	.word	0xffffffff


	//   ....[70]....
        /*0474*/ 	.word	0xffffffff


	//   ....[71]....
        /*0478*/ 	.word	0xffffffff


	//   ....[72]....
        /*047c*/ 	.word	0xffffffff


	//   ....[73]....
        /*0480*/ 	.word	0xffffffff


	//   ....[74]....
        /*0484*/ 	.word	0xffffffff


	//   ....[75]....
        /*0488*/ 	.word	0xffffffff


	//   ....[76]....
        /*048c*/ 	.word	0xffffffff


	//   ....[77]....
        /*0490*/ 	.word	0xffffffff


	//   ....[78]....
        /*0494*/ 	.word	0xffffffff


	//   ....[79]....
        /*0498*/ 	.word	0xffffffff


	//   ....[80]....
        /*049c*/ 	.word	0xffffffff


	//   ....[81]....
        /*04a0*/ 	.word	0xffffffff


	//   ....[82]....
        /*04a4*/ 	.word	0xffffffff


	//   ....[83]....
        /*04a8*/ 	.word	0xffffffff


	//   ....[84]....
        /*04ac*/ 	.word	0xffffffff


	//   ....[85]....
        /*04b0*/ 	.word	0xffffffff


	//   ....[86]....
        /*04b4*/ 	.word	0xffffffff


	//   ....[87]....
        /*04b8*/ 	.word	0xffffffff


	//   ....[88]....
        /*04bc*/ 	.word	0xffffffff


	//   ....[89]....
        /*04c0*/ 	.word	0xffffffff


	//   ....[90]....
        /*04c4*/ 	.word	0xffffffff


	//   ....[91]....
        /*04c8*/ 	.word	0xffffffff


	//   ....[92]....
        /*04cc*/ 	.word	0xffffffff


	//   ....[93]....
        /*04d0*/ 	.word	0xffffffff


	//   ....[94]....
        /*04d4*/ 	.word	0xffffffff


	//   ....[95]....
        /*04d8*/ 	.word	0xffffffff


	//   ....[96]....
        /*04dc*/ 	.word	0xffffffff


	//   ....[97]....
        /*04e0*/ 	.word	0xffffffff


	//   ....[98]....
        /*04e4*/ 	.word	0xffffffff


	//   ....[99]....
        /*04e8*/ 	.word	0xffffffff


	//   ....[100]....
        /*04ec*/ 	.word	0xffffffff


	//   ....[101]....
        /*04f0*/ 	.word	0xffffffff


	//   ....[102]....
        /*04f4*/ 	.word	0xffffffff


	//   ....[103]....
        /*04f8*/ 	.word	0xffffffff


	//   ....[104]....
        /*04fc*/ 	.word	0xffffffff


	//   ....[105]....
        /*0500*/ 	.word	0xffffffff


	//   ....[106]....
        /*0504*/ 	.word	0xffffffff


	//   ....[107]....
        /*0508*/ 	.word	0xffffffff


	//   ....[108]....
        /*050c*/ 	.word	0xffffffff


	//   ....[109]....
        /*0510*/ 	.word	0xffffffff


	//   ....[110]....
        /*0514*/ 	.word	0xffffffff


	//   ....[111]....
        /*0518*/ 	.word	0xffffffff


	//   ....[112]....
        /*051c*/ 	.word	0xffffffff


	//   ....[113]....
        /*0520*/ 	.word	0xffffffff


	//   ....[114]....
        /*0524*/ 	.word	0xffffffff


	//   ....[115]....
        /*0528*/ 	.word	0xffffffff


	//   ....[116]....
        /*052c*/ 	.word	0xffffffff


	//   ....[117]....
        /*0530*/ 	.word	0xffffffff


	//   ....[118]....
        /*0534*/ 	.word	0xffffffff


	//   ....[119]....
        /*0538*/ 	.word	0xffffffff


	//   ....[120]....
        /*053c*/ 	.word	0xffffffff


	//   ....[121]....
        /*0540*/ 	.word	0xffffffff


	//   ....[122]....
        /*0544*/ 	.word	0xffffffff


	//   ....[123]....
        /*0548*/ 	.word	0xffffffff


	//   ....[124]....
        /*054c*/ 	.word	0xffffffff


	//   ....[125]....
        /*0550*/ 	.word	0xffffffff


	//   ....[126]....
        /*0554*/ 	.word	0xffffffff


	//   ....[127]....
        /*0558*/ 	.word	0xffffffff


	//   ....[128]....
        /*055c*/ 	.word	0xffffffff


	//   ....[129]....
        /*0560*/ 	.word	0xffffffff


	//   ....[130]....
        /*0564*/ 	.word	0xffffffff


	//   ....[131]....
        /*0568*/ 	.word	0xffffffff


	//   ....[132]....
        /*056c*/ 	.word	0xffffffff


	//   ....[133]....
        /*0570*/ 	.word	0xffffffff


	//   ....[134]....
        /*0574*/ 	.word	0xffffffff


	//   ....[135]....
        /*0578*/ 	.word	0xffffffff


	//   ....[136]....
        /*057c*/ 	.word	0xffffffff


	//   ....[137]....
        /*0580*/ 	.word	0xffffffff


	//   ....[138]....
        /*0584*/ 	.word	0xffffffff


	//   ....[139]....
        /*0588*/ 	.word	0xffffffff


	//   ....[140]....
        /*058c*/ 	.word	0xffffffff


	//   ....[141]....
        /*0590*/ 	.word	0xffffffff


	//   ....[142]....
        /*0594*/ 	.word	0xffffffff


	//   ....[143]....
        /*0598*/ 	.word	0xffffffff


	//   ....[144]....
        /*059c*/ 	.word	0xffffffff


	//   ....[145]....
        /*05a0*/ 	.word	0xffffffff


	//   ....[146]....
        /*05a4*/ 	.word	0xffffffff


	//   ....[147]....
        /*05a8*/ 	.word	0xffffffff


	//   ....[148]....
        /*05ac*/ 	.word	0xffffffff


	//   ....[149]....
        /*05b0*/ 	.word	0xffffffff


	//   ....[150]....
        /*05b4*/ 	.word	0xffffffff


	//   ....[151]....
        /*05b8*/ 	.word	0xffffffff


	//   ....[152]....
        /*05bc*/ 	.word	0xffffffff


	//   ....[153]....
        /*05c0*/ 	.word	0xffffffff


	//   ....[154]....
        /*05c4*/ 	.word	0xffffffff


	//   ....[155]....
        /*05c8*/ 	.word	0xffffffff


	//   ....[156]....
        /*05cc*/ 	.word	0xffffffff


	//   ....[157]....
        /*05d0*/ 	.word	0xffffffff


	//   ....[158]....
        /*05d4*/ 	.word	0xffffffff


	//   ....[159]....
        /*05d8*/ 	.word	0xffffffff


	//   ....[160]....
        /*05dc*/ 	.word	0xffffffff


	//   ....[161]....
        /*05e0*/ 	.word	0xffffffff


	//   ....[162]....
        /*05e4*/ 	.word	0xffffffff


	//   ....[163]....
        /*05e8*/ 	.word	0xffffffff


	//   ....[164]....
        /*05ec*/ 	.word	0xffffffff


	//   ....[165]....
        /*05f0*/ 	.word	0xffffffff


	//   ....[166]....
        /*05f4*/ 	.word	0xffffffff


	//   ....[167]....
        /*05f8*/ 	.word	0xffffffff


	//   ....[168]....
        /*05fc*/ 	.word	0xffffffff


	//   ....[169]....
        /*0600*/ 	.word	0xffffffff


	//   ....[170]....
        /*0604*/ 	.word	0xffffffff


	//   ....[171]....
        /*0608*/ 	.word	0x0500000f


	//   ....[172]....
        /*060c*/ 	.word	0x0500000f


	//   ....[173]....
        /*0610*/ 	.word	0x0500000f


	//   ....[174]....
        /*0614*/ 	.word	0x0500000f


	//   ....[175]....
        /*0618*/ 	.word	0x0500000f


	//   ....[176]....
        /*061c*/ 	.word	0x0500000f


	//   ....[177]....
        /*0620*/ 	.word	0x0500000f


	//   ....[178]....
        /*0624*/ 	.word	0x0500000f


	//   ....[179]....
        /*0628*/ 	.word	0x0500000f


	//   ....[180]....
        /*062c*/ 	.word	0x0500000f


	//   ....[181]....
        /*0630*/ 	.word	0x0500000f


	//   ....[182]....
        /*0634*/ 	.word	0x0500000f


	//   ....[183]....
        /*0638*/ 	.word	0x0500000f


	//   ....[184]....
        /*063c*/ 	.word	0x0500000f


	//   ....[185]....
        /*0640*/ 	.word	0x0500000f


	//   ....[186]....
        /*0644*/ 	.word	0x0500000f


	//   ....[187]....
        /*0648*/ 	.word	0x0500000f


	//   ....[188]....
        /*064c*/ 	.word	0x0500000f


	//   ....[189]....
        /*0650*/ 	.word	0x0500000f


	//   ....[190]....
        /*0654*/ 	.word	0x0500000f


	//   ....[191]....
        /*0658*/ 	.word	0x0500000f


	//   ....[192]....
        /*065c*/ 	.word	0x0500000f


	//   ....[193]....
        /*0660*/ 	.word	0x0500000f


	//   ....[194]....
        /*0664*/ 	.word	0x0500000f


	//   ....[195]....
        /*0668*/ 	.word	0x0500000f


	//   ....[196]....
        /*066c*/ 	.word	0x0500000f


	//   ....[197]....
        /*0670*/ 	.word	0x0500000f


	//   ....[198]....
        /*0674*/ 	.word	0x0500000f


	//   ....[199]....
        /*0678*/ 	.word	0x0500000f


	//   ....[200]....
        /*067c*/ 	.word	0x0500000f


	//   ....[201]....
        /*0680*/ 	.word	0x0500000f


	//   ....[202]....
        /*0684*/ 	.word	0x0500000f


	//   ....[203]....
        /*0688*/ 	.word	0x0500000f


	//   ....[204]....
        /*068c*/ 	.word	0x0500000f


	//   ....[205]....
        /*0690*/ 	.word	0x0500000f


	//   ....[206]....
        /*0694*/ 	.word	0x0500000f


	//   ....[207]....
        /*0698*/ 	.word	0x0500000f


	//   ....[208]....
        /*069c*/ 	.word	0x0500000f


	//   ....[209]....
        /*06a0*/ 	.word	0x0500000f


	//   ....[210]....
        /*06a4*/ 	.word	0x0500000f


	//   ....[211]....
        /*06a8*/ 	.word	0x0500000f


	//   ....[212]....
        /*06ac*/ 	.word	0x0500000f


	//   ....[213]....
        /*06b0*/ 	.word	0x0500000f


	//   ....[214]....
        /*06b4*/ 	.word	0x0500000f


	//   ....[215]....
        /*06b8*/ 	.word	0x0500000f


	//   ....[216]....
        /*06bc*/ 	.word	0x0500000f


	//   ....[217]....
        /*06c0*/ 	.word	0x0500000f


	//   ....[218]....
        /*06c4*/ 	.word	0x0500000f


	//   ....[219]....
        /*06c8*/ 	.word	0x0500000f


	//   ....[220]....
        /*06cc*/ 	.word	0x0500000f


	//   ....[221]....
        /*06d0*/ 	.word	0x0500000f


	//   ....[222]....
        /*06d4*/ 	.word	0x0500000f


	//   ....[223]....
        /*06d8*/ 	.word	0x0500000f


	//   ....[224]....
        /*06dc*/ 	.word	0x0500000f


	//----- nvinfo : EIATTR_COOP_GROUP_INSTR_OFFSETS
	.align		4
.L_291:
        /*06e0*/ 	.byte	0x04, 0x28
        /*06e2*/ 	.short	(.L_293 - .L_292)


	//   ....[0]....
.L_292:
        /*06e4*/ 	.word	0x00000070


	//   ....[1]....
        /*06e8*/ 	.word	0x000000b0


	//   ....[2]....
        /*06ec*/ 	.word	0x000002d0


	//   ....[3]....
        /*06f0*/ 	.word	0x00000430


	//   ....[4]....
        /*06f4*/ 	.word	0x00000550


	//   ....[5]....
        /*06f8*/ 	.word	0x000006b0


	//   ....[6]....
        /*06fc*/ 	.word	0x000018e0


	//   ....[7]....
        /*0700*/ 	.word	0x00002460


	//   ....[8]....
        /*0704*/ 	.word	0x000028d0


	//   ....[9]....
        /*0708*/ 	.word	0x00003450


	//   ....[10]....
        /*070c*/ 	.word	0x000034c0


	//   ....[11]....
        /*0710*/ 	.word	0x00004160


	//   ....[12]....
        /*0714*/ 	.word	0x000041c0


	//   ....[13]....
        /*0718*/ 	.word	0x00005bc0


	//   ....[14]....
        /*071c*/ 	.word	0x000067f0


	//   ....[15]....
        /*0720*/ 	.word	0x00006c20


	//   ....[16]....
        /*0724*/ 	.word	0x00006d50


	//   ....[17]....
        /*0728*/ 	.word	0x00007850


	//   ....[18]....
        /*072c*/ 	.word	0x000078c0


	//   ....[19]....
        /*0730*/ 	.word	0x0000a190


	//   ....[20]....
        /*0734*/ 	.word	0x0000a1b0


	//   ....[21]....
        /*0738*/ 	.word	0x0000a1f0


	//   ....[22]....
        /*073c*/ 	.word	0x0000a200


	//   ....[23]....
        /*0740*/ 	.word	0x0000ba20


	//   ....[24]....
        /*0744*/ 	.word	0x0000ba30


	//   ....[25]....
        /*0748*/ 	.word	0x0000bab0


	//   ....[26]....
        /*074c*/ 	.word	0x0000bac0


	//   ....[27]....
        /*0750*/ 	.word	0x0000c4c0


	//   ....[28]....
        /*0754*/ 	.word	0x0000c4d0


	//   ....[29]....
        /*0758*/ 	.word	0x0000c4e0


	//   ....[30]....
        /*075c*/ 	.word	0x0000c4f0


	//   ....[31]....
        /*0760*/ 	.word	0x0000c500


	//   ....[32]....
        /*0764*/ 	.word	0x0000c510


	//   ....[33]....
        /*0768*/ 	.word	0x0000c520


	//   ....[34]....
        /*076c*/ 	.word	0x0000c530


	//   ....[35]....
        /*0770*/ 	.word	0x0000c540


	//   ....[36]....
        /*0774*/ 	.word	0x0000c560


	//   ....[37]....
        /*0778*/ 	.word	0x0000c580


	//   ....[38]....
        /*077c*/ 	.word	0x0000c590


	//   ....[39]....
        /*0780*/ 	.word	0x0000c5c0


	//   ....[40]....
        /*0784*/ 	.word	0x0000c5d0


	//   ....[41]....
        /*0788*/ 	.word	0x0000c5e0


	//   ....[42]....
        /*078c*/ 	.word	0x0000c5f0


	//   ....[43]....
        /*0790*/ 	.word	0x0000c600


	//   ....[44]....
        /*0794*/ 	.word	0x0000c630


	//   ....[45]....
        /*0798*/ 	.word	0x0000c650


	//   ....[46]....
        /*079c*/ 	.word	0x0000c680


	//   ....[47]....
        /*07a0*/ 	.word	0x0000c6a0


	//   ....[48]....
        /*07a4*/ 	.word	0x0000c6c0


	//   ....[49]....
        /*07a8*/ 	.word	0x0000c6d0


	//   ....[50]....
        /*07ac*/ 	.word	0x0000c6e0


	//   ....[51]....
        /*07b0*/ 	.word	0x0000c700


	//   ....[52]....
        /*07b4*/ 	.word	0x0000c730


	//   ....[53]....
        /*07b8*/ 	.word	0x0000c750


	//   ....[54]....
        /*07bc*/ 	.word	0x0000c780


	//   ....[55]....
        /*07c0*/ 	.word	0x0000c7b0


	//   ....[56]....
        /*07c4*/ 	.word	0x0000c7e0


	//   ....[57]....
        /*07c8*/ 	.word	0x0000c810


	//   ....[58]....
        /*07cc*/ 	.word	0x0000c840


	//   ....[59]....
        /*07d0*/ 	.word	0x0000ced0


	//   ....[60]....
        /*07d4*/ 	.word	0x0000cee0


	//   ....[61]....
        /*07d8*/ 	.word	0x0000cef0


	//   ....[62]....
        /*07dc*/ 	.word	0x0000cf30


	//   ....[63]....
        /*07e0*/ 	.word	0x0000d550


	//   ....[64]....
        /*07e4*/ 	.word	0x0000d590


	//   ....[65]....
        /*07e8*/ 	.word	0x0000d5b0


	//   ....[66]....
        /*07ec*/ 	.word	0x0000d5f0


	//   ....[67]....
        /*07f0*/ 	.word	0x0000d610


	//   ....[68]....
        /*07f4*/ 	.word	0x0000d620


	//   ....[69]....
        /*07f8*/ 	.word	0x0000d640


	//   ....[70]....
        /*07fc*/ 	.word	0x0000d660


	//   ....[71]....
        /*0800*/ 	.word	0x0000dae0


	//   ....[72]....
        /*0804*/ 	.word	0x0000daf0


	//   ....[73]....
        /*0808*/ 	.word	0x0000dd20


	//   ....[74]....
        /*080c*/ 	.word	0x0000dd30


	//   ....[75]....
        /*0810*/ 	.word	0x0000e840


	//   ....[76]....
        /*0814*/ 	.word	0x0000e870


	//   ....[77]....
        /*0818*/ 	.word	0x0000e8b0


	//   ....[78]....
        /*081c*/ 	.word	0x0000e8e0


	//   ....[79]....
        /*0820*/ 	.word	0x0000e8f0


	//   ....[80]....
        /*0824*/ 	.word	0x0000e900


	//   ....[81]....
        /*0828*/ 	.word	0x0000e910


	//   ....[82]....
        /*082c*/ 	.word	0x0000e930


	//   ....[83]....
        /*0830*/ 	.word	0x0000ea80


	//   ....[84]....
        /*0834*/ 	.word	0x0000eca0


	//   ....[85]....
        /*0838*/ 	.word	0x0000ecd0


	//   ....[86]....
        /*083c*/ 	.word	0x0000ed00


	//   ....[87]....
        /*0840*/ 	.word	0x0000ed30


	//   ....[88]....
        /*0844*/ 	.word	0x0000ed60


	//   ....[89]....
        /*0848*/ 	.word	0x0000edb0


	//   ....[90]....
        /*084c*/ 	.word	0x0000ef20


	//   ....[91]....
        /*0850*/ 	.word	0x0000ef50


	//   ....[92]....
        /*0854*/ 	.word	0x0000ef80


	//   ....[93]....
        /*0858*/ 	.word	0x0000efb0


	//   ....[94]....
        /*085c*/ 	.word	0x0000efe0


	//   ....[95]....
        /*0860*/ 	.word	0x0000f010


	//   ....[96]....
        /*0864*/ 	.word	0x0000f0a0


	//   ....[97]....
        /*0868*/ 	.word	0x0000f100


	//   ....[98]....
        /*086c*/ 	.word	0x0000f110


	//   ....[99]....
        /*0870*/ 	.word	0x0000f160


	//   ....[100]....
        /*0874*/ 	.word	0x000116d0


	//   ....[101]....
        /*0878*/ 	.word	0x000116e0


	//   ....[102]....
        /*087c*/ 	.word	0x00011750


	//   ....[103]....
        /*0880*/ 	.word	0x00011770


	//   ....[104]....
        /*0884*/ 	.word	0x000117b0


	//   ....[105]....
        /*0888*/ 	.word	0x000117d0


	//   ....[106]....
        /*088c*/ 	.word	0x000117e0


	//   ....[107]....
        /*0890*/ 	.word	0x000117f0


	//   ....[108]....
        /*0894*/ 	.word	0x00011880


	//   ....[109]....
        /*0898*/ 	.word	0x000118a0


	//   ....[110]....
        /*089c*/ 	.word	0x00011cf0


	//   ....[111]....
        /*08a0*/ 	.word	0x00011d00


	//   ....[112]....
        /*08a4*/ 	.word	0x00011d20


	//   ....[113]....
        /*08a8*/ 	.word	0x00011db0


	//   ....[114]....
        /*08ac*/ 	.word	0x00011dc0


	//   ....[115]....
        /*08b0*/ 	.word	0x00011e30


	//   ....[116]....
        /*08b4*/ 	.word	0x00011e40


	//   ....[117]....
        /*08b8*/ 	.word	0x00011e50


	//   ....[118]....
        /*08bc*/ 	.word	0x00011e60


	//   ....[119]....
        /*08c0*/ 	.word	0x00011f20


	//   ....[120]....
        /*08c4*/ 	.word	0x00012790


	//   ....[121]....
        /*08c8*/ 	.word	0x000127c0


	//   ....[122]....
        /*08cc*/ 	.word	0x00012860


	//   ....[123]....
        /*08d0*/ 	.word	0x00012870


	//   ....[124]....
        /*08d4*/ 	.word	0x000128e0


	//   ....[125]....
        /*08d8*/ 	.word	0x000128f0


	//   ....[126]....
        /*08dc*/ 	.word	0x00012900


	//   ....[127]....
        /*08e0*/ 	.word	0x00012910


	//   ....[128]....
        /*08e4*/ 	.word	0x000129f0


	//   ....[129]....
        /*08e8*/ 	.word	0x00012a00


	//   ....[130]....
        /*08ec*/ 	.word	0x00012a10


	//   ....[131]....
        /*08f0*/ 	.word	0x00012a20


	//   ....[132]....
        /*08f4*/ 	.word	0x00013400


	//   ....[133]....
        /*08f8*/ 	.word	0x00013410


	//   ....[134]....
        /*08fc*/ 	.word	0x00013480


	//   ....[135]....
        /*0900*/ 	.word	0x00013490


	//   ....[136]....
        /*0904*/ 	.word	0x000134d0


	//   ....[137]....
        /*0908*/ 	.word	0x000134e0


	//   ....[138]....
        /*090c*/ 	.word	0x00013520


	//   ....[139]....
        /*0910*/ 	.word	0x00013530


	//   ....[140]....
        /*0914*/ 	.word	0x00013570


	//   ....[141]....
        /*0918*/ 	.word	0x00013580


	//   ....[142]....
        /*091c*/ 	.word	0x00013990


	//   ....[143]....
        /*0920*/ 	.word	0x000139a0


	//   ....[144]....
        /*0924*/ 	.word	0x000139b0


	//   ....[145]....
        /*0928*/ 	.word	0x000139f0


	//   ....[146]....
        /*092c*/ 	.word	0x00013a00


	//   ....[147]....
        /*0930*/ 	.word	0x00013a40


	//   ....[148]....
        /*0934*/ 	.word	0x00013a50


	//   ....[149]....
        /*0938*/ 	.word	0x00013a60


	//   ....[150]....
        /*093c*/ 	.word	0x00013aa0


	//   ....[151]....
        /*0940*/ 	.word	0x00013ae0


	//   ....[152]....
        /*0944*/ 	.word	0x000149d0


	//   ....[153]....
        /*0948*/ 	.word	0x000149f0


	//   ....[154]....
        /*094c*/ 	.word	0x00014a20


	//   ....[155]....
        /*0950*/ 	.word	0x00014a50


	//   ....[156]....
        /*0954*/ 	.word	0x00014a90


	//   ....[157]....
        /*0958*/ 	.word	0x00014aa0


	//   ....[158]....
        /*095c*/ 	.word	0x00014ad0


	//   ....[159]....
        /*0960*/ 	.word	0x00014b00


	//   ....[160]....
        /*0964*/ 	.word	0x00014c70


	//   ....[161]....
        /*0968*/ 	.word	0x00014ca0


	//   ....[162]....
        /*096c*/ 	.word	0x00014cd0


	//   ....[163]....
        /*0970*/ 	.word	0x00014d10


	//   ....[164]....
        /*0974*/ 	.word	0x00014d40


	//   ....[165]....
        /*0978*/ 	.word	0x00014d70


	//   ....[166]....
        /*097c*/ 	.word	0x00014e10


	//   ....[167]....
        /*0980*/ 	.word	0x00014e60


	//   ....[168]....
        /*0984*/ 	.word	0x00014e70


	//   ....[169]....
        /*0988*/ 	.word	0x00014eb0


	//   ....[170]....
        /*098c*/ 	.word	0x000159b0


	//   ....[171]....
        /*0990*/ 	.word	0x00015fe0


	//   ....[172]....
        /*0994*/ 	.word	0x000160d0


	//   ....[173]....
        /*0998*/ 	.word	0x00016160


	//   ....[174]....
        /*099c*/ 	.word	0x00016230


	//   ....[175]....
        /*09a0*/ 	.word	0x000162e0


	//   ....[176]....
        /*09a4*/ 	.word	0x00016390


	//   ....[177]....
        /*09a8*/ 	.word	0x00016430


	//   ....[178]....
        /*09ac*/ 	.word	0x000164d0


	//   ....[179]....
        /*09b0*/ 	.word	0x00016580


	//   ....[180]....
        /*09b4*/ 	.word	0x00016600


	//   ....[181]....
        /*09b8*/ 	.word	0x000166d0


	//   ....[182]....
        /*09bc*/ 	.word	0x00016800


	//   ....[183]....
        /*09c0*/ 	.word	0x000168b0


	//   ....[184]....
        /*09c4*/ 	.word	0x00016920


	//   ....[185]....
        /*09c8*/ 	.word	0x00016a20


	//   ....[186]....
        /*09cc*/ 	.word	0x00016a80


	//   ....[187]....
        /*09d0*/ 	.word	0x00016b60


	//   ....[188]....
        /*09d4*/ 	.word	0x00016bc0


	//   ....[189]....
        /*09d8*/ 	.word	0x00016c60


	//   ....[190]....
        /*09dc*/ 	.word	0x00016d00


	//   ....[191]....
        /*09e0*/ 	.word	0x00016dd0


	//   ....[192]....
        /*09e4*/ 	.word	0x00016e80


	//   ....[193]....
        /*09e8*/ 	.word	0x00016ee0


	//   ....[194]....
        /*09ec*/ 	.word	0x00016f40


	//   ....[195]....
        /*09f0*/ 	.word	0x00017030


	//   ....[196]....
        /*09f4*/ 	.word	0x00017090


	//   ....[197]....
        /*09f8*/ 	.word	0x00017170


	//   ....[198]....
        /*09fc*/ 	.word	0x000171d0


	//   ....[199]....
        /*0a00*/ 	.word	0x000172b0


	//   ....[200]....
        /*0a04*/ 	.word	0x00017310


	//   ....[201]....
        /*0a08*/ 	.word	0x000173e0


	//   ....[202]....
        /*0a0c*/ 	.word	0x00017460


	//   ....[203]....
        /*0a10*/ 	.word	0x00017520


	//   ....[204]....
        /*0a14*/ 	.word	0x00017660


	//   ....[205]....
        /*0a18*/ 	.word	0x00017710


	//   ....[206]....
        /*0a1c*/ 	.word	0x000177c0


	//   ....[207]....
        /*0a20*/ 	.word	0x00017860


	//   ....[208]....
        /*0a24*/ 	.word	0x00017910


	//   ....[209]....
        /*0a28*/ 	.word	0x000179b0


	//   ....[210]....
        /*0a2c*/ 	.word	0x00017a60


	//   ....[211]....
        /*0a30*/ 	.word	0x00017b00


	//   ....[212]....
        /*0a34*/ 	.word	0x00017b70


	//   ....[213]....
        /*0a38*/ 	.word	0x00017c30


	//   ....[214]....
        /*0a3c*/ 	.word	0x00017d20


	//   ....[215]....
        /*0a40*/ 	.word	0x00017db0


	//   ....[216]....
        /*0a44*/ 	.word	0x00017e10


	//   ....[217]....
        /*0a48*/ 	.word	0x00017ec0


	//   ....[218]....
        /*0a4c*/ 	.word	0x00017f20


	//   ....[219]....
        /*0a50*/ 	.word	0x00017fd0


	//   ....[220]....
        /*0a54*/ 	.word	0x00018030


	//   ....[221]....
        /*0a58*/ 	.word	0x000180e0


	//   ....[222]....
        /*0a5c*/ 	.word	0x00018140


	//   ....[223]....
        /*0a60*/ 	.word	0x000181f0


	//   ....[224]....
        /*0a64*/ 	.word	0x00018450


	//----- nvinfo : EIATTR_REG_RECONFIG
	.align		4
.L_293:
        /*0a68*/ 	.byte	0x01, 0x54
	.zero		2


	//----- nvinfo : EIATTR_SYSCALL_OFFSETS
	.align		4
        /*0a6c*/ 	.byte	0x04, 0x46
        /*0a6e*/ 	.short	(.L_295 - .L_294)


	//   ....[0]....
.L_294:
        /*0a70*/ 	.word	0x00001a90


	//   ....[1]....
        /*0a74*/ 	.word	0x00010930


	//   ....[2]....
        /*0a78*/ 	.word	0x00010ab0


	//   ....[3]....
        /*0a7c*/ 	.word	0x00010c00


	//   ....[4]....
        /*0a80*/ 	.word	0x00010d50


	//   ....[5]....
        /*0a84*/ 	.word	0x000122f0


	//----- nvinfo : EIATTR_MBARRIER_INSTR_OFFSETS
	.align		4
.L_295:
        /*0a88*/ 	.byte	0x04, 0x39
        /*0a8a*/ 	.short	(.L_297 - .L_296)


	//   ....[0]....
.L_296:
        /*0a8c*/ 	.word	0x00000180
        /*0a90*/ 	.word	0x000000ff
        /*0a94*/ 	.word	0x00013200
        /*0a98*/ 	.short	0x0100
        /*0a9a*/ 	.byte	0x08
	.zero		1


	//   ....[1]....
        /*0a9c*/ 	.word	0x00000190
        /*0aa0*/ 	.word	0x000000ff
        /*0aa4*/ 	.word	0x00013220
        /*0aa8*/ 	.short	0x0100
        /*0aaa*/ 	.byte	0x08
	.zero		1


	//   ....[2]....
        /*0aac*/ 	.word	0x00000280
        /*0ab0*/ 	.word	0x000000ff
        /*0ab4*/ 	.word	0x00013230
        /*0ab8*/ 	.short	0x0100
        /*0aba*/ 	.byte	0x08
	.zero		1


	//   ....[3]....
        /*0abc*/ 	.word	0x00000290
        /*0ac0*/ 	.word	0x000000ff
        /*0ac4*/ 	.word	0x00013240
        /*0ac8*/ 	.short	0x0100
        /*0aca*/ 	.byte	0x08
	.zero		1


	//   ....[4]....
        /*0acc*/ 	.word	0x000002a0
        /*0ad0*/ 	.word	0x000000ff
        /*0ad4*/ 	.word	0x00013238
        /*0ad8*/ 	.short	0x0100
        /*0ada*/ 	.byte	0x08
	.zero		1


	//   ....[5]....
        /*0adc*/ 	.word	0x000002b0
        /*0ae0*/ 	.word	0x000000ff
        /*0ae4*/ 	.word	0x00013248
        /*0ae8*/ 	.short	0x0100
        /*0aea*/ 	.byte	0x08
	.zero		1


	//   ....[6]....
        /*0aec*/ 	.word	0x000003e0
        /*0af0*/ 	.word	0x000000ff
        /*0af4*/ 	.word	0x00013250
        /*0af8*/ 	.short	0x0100
        /*0afa*/ 	.byte	0x08
	.zero		1


	//   ....[7]....
        /*0afc*/ 	.word	0x000003f0
        /*0b00*/ 	.word	0x000000ff
        /*0b04*/ 	.word	0x00013260
        /*0b08*/ 	.short	0x0100
        /*0b0a*/ 	.byte	0x08
	.zero		1


	//   ....[8]....
        /*0b0c*/ 	.word	0x00000400
        /*0b10*/ 	.word	0x000000ff
        /*0b14*/ 	.word	0x00013258
        /*0b18*/ 	.short	0x0100
        /*0b1a*/ 	.byte	0x08
	.zero		1


	//   ....[9]....
        /*0b1c*/ 	.word	0x00000410
        /*0b20*/ 	.word	0x000000ff
        /*0b24*/ 	.word	0x00013268
        /*0b28*/ 	.short	0x0100
        /*0b2a*/ 	.byte	0x08
	.zero		1


	//   ....[10]....
        /*0b2c*/ 	.word	0x00000500
        /*0b30*/ 	.word	0x000000ff
        /*0b34*/ 	.word	0x00013270
        /*0b38*/ 	.short	0x0100
        /*0b3a*/ 	.byte	0x06
	.zero		1


	//   ....[11]....
        /*0b3c*/ 	.word	0x00000510
        /*0b40*/ 	.word	0x000000ff
        /*0b44*/ 	.word	0x00013280
        /*0b48*/ 	.short	0x0100
        /*0b4a*/ 	.byte	0x06
	.zero		1


	//   ....[12]....
        /*0b4c*/ 	.word	0x00000520
        /*0b50*/ 	.word	0x000000ff
        /*0b54*/ 	.word	0x00013278
        /*0b58*/ 	.short	0x0100
        /*0b5a*/ 	.byte	0x06
	.zero		1


	//   ....[13]....
        /*0b5c*/ 	.word	0x00000530
        /*0b60*/ 	.word	0x000000ff
        /*0b64*/ 	.word	0x00013288
        /*0b68*/ 	.short	0x0100
        /*0b6a*/ 	.byte	0x06
	.zero		1


	//   ....[14]....
        /*0b6c*/ 	.word	0x00000660
        /*0b70*/ 	.word	0x000000ff
        /*0b74*/ 	.word	0x00013290
        /*0b78*/ 	.short	0x0100
        /*0b7a*/ 	.byte	0x08
	.zero		1


	//   ....[15]....
        /*0b7c*/ 	.word	0x00000670
        /*0b80*/ 	.word	0x000000ff
        /*0b84*/ 	.word	0x000132a0
        /*0b88*/ 	.short	0x0100
        /*0b8a*/ 	.byte	0x08
	.zero		1


	//   ....[16]....
        /*0b8c*/ 	.word	0x00000680
        /*0b90*/ 	.word	0x000000ff
        /*0b94*/ 	.word	0x00013298
        /*0b98*/ 	.short	0x0100
        /*0b9a*/ 	.byte	0x08
	.zero		1


	//   ....[17]....
        /*0b9c*/ 	.word	0x00000690
        /*0ba0*/ 	.word	0x000000ff
        /*0ba4*/ 	.word	0x000132a8
        /*0ba8*/ 	.short	0x0100
        /*0baa*/ 	.byte	0x08
	.zero		1


	//   ....[18]....
        /*0bac*/ 	.word	0x000007e0
        /*0bb0*/ 	.word	0x000000ff
        /*0bb4*/ 	.word	0x000132b0
        /*0bb8*/ 	.short	0x0100
        /*0bba*/ 	.byte	0x08
	.zero		1


	//   ....[19]....
        /*0bbc*/ 	.word	0x000007f0
        /*0bc0*/ 	.word	0x000000ff
        /*0bc4*/ 	.word	0x000132c0
        /*0bc8*/ 	.short	0x0100
        /*0bca*/ 	.byte	0x08
	.zero		1


	//   ....[20]....
        /*0bcc*/ 	.word	0x00000800
        /*0bd0*/ 	.word	0x000000ff
        /*0bd4*/ 	.word	0x000132b8
        /*0bd8*/ 	.short	0x0100
        /*0bda*/ 	.byte	0x08
	.zero		1


	//   ....[21]....
        /*0bdc*/ 	.word	0x00000810
        /*0be0*/ 	.word	0x000000ff
        /*0be4*/ 	.word	0x000132c8
        /*0be8*/ 	.short	0x0100
        /*0bea*/ 	.byte	0x08
	.zero		1


	//   ....[22]....
        /*0bec*/ 	.word	0x00001ce0
        /*0bf0*/ 	.word	0x000000ff
        /*0bf4*/ 	.word	0x00013200
        /*0bf8*/ 	.short	0x010a
        /*0bfa*/ 	.byte	0x2d
	.zero		1


	//   ....[23]....
        /*0bfc*/ 	.word	0x00001da0
        /*0c00*/ 	.word	0x00000004
        /*0c04*/ 	.word	0x00013230
        /*0c08*/ 	.short	0x010a
        /*0c0a*/ 	.byte	0x3f
	.zero		1


	//   ....[24]....
        /*0c0c*/ 	.word	0x00001de0
        /*0c10*/ 	.word	0x00000004
        /*0c14*/ 	.word	0x00013230
        /*0c18*/ 	.short	0x010a
        /*0c1a*/ 	.byte	0x3f
	.zero		1


	//   ....[25]....
        /*0c1c*/ 	.word	0x00002d30
        /*0c20*/ 	.word	0x000000ff
        /*0c24*/ 	.word	0x00000000
        /*0c28*/ 	.short	0x0101
        /*0c2a*/ 	.byte	0x06
	.zero		1


	//   ....[26]....
        /*0c2c*/ 	.word	0x00005300
        /*0c30*/ 	.word	0x000000ff
        /*0c34*/ 	.word	0x00013230
        /*0c38*/ 	.short	0x010a
        /*0c3a*/ 	.byte	0x16
	.zero		1


	//   ....[27]....
        /*0c3c*/ 	.word	0x00005340
        /*0c40*/ 	.word	0x000000ff
        /*0c44*/ 	.word	0x00013230
        /*0c48*/ 	.short	0x010a
        /*0c4a*/ 	.byte	0x16
	.zero		1


	//   ....[28]....
        /*0c4c*/ 	.word	0x00005790
        /*0c50*/ 	.word	0x000000ff
        /*0c54*/ 	.word	0x00013250
        /*0c58*/ 	.short	0x010a
        /*0c5a*/ 	.byte	0x0b
	.zero		1


	//   ....[29]....
        /*0c5c*/ 	.word	0x000057d0
        /*0c60*/ 	.word	0x000000ff
        /*0c64*/ 	.word	0x00013250
        /*0c68*/ 	.short	0x010a
        /*0c6a*/ 	.byte	0x0b
	.zero		1


	//   ....[30]....
        /*0c6c*/ 	.word	0x00006340
        /*0c70*/ 	.word	0x000000ff
        /*0c74*/ 	.word	0x00000000
        /*0c78*/ 	.short	0x0101
        /*0c7a*/ 	.byte	0x16
	.zero		1


	//   ....[31]....
        /*0c7c*/ 	.word	0x000085e0
        /*0c80*/ 	.word	0x000000ff
        /*0c84*/ 	.word	0x00000000
        /*0c88*/ 	.short	0x0101
        /*0c8a*/ 	.byte	0x06
	.zero		1


	//   ....[32]....
        /*0c8c*/ 	.word	0x00008b70
        /*0c90*/ 	.word	0x000000ff
        /*0c94*/ 	.word	0x00013230
        /*0c98*/ 	.short	0x010a
        /*0c9a*/ 	.byte	0x06
	.zero		1


	//   ....[33]....
        /*0c9c*/ 	.word	0x00008bb0
        /*0ca0*/ 	.word	0x000000ff
        /*0ca4*/ 	.word	0x00013230
        /*0ca8*/ 	.short	0x010a
        /*0caa*/ 	.byte	0x06
	.zero		1


	//   ....[34]....
        /*0cac*/ 	.word	0x00009000
        /*0cb0*/ 	.word	0x000000ff
        /*0cb4*/ 	.word	0x00013250
        /*0cb8*/ 	.short	0x010a
        /*0cba*/ 	.byte	0x0b
	.zero		1


	//   ....[35]....
        /*0cbc*/ 	.word	0x00009040
        /*0cc0*/ 	.word	0x000000ff
        /*0cc4*/ 	.word	0x00013250
        /*0cc8*/ 	.short	0x010a
        /*0cca*/ 	.byte	0x0b
	.zero		1


	//   ....[36]....
        /*0ccc*/ 	.word	0x00009950
        /*0cd0*/ 	.word	0x000000ff
        /*0cd4*/ 	.word	0x00000000
        /*0cd8*/ 	.short	0x0101
        /*0cda*/ 	.byte	0x06
	.zero		1


	//   ....[37]....
        /*0cdc*/ 	.word	0x0000b2e0
        /*0ce0*/ 	.word	0x000000ff
        /*0ce4*/ 	.word	0x00000000
        /*0ce8*/ 	.short	0x0101
        /*0cea*/ 	.byte	0x06
	.zero		1


	//   ....[38]....
        /*0cec*/ 	.word	0x0000b780
        /*0cf0*/ 	.word	0x000000ff
        /*0cf4*/ 	.word	0x00013250
        /*0cf8*/ 	.short	0x010a
        /*0cfa*/ 	.byte	0x05
	.zero		1


	//   ....[39]....
        /*0cfc*/ 	.word	0x0000b7c0
        /*0d00*/ 	.word	0x000000ff
        /*0d04*/ 	.word	0x00013250
        /*0d08*/ 	.short	0x010a
        /*0d0a*/ 	.byte	0x05
	.zero		1


	//   ....[40]....
        /*0d0c*/ 	.word	0x0000bda0
        /*0d10*/ 	.word	0x000000ff
        /*0d14*/ 	.word	0x00000000
        /*0d18*/ 	.short	0x0101
        /*0d1a*/ 	.byte	0x04
	.zero		1


	//   ....[41]....
        /*0d1c*/ 	.word	0x0000d420
        /*0d20*/ 	.word	0x00000000
        /*0d24*/ 	.word	0x00000000
        /*0d28*/ 	.short	0x0101
        /*0d2a*/ 	.byte	0x3f
	.zero		1


	//   ....[42]....
        /*0d2c*/ 	.word	0x0000dad0
        /*0d30*/ 	.word	0x00000006
        /*0d34*/ 	.word	0x00000000
        /*0d38*/ 	.short	0x0101
        /*0d3a*/ 	.byte	0x3f
	.zero		1


	//   ....[43]....
        /*0d3c*/ 	.word	0x00011340
        /*0d40*/ 	.word	0x00000007
        /*0d44*/ 	.word	0x00013280
        /*0d48*/ 	.short	0x010a
        /*0d4a*/ 	.byte	0x3f
	.zero		1


	//   ....[44]....
        /*0d4c*/ 	.word	0x000119c0
        /*0d50*/ 	.word	0x00000007
        /*0d54*/ 	.word	0x00013270
        /*0d58*/ 	.short	0x0107
        /*0d5a*/ 	.byte	0x3f
	.zero		1


	//   ....[45]....
        /*0d5c*/ 	.word	0x00011a80
        /*0d60*/ 	.word	0x00000007
        /*0d64*/ 	.word	0x00013270
        /*0d68*/ 	.short	0x0101
        /*0d6a*/ 	.byte	0x3f
	.zero		1


	//   ....[46]....
        /*0d6c*/ 	.word	0x00011ad0
        /*0d70*/ 	.word	0x00000007
        /*0d74*/ 	.word	0x00013240
        /*0d78*/ 	.short	0x010a
        /*0d7a*/ 	.byte	0x3f
	.zero		1


	//   ....[47]....
        /*0d7c*/ 	.word	0x00012030
        /*0d80*/ 	.word	0x00000007
        /*0d84*/ 	.word	0x00013230
        /*0d88*/ 	.short	0x0107
        /*0d8a*/ 	.byte	0x3f
	.zero		1


	//   ....[48]....
        /*0d8c*/ 	.word	0x00012100
        /*0d90*/ 	.word	0x00000007
        /*0d94*/ 	.word	0x00013230
        /*0d98*/ 	.short	0x0101
        /*0d9a*/ 	.byte	0x3f
	.zero		1


	//   ....[49]....
        /*0d9c*/ 	.word	0x00012b00
        /*0da0*/ 	.word	0x00000010
        /*0da4*/ 	.word	0x00013200
        /*0da8*/ 	.short	0x0107
        /*0daa*/ 	.byte	0x3f
	.zero		1


	//   ....[50]....
        /*0dac*/ 	.word	0x00012bf0
        /*0db0*/ 	.word	0x00000010
        /*0db4*/ 	.word	0x00013200
        /*0db8*/ 	.short	0x0101
        /*0dba*/ 	.byte	0x3f
	.zero		1


	//   ....[51]....
        /*0dbc*/ 	.word	0x00012c10
        /*0dc0*/ 	.word	0x00000010
        /*0dc4*/ 	.word	0x00013220
        /*0dc8*/ 	.short	0x010a
        /*0dca*/ 	.byte	0x3f
	.zero		1


	//   ....[52]....
        /*0dcc*/ 	.word	0x00013140
        /*0dd0*/ 	.word	0x00000000
        /*0dd4*/ 	.word	0x00013280
        /*0dd8*/ 	.short	0x010a
        /*0dda*/ 	.byte	0x3f
	.zero		1


	//   ....[53]....
        /*0ddc*/ 	.word	0x00013630
        /*0de0*/ 	.word	0x00000000
        /*0de4*/ 	.word	0x00013270
        /*0de8*/ 	.short	0x0107
        /*0dea*/ 	.byte	0x3f
	.zero		1


	//   ....[54]....
        /*0dec*/ 	.word	0x000136f0
        /*0df0*/ 	.word	0x00000000
        /*0df4*/ 	.word	0x00013270
        /*0df8*/ 	.short	0x0101
        /*0dfa*/ 	.byte	0x3f
	.zero		1


	//   ....[55]....
        /*0dfc*/ 	.word	0x00013720
        /*0e00*/ 	.word	0x00000000
        /*0e04*/ 	.word	0x00013240
        /*0e08*/ 	.short	0x010a
        /*0e0a*/ 	.byte	0x3f
	.zero		1


	//   ....[56]....
        /*0e0c*/ 	.word	0x00013b60
        /*0e10*/ 	.word	0x00000000
        /*0e14*/ 	.word	0x00013230
        /*0e18*/ 	.short	0x0107
        /*0e1a*/ 	.byte	0x3f
	.zero		1


	//   ....[57]....
        /*0e1c*/ 	.word	0x00013c20
        /*0e20*/ 	.word	0x00000000
        /*0e24*/ 	.word	0x00013230
        /*0e28*/ 	.short	0x0101
        /*0e2a*/ 	.byte	0x3f
	.zero		1


	//   ....[58]....
        /*0e2c*/ 	.word	0x00013cb0
        /*0e30*/ 	.word	0x00000002
        /*0e34*/ 	.word	0x00013270
        /*0e38*/ 	.short	0x010a
        /*0e3a*/ 	.byte	0x3f
	.zero		1


	//   ....[59]....
        /*0e3c*/ 	.word	0x00013d40
        /*0e40*/ 	.word	0x00000002
        /*0e44*/ 	.word	0x00013260
        /*0e48*/ 	.short	0x010a
        /*0e4a*/ 	.byte	0x3f
	.zero		1


	//   ....[60]....
        /*0e4c*/ 	.word	0x00014050
        /*0e50*/ 	.word	0x00000002
        /*0e54*/ 	.word	0x00013250
        /*0e58*/ 	.short	0x0101
        /*0e5a*/ 	.byte	0x3f
	.zero		1


	//   ....[61]....
        /*0e5c*/ 	.word	0x000140e0
        /*0e60*/ 	.word	0x00000002
        /*0e64*/ 	.word	0x00000000
        /*0e68*/ 	.short	0x0101
        /*0e6a*/ 	.byte	0x3f
	.zero		1


	//   ....[62]....
        /*0e6c*/ 	.word	0x000142c0
        /*0e70*/ 	.word	0x00000003
        /*0e74*/ 	.word	0x00013270
        /*0e78*/ 	.short	0x010a
        /*0e7a*/ 	.byte	0x3f
	.zero		1


	//   ....[63]....
        /*0e7c*/ 	.word	0x00014350
        /*0e80*/ 	.word	0x00000003
        /*0e84*/ 	.word	0x00013260
        /*0e88*/ 	.short	0x010a
        /*0e8a*/ 	.byte	0x3f
	.zero		1


	//   ....[64]....
        /*0e8c*/ 	.word	0x00014670
        /*0e90*/ 	.word	0x00000003
        /*0e94*/ 	.word	0x00013250
        /*0e98*/ 	.short	0x0101
        /*0e9a*/ 	.byte	0x3f
	.zero		1


	//   ....[65]....
        /*0e9c*/ 	.word	0x00014730
        /*0ea0*/ 	.word	0x00000003
        /*0ea4*/ 	.word	0x00000000
        /*0ea8*/ 	.short	0x0101
        /*0eaa*/ 	.byte	0x3f
	.zero		1


	//   ....[66]....
        /*0eac*/ 	.word	0x00015930
        /*0eb0*/ 	.word	0x00000005
        /*0eb4*/ 	.word	0x00013220
        /*0eb8*/ 	.short	0x010a
        /*0eba*/ 	.byte	0x3f
	.zero		1


	//   ....[67]....
        /*0ebc*/ 	.word	0x00015ae0
        /*0ec0*/ 	.word	0x00000003
        /*0ec4*/ 	.word	0x00013240
        /*0ec8*/ 	.short	0x010a
        /*0eca*/ 	.byte	0x3f
	.zero		1


	//   ....[68]....
        /*0ecc*/ 	.word	0x00015b70
        /*0ed0*/ 	.word	0x0000001b
        /*0ed4*/ 	.word	0x00013240
        /*0ed8*/ 	.short	0x010a
        /*0eda*/ 	.byte	0x3f
	.zero		1


	//   ....[69]....
        /*0edc*/ 	.word	0x00015bb0
        /*0ee0*/ 	.word	0x00000003
        /*0ee4*/ 	.word	0x00013260
        /*0ee8*/ 	.short	0x010a
        /*0eea*/ 	.byte	0x3f
	.zero		1


	//   ....[70]....
        /*0eec*/ 	.word	0x00015bf0
        /*0ef0*/ 	.word	0x0000001b
        /*0ef4*/ 	.word	0x00013260
        /*0ef8*/ 	.short	0x010a
        /*0efa*/ 	.byte	0x3f
	.zero		1


	//   ....[71]....
        /*0efc*/ 	.word	0x00015c30
        /*0f00*/ 	.word	0x00000003
        /*0f04*/ 	.word	0x00013280
        /*0f08*/ 	.short	0x010a
        /*0f0a*/ 	.byte	0x3f
	.zero		1


	//   ....[72]....
        /*0f0c*/ 	.word	0x00015c70
        /*0f10*/ 	.word	0x0000001b
        /*0f14*/ 	.word	0x00013280
        /*0f18*/ 	.short	0x010a
        /*0f1a*/ 	.byte	0x3f
	.zero		1


	//   ....[73]....
        /*0f1c*/ 	.word	0x00015ce0
        /*0f20*/ 	.word	0x00000003
        /*0f24*/ 	.word	0x00013200
        /*0f28*/ 	.short	0x010a
        /*0f2a*/ 	.byte	0x3f
	.zero		1


	//   ....[74]....
        /*0f2c*/ 	.word	0x00015d30
        /*0f30*/ 	.word	0x00000004
        /*0f34*/ 	.word	0x00013230
        /*0f38*/ 	.short	0x010a
        /*0f3a*/ 	.byte	0x3f
	.zero		1


	//   ....[75]....
        /*0f3c*/ 	.word	0x00015d90
        /*0f40*/ 	.word	0x00000007
        /*0f44*/ 	.word	0x00013230
        /*0f48*/ 	.short	0x010a
        /*0f4a*/ 	.byte	0x3f
	.zero		1


	//   ....[76]....
        /*0f4c*/ 	.word	0x00015df0
        /*0f50*/ 	.word	0x00000007
        /*0f54*/ 	.word	0x00013250
        /*0f58*/ 	.short	0x010a
        /*0f5a*/ 	.byte	0x3f
	.zero		1


	//   ....[77]....
        /*0f5c*/ 	.word	0x00015e50
        /*0f60*/ 	.word	0x00000003
        /*0f64*/ 	.word	0x00013230
        /*0f68*/ 	.short	0x010a
        /*0f6a*/ 	.byte	0x3f
	.zero		1


	//   ....[78]....
        /*0f6c*/ 	.word	0x00015eb0
        /*0f70*/ 	.word	0x00000003
        /*0f74*/ 	.word	0x00013250
        /*0f78*/ 	.short	0x010a
        /*0f7a*/ 	.byte	0x3f
	.zero		1


	//   ....[79]....
        /*0f7c*/ 	.word	0x00015f10
        /*0f80*/ 	.word	0x00000007
        /*0f84*/ 	.word	0x00013250
        /*0f88*/ 	.short	0x010a
        /*0f8a*/ 	.byte	0x3f
	.zero		1


	//   ....[80]....
        /*0f8c*/ 	.word	0x00016020
        /*0f90*/ 	.word	0x00000007
        /*0f94*/ 	.word	0x00013280
        /*0f98*/ 	.short	0x010a
        /*0f9a*/ 	.byte	0x3f
	.zero		1


	//   ....[81]....
        /*0f9c*/ 	.word	0x00016750
        /*0fa0*/ 	.word	0x00000007
        /*0fa4*/ 	.word	0x00013240
        /*0fa8*/ 	.short	0x010a
        /*0faa*/ 	.byte	0x3f
	.zero		1


	//   ....[82]....
        /*0fac*/ 	.word	0x00017560
        /*0fb0*/ 	.word	0x00000010
        /*0fb4*/ 	.word	0x00013220
        /*0fb8*/ 	.short	0x010a
        /*0fba*/ 	.byte	0x3f
	.zero		1


	//   ....[83]....
        /*0fbc*/ 	.word	0x000175b0
        /*0fc0*/ 	.word	0x00000000
        /*0fc4*/ 	.word	0x00013280
        /*0fc8*/ 	.short	0x010a
        /*0fca*/ 	.byte	0x3f
	.zero		1


	//   ....[84]....
        /*0fcc*/ 	.word	0x00017c70
        /*0fd0*/ 	.word	0x00000000
        /*0fd4*/ 	.word	0x00013240
        /*0fd8*/ 	.short	0x010a
        /*0fda*/ 	.byte	0x3f
	.zero		1


	//   ....[85]....
        /*0fdc*/ 	.word	0x00018230
        /*0fe0*/ 	.word	0x00000002
        /*0fe4*/ 	.word	0x00013270
        /*0fe8*/ 	.short	0x010a
        /*0fea*/ 	.byte	0x3f
	.zero		1


	//   ....[86]....
        /*0fec*/ 	.word	0x00018280
        /*0ff0*/ 	.word	0x00000002
        /*0ff4*/ 	.word	0x00013260
        /*0ff8*/ 	.short	0x010a
        /*0ffa*/ 	.byte	0x3f
	.zero		1


	//   ....[87]....
        /*0ffc*/ 	.word	0x000182d0
        /*1000*/ 	.word	0x00000003
        /*1004*/ 	.word	0x00013270
        /*1008*/ 	.short	0x010a
        /*100a*/ 	.byte	0x3f
	.zero		1


	//   ....[88]....
        /*100c*/ 	.word	0x00018320
        /*1010*/ 	.word	0x00000003
        /*1014*/ 	.word	0x00013260
        /*1018*/ 	.short	0x010a
        /*101a*/ 	.byte	0x3f
	.zero		1


	//   ....[89]....
        /*101c*/ 	.word	0x00018370
        /*1020*/ 	.word	0x00000005
        /*1024*/ 	.word	0x00013220
        /*1028*/ 	.short	0x010a
        /*102a*/ 	.byte	0x3f
	.zero		1


	//   ....[90]....
        /*102c*/ 	.word	0x00018510
        /*1030*/ 	.word	0x00000003
        /*1034*/ 	.word	0x00013240
        /*1038*/ 	.short	0x010a
        /*103a*/ 	.byte	0x3f
	.zero		1


	//   ....[91]....
        /*103c*/ 	.word	0x00018560
        /*1040*/ 	.word	0x0000001b
        /*1044*/ 	.word	0x00013240
        /*1048*/ 	.short	0x010a
        /*104a*/ 	.byte	0x3f
	.zero		1


	//   ....[92]....
        /*104c*/ 	.word	0x000185b0
        /*1050*/ 	.word	0x00000003
        /*1054*/ 	.word	0x00013260
        /*1058*/ 	.short	0x010a
        /*105a*/ 	.byte	0x3f
	.zero		1


	//   ....[93]....
        /*105c*/ 	.word	0x00018600
        /*1060*/ 	.word	0x0000001b
        /*1064*/ 	.word	0x00013260
        /*1068*/ 	.short	0x010a
        /*106a*/ 	.byte	0x3f
	.zero		1


	//   ....[94]....
        /*106c*/ 	.word	0x00018650
        /*1070*/ 	.word	0x00000003
        /*1074*/ 	.word	0x00013280
        /*1078*/ 	.short	0x010a
        /*107a*/ 	.byte	0x3f
	.zero		1


	//----- nvinfo : EIATTR_NUM_MBARRIERS
	.align		4
.L_297:
        /*107c*/ 	.byte	0x03, 0x38
        /*107e*/ 	.short	0x0016


	//----- nvinfo : EIATTR_EXIT_INSTR_OFFSETS
	.align		4
        /*1080*/ 	.byte	0x04, 0x1c
        /*1082*/ 	.short	(.L_299 - .L_298)


	//   ....[0]....
.L_298:
        /*1084*/ 	.word	0x00000980


	//   ....[1]....
        /*1088*/ 	.word	0x0000ea30


	//   ....[2]....
        /*108c*/ 	.word	0x00015cc0


	//----- nvinfo : EIATTR_MAX_THREADS
	.align		4
.L_299:
        /*1090*/ 	.byte	0x04, 0x05
        /*1092*/ 	.short	(.L_301 - .L_300)
.L_300:
        /*1094*/ 	.word	0x00000200
        /*1098*/ 	.word	0x00000001
        /*109c*/ 	.word	0x00000001


	//----- nvinfo : EIATTR_CRS_STACK_SIZE
	.align		4
.L_301:
        /*10a0*/ 	.byte	0x04, 0x1e
        /*10a2*/ 	.short	(.L_303 - .L_302)
.L_302:
        /*10a4*/ 	.word	0x00000000


	//----- nvinfo : EIATTR_CBANK_PARAM_SIZE
	.align		4
.L_303:
        /*10a8*/ 	.byte	0x03, 0x19
        /*10aa*/ 	.short	0x0af0


	//----- nvinfo : EIATTR_PARAM_CBANK
	.align		4
        /*10ac*/ 	.byte	0x04, 0x0a
        /*10ae*/ 	.short	(.L_305 - .L_304)
	.align		4
.L_304:
        /*10b0*/ 	.word	index@(.nv.constant0._ZN7cutlass13device_kernelIN5flash11enable_sm90INS1_16FlashAttnFwdSm90INS1_25CollectiveMainloopFwdSm90ILi2EN4cute5tupleIJNS5_1CILi1EEES8_S8_EEENS6_IJNS7_ILi192EEENS7_ILi160EEENS7_ILi64EEEEEELi64ENS_12float_e4m3_tEfNS_4arch4Sm90ELb1ELb0ELb1ELb1ELb1ELb0ELb0ELb1ELb1ELb1ELb1ELb0EEENS1_21CollectiveEpilogueFwdINS6_IJSA_SC_SB_EEES9_NS_10bfloat16_tESG_Li384ELb1ELb1ELb1ELb1EEENS1_36VarlenDynamicPersistentTileSchedulerILi192ELi160ELi384ELi128ELb1ELb1ELb1ELb1ELb1ELb1EEEEEEEEEvNT_6ParamsE)
        /*10b4*/ 	.short	0x0210
        /*10b6*/ 	.short	0x0af0


	//----- nvinfo : EIATTR_SW_WAR
	.align		4
.L_305:
        /*10b8*/ 	.byte	0x04, 0x36
        /*10ba*/ 	.short	(.L_307 - .L_306)
.L_306:
        /*10bc*/ 	.word	0x00000008
.L_307:


//--------------------- .nv.info._ZN7cutlass13device_kernelIN5flash11enable_sm90INS1_16FlashAttnFwdSm90INS1_25CollectiveMainloopFwdSm90ILi2EN4cute5tupleIJNS5_1CILi1EEES8_S8_EEENS6_IJNS7_ILi192EEENS7_ILi160EEENS7_ILi64EEEEEELi64ENS_12float_e4m3_tEfNS_4arch4Sm90ELb1ELb0ELb1ELb1ELb1ELb1ELb0ELb1ELb1ELb1ELb1ELb0EEENS1_21CollectiveEpilogueFwdINS6_IJSA_SC_SB_EEES9_NS_10bfloat16_tESG_Li384ELb1ELb1ELb1ELb1EEENS1_36VarlenDynamicPersistentTileSchedulerILi192ELi160ELi384ELi128ELb1ELb1ELb1ELb1ELb1ELb1EEEEEEEEEvNT_6ParamsE --------------------------
	.section	.nv.info._ZN7cutlass13device_kernelIN5flash11enable_sm90INS1_16FlashAttnFwdSm90INS1_25CollectiveMainloopFwdSm90ILi2EN4cute5tupleIJNS5_1CILi1EEES8_S8_EEENS6_IJNS7_ILi192EEENS7_ILi160EEENS7_ILi64EEEEEELi64ENS_12float_e4m3_tEfNS_4arch4Sm90ELb1ELb0ELb1ELb1ELb1ELb1ELb0ELb1ELb1ELb1ELb1ELb0EEENS1_21CollectiveEpilogueFwdINS6_IJSA_SC_SB_EEES9_NS_10bfloat16_tESG_Li384ELb1ELb1ELb1ELb1EEENS1_36VarlenDynamicPersistentTileSchedulerILi192ELi160ELi384ELi128ELb1ELb1ELb1ELb1ELb1ELb1EEEEEEEEEvNT_6ParamsE,"",@"SHT_CUDA_INFO"
	.sectionflags	@""
	.align	4


	//----- nvinfo : EIATTR_CUDA_API_VERSION
	.align		4
        /*0000*/ 	.byte	0x04, 0x37
        /*0002*/ 	.short	(.L_309 - .L_308)
.L_308:
        /*0004*/ 	.word	0x00000082


	//----- nvinfo : EIATTR_KPARAM_INFO
	.align		4
.L_309:
        /*0008*/ 	.byte	0x04, 0x17
        /*000a*/ 	.short	(.L_311 - .L_310)
.L_310:
        /*000c*/ 	.word	0x00000000
        /*0010*/ 	.short	0x0000
        /*0012*/ 	.short	0x0070
        /*0014*/ 	.byte	0x00, 0xf0, 0x01, 0x2a


	//----- nvinfo : EIATTR_SPARSE_MMA_MASK
	.align		4
.L_311:
        /*0018*/ 	.byte	0x03, 0x50
        /*001a*/ 	.short	0x0000


	//----- nvinfo : EIATTR_MAXREG_COUNT
	.align		4
        /*001c*/ 	.byte	0x03, 0x1b
        /*001e*/ 	.short	0x0080


	//----- nvinfo : EIATTR_NUM_BARRIERS
	.align		4
        /*0020*/ 	.byte	0x02, 0x4c
        /*0022*/ 	.byte	0x10
	.zero		1


	//----- nvinfo : EIATTR_EXTERNS
	.align		4
        /*0024*/ 	.byte	0x04, 0x0f
        /*0026*/ 	.short	(.L_313 - .L_312)


	//   ....[0]....
	.align		4
.L_312:
        /*0028*/ 	.word	index@(__assertfail)


	//----- nvinfo : EIATTR_ANNOTATIONS
	.align		4
.L_313:
        /*002c*/ 	.byte	0x04, 0x55
        /*002e*/ 	.short	(.L_315 - .L_314)


	//   ....[0]....
.L_314:
        /* <DEDUP_REMOVED lines=138> */


	//----- nvinfo : EIATTR_MERCURY_ISA_VERSION
	.align		4
.L_315:
        /*08c0*/ 	.byte	0x03, 0x5f
        /*08c2*/ 	.short	0x0101


	//----- nvinfo : EIATTR_UNUSED_LOAD_BYTE_OFFSET
	.align		4
        /*08c4*/ 	.byte	0x04, 0x44
        /*08c6*/ 	.short	(.L_317 - .L_316)


	//   ....[0]....
.L_316:
        /*08c8*/ 	.word	0x00000a40
        /*08cc*/ 	.word	0x0000fff0


	//   ....[1]....
        /*08d0*/ 	.word	0x000136b0
        /*08d4*/ 	.word	0x0000fff0


	//----- nvinfo : EIATTR_INT_WARP_WIDE_INSTR_OFFSETS
	.align		4
.L_317:
        /*08d8*/ 	.byte	0x04, 0x31
        /*08da*/ 	.short	(.L_319 - .L_318)


	//   ....[0]....
.L_318:
        /*08dc*/ 	.word	0x00000120


	//   ....[1]....
        /*08e0*/ 	.word	0x000001c0


	//   ....[2]....
        /*08e4*/ 	.word	0x00000230


	//   ....[3]....
        /*08e8*/ 	.word	0x00018dc0


	//   ....[4]....
        /*08ec*/ 	.word	0x00018e50


	//   ....[5]....
        /*08f0*/ 	.word	0x0001c8a0


	//   ....[6]....
        /*08f4*/ 	.word	0x0001c930


	//----- nvinfo : EIATTR_COOP_GROUP_MASK_REGIDS
	.align		4
.L_319:
        /*08f8*/ 	.byte	0x04, 0x29
        /*08fa*/ 	.short	(.L_321 - .L_320)


	//   ....[0]....
.L_320:
        /*08fc*/ 	.word	0xffffffff


	//   ....[1]....
        /*0900*/ 	.word	0xffffffff


	//   ....[2]....
        /*0904*/ 	.word	0xffffffff


	//   ....[3]....
        /*0908*/ 	.word	0xffffffff


	//   ....[4]....
        /*090c*/ 	.word	0xffffffff


	//   ....[5]....
        /*0910*/ 	.word	0xffffffff


	//   ....[6]....
        /*0914*/ 	.word	0xffffffff


	//   ....[7]....
        /*0918*/ 	.word	0xffffffff


	//   ....[8]....
        /*091c*/ 	.word	0xffffffff


	//   ....[9]....
        /*0920*/ 	.word	0xffffffff


	//   ....[10]....
        /*0924*/ 	.word	0xffffffff


	//   ....[11]....
        /*0928*/ 	.word	0xffffffff


	//   ....[12]....
        /*092c*/ 	.word	0xffffffff


	//   ....[13]....
        /*0930*/ 	.word	0xffffffff


	//   ....[14]....
        /*0934*/ 	.word	0xffffffff


	//   ....[15]....
        /*0938*/ 	.word	0xffffffff


	//   ....[16]....
        /*093c*/ 	.word	0xffffffff


	//   ....[17]....
        /*0940*/ 	.word	0xffffffff


	//   ....[18]....
        /*0944*/ 	.word	0xffffffff


	//   ....[19]....
        /*0948*/ 	.word	0xffffffff


	//   ....[20]....
        /*094c*/ 	.word	0xffffffff


	//   ....[21]....
        /*0950*/ 	.word	0xffffffff


	//   ....[22]....
        /*0954*/ 	.word	0xffffffff


	//   ....[23]....
        /*0958*/ 	.word	0xffffffff


	//   ....[24]....
        /*095c*/ 	.word	0xffffffff


	//   ....[25]....
        /*0960*/ 	.word	0xffffffff


	//   ....[26]....
        /*0964*/ 	.word	0xffffffff


	//   ....[27]....
        /*0968*/ 	.word	0xffffffff


	//   ....[28]....
        /*096c*/ 	.word	0xffffffff


	//   ....[29]....
        /*0970*/ 	.word	0xffffffff


	//   ....[30]....
        /*0974*/ 	.word	0xffffffff


	//   ....[31]....
        /*0978*/ 	.word	0xffffffff


	//   ....[32]....
        /*097c*/ 	.word	0xffffffff


	//   ....[33]....
        /*0980*/ 	.word	0xffffffff


	//   ....[34]....
        /*0984*/ 	.word	0xffffffff


	//   ....[35]....
        /*0988*/ 	.word	0xffffffff


	//   ....[36]....
        /*098c*/ 	.word	0xffffffff


	//   ....[37]....
        /*0990*/ 	.word	0xffffffff


	//   ....[38]....
        /*0994*/ 	.word	0xffffffff


	//   ....[39]....
        /*0998*/ 	.word	0xffffffff


	//   ....[40]....
        /*099c*/ 	.word	0xffffffff


	//   ....[41]....
        /*09a0*/ 	.word	0xffffffff


	//   ....[42]....
        /*09a4*/ 	.word	0xffffffff


	//   ....[43]....
        /*09a8*/ 	.word	0xffffffff


	//   ....[44]....
        /*09ac*/ 	.word	0xffffffff


	//   ....[45]....
        /*09b0*/ 	.word	0xffffffff


	//   ....[46]....
        /*09b4*/ 	.word	0xffffffff


	//   ....[47]....
        /*09b8*/ 	.word	0xffffffff


	//   ....[48]....
        /*09bc*/ 	.word	0xffffffff


	//   ....[49]....
        /*09c0*/ 	.word	0xffffffff


	//   ....[50]....
        /*09c4*/ 	.word	0xffffffff


	//   ....[51]....
        /*09c8*/ 	.word	0xffffffff


	//   ....[52]....
        /*09cc*/ 	.word	0xffffffff


	//   ....[53]....
        /*09d0*/ 	.word	0xffffffff


	//   ....[54]....
        /*09d4*/ 	.word	0xffffffff


	//   ....[55]....
        /*09d8*/ 	.word	0xffffffff


	//   ....[56]....
        /*09dc*/ 	.word	0xffffffff


	//   ....[57]....
        /*09e0*/ 	.word	0xffffffff


	//   ....[58]....
        /*09e4*/ 	.word	0xffffffff


	//   ....[59]....
        /*09e8*/ 	.word	0xffffffff


	//   ....[60]....
        /*09ec*/ 	.word	0xffffffff


	//   ....[61]....
        /*09f0*/ 	.word	0xffffffff


	//   ....[62]....
        /*09f4*/ 	.word	0xffffffff


	//   ....[63]....
        /*09f8*/ 	.word	0xffffffff


	//   ....[64]....
        /*09fc*/ 	.word	0xffffffff


	//   ....[65]....
        /*0a00*/ 	.word	0xffffffff


	//   ....[66]....
        /*0a04*/ 	.word	0xffffffff


	//   ....[67]....
        /*0a08*/ 	.word	0xffffffff


	//   ....[68]....
        /*0a0c*/ 	.word	0xffffffff


	//   ....[69]....
        /*0a10*/ 	.word	0xffffffff


	//   ....[70]....
        /*0a14*/ 	.word	0xffffffff


	//   ....[71]....
        /*0a18*/ 	.word	0xffffffff


	//   ....[72]....
        /*0a1c*/ 	.word	0xffffffff


	//   ....[73]....
        /*0a20*/ 	.word	0xffffffff


	//   ....[74]....
        /*0a24*/ 	.word	0xffffffff


	//   ....[75]....
        /*0a28*/ 	.word	0xffffffff


	//   ....[76]....
        /*0a2c*/ 	.word	0xffffffff


	//   ....[77]....
        /*0a30*/ 	.word	0xffffffff


	//   ....[78]....
        /*0a34*/ 	.word	0xffffffff


	//   ....[79]....
        /*0a38*/ 	.word	0xffffffff


	//   ....[80]....
        /*0a3c*/ 	.word	0xffffffff


	//   ....[81]....
        /*0a40*/ 	.word	0xffffffff


	//   ....[82]....
        /*0a44*/ 	.word	0xffffffff


	//   ....[83]....
        /*0a48*/ 	.word	0xffffffff


	//   ....[84]....
        /*0a4c*/ 	.word	0xffffffff


	//   ....[85]....
        /*0a50*/ 	.word	0xffffffff


	//   ....[86]....
        /*0a54*/ 	.word	0xffffffff


	//   ....[87]....
        /*0a58*/ 	.word	0xffffffff


	//   ....[88]....
        /*0a5c*/ 	.word	0xffffffff


	//   ....[89]....
        /*0a60*/ 	.word	0xffffffff


	//   ....[90]....
        /*0a64*/ 	.word	0xffffffff


	//   ....[91]....
        /*0a68*/ 	.word	0xffffffff


	//   ....[92]....
        /*0a6c*/ 	.word	0xffffffff


	//   ....[93]....
        /*0a70*/ 	.word	0xffffffff


	//   ....[94]....
        /*0a74*/ 	.word	0xffffffff


	//   ....[95]....
        /*0a78*/ 	.word	0xffffffff


	//   ....[96]....
        /*0a7c*/ 	.word	0xffffffff


	//   ....[97]....
        /*0a80*/ 	.word	0xffffffff


	//   ....[98]....
        /*0a84*/ 	.word	0xffffffff


	//   ....[99]....
        /*0a88*/ 	.word	0xffffffff


	//   ....[100]....
        /*0a8c*/ 	.word	0xffffffff


	//   ....[101]....
        /*0a90*/ 	.word	0xffffffff


	//   ....[102]....
        /*0a94*/ 	.word	0xffffffff


	//   ....[103]....
        /*0a98*/ 	.word	0xffffffff


	//   ....[104]....
        /*0a9c*/ 	.word	0xffffffff


	//   ....[105]....
        /*0aa0*/ 	.word	0xffffffff


	//   ....[106]....
        /*0aa4*/ 	.word	0xffffffff


	//   ....[107]....
        /*0aa8*/ 	.word	0xffffffff


	//   ....[108]....
        /*0aac*/ 	.word	0xffffffff


	//   ....[109]....
        /*0ab0*/ 	.word	0xffffffff


	//   ....[110]....
        /*0ab4*/ 	.word	0xffffffff


	//   ....[111]....
        /*0ab8*/ 	.word	0xffffffff


	//   ....[112]....
        /*0abc*/ 	.word	0xffffffff


	//   ....[113]....
        /*0ac0*/ 	.word	0xffffffff


	//   ....[114]....
        /*0ac4*/ 	.word	0xffffffff


	//   ....[115]....
        /*0ac8*/ 	.word	0xffffffff


	//   ....[116]....
        /*0acc*/ 	.word	0xffffffff


	//   ....[117]....
        /*0ad0*/ 	.word	0xffffffff


	//   ....[118]....
        /*0ad4*/ 	.word	0xffffffff


	//   ....[119]....
        /*0ad8*/ 	.word	0xffffffff


	//   ....[120]....
        /*0adc*/ 	.word	0xffffffff


	//   ....[121]....
        /*0ae0*/ 	.word	0xffffffff


	//   ....[122]....
        /*0ae4*/ 	.word	0xffffffff


	//   ....[123]....
        /*0ae8*/ 	.word	0xffffffff


	//   ....[124]....
        /*0aec*/ 	.word	0xffffffff


	//   ....[125]....
        /*0af0*/ 	.word	0xffffffff


	//   ....[126]....
        /*0af4*/ 	.word	0xffffffff


	//   ....[127]....
        /*0af8*/ 	.word	0xffffffff


	//   ....[128]....
        /*0afc*/ 	.word	0xffffffff


	//   ....[129]....
        /*0b00*/ 	.word	0xffffffff


	//   ....[130]....
        /*0b04*/ 	.word	0xffffffff


	//   ....[131]....
        /*0b08*/ 	.word	0xffffffff


	//   ....[132]....
        /*0b0c*/ 	.word	0xffffffff


	//   ....[133]....
        /*0b10*/ 	.word	0xffffffff


	//   ....[134]....
        /*0b14*/ 	.word	0xffffffff


	//   ....[135]....
        /*0b18*/ 	.word	0xffffffff


	//   ....[136]....
        /*0b1c*/ 	.word	0xffffffff


	//   ....[137]....
        /*0b20*/ 	.word	0xffffffff


	//   ....[138]....
        /*0b24*/ 	.word	0xffffffff


	//   ....[139]....
        /*0b28*/ 	.word	0xffffffff


	//   ....[140]....
        /*0b2c*/ 	.word	0xffffffff


	//   ....[141]....
        /*0b30*/ 	.word	0xffffffff


	//   ....[142]....
        /*0b34*/ 	.word	0xffffffff


	//   ....[143]....
        /*0b38*/ 	.word	0xffffffff


	//   ....[144]....
        /*0b3c*/ 	.word	0xffffffff


	//   ....[145]....
        /*0b40*/ 	.word	0xffffffff


	//   ....[146]....
        /*0b44*/ 	.word	0xffffffff


	//   ....[147]....
        /*0b48*/ 	.word	0xffffffff


	//   ....[148]....
        /*0b4c*/ 	.word	0xffffffff


	//   ....[149]....
        /*0b50*/ 	.word	0xffffffff


	//   ....[150]....
        /*0b54*/ 	.word	0xffffffff


	//   ....[151]....
        /*0b58*/ 	.word	0xffffffff


	//   ....[152]....
        /*0b5c*/ 	.word	0xffffffff


	//   ....[153]....
        /*0b60*/ 	.word	0xffffffff


	//   ....[154]....
        /*0b64*/ 	.word	0xffffffff


	//   ....[155]....
        /*0b68*/ 	.word	0xffffffff


	//   ....[156]....
        /*0b6c*/ 	.word	0xffffffff


	//   ....[157]....
        /*0b70*/ 	.word	0xffffffff


	//   ....[158]....
        /*0b74*/ 	.word	0xffffffff


	//   ....[159]....
        /*0b78*/ 	.word	0xffffffff


	//   ....[160]....
        /*0b7c*/ 	.word	0xffffffff


	//   ....[161]....
        /*0b80*/ 	.word	0xffffffff


	//   ....[162]....
        /*0b84*/ 	.word	0xffffffff


	//   ....[163]....
        /*0b88*/ 	.word	0xffffffff


	//   ....[164]....
        /*0b8c*/ 	.word	0xffffffff


	//   ....[165]....
        /*0b90*/ 	.word	0xffffffff


	//   ....[166]....
        /*0b94*/ 	.word	0xffffffff


	//   ....[167]....
        /*0b98*/ 	.word	0xffffffff


	//   ....[168]....
        /*0b9c*/ 	.word	0xffffffff


	//   ....[169]....
        /*0ba0*/ 	.word	0xffffffff


	//   ....[170]....
        /*0ba4*/ 	.word	0xffffffff


	//   ....[171]....
        /*0ba8*/ 	.word	0xffffffff


	//   ....[172]....
        /*0bac*/ 	.word	0xffffffff


	//   ....[173]....
        /*0bb0*/ 	.word	0xffffffff


	//   ....[174]....
        /*0bb4*/ 	.word	0xffffffff


	//   ....[175]....
        /*0bb8*/ 	.word	0xffffffff


	//   ....[176]....
        /*0bbc*/ 	.word	0xffffffff


	//   ....[177]....
        /*0bc0*/ 	.word	0xffffffff


	//   ....[178]....
        /*0bc4*/ 	.word	0xffffffff


	//   ....[179]....
        /*0bc8*/ 	.word	0xffffffff


	//   ....[180]....
        /*0bcc*/ 	.word	0xffffffff


	//   ....[181]....
        /*0bd0*/ 	.word	0xffffffff


	//   ....[182]....
        /*0bd4*/ 	.word	0xffffffff


	//   ....[183]....
        /*0bd8*/ 	.word	0xffffffff


	//   ....[184]....
        /*0bdc*/ 	.word	0xffffffff


	//   ....[185]....
        /*0be0*/ 	.word	0xffffffff


	//   ....[186]....
        /*0be4*/ 	.word	0xffffffff


	//   ....[187]....
        /*0be8*/ 	.word	0xffffffff


	//   ....[188]....
        /*0bec*/ 	.word	0xffffffff


	//   ....[189]....
        /*0bf0*/ 	.word	0x0500000f


	//   ....[190]....
        /*0bf4*/ 	.word	0x0500000f


	//   ....[191]....
        /*0bf8*/ 	.word	0x0500000f


	//   ....[192]....
        /*0bfc*/ 	.word	0x0500000f


	//   ....[193]....
        /*0c00*/ 	.word	0x0500000f


	//   ....[194]....
        /*0c04*/ 	.word	0x0500000f


	//   ....[195]....
        /*0c08*/ 	.word	0x0500000f


	//   ....[196]....
        /*0c0c*/ 	.word	0x0500000f


	//   ....[197]....
        /*0c10*/ 	.word	0x0500000f


	//   ....[198]....
        /*0c14*/ 	.word	0x0500000f


	//   ....[199]....
        /*0c18*/ 	.word	0x0500000f


	//   ....[200]....
        /*0c1c*/ 	.word	0x0500000f


	//   ....[201]....
        /*0c20*/ 	.word	0x0500000f


	//   ....[202]....
        /*0c24*/ 	.word	0x0500000f


	//   ....[203]....
        /*0c28*/ 	.word	0x0500000f


	//   ....[204]....
        /*0c2c*/ 	.word	0x0500000f


	//   ....[205]....
        /*0c30*/ 	.word	0x0500000f


	//   ....[206]....
        /*0c34*/ 	.word	0x0500000f


	//   ....[207]....
        /*0c38*/ 	.word	0x0500000f


	//   ....[208]....
        /*0c3c*/ 	.word	0x0500000f


	//   ....[209]....
        /*0c40*/ 	.word	0x0500000f


	//   ....[210]....
        /*0c44*/ 	.word	0x0500000f


	//   ....[211]....
        /*0c48*/ 	.word	0x0500000f


	//   ....[212]....
        /*0c4c*/ 	.word	0x0500000f


	//   ....[213]....
        /*0c50*/ 	.word	0x0500000f


	//   ....[214]....
        /*0c54*/ 	.word	0x0500000f


	//   ....[215]....
        /*0c58*/ 	.word	0x0500000f


	//   ....[216]....
        /*0c5c*/ 	.word	0x0500000f


	//   ....[217]....
        /*0c60*/ 	.word	0x0500000f


	//   ....[218]....
        /*0c64*/ 	.word	0x0500000f


	//   ....[219]....
        /*0c68*/ 	.word	0x0500000f


	//   ....[220]....
        /*0c6c*/ 	.word	0x0500000f


	//   ....[221]....
        /*0c70*/ 	.word	0x0500000f


	//   ....[222]....
        /*0c74*/ 	.word	0x0500000f


	//   ....[223]....
        /*0c78*/ 	.word	0x0500000f


	//   ....[224]....
        /*0c7c*/ 	.word	0x0500000f


	//   ....[225]....
        /*0c80*/ 	.word	0x0500000f


	//   ....[226]....
        /*0c84*/ 	.word	0x0500000f


	//   ....[227]....
        /*0c88*/ 	.word	0x0500000f


	//   ....[228]....
        /*0c8c*/ 	.word	0x0500000f


	//   ....[229]....
        /*0c90*/ 	.word	0x0500000f


	//   ....[230]....
        /*0c94*/ 	.word	0x0500000f


	//   ....[231]....
        /*0c98*/ 	.word	0x0500000f


	//   ....[232]....
        /*0c9c*/ 	.word	0x0500000f


	//   ....[233]....
        /*0ca0*/ 	.word	0x0500000f


	//   ....[234]....
        /*0ca4*/ 	.word	0x0500000f


	//   ....[235]....
        /*0ca8*/ 	.word	0x0500000f


	//   ....[236]....
        /*0cac*/ 	.word	0x0500000f


	//   ....[237]....
        /*0cb0*/ 	.word	0x0500000f


	//   ....[238]....
        /*0cb4*/ 	.word	0x0500000f


	//   ....[239]....
        /*0cb8*/ 	.word	0x0500000f


	//   ....[240]....
        /*0cbc*/ 	.word	0x0500000f


	//   ....[241]....
        /*0cc0*/ 	.word	0x0500000f


	//   ....[242]....
        /*0cc4*/ 	.word	0x0500000f


	//   ....[243]....
        /*0cc8*/ 	.word	0x0500000f


	//   ....[244]....
        /*0ccc*/ 	.word	0x0500000f


	//   ....[245]....
        /*0cd0*/ 	.word	0x0500000f


	//   ....[246]....
        /*0cd4*/ 	.word	0x0500000f


	//   ....[247]....
        /*0cd8*/ 	.word	0x0500000f


	//   ....[248]....
        /*0cdc*/ 	.word	0x0500000f


	//   ....[249]....
        /*0ce0*/ 	.word	0x0500000f


	//   ....[250]....
        /*0ce4*/ 	.word	0x0500000f


	//   ....[251]....
        /*0ce8*/ 	.word	0x0500000f


	//   ....[252]....
        /*0cec*/ 	.word	0x0500000f


	//   ....[253]....
        /*0cf0*/ 	.word	0x0500000f


	//   ....[254]....
        /*0cf4*/ 	.word	0x0500000f


	//   ....[255]....
        /*0cf8*/ 	.word	0x0500000f


	//   ....[0]....
        /*0cfc*/ 	.word	0x0500000f


	//   ....[1]....
        /*0d00*/ 	.word	0x0500000f


	//   ....[2]....
        /*0d04*/ 	.word	0x0500000f


	//   ....[3]....
        /*0d08*/ 	.word	0x0500000f


	//   ....[4]....
        /*0d0c*/ 	.word	0x0500000f


	//   ....[5]....
        /*0d10*/ 	.word	0x0500000f


	//   ....[6]....
        /*0d14*/ 	.word	0x0500000f


	//   ....[7]....
        /*0d18*/ 	.word	0x0500000f


	//   ....[8]....
        /*0d1c*/ 	.word	0x0500000f


	//   ....[9]....
        /*0d20*/ 	.word	0x0500000f


	//   ....[10]....
        /*0d24*/ 	.word	0x0500000f


	//   ....[11]....
        /*0d28*/ 	.word	0x0500000f


	//   ....[12]....
        /*0d2c*/ 	.word	0x0500000f


	//   ....[13]....
        /*0d30*/ 	.word	0x0500000f


	//   ....[14]....
        /*0d34*/ 	.word	0x0500000f


	//   ....[15]....
        /*0d38*/ 	.word	0x0500000f


	//   ....[16]....
        /*0d3c*/ 	.word	0x0500000f


	//   ....[17]....
        /*0d40*/ 	.word	0x0500000f


	//   ....[18]....
        /*0d44*/ 	.word	0x0500000f


	//   ....[19]....
        /*0d48*/ 	.word	0x0500000f


	//----- nvinfo : EIATTR_COOP_GROUP_INSTR_OFFSETS
	.align		4
.L_321:
        /*0d4c*/ 	.byte	0x04, 0x28
        /*0d4e*/ 	.short	(.L_323 - .L_322)


	//   ....[0]....
.L_322:
        /*0d50*/ 	.word	0x00000060


	//   ....[1]....
        /*0d54*/ 	.word	0x00000130


	//   ....[2]....
        /*0d58*/ 	.word	0x000001e0


	//   ....[3]....
        /*0d5c*/ 	.word	0x000003a0


	//   ....[4]....
        /*0d60*/ 	.word	0x00000500


	//   ....[5]....
        /*0d64*/ 	.word	0x00000620


	//   ....[6]....
        /*0d68*/ 	.word	0x00000780


	//   ....[7]....
        /*0d6c*/ 	.word	0x00002ab0


	//   ....[8]....
        /*0d70*/ 	.word	0x00002ac0


	//   ....[9]....
        /*0d74*/ 	.word	0x00003c30


	//   ....[10]....
        /*0d78*/ 	.word	0x00003c40


	//   ....[11]....
        /*0d7c*/ 	.word	0x00004db0


	//   ....[12]....
        /*0d80*/ 	.word	0x00004dc0


	//   ....[13]....
        /*0d84*/ 	.word	0x00005140


	//   ....[14]....
        /*0d88*/ 	.word	0x00005170


	//   ....[15]....
        /*0d8c*/ 	.word	0x00005910


	//   ....[16]....
        /*0d90*/ 	.word	0x00006250


	//   ....[17]....
        /*0d94*/ 	.word	0x00006260


	//   ....[18]....
        /*0d98*/ 	.word	0x00006270


	//   ....[19]....
        /*0d9c*/ 	.word	0x00006280


	//   ....[20]....
        /*0da0*/ 	.word	0x00007740


	//   ....[21]....
        /*0da4*/ 	.word	0x00007750


	//   ....[22]....
        /*0da8*/ 	.word	0x00007760


	//   ....[23]....
        /*0dac*/ 	.word	0x00007770


	//   ....[24]....
        /*0db0*/ 	.word	0x000096b0


	//   ....[25]....
        /*0db4*/ 	.word	0x0000a2e0


	//   ....[26]....
        /*0db8*/ 	.word	0x0000a2f0


	//   ....[27]....
        /*0dbc*/ 	.word	0x0000a310


	//   ....[28]....
        /*0dc0*/ 	.word	0x0000adf0


	//   ....[29]....
        /*0dc4*/ 	.word	0x0000ae10


	//   ....[30]....
        /*0dc8*/ 	.word	0x0000cf00


	//   ....[31]....
        /*0dcc*/ 	.word	0x0000cf30


	//   ....[32]....
        /*0dd0*/ 	.word	0x0000da10


	//   ....[33]....
        /*0dd4*/ 	.word	0x0000db00


	//   ....[34]....
        /*0dd8*/ 	.word	0x0000e930


	//   ....[35]....
        /*0ddc*/ 	.word	0x0000e950


	//   ....[36]....
        /*0de0*/ 	.word	0x00011300


	//   ....[37]....
        /*0de4*/ 	.word	0x00011350


	//   ....[38]....
        /*0de8*/ 	.word	0x00011720


	//   ....[39]....
        /*0dec*/ 	.word	0x00011740


	//   ....[40]....
        /*0df0*/ 	.word	0x00013040


	//   ....[41]....
        /*0df4*/ 	.word	0x00013090


	//   ....[42]....
        /*0df8*/ 	.word	0x000130f0


	//   ....[43]....
        /*0dfc*/ 	.word	0x00013100


	//   ....[44]....
        /*0e00*/ 	.word	0x00013bc0


	//   ....[45]....
        /*0e04*/ 	.word	0x00013bf0


	//   ....[46]....
        /*0e08*/ 	.word	0x00013c20


	//   ....[47]....
        /*0e0c*/ 	.word	0x00013c40


	//   ....[48]....
        /*0e10*/ 	.word	0x00013c50


	//   ....[49]....
        /*0e14*/ 	.word	0x00013c60


	//   ....[50]....
        /*0e18*/ 	.word	0x00013c70


	//   ....[51]....
        /*0e1c*/ 	.word	0x00013c80


	//   ....[52]....
        /*0e20*/ 	.word	0x00013c90


	//   ....[53]....
        /*0e24*/ 	.word	0x00013ca0


	//   ....[54]....
        /*0e28*/ 	.word	0x00013cb0


	//   ....[55]....
        /*0e2c*/ 	.word	0x00013cd0


	//   ....[56]....
        /*0e30*/ 	.word	0x00013ce0


	//   ....[57]....
        /*0e34*/ 	.word	0x00013cf0


	//   ....[58]....
        /*0e38*/ 	.word	0x00013d00


	//   ....[59]....
        /*0e3c*/ 	.word	0x00013d10


	//   ....[60]....
        /*0e40*/ 	.word	0x00013d20


	//   ....[61]....
        /*0e44*/ 	.word	0x00013d30


	//   ....[62]....
        /*0e48*/ 	.word	0x00013d40


	//   ....[63]....
        /*0e4c*/ 	.word	0x00013d50


	//   ....[64]....
        /*0e50*/ 	.word	0x00013d60


	//   ....[65]....
        /*0e54*/ 	.word	0x00013d70


	//   ....[66]....
        /*0e58*/ 	.word	0x00013d80


	//   ....[67]....
        /*0e5c*/ 	.word	0x00013d90


	//   ....[68]....
        /*0e60*/ 	.word	0x00013da0


	//   ....[69]....
        /*0e64*/ 	.word	0x00013db0


	//   ....[70]....
        /*0e68*/ 	.word	0x00013dc0


	//   ....[71]....
        /*0e6c*/ 	.word	0x00013dd0


	//   ....[72]....
        /*0e70*/ 	.word	0x00013de0


	//   ....[73]....
        /*0e74*/ 	.word	0x00013df0


	//   ....[74]....
        /*0e78*/ 	.word	0x00013e00


	//   ....[75]....
        /*0e7c*/ 	.word	0x00013e10


	//   ....[76]....
        /*0e80*/ 	.word	0x000145b0


	//   ....[77]....
        /*0e84*/ 	.word	0x000145c0


	//   ....[78]....
        /*0e88*/ 	.word	0x000145d0


	//   ....[79]....
        /*0e8c*/ 	.word	0x00014620


	//   ....[80]....
        /*0e90*/ 	.word	0x00014b70


	//   ....[81]....
        /*0e94*/ 	.word	0x00014bb0


	//   ....[82]....
        /*0e98*/ 	.word	0x00014bd0


	//   ....[83]....
        /*0e9c*/ 	.word	0x00014c10


	//   ....[84]....
        /*0ea0*/ 	.word	0x00014c30


	//   ....[85]....
        /*0ea4*/ 	.word	0x00014c50


	//   ....[86]....
        /*0ea8*/ 	.word	0x00014c70


	//   ....[87]....
        /*0eac*/ 	.word	0x00014c90


	//   ....[88]....
        /*0eb0*/ 	.word	0x000150c0


	//   ....[89]....
        /*0eb4*/ 	.word	0x000150d0


	//   ....[90]....
        /*0eb8*/ 	.word	0x00015380


	//   ....[91]....
        /*0ebc*/ 	.word	0x00015390


	//   ....[92]....
        /*0ec0*/ 	.word	0x00015e00


	//   ....[93]....
        /*0ec4*/ 	.word	0x00015e30


	//   ....[94]....
        /*0ec8*/ 	.word	0x00015e70


	//   ....[95]....
        /*0ecc*/ 	.word	0x00015ea0


	//   ....[96]....
        /*0ed0*/ 	.word	0x00015ec0


	//   ....[97]....
        /*0ed4*/ 	.word	0x00015ed0


	//   ....[98]....
        /*0ed8*/ 	.word	0x00015ee0


	//   ....[99]....
        /*0edc*/ 	.word	0x00015f00


	//   ....[100]....
        /*0ee0*/ 	.word	0x00016050


	//   ....[101]....
        /*0ee4*/ 	.word	0x00016260


	//   ....[102]....
        /*0ee8*/ 	.word	0x00016290


	//   ....[103]....
        /*0eec*/ 	.word	0x000162c0


	//   ....[104]....
        /*0ef0*/ 	.word	0x000162f0


	//   ....[105]....
        /*0ef4*/ 	.word	0x00016320


	//   ....[106]....
        /*0ef8*/ 	.word	0x00016350


	//   ....[107]....
        /*0efc*/ 	.word	0x000164e0


	//   ....[108]....
        /*0f00*/ 	.word	0x00016510


	//   ....[109]....
        /*0f04*/ 	.word	0x00016540


	//   ....[110]....
        /*0f08*/ 	.word	0x00016570


	//   ....[111]....
        /*0f0c*/ 	.word	0x000165a0


	//   ....[112]....
        /*0f10*/ 	.word	0x000165d0


	//   ....[113]....
        /*0f14*/ 	.word	0x00016660


	//   ....[114]....
        /*0f18*/ 	.word	0x00016690


	//   ....[115]....
        /*0f1c*/ 	.word	0x000166a0


	//   ....[116]....
        /*0f20*/ 	.word	0x000166e0


	//   ....[117]....
        /*0f24*/ 	.word	0x00017d40


	//   ....[118]....
        /*0f28*/ 	.word	0x00019d70


	//   ....[119]....
        /*0f2c*/ 	.word	0x00019d80


	//   ....[120]....
        /*0f30*/ 	.word	0x00019de0


	//   ....[121]....
        /*0f34*/ 	.word	0x00019df0


	//   ....[122]....
        /*0f38*/ 	.word	0x00019e50


	//   ....[123]....
        /*0f3c*/ 	.word	0x00019e70


	//   ....[124]....
        /*0f40*/ 	.word	0x00019e80


	//   ....[125]....
        /*0f44*/ 	.word	0x00019e90


	//   ....[126]....
        /*0f48*/ 	.word	0x00019f20


	//   ....[127]....
        /*0f4c*/ 	.word	0x00019f40


	//   ....[128]....
        /*0f50*/ 	.word	0x0001a3c0


	//   ....[129]....
        /*0f54*/ 	.word	0x0001a3e0


	//   ....[130]....
        /*0f58*/ 	.word	0x0001a480


	//   ....[131]....
        /*0f5c*/ 	.word	0x0001a490


	//   ....[132]....
        /*0f60*/ 	.word	0x0001a500


	//   ....[133]....
        /*0f64*/ 	.word	0x0001a510


	//   ....[134]....
        /*0f68*/ 	.word	0x0001a520


	//   ....[135]....
        /*0f6c*/ 	.word	0x0001a530


	//   ....[136]....
        /*0f70*/ 	.word	0x0001a5e0


	//   ....[137]....
        /*0f74*/ 	.word	0x0001a600


	//   ....[138]....
        /*0f78*/ 	.word	0x0001ae80


	//   ....[139]....
        /*0f7c*/ 	.word	0x0001aeb0


	//   ....[140]....
        /*0f80*/ 	.word	0x0001af20


	//   ....[141]....
        /*0f84*/ 	.word	0x0001af40


	//   ....[142]....
        /*0f88*/ 	.word	0x0001afc0


	//   ....[143]....
        /*0f8c*/ 	.word	0x0001afe0


	//   ....[144]....
        /*0f90*/ 	.word	0x0001aff0


	//   ....[145]....
        /*0f94*/ 	.word	0x0001b060


	//   ....[146]....
        /*0f98*/ 	.word	0x0001b0b0


	//   ....[147]....
        /*0f9c*/ 	.word	0x0001b0e0


	//   ....[148]....
        /*0fa0*/ 	.word	0x0001b120


	//   ....[149]....
        /*0fa4*/ 	.word	0x0001b130


	//   ....[150]....
        /*0fa8*/ 	.word	0x0001bb30


	//   ....[151]....
        /*0fac*/ 	.word	0x0001bb40


	//   ....[152]....
        /*0fb0*/ 	.word	0x0001bb60


	//   ....[153]....
        /*0fb4*/ 	.word	0x0001bbb0


	//   ....[154]....
        /*0fb8*/ 	.word	0x0001bbc0


	//   ....[155]....
        /*0fbc*/ 	.word	0x0001bc00


	//   ....[156]....
        /*0fc0*/ 	.word	0x0001bc10


	//   ....[157]....
        /*0fc4*/ 	.word	0x0001bc20


	//   ....[158]....
        /*0fc8*/ 	.word	0x0001bc60


	//   ....[159]....
        /*0fcc*/ 	.word	0x0001bca0


	//   ....[160]....
        /*0fd0*/ 	.word	0x0001c0b0


	//   ....[161]....
        /*0fd4*/ 	.word	0x0001c0c0


	//   ....[162]....
        /*0fd8*/ 	.word	0x0001c0d0


	//   ....[163]....
        /*0fdc*/ 	.word	0x0001c110


	//   ....[164]....
        /*0fe0*/ 	.word	0x0001c120


	//   ....[165]....
        /*0fe4*/ 	.word	0x0001c160


	//   ....[166]....
        /*0fe8*/ 	.word	0x0001c170


	//   ....[167]....
        /*0fec*/ 	.word	0x0001c180


	//   ....[168]....
        /*0ff0*/ 	.word	0x0001c1c0


	//   ....[169]....
        /*0ff4*/ 	.word	0x0001c200


	//   ....[170]....
        /*0ff8*/ 	.word	0x0001d060


	//   ....[171]....
        /*0ffc*/ 	.word	0x0001d090


	//   ....[172]....
        /*1000*/ 	.word	0x0001d0f0


	//   ....[173]....
        /*1004*/ 	.word	0x0001d120


	//   ....[174]....
        /*1008*/ 	.word	0x0001d150


	//   ....[175]....
        /*100c*/ 	.word	0x0001d180


	//   ....[176]....
        /*1010*/ 	.word	0x0001d1b0


	//   ....[177]....
        /*1014*/ 	.word	0x0001d1e0


	//   ....[178]....
        /*1018*/ 	.word	0x0001d380


	//   ....[179]....
        /*101c*/ 	.word	0x0001d3b0


	//   ....[180]....
        /*1020*/ 	.word	0x0001d3e0


	//   ....[181]....
        /*1024*/ 	.word	0x0001d410


	//   ....[182]....
        /*1028*/ 	.word	0x0001d440


	//   ....[183]....
        /*102c*/ 	.word	0x0001d470


	//   ....[184]....
        /*1030*/ 	.word	0x0001d530


	//   ....[185]....
        /*1034*/ 	.word	0x0001d550


	//   ....[186]....
        /*1038*/ 	.word	0x0001d570


	//   ....[187]....
        /*103c*/ 	.word	0x0001d5d0


	//   ....[188]....
        /*1040*/ 	.word	0x0001e030


	//   ....[189]....
        /*1044*/ 	.word	0x0001e3e0


	//   ....[190]....
        /*1048*/ 	.word	0x0001e470


	//   ....[191]....
        /*104c*/ 	.word	0x0001e540


	//   ....[192]....
        /*1050*/ 	.word	0x0001e5d0


	//   ....[193]....
        /*1054*/ 	.word	0x0001e6b0


	//   ....[194]....
        /*1058*/ 	.word	0x0001e740


	//   ....[195]....
        /*105c*/ 	.word	0x0001e810


	//   ....[196]....
        /*1060*/ 	.word	0x0001e8a0


	//   ....[197]....
        /*1064*/ 	.word	0x0001e8f0


	//   ....[198]....
        /*1068*/ 	.word	0x0001e940


	//   ....[199]....
        /*106c*/ 	.word	0x0001ea10


	//   ....[200]....
        /*1070*/ 	.word	0x0001eaa0


	//   ....[201]....
        /*1074*/ 	.word	0x0001eaf0


	//   ....[202]....
        /*1078*/ 	.word	0x0001eb40


	//   ....[203]....
        /*107c*/ 	.word	0x0001ee30


	//   ....[204]....
        /*1080*/ 	.word	0x0001f110


	//   ....[205]....
        /*1084*/ 	.word	0x0001f210


	//   ....[206]....
        /*1088*/ 	.word	0x0001f2a0


	//   ....[207]....
        /*108c*/ 	.word	0x0001f300


	//   ....[208]....
        /*1090*/ 	.word	0x0001f3e0


	//   ....[209]....
        /*1094*/ 	.word	0x0001f460


	//   ....[210]....
        /*1098*/ 	.word	0x0001f530


	//   ....[211]....
        /*109c*/ 	.word	0x0001f620


	//   ....[212]....
        /*10a0*/ 	.word	0x0001f6c0


	//   ....[213]....
        /*10a4*/ 	.word	0x0001f740


	//   ....[214]....
        /*10a8*/ 	.word	0x0001f810


	//   ....[215]....
        /*10ac*/ 	.word	0x0001f940


	//   ....[216]....
        /*10b0*/ 	.word	0x0001f9f0


	//   ....[217]....
        /*10b4*/ 	.word	0x0001fa70


	//   ....[218]....
        /*10b8*/ 	.word	0x0001fb60


	//   ....[219]....
        /*10bc*/ 	.word	0x0001fbc0


	//   ....[220]....
        /*10c0*/ 	.word	0x0001fca0


	//   ....[221]....
        /*10c4*/ 	.word	0x0001fd00


	//   ....[222]....
        /*10c8*/ 	.word	0x0001fda0


	//   ....[223]....
        /*10cc*/ 	.word	0x0001fe40


	//   ....[224]....
        /*10d0*/ 	.word	0x0001ff10


	//   ....[225]....
        /*10d4*/ 	.word	0x0001ffc0


	//   ....[226]....
        /*10d8*/ 	.word	0x00020030


	//   ....[227]....
        /*10dc*/ 	.word	0x00020090


	//   ....[228]....
        /*10e0*/ 	.word	0x00020150


	//   ....[229]....
        /*10e4*/ 	.word	0x000201b0


	//   ....[230]....
        /*10e8*/ 	.word	0x000202b0


	//   ....[231]....
        /*10ec*/ 	.word	0x00020310


	//   ....[232]....
        /*10f0*/ 	.word	0x000203c0


	//   ....[233]....
        /*10f4*/ 	.word	0x00020470


	//   ....[234]....
        /*10f8*/ 	.word	0x00020520


	//   ....[235]....
        /*10fc*/ 	.word	0x000205a0


	//   ....[236]....
        /*1100*/ 	.word	0x00020670


	//   ....[237]....
        /*1104*/ 	.word	0x000207b0


	//   ....[238]....
        /*1108*/ 	.word	0x00020860


	//   ....[239]....
        /*110c*/ 	.word	0x00020910


	//   ....[240]....
        /*1110*/ 	.word	0x000209b0


	//   ....[241]....
        /*1114*/ 	.word	0x00020a60


	//   ....[242]....
        /*1118*/ 	.word	0x00020b00


	//   ....[243]....
        /*111c*/ 	.word	0x00020bb0


	//   ....[244]....
        /*1120*/ 	.word	0x00020c50


	//   ....[245]....
        /*1124*/ 	.word	0x00020cc0


	//   ....[246]....
        /*1128*/ 	.word	0x00020d80


	//   ....[247]....
        /*112c*/ 	.word	0x00020e70


	//   ....[248]....
        /*1130*/ 	.word	0x00020f00


	//   ....[249]....
        /*1134*/ 	.word	0x00020f60


	//   ....[250]....
        /*1138*/ 	.word	0x00021010


	//   ....[251]....
        /*113c*/ 	.word	0x00021070


	//   ....[252]....
        /*1140*/ 	.word	0x00021120


	//   ....[253]....
        /*1144*/ 	.word	0x00021180


	//   ....[254]....
        /*1148*/ 	.word	0x00021230


	//   ....[255]....
        /*114c*/ 	.word	0x00021290


	//   ....[0]....
        /*1150*/ 	.word	0x00021340


	//   ....[1]....
        /*1154*/ 	.word	0x00021520


	//   ....[2]....
        /*1158*/ 	.word	0x000215c0


	//   ....[3]....
        /*115c*/ 	.word	0x00021740


	//   ....[4]....
        /*1160*/ 	.word	0x000217c0


	//   ....[5]....
        /*1164*/ 	.word	0x00021840


	//   ....[6]....
        /*1168*/ 	.word	0x000218c0


	//   ....[7]....
        /*116c*/ 	.word	0x00021940


	//   ....[8]....
        /*1170*/ 	.word	0x000219d0


	//   ....[9]....
        /*1174*/ 	.word	0x00021a70


	//   ....[10]....
        /*1178*/ 	.word	0x00021b20


	//   ....[11]....
        /*117c*/ 	.word	0x00021ba0


	//   ....[12]....
        /*1180*/ 	.word	0x00021c20


	//   ....[13]....
        /*1184*/ 	.word	0x00021ca0


	//   ....[14]....
        /*1188*/ 	.word	0x00021d30


	//   ....[15]....
        /*118c*/ 	.word	0x00021db0


	//   ....[16]....
        /*1190*/ 	.word	0x00021e60


	//   ....[17]....
        /*1194*/ 	.word	0x00021eb0


	//   ....[18]....
        /*1198*/ 	.word	0x00021f50


	//   ....[19]....
        /*119c*/ 	.word	0x00022080


	//----- nvinfo : EIATTR_REG_RECONFIG
	.align		4
.L_323:
        /*11a0*/ 	.byte	0x01, 0x54
	.zero		2


	//----- nvinfo : EIATTR_SYSCALL_OFFSETS
	.align		4
        /*11a4*/ 	.byte	0x04, 0x46
        /*11a6*/ 	.short	(.L_325 - .L_324)


	//   ....[0]....
.L_324:
        /*11a8*/ 	.word	0x00001cf0


	//   ....[1]....
        /*11ac*/ 	.word	0x00001e40


	//   ....[2]....
        /*11b0*/ 	.word	0x00005a80


	//   ....[3]....
        /*11b4*/ 	.word	0x00005fd0


	//   ....[4]....
        /*11b8*/ 	.word	0x00018fb0


	//   ....[5]....
        /*11bc*/ 	.word	0x00019140


	//   ....[6]....
        /*11c0*/ 	.word	0x00019290


	//   ....[7]....
        /*11c4*/ 	.word	0x000193e0


	//   ....[8]....
        /*11c8*/ 	.word	0x0001aa10


	//----- nvinfo : EIATTR_MBARRIER_INSTR_OFFSETS
	.align		4
.L_325:
        /*11cc*/ 	.byte	0x04, 0x39
        /*11ce*/ 	.short	(.L_327 - .L_326)


	//   ....[0]....
.L_326:
        /*11d0*/ 	.word	0x00000250
        /*11d4*/ 	.word	0x000000ff
        /*11d8*/ 	.word	0x00013200
        /*11dc*/ 	.short	0x0100
        /*11de*/ 	.byte	0x08
	.zero		1


	//   ....[1]....
        /*11e0*/ 	.word	0x00000260
        /*11e4*/ 	.word	0x000000ff
        /*11e8*/ 	.word	0x00013220
        /*11ec*/ 	.short	0x0100
        /*11ee*/ 	.byte	0x08
	.zero		1


	//   ....[2]....
        /*11f0*/ 	.word	0x00000350
        /*11f4*/ 	.word	0x000000ff
        /*11f8*/ 	.word	0x00013230
        /*11fc*/ 	.short	0x0100
        /*11fe*/ 	.byte	0x08
	.zero		1


	//   ....[3]....
        /*1200*/ 	.word	0x00000360
        /*1204*/ 	.word	0x000000ff
        /*1208*/ 	.word	0x00013240
        /*120c*/ 	.short	0x0100
        /*120e*/ 	.byte	0x08
	.zero		1


	//   ....[4]....
        /*1210*/ 	.word	0x00000370
        /*1214*/ 	.word	0x000000ff
        /*1218*/ 	.word	0x00013238
        /*121c*/ 	.short	0x0100
        /*121e*/ 	.byte	0x08
	.zero		1


	//   ....[5]....
        /*1220*/ 	.word	0x00000380
        /*1224*/ 	.word	0x000000ff
        /*1228*/ 	.word	0x00013248
        /*122c*/ 	.short	0x0100
        /*122e*/ 	.byte	0x08
	.zero		1


	//   ....[6]....
        /*1230*/ 	.word	0x000004b0
        /*1234*/ 	.word	0x000000ff
        /*1238*/ 	.word	0x00013250
        /*123c*/ 	.short	0x0100
        /*123e*/ 	.byte	0x08
	.zero		1


	//   ....[7]....
        /*1240*/ 	.word	0x000004c0
        /*1244*/ 	.word	0x000000ff
        /*1248*/ 	.word	0x00013260
        /*124c*/ 	.short	0x0100
        /*124e*/ 	.byte	0x08
	.zero		1


	//   ....[8]....
        /*1250*/ 	.word	0x000004d0
        /*1254*/ 	.word	0x000000ff
        /*1258*/ 	.word	0x00013258
        /*125c*/ 	.short	0x0100
        /*125e*/ 	.byte	0x08
	.zero		1


	//   ....[9]....
        /*1260*/ 	.word	0x000004e0
        /*1264*/ 	.word	0x000000ff
        /*1268*/ 	.word	0x00013268
        /*126c*/ 	.short	0x0100
        /*126e*/ 	.byte	0x08
	.zero		1


	//   ....[10]....
        /*1270*/ 	.word	0x000005d0
        /*1274*/ 	.word	0x000000ff
        /*1278*/ 	.word	0x00013270
        /*127c*/ 	.short	0x0100
        /*127e*/ 	.byte	0x06
	.zero		1


	//   ....[11]....
        /*1280*/ 	.word	0x000005e0
        /*1284*/ 	.word	0x000000ff
        /*1288*/ 	.word	0x00013280
        /*128c*/ 	.short	0x0100
        /*128e*/ 	.byte	0x06
	.zero		1


	//   ....[12]....
        /*1290*/ 	.word	0x000005f0
        /*1294*/ 	.word	0x000000ff
        /*1298*/ 	.word	0x00013278
        /*129c*/ 	.short	0x0100
        /*129e*/ 	.byte	0x06
	.zero		1


	//   ....[13]....
        /*12a0*/ 	.word	0x00000600
        /*12a4*/ 	.word	0x000000ff
        /*12a8*/ 	.word	0x00013288
        /*12ac*/ 	.short	0x0100
        /*12ae*/ 	.byte	0x06
	.zero		1


	//   ....[14]....
        /*12b0*/ 	.word	0x00000730
        /*12b4*/ 	.word	0x000000ff
        /*12b8*/ 	.word	0x00013290
        /*12bc*/ 	.short	0x0100
        /*12be*/ 	.byte	0x08
	.zero		1


	//   ....[15]....
        /*12c0*/ 	.word	0x00000740
        /*12c4*/ 	.word	0x000000ff
        /*12c8*/ 	.word	0x000132a0
        /*12cc*/ 	.short	0x0100
        /*12ce*/ 	.byte	0x08
	.zero		1


	//   ....[16]....
        /*12d0*/ 	.word	0x00000750
        /*12d4*/ 	.word	0x000000ff
        /*12d8*/ 	.word	0x00013298
        /*12dc*/ 	.short	0x0100
        /*12de*/ 	.byte	0x08
	.zero		1


	//   ....[17]....
        /*12e0*/ 	.word	0x00000760
        /*12e4*/ 	.word	0x000000ff
        /*12e8*/ 	.word	0x000132a8
        /*12ec*/ 	.short	0x0100
        /*12ee*/ 	.byte	0x08
	.zero		1


	//   ....[18]....
        /*12f0*/ 	.word	0x000008a0
        /*12f4*/ 	.word	0x000000ff
        /*12f8*/ 	.word	0x000132b0
        /*12fc*/ 	.short	0x0100
        /*12fe*/ 	.byte	0x08
	.zero		1


	//   ....[19]....
        /*1300*/ 	.word	0x000008b0
        /*1304*/ 	.word	0x000000ff
        /*1308*/ 	.word	0x000132c0
        /*130c*/ 	.short	0x0100
        /*130e*/ 	.byte	0x08
	.zero		1


	//   ....[20]....
        /*1310*/ 	.word	0x000008c0
        /*1314*/ 	.word	0x000000ff
        /*1318*/ 	.word	0x000132b8
        /*131c*/ 	.short	0x0100
        /*131e*/ 	.byte	0x08
	.zero		1


	//   ....[21]....
        /*1320*/ 	.word	0x000008d0
        /*1324*/ 	.word	0x000000ff
        /*1328*/ 	.word	0x000132c8
        /*132c*/ 	.short	0x0100
        /*132e*/ 	.byte	0x08
	.zero		1


	//   ....[22]....
        /*1330*/ 	.word	0x00002a60
        /*1334*/ 	.word	0x00000042
        /*1338*/ 	.word	0x00013290
        /*133c*/ 	.short	0x010a
        /*133e*/ 	.byte	0x3f
	.zero		1


	//   ....[23]....
        /*1340*/ 	.word	0x00003be0
        /*1344*/ 	.word	0x00000042
        /*1348*/ 	.word	0x00013290
        /*134c*/ 	.short	0x010a
        /*134e*/ 	.byte	0x3f
	.zero		1


	//   ....[24]....
        /*1350*/ 	.word	0x00004be0
        /*1354*/ 	.word	0x00000042
        /*1358*/ 	.word	0x00013290
        /*135c*/ 	.short	0x010a
        /*135e*/ 	.byte	0x3f
	.zero		1


	//   ....[25]....
        /*1360*/ 	.word	0x00004f90
        /*1364*/ 	.word	0x00000004
        /*1368*/ 	.word	0x00000000
        /*136c*/ 	.short	0x0101
        /*136e*/ 	.byte	0x3f
	.zero		1


	//   ....[26]....
        /*1370*/ 	.word	0x00004fd0
        /*1374*/ 	.word	0x00000042
        /*1378*/ 	.word	0x000132b0
        /*137c*/ 	.short	0x010a
        /*137e*/ 	.byte	0x3f
	.zero		1


	//   ....[27]....
        /*1380*/ 	.word	0x00005360
        /*1384*/ 	.word	0x00000042
        /*1388*/ 	.word	0x00000000
        /*138c*/ 	.short	0x0101
        /*138e*/ 	.byte	0x3f
	.zero		1


	//   ....[28]....
        /*1390*/ 	.word	0x00005d50
        /*1394*/ 	.word	0x00000012
        /*1398*/ 	.word	0x00013200
        /*139c*/ 	.short	0x010a
        /*139e*/ 	.byte	0x3f
	.zero		1


	//   ....[29]....
        /*13a0*/ 	.word	0x00005da0
        /*13a4*/ 	.word	0x00000012
        /*13a8*/ 	.word	0x00013200
        /*13ac*/ 	.short	0x010a
        /*13ae*/ 	.byte	0x3f
	.zero		1


	//   ....[30]....
        /*13b0*/ 	.word	0x000064f0
        /*13b4*/ 	.word	0x00000012
        /*13b8*/ 	.word	0x00013200
        /*13bc*/ 	.short	0x010a
        /*13be*/ 	.byte	0x3f
	.zero		1


	//   ....[31]....
        /*13c0*/ 	.word	0x00007930
        /*13c4*/ 	.word	0x00000012
        /*13c8*/ 	.word	0x00013200
        /*13cc*/ 	.short	0x010a
        /*13ce*/ 	.byte	0x3f
	.zero		1


	//   ....[32]....
        /*13d0*/ 	.word	0x00008a90
        /*13d4*/ 	.word	0x0000000c
        /*13d8*/ 	.word	0x00013230
        /*13dc*/ 	.short	0x010a
        /*13de*/ 	.byte	0x3f
	.zero		1


	//   ....[33]....
        /*13e0*/ 	.word	0x00008b30
        /*13e4*/ 	.word	0x0000000c
        /*13e8*/ 	.word	0x00013230
        /*13ec*/ 	.short	0x010a
        /*13ee*/ 	.byte	0x3f
	.zero		1


	//   ....[34]....
        /*13f0*/ 	.word	0x0000aff0
        /*13f4*/ 	.word	0x0000003f
        /*13f8*/ 	.word	0x00000000
        /*13fc*/ 	.short	0x0101
        /*13fe*/ 	.byte	0x3f
	.zero		1


	//   ....[35]....
        /*1400*/ 	.word	0x0000c230
        /*1404*/ 	.word	0x00000009
        /*1408*/ 	.word	0x00013230
        /*140c*/ 	.short	0x010a
        /*140e*/ 	.byte	0x3f
	.zero		1


	//   ....[36]....
        /*1410*/ 	.word	0x0000c2c0
        /*1414*/ 	.word	0x00000009
        /*1418*/ 	.word	0x00013230
        /*141c*/ 	.short	0x010a
        /*141e*/ 	.byte	0x3f
	.zero		1


	//   ....[37]....
        /*1420*/ 	.word	0x0000c880
        /*1424*/ 	.word	0x00000014
        /*1428*/ 	.word	0x00013250
        /*142c*/ 	.short	0x010a
        /*142e*/ 	.byte	0x3f
	.zero		1


	//   ....[38]....
        /*1430*/ 	.word	0x0000c8d0
        /*1434*/ 	.word	0x00000014
        /*1438*/ 	.word	0x00013250
        /*143c*/ 	.short	0x010a
        /*143e*/ 	.byte	0x3f
	.zero		1


	//   ....[39]....
        /*1440*/ 	.word	0x0000ce90
        /*1444*/ 	.word	0x00000009
        /*1448*/ 	.word	0x00000000
        /*144c*/ 	.short	0x0101
        /*144e*/ 	.byte	0x3f
	.zero		1


	//   ....[40]....
        /*1450*/ 	.word	0x0000f770
        /*1454*/ 	.word	0x00000014
        /*1458*/ 	.word	0x00000000
        /*145c*/ 	.short	0x0101
        /*145e*/ 	.byte	0x3f
	.zero		1


	//   ....[41]....
        /*1460*/ 	.word	0x0000fdf0
        /*1464*/ 	.word	0x00000003
        /*1468*/ 	.word	0x00013230
        /*146c*/ 	.short	0x010a
        /*146e*/ 	.byte	0x3f
	.zero		1


	//   ....[42]....
        /*1470*/ 	.word	0x0000fe80
        /*1474*/ 	.word	0x00000003
        /*1478*/ 	.word	0x00013230
        /*147c*/ 	.short	0x010a
        /*147e*/ 	.byte	0x3f
	.zero		1


	//   ....[43]....
        /*1480*/ 	.word	0x00010440
        /*1484*/ 	.word	0x0000000f
        /*1488*/ 	.word	0x00013250
        /*148c*/ 	.short	0x010a
        /*148e*/ 	.byte	0x3f
	.zero		1


	//   ....[44]....
        /*1490*/ 	.word	0x00010490
        /*1494*/ 	.word	0x0000000f
        /*1498*/ 	.word	0x00013250
        /*149c*/ 	.short	0x010a
        /*149e*/ 	.byte	0x3f
	.zero		1


	//   ....[45]....
        /*14a0*/ 	.word	0x00010f20
        /*14a4*/ 	.word	0x00000000
        /*14a8*/ 	.word	0x00000000
        /*14ac*/ 	.short	0x0101
        /*14ae*/ 	.byte	0x3f
	.zero		1


	//   ....[46]....
        /*14b0*/ 	.word	0x00012780
        /*14b4*/ 	.word	0x0000000f
        /*14b8*/ 	.word	0x00000000
        /*14bc*/ 	.short	0x0101
        /*14be*/ 	.byte	0x3f
	.zero		1


	//   ....[47]....
        /*14c0*/ 	.word	0x00012cc0
        /*14c4*/ 	.word	0x00000002
        /*14c8*/ 	.word	0x00013250
        /*14cc*/ 	.short	0x010a
        /*14ce*/ 	.byte	0x3f
	.zero		1


	//   ....[48]....
        /*14d0*/ 	.word	0x00012d10
        /*14d4*/ 	.word	0x00000002
        /*14d8*/ 	.word	0x00013250
        /*14dc*/ 	.short	0x010a
        /*14de*/ 	.byte	0x3f
	.zero		1


	//   ....[49]....
        /*14e0*/ 	.word	0x00013580
        /*14e4*/ 	.word	0x00000002
        /*14e8*/ 	.word	0x00000000
        /*14ec*/ 	.short	0x0101
        /*14ee*/ 	.byte	0x3f
	.zero		1


	//   ....[50]....
        /*14f0*/ 	.word	0x00014c40
        /*14f4*/ 	.word	0x00000015
        /*14f8*/ 	.word	0x00000000
        /*14fc*/ 	.short	0x0101
        /*14fe*/ 	.byte	0x3f
	.zero		1


	//   ....[51]....
        /*1500*/ 	.word	0x000150b0
        /*1504*/ 	.word	0x00000004
        /*1508*/ 	.word	0x00000000
        /*150c*/ 	.short	0x0101
        /*150e*/ 	.byte	0x3f
	.zero		1


	//   ....[52]....
        /*1510*/ 	.word	0x00017e20
        /*1514*/ 	.word	0x00000011
        /*1518*/ 	.word	0x00013220
        /*151c*/ 	.short	0x010a
        /*151e*/ 	.byte	0x3f
	.zero		1


	//   ....[53]....
        /*1520*/ 	.word	0x00017ef0
        /*1524*/ 	.word	0x00000006
        /*1528*/ 	.word	0x000132a0
        /*152c*/ 	.short	0x010a
        /*152e*/ 	.byte	0x3f
	.zero		1


	//   ....[54]....
        /*1530*/ 	.word	0x00018130
        /*1534*/ 	.word	0x00000006
        /*1538*/ 	.word	0x000132c0
        /*153c*/ 	.short	0x010a
        /*153e*/ 	.byte	0x3f
	.zero		1


	//   ....[55]....
        /*1540*/ 	.word	0x000184e0
        /*1544*/ 	.word	0x00000006
        /*1548*/ 	.word	0x000132a0
        /*154c*/ 	.short	0x010a
        /*154e*/ 	.byte	0x3f
	.zero		1


	//   ....[56]....
        /*1550*/ 	.word	0x00018710
        /*1554*/ 	.word	0x00000006
        /*1558*/ 	.word	0x000132c0
        /*155c*/ 	.short	0x010a
        /*155e*/ 	.byte	0x3f
	.zero		1


	//   ....[57]....
        /*1560*/ 	.word	0x000199b0
        /*1564*/ 	.word	0x00000006
        /*1568*/ 	.word	0x00013280
        /*156c*/ 	.short	0x010a
        /*156e*/ 	.byte	0x3f
	.zero		1


	//   ....[58]....
        /*1570*/ 	.word	0x0001a060
        /*1574*/ 	.word	0x00000006
        /*1578*/ 	.word	0x00013270
        /*157c*/ 	.short	0x0107
        /*157e*/ 	.byte	0x3f
	.zero		1


	//   ....[59]....
        /*1580*/ 	.word	0x0001a120
        /*1584*/ 	.word	0x00000006
        /*1588*/ 	.word	0x00013270
        /*158c*/ 	.short	0x0101
        /*158e*/ 	.byte	0x3f
	.zero		1


	//   ....[60]....
        /*1590*/ 	.word	0x0001a170
        /*1594*/ 	.word	0x00000006
        /*1598*/ 	.word	0x00013240
        /*159c*/ 	.short	0x010a
        /*159e*/ 	.byte	0x3f
	.zero		1


	//   ....[61]....
        /*15a0*/ 	.word	0x0001a710
        /*15a4*/ 	.word	0x00000006
        /*15a8*/ 	.word	0x00013230
        /*15ac*/ 	.short	0x0107
        /*15ae*/ 	.byte	0x3f
	.zero		1


	//   ....[62]....
        /*15b0*/ 	.word	0x0001a7f0
        /*15b4*/ 	.word	0x00000006
        /*15b8*/ 	.word	0x00013230
        /*15bc*/ 	.short	0x0101
        /*15be*/ 	.byte	0x3f
	.zero		1


	//   ....[63]....
        /*15c0*/ 	.word	0x0001b200
        /*15c4*/ 	.word	0x00000011
        /*15c8*/ 	.word	0x00013200
        /*15cc*/ 	.short	0x0107
        /*15ce*/ 	.byte	0x3f
	.zero		1


	//   ....[64]....
        /*15d0*/ 	.word	0x0001b2f0
        /*15d4*/ 	.word	0x00000011
        /*15d8*/ 	.word	0x00013200
        /*15dc*/ 	.short	0x0101
        /*15de*/ 	.byte	0x3f
	.zero		1


	//   ....[65]....
        /*15e0*/ 	.word	0x0001b310
        /*15e4*/ 	.word	0x00000011
        /*15e8*/ 	.word	0x00013220
        /*15ec*/ 	.short	0x010a
        /*15ee*/ 	.byte	0x3f
	.zero		1


	//   ....[66]....
        /*15f0*/ 	.word	0x0001b870
        /*15f4*/ 	.word	0x00000006
        /*15f8*/ 	.word	0x00013280
        /*15fc*/ 	.short	0x010a
        /*15fe*/ 	.byte	0x3f
	.zero		1


	//   ....[67]....
        /*1600*/ 	.word	0x0001bd50
        /*1604*/ 	.word	0x00000006
        /*1608*/ 	.word	0x00013270
        /*160c*/ 	.short	0x0107
        /*160e*/ 	.byte	0x3f
	.zero		1


	//   ....[68]....
        /*1610*/ 	.word	0x0001be10
        /*1614*/ 	.word	0x00000006
        /*1618*/ 	.word	0x00013270
        /*161c*/ 	.short	0x0101
        /*161e*/ 	.byte	0x3f
	.zero		1


	//   ....[69]....
        /*1620*/ 	.word	0x0001be40
        /*1624*/ 	.word	0x00000006
        /*1628*/ 	.word	0x00013240
        /*162c*/ 	.short	0x010a
        /*162e*/ 	.byte	0x3f
	.zero		1


	//   ....[70]....
        /*1630*/ 	.word	0x0001c280
        /*1634*/ 	.word	0x00000006
        /*1638*/ 	.word	0x00013230
        /*163c*/ 	.short	0x0107
        /*163e*/ 	.byte	0x3f
	.zero		1


	//   ....[71]....
        /*1640*/ 	.word	0x0001c350
        /*1644*/ 	.word	0x00000006
        /*1648*/ 	.word	0x00013230
        /*164c*/ 	.short	0x0101
        /*164e*/ 	.byte	0x3f
	.zero		1


	//   ....[72]....
        /*1650*/ 	.word	0x0001c3d0
        /*1654*/ 	.word	0x00000002
        /*1658*/ 	.word	0x00013270
        /*165c*/ 	.short	0x010a
        /*165e*/ 	.byte	0x3f
	.zero		1


	//   ....[73]....
        /*1660*/ 	.word	0x0001c460
        /*1664*/ 	.word	0x00000002
        /*1668*/ 	.word	0x00013260
        /*166c*/ 	.short	0x010a
        /*166e*/ 	.byte	0x3f
	.zero		1


	//   ....[74]....
        /*1670*/ 	.word	0x0001c770
        /*1674*/ 	.word	0x00000002
        /*1678*/ 	.word	0x00013250
        /*167c*/ 	.short	0x0101
        /*167e*/ 	.byte	0x3f
	.zero		1


	//   ....[75]....
        /*1680*/ 	.word	0x0001c800
        /*1684*/ 	.word	0x00000002
        /*1688*/ 	.word	0x00000000
        /*168c*/ 	.short	0x0101
        /*168e*/ 	.byte	0x3f
	.zero		1


	//   ....[76]....
        /*1690*/ 	.word	0x0001c9d0
        /*1694*/ 	.word	0x00000003
        /*1698*/ 	.word	0x00013270
        /*169c*/ 	.short	0x010a
        /*169e*/ 	.byte	0x3f
	.zero		1


	//   ....[77]....
        /*16a0*/ 	.word	0x0001ca60
        /*16a4*/ 	.word	0x00000003
        /*16a8*/ 	.word	0x00013260
        /*16ac*/ 	.short	0x010a
        /*16ae*/ 	.byte	0x3f
	.zero		1


	//   ....[78]....
        /*16b0*/ 	.word	0x0001cd80
        /*16b4*/ 	.word	0x00000003
        /*16b8*/ 	.word	0x00013250
        /*16bc*/ 	.short	0x0101
        /*16be*/ 	.byte	0x3f
	.zero		1


	//   ....[79]....
        /*16c0*/ 	.word	0x0001ce40
        /*16c4*/ 	.word	0x00000003
        /*16c8*/ 	.word	0x00000000
        /*16cc*/ 	.short	0x0101
        /*16ce*/ 	.byte	0x3f
	.zero		1


	//   ....[80]....
        /*16d0*/ 	.word	0x0001dfb0
        /*16d4*/ 	.word	0x00000005
        /*16d8*/ 	.word	0x00013220
        /*16dc*/ 	.short	0x010a
        /*16de*/ 	.byte	0x3f
	.zero		1


	//   ....[81]....
        /*16e0*/ 	.word	0x0001e150
        /*16e4*/ 	.word	0x00000003
        /*16e8*/ 	.word	0x00013240
        /*16ec*/ 	.short	0x010a
        /*16ee*/ 	.byte	0x3f
	.zero		1


	//   ....[82]....
        /*16f0*/ 	.word	0x0001e1e0
        /*16f4*/ 	.word	0x0000001d
        /*16f8*/ 	.word	0x00013240
        /*16fc*/ 	.short	0x010a
        /*16fe*/ 	.byte	0x3f
	.zero		1


	//   ....[83]....
        /*1700*/ 	.word	0x0001e220
        /*1704*/ 	.word	0x00000003
        /*1708*/ 	.word	0x00013260
        /*170c*/ 	.short	0x010a
        /*170e*/ 	.byte	0x3f
	.zero		1


	//   ....[84]....
        /*1710*/ 	.word	0x0001e260
        /*1714*/ 	.word	0x0000001d
        /*1718*/ 	.word	0x00013260
        /*171c*/ 	.short	0x010a
        /*171e*/ 	.byte	0x3f
	.zero		1


	//   ....[85]....
        /*1720*/ 	.word	0x0001e2a0
        /*1724*/ 	.word	0x00000003
        /*1728*/ 	.word	0x00013280
        /*172c*/ 	.short	0x010a
        /*172e*/ 	.byte	0x3f
	.zero		1


	//   ....[86]....
        /*1730*/ 	.word	0x0001e2e0
        /*1734*/ 	.word	0x0000001d
        /*1738*/ 	.word	0x00013280
        /*173c*/ 	.short	0x010a
        /*173e*/ 	.byte	0x3f
	.zero		1


	//   ....[87]....
        /*1740*/ 	.word	0x0001e340
        /*1744*/ 	.word	0x00000042
        /*1748*/ 	.word	0x00013290
        /*174c*/ 	.short	0x010a
        /*174e*/ 	.byte	0x3f
	.zero		1


	//   ....[88]....
        /*1750*/ 	.word	0x0001e4a0
        /*1754*/ 	.word	0x00000042
        /*1758*/ 	.word	0x00013290
        /*175c*/ 	.short	0x010a
        /*175e*/ 	.byte	0x3f
	.zero		1


	//   ....[89]....
        /*1760*/ 	.word	0x0001e610
        /*1764*/ 	.word	0x00000042
        /*1768*/ 	.word	0x00013290
        /*176c*/ 	.short	0x010a
        /*176e*/ 	.byte	0x3f
	.zero		1


	//   ....[90]....
        /*1770*/ 	.word	0x0001e770
        /*1774*/ 	.word	0x00000042
        /*1778*/ 	.word	0x000132b0
        /*177c*/ 	.short	0x010a
        /*177e*/ 	.byte	0x3f
	.zero		1


	//   ....[91]....
        /*1780*/ 	.word	0x0001e970
        /*1784*/ 	.word	0x00000012
        /*1788*/ 	.word	0x00013200
        /*178c*/ 	.short	0x010a
        /*178e*/ 	.byte	0x3f
	.zero		1


	//   ....[92]....
        /*1790*/ 	.word	0x0001eb70
        /*1794*/ 	.word	0x00000012
        /*1798*/ 	.word	0x00013200
        /*179c*/ 	.short	0x010a
        /*179e*/ 	.byte	0x3f
	.zero		1


	//   ....[93]....
        /*17a0*/ 	.word	0x0001ebc0
        /*17a4*/ 	.word	0x0000000c
        /*17a8*/ 	.word	0x00013230
        /*17ac*/ 	.short	0x010a
        /*17ae*/ 	.byte	0x3f
	.zero		1


	//   ....[94]....
        /*17b0*/ 	.word	0x0001ec10
        /*17b4*/ 	.word	0x00000009
        /*17b8*/ 	.word	0x00013230
        /*17bc*/ 	.short	0x010a
        /*17be*/ 	.byte	0x3f
	.zero		1


	//   ....[95]....
        /*17c0*/ 	.word	0x0001ec60
        /*17c4*/ 	.word	0x00000014
        /*17c8*/ 	.word	0x00013250
        /*17cc*/ 	.short	0x010a
        /*17ce*/ 	.byte	0x3f
	.zero		1


	//   ....[96]....
        /*17d0*/ 	.word	0x0001ecb0
        /*17d4*/ 	.word	0x00000003
        /*17d8*/ 	.word	0x00013230
        /*17dc*/ 	.short	0x010a
        /*17de*/ 	.byte	0x3f
	.zero		1


	//   ....[97]....
        /*17e0*/ 	.word	0x0001ed00
        /*17e4*/ 	.word	0x0000000f
        /*17e8*/ 	.word	0x00013250
        /*17ec*/ 	.short	0x010a
        /*17ee*/ 	.byte	0x3f
	.zero		1


	//   ....[98]....
        /*17f0*/ 	.word	0x0001ed50
        /*17f4*/ 	.word	0x00000002
        /*17f8*/ 	.word	0x00013250
        /*17fc*/ 	.short	0x010a
        /*17fe*/ 	.byte	0x3f
	.zero		1


	//   ....[99]....
        /*1800*/ 	.word	0x0001eef0
        /*1804*/ 	.word	0x00000011
        /*1808*/ 	.word	0x00013220
        /*180c*/ 	.short	0x010a
        /*180e*/ 	.byte	0x3f
	.zero		1


	//   ....[100]....
        /*1810*/ 	.word	0x0001ef40
        /*1814*/ 	.word	0x00000006
        /*1818*/ 	.word	0x000132a0
        /*181c*/ 	.short	0x010a
        /*181e*/ 	.byte	0x3f
	.zero		1


	//   ....[101]....
        /*1820*/ 	.word	0x0001ef90
        /*1824*/ 	.word	0x00000006
        /*1828*/ 	.word	0x000132c0
        /*182c*/ 	.short	0x010a
        /*182e*/ 	.byte	0x3f
	.zero		1


	//   ....[102]....
        /*1830*/ 	.word	0x0001efe0
        /*1834*/ 	.word	0x00000006
        /*1838*/ 	.word	0x000132a0
        /*183c*/ 	.short	0x010a
        /*183e*/ 	.byte	0x3f
	.zero		1


	//   ....[103]....
        /*1840*/ 	.word	0x0001f030
        /*1844*/ 	.word	0x00000006
        /*1848*/ 	.word	0x000132c0
        /*184c*/ 	.short	0x010a
        /*184e*/ 	.byte	0x3f
	.zero		1


	//   ....[104]....
        /*1850*/ 	.word	0x0001f160
        /*1854*/ 	.word	0x00000006
        /*1858*/ 	.word	0x00013280
        /*185c*/ 	.short	0x010a
        /*185e*/ 	.byte	0x3f
	.zero		1


	//   ....[105]....
        /*1860*/ 	.word	0x0001f890
        /*1864*/ 	.word	0x00000006
        /*1868*/ 	.word	0x00013240
        /*186c*/ 	.short	0x010a
        /*186e*/ 	.byte	0x3f
	.zero		1


	//   ....[106]....
        /*1870*/ 	.word	0x000206b0
        /*1874*/ 	.word	0x00000011
        /*1878*/ 	.word	0x00013220
        /*187c*/ 	.short	0x010a
        /*187e*/ 	.byte	0x3f
	.zero		1


	//   ....[107]....
        /*1880*/ 	.word	0x00020700
        /*1884*/ 	.word	0x00000006
        /*1888*/ 	.word	0x00013280
        /*188c*/ 	.short	0x010a
        /*188e*/ 	.byte	0x3f
	.zero		1


	//   ....[108]....
        /*1890*/ 	.word	0x00020dc0
        /*1894*/ 	.word	0x00000006
        /*1898*/ 	.word	0x00013240
        /*189c*/ 	.short	0x010a
        /*189e*/ 	.byte	0x3f
	.zero		1


	//   ....[109]....
        /*18a0*/ 	.word	0x00021380
        /*18a4*/ 	.word	0x00000002
        /*18a8*/ 	.word	0x00013270
        /*18ac*/ 	.short	0x010a
        /*18ae*/ 	.byte	0x3f
	.zero		1


	//   ....[110]....
        /*18b0*/ 	.word	0x000213d0
        /*18b4*/ 	.word	0x00000002
        /*18b8*/ 	.word	0x00013260
        /*18bc*/ 	.short	0x010a
        /*18be*/ 	.byte	0x3f
	.zero		1


	//   ....[111]....
        /*18c0*/ 	.word	0x00021420
        /*18c4*/ 	.word	0x00000003
        /*18c8*/ 	.word	0x00013270
        /*18cc*/ 	.short	0x010a
        /*18ce*/ 	.byte	0x3f
	.zero		1


	//   ....[112]....
        /*18d0*/ 	.word	0x00021470
        /*18d4*/ 	.word	0x00000003
        /*18d8*/ 	.word	0x00013260
        /*18dc*/ 	.short	0x010a
        /*18de*/ 	.byte	0x3f
	.zero		1


	//   ....[113]....
        /*18e0*/ 	.word	0x00021fa0
        /*18e4*/ 	.word	0x00000005
        /*18e8*/ 	.word	0x00013220
        /*18ec*/ 	.short	0x010a
        /*18ee*/ 	.byte	0x3f
	.zero		1


	//   ....[114]....
        /*18f0*/ 	.word	0x00022140
        /*18f4*/ 	.word	0x00000003
        /*18f8*/ 	.word	0x00013240
        /*18fc*/ 	.short	0x010a
        /*18fe*/ 	.byte	0x3f
	.zero		1


	//   ....[115]....
        /*1900*/ 	.word	0x00022190
        /*1904*/ 	.word	0x0000001d
        /*1908*/ 	.word	0x00013240
        /*190c*/ 	.short	0x010a
        /*190e*/ 	.byte	0x3f
	.zero		1


	//   ....[116]....
        /*1910*/ 	.word	0x000221e0
        /*1914*/ 	.word	0x00000003
        /*1918*/ 	.word	0x00013260
        /*191c*/ 	.short	0x010a
        /*191e*/ 	.byte	0x3f
	.zero		1


	//   ....[117]....
        /*1920*/ 	.word	0x00022230
        /*1924*/ 	.word	0x0000001d
        /*1928*/ 	.word	0x00013260
        /*192c*/ 	.short	0x010a
        /*192e*/ 	.byte	0x3f
	.zero		1


	//   ....[118]....
        /*1930*/ 	.word	0x00022280
        /*1934*/ 	.word	0x00000003
        /*1938*/ 	.word	0x00013280
        /*193c*/ 	.short	0x010a
        /*193e*/ 	.byte	0x3f
	.zero		1


	//----- nvinfo : EIATTR_NUM_MBARRIERS
	.align		4
.L_327:
        /*1940*/ 	.byte	0x03, 0x38
        /*1942*/ 	.short	0x0016


	//----- nvinfo : EIATTR_EXIT_INSTR_OFFSETS
	.align		4
        /*1944*/ 	.byte	0x04, 0x1c
        /*1946*/ 	.short	(.L_329 - .L_328)


	//   ....[0]....
.L_328:
        /*1948*/ 	.word	0x0001e330


	//----- nvinfo : EIATTR_MAX_THREADS
	.align		4
.L_329:
        /*194c*/ 	.byte	0x04, 0x05
        /*194e*/ 	.short	(.L_331 - .L_330)
.L_330:
        /*1950*/ 	.word	0x00000200
        /*1954*/ 	.word	0x00000001
        /*1958*/ 	.word	0x00000001


	//----- nvinfo : EIATTR_CRS_STACK_SIZE
	.align		4
.L_331:
        /*195c*/ 	.byte	0x04, 0x1e
        /*195e*/ 	.short	(.L_333 - .L_332)
.L_332:
        /*1960*/ 	.word	0x00000000


	//----- nvinfo : EIATTR_CBANK_PARAM_SIZE
	.align		4
.L_333:
        /*1964*/ 	.byte	0x03, 0x19
        /*1966*/ 	.short	0x0af0


	//----- nvinfo : EIATTR_PARAM_CBANK
	.align		4
        /*1968*/ 	.byte	0x04, 0x0a
        /*196a*/ 	.short	(.L_335 - .L_334)
	.align		4
.L_334:
        /*196c*/ 	.word	index@(.nv.constant0._ZN7cutlass13device_kernelIN5flash11enable_sm90INS1_16FlashAttnFwdSm90INS1_25CollectiveMainloopFwdSm90ILi2EN4cute5tupleIJNS5_1CILi1EEES8_S8_EEENS6_IJNS7_ILi192EEENS7_ILi160EEENS7_ILi64EEEEEELi64ENS_12float_e4m3_tEfNS_4arch4Sm90ELb1ELb0ELb1ELb1ELb1ELb1ELb0ELb1ELb1ELb1ELb1ELb0EEENS1_21CollectiveEpilogueFwdINS6_IJSA_SC_SB_EEES9_NS_10bfloat16_tESG_Li384ELb1ELb1ELb1ELb1EEENS1_36VarlenDynamicPersistentTileSchedulerILi192ELi160ELi384ELi128ELb1ELb1ELb1ELb1ELb1ELb1EEEEEEEEEvNT_6ParamsE)
        /*1970*/ 	.short	0x0210
        /*1972*/ 	.short	0x0af0


	//----- nvinfo : EIATTR_SW_WAR
	.align		4
.L_335:
        /*1974*/ 	.byte	0x04, 0x36
        /*1976*/ 	.short	(.L_337 - .L_336)
.L_336:
        /*1978*/ 	.word	0x00000008
.L_337:


//--------------------- .nv.callgraph             --------------------------
	.section	.nv.callgraph,"",@"SHT_CUDA_CALLGRAPH"
	.align	4
	.sectionentsize	8
	.align		4
        /*0000*/ 	.word	0x00000000
	.align		4
        /*0004*/ 	.word	0xffffffff
	.align		4
        /*0008*/ 	.word	index@(_ZN7cutlass13device_kernelIN5flash11enable_sm90INS1_16FlashAttnFwdSm90INS1_25CollectiveMainloopFwdSm90ILi2EN4cute5tupleIJNS5_1CILi1EEES8_S8_EEENS6_IJNS7_ILi192EEENS7_ILi160EEENS7_ILi64EEEEEELi64ENS_12float_e4m3_tEfNS_4arch4Sm90ELb0ELb0ELb1ELb0ELb1ELb0ELb0ELb1ELb1ELb1ELb1ELb0EEENS1_21CollectiveEpilogueFwdINS6_IJSA_SC_SB_EEES9_NS_10bfloat16_tESG_Li384ELb0ELb1ELb1ELb1EEENS1_19SingleTileSchedulerILb0ELb1ELb1ELi192EEEEEEEEEvNT_6ParamsE)
	.align		4
        /*000c*/ 	.word	index@(__assertfail)
	.align		4
        /*0010*/ 	.word	index@(_ZN7cutlass13device_kernelIN5flash11enable_sm90INS1_16FlashAttnFwdSm90INS1_25CollectiveMainloopFwdSm90ILi2EN4cute5tupleIJNS5_1CILi1EEES8_S8_EEENS6_IJNS7_ILi192EEENS7_ILi160EEENS7_ILi64EEEEEELi64ENS_12float_e4m3_tEfNS_4arch4Sm90ELb0ELb0ELb1ELb1ELb1ELb0ELb0ELb1ELb1ELb1ELb1ELb0EEENS1_21CollectiveEpilogueFwdINS6_IJSA_SC_SB_EEES9_NS_10bfloat16_tESG_Li384ELb1ELb1ELb1ELb1EEENS1_36VarlenDynamicPersistentTileSchedulerILi192ELi160ELi384ELi128ELb1ELb1ELb1ELb0ELb1ELb1EEEEEEEEEvNT_6ParamsE)
	.align		4
        /*0014*/ 	.word	index@(__assertfail)
	.align		4
        /*0018*/ 	.word	index@(_ZN7cutlass13device_kernelIN5flash11enable_sm90INS1_16FlashAttnFwdSm90INS1_25CollectiveMainloopFwdSm90ILi2EN4cute5tupleIJNS5_1CILi1EEES8_S8_EEENS6_IJNS7_ILi192EEENS7_ILi160EEENS7_ILi64EEEEEELi64ENS_12float_e4m3_tEfNS_4arch4Sm90ELb0ELb0ELb1ELb1ELb1ELb1ELb0ELb1ELb1ELb1ELb1ELb0EEENS1_21CollectiveEpilogueFwdINS6_IJSA_SC_SB_EEES9_NS_10bfloat16_tESG_Li384ELb1ELb1ELb1ELb1EEENS1_36VarlenDynamicPersistentTileSchedulerILi192ELi160ELi384ELi128ELb1ELb1ELb1ELb0ELb1ELb1EEEEEEEEEvNT_6ParamsE)
	.align		4
        /*001c*/ 	.word	index@(__assertfail)
	.align		4
        /*0020*/ 	.word	index@(_ZN7cutlass13device_kernelIN5flash11enable_sm90INS1_16FlashAttnFwdSm90INS1_25CollectiveMainloopFwdSm90ILi2EN4cute5tupleIJNS5_1CILi1EEES8_S8_EEENS6_IJNS7_ILi192EEENS7_ILi160EEENS7_ILi64EEEEEELi64ENS_12float_e4m3_tEfNS_4arch4Sm90ELb0ELb1ELb1ELb0ELb1ELb0ELb0ELb1ELb1ELb1ELb1ELb0EEENS1_21CollectiveEpilogueFwdINS6_IJSA_SC_SB_EEES9_NS_10bfloat16_tESG_Li384ELb0ELb1ELb1ELb1EEENS1_19SingleTileSchedulerILb0ELb1ELb1ELi192EEEEEEEEEvNT_6ParamsE)
	.align		4
        /*0024*/ 	.word	index@(__assertfail)
	.align		4
        /*0028*/ 	.word	index@(_ZN7cutlass13device_kernelIN5flash11enable_sm90INS1_16FlashAttnFwdSm90INS1_25CollectiveMainloopFwdSm90ILi2EN4cute5tupleIJNS5_1CILi1EEES8_S8_EEENS6_IJNS7_ILi192EEENS7_ILi160EEENS7_ILi64EEEEEELi64ENS_12float_e4m3_tEfNS_4arch4Sm90ELb0ELb1ELb1ELb1ELb1ELb0ELb0ELb1ELb1ELb1ELb1ELb0EEENS1_21CollectiveEpilogueFwdINS6_IJSA_SC_SB_EEES9_NS_10bfloat16_tESG_Li384ELb1ELb1ELb1ELb1EEENS1_36VarlenDynamicPersistentTileSchedulerILi192ELi160ELi384ELi128ELb1ELb1ELb1ELb1ELb0ELb1EEEEEEEEEvNT_6ParamsE)
	.align		4
        /*002c*/ 	.word	index@(__assertfail)
	.align		4
        /*0030*/ 	.word	index@(_ZN7cutlass13device_kernelIN5flash11enable_sm90INS1_16FlashAttnFwdSm90INS1_25CollectiveMainloopFwdSm90ILi2EN4cute5tupleIJNS5_1CILi1EEES8_S8_EEENS6_IJNS7_ILi192EEENS7_ILi160EEENS7_ILi64EEEEEELi64ENS_12float_e4m3_tEfNS_4arch4Sm90ELb0ELb1ELb1ELb1ELb1ELb1ELb0ELb1ELb1ELb1ELb1ELb0EEENS1_21CollectiveEpilogueFwdINS6_IJSA_SC_SB_EEES9_NS_10bfloat16_tESG_Li384ELb1ELb1ELb1ELb1EEENS1_36VarlenDynamicPersistentTileSchedulerILi192ELi160ELi384ELi128ELb1ELb1ELb1ELb1ELb0ELb1EEEEEEEEEvNT_6ParamsE)
	.align		4
        /*0034*/ 	.word	index@(__assertfail)
	.align		4
        /*0038*/ 	.word	index@(_ZN7cutlass13device_kernelIN5flash11enable_sm90INS1_16FlashAttnFwdSm90INS1_25CollectiveMainloopFwdSm90ILi2EN4cute5tupleIJNS5_1CILi1EEES8_S8_EEENS6_IJNS7_ILi192EEENS7_ILi160EEENS7_ILi64EEEEEELi64ENS_12float_e4m3_tEfNS_4arch4Sm90ELb1ELb0ELb1ELb0ELb1ELb0ELb0ELb1ELb1ELb1ELb1ELb0EEENS1_21CollectiveEpilogueFwdINS6_IJSA_SC_SB_EEES9_NS_10bfloat16_tESG_Li384ELb0ELb1ELb1ELb1EEENS1_19SingleTileSchedulerILb0ELb1ELb1ELi192EEEEEEEEEvNT_6ParamsE)
	.align		4
        /*003c*/ 	.word	index@(__assertfail)
	.align		4
        /*0040*/ 	.word	index@(_ZN7cutlass13device_kernelIN5flash11enable_sm90INS1_16FlashAttnFwdSm90INS1_25CollectiveMainloopFwdSm90ILi2EN4cute5tupleIJNS5_1CILi1EEES8_S8_EEENS6_IJNS7_ILi192EEENS7_ILi160EEENS7_ILi64EEEEEELi64ENS_12float_e4m3_tEfNS_4arch4Sm90ELb1ELb0ELb1ELb1ELb1ELb0ELb0ELb1ELb1ELb1ELb1ELb0EEENS1_21CollectiveEpilogueFwdINS6_IJSA_SC_SB_EEES9_NS_10bfloat16_tESG_Li384ELb1ELb1ELb1ELb1EEENS1_36VarlenDynamicPersistentTileSchedulerILi192ELi160ELi384ELi128ELb1ELb1ELb1ELb1ELb1ELb1EEEEEEEEEvNT_6ParamsE)
	.align		4
        /*0044*/ 	.word	index@(__assertfail)
	.align		4
        /*0048*/ 	.word	index@(_ZN7cutlass13device_kernelIN5flash11enable_sm90INS1_16FlashAttnFwdSm90INS1_25CollectiveMainloopFwdSm90ILi2EN4cute5tupleIJNS5_1CILi1EEES8_S8_EEENS6_IJNS7_ILi192EEENS7_ILi160EEENS7_ILi64EEEEEELi64ENS_12float_e4m3_tEfNS_4arch4Sm90ELb1ELb0ELb1ELb1ELb1ELb1ELb0ELb1ELb1ELb1ELb1ELb0EEENS1_21CollectiveEpilogueFwdINS6_IJSA_SC_SB_EEES9_NS_10bfloat16_tESG_Li384ELb1ELb1ELb1ELb1EEENS1_36VarlenDynamicPersistentTileSchedulerILi192ELi160ELi384ELi128ELb1ELb1ELb1ELb1ELb1ELb1EEEEEEEEEvNT_6ParamsE)
	.align		4
        /*004c*/ 	.word	index@(__assertfail)
	.align		4
        /*0050*/ 	.word	0x00000000
	.align		4
        /*0054*/ 	.word	0xfffffffe
	.align		4
        /*0058*/ 	.word	0x00000000
	.align		4
        /*005c*/ 	.word	0xfffffffd
	.align		4
        /*0060*/ 	.word	0x00000000
	.align		4
        /*0064*/ 	.word	0xfffffffc


//--------------------- .nv.constant4             --------------------------
	.section	.nv.constant4,"a",@progbits
	.align	8
	.align		8
.nv.constant4:
        /*0000*/ 	.dword	__assertfail
	.align		8
        /*0008*/ 	.dword	__unnamed_1
	.align		8
        /*0010*/ 	.dword	__unnamed_2
	.align		8
        /*0018*/ 	.dword	__unnamed_3
	.align		8
        /*0020*/ 	.dword	__unnamed_4
	.align		8
        /*0028*/ 	.dword	__unnamed_5
	.align		8
        /*0030*/ 	.dword	__unnamed_6
	.align		8
        /*0038*/ 	.dword	_ZZN5flash28permute_output_fp8_VcolmajorIN4cute6TensorINS1_11ArrayEngineIfLm32EEENS1_6LayoutINS1_5tupleIJNS6_IJNS1_1CILi2EEES8_NS7_ILi8EEEEEENS7_ILi1EEESB_EEENS6_IJNS6_IJSB_S8_NS7_ILi4EEEEEENS7_ILi0EEESF_EEEEEEEEEvRT_E9upper_map
	.align		8
        /*0040*/ 	.dword	_ZN85_INTERNAL_62cbc170_49_flash_fwd_hdim64_e4m3_paged_split_softcap_sm90_cu_b81ac279_34784cuda3std3__45__cpo5beginE
	.align		8
        /*0048*/ 	.dword	_ZN85_INTERNAL_62cbc170_49_flash_fwd_hdim64_e4m3_paged_split_softcap_sm90_cu_b81ac279_34784cuda3std3__45__cpo3endE
	.align		8
        /*0050*/ 	.dword	_ZN85_INTERNAL_62cbc170_49_flash_fwd_hdim64_e4m3_paged_split_softcap_sm90_cu_b81ac279_34784cuda3std3__45__cpo6cbeginE
	.align		8
        /*0058*/ 	.dword	_ZN85_INTERNAL_62cbc170_49_flash_fwd_hdim64_e4m3_paged_split_softcap_sm90_cu_b81ac279_34784cuda3std3__45__cpo4cendE
	.align		8
        /*0060*/ 	.dword	_ZN85_INTERNAL_62cbc170_49_flash_fwd_hdim64_e4m3_paged_split_softcap_sm90_cu_b81ac279_34784cuda3std3__487_GLOBAL__N__62cbc170_49_flash_fwd_hdim64_e4m3_paged_split_softcap_sm90_cu_b81ac279_34786ignoreE
	.align		8
        /*0068*/ 	.dword	_ZN85_INTERNAL_62cbc170_49_flash_fwd_hdim64_e4m3_paged_split_softcap_sm90_cu_b81ac279_34784cuda3std3__419piecewise_constructE
	.align		8
        /*0070*/ 	.dword	_ZN85_INTERNAL_62cbc170_49_flash_fwd_hdim64_e4m3_paged_split_softcap_sm90_cu_b81ac279_34784cuda3std3__48in_placeE
	.align		8
        /*0078*/ 	.dword	_ZN85_INTERNAL_62cbc170_49_flash_fwd_hdim64_e4m3_paged_split_softcap_sm90_cu_b81ac279_34784cuda3std6ranges3__45__cpo4swapE
	.align		8
        /*0080*/ 	.dword	_ZN85_INTERNAL_62cbc170_49_flash_fwd_hdim64_e4m3_paged_split_softcap_sm90_cu_b81ac279_34784cuda3std6ranges3__45__cpo9iter_moveE
	.align		8
        /*0088*/ 	.dword	_ZN85_INTERNAL_62cbc170_49_flash_fwd_hdim64_e4m3_paged_split_softcap_sm90_cu_b81ac279_34784cute7productE
	.align		8
        /*0090*/ 	.dword	_ZN85_INTERNAL_62cbc170_49_flash_fwd_hdim64_e4m3_paged_split_softcap_sm90_cu_b81ac279_34784cute1_E
	.align		8
        /*0098*/ 	.dword	$str$23
	.align		8
        /*00a0*/ 	.dword	$str$24


//--------------------- .text._ZN7cutlass13device_kernelIN5flash11enable_sm90INS1_16FlashAttnFwdSm90INS1_25CollectiveMainloopFwdSm90ILi2EN4cute5tupleIJNS5_1CILi1EEES8_S8_EEENS6_IJNS7_ILi192EEENS7_ILi160EEENS7_ILi64EEEEEELi64ENS_12float_e4m3_tEfNS_4arch4Sm90ELb0ELb0ELb1ELb0ELb1ELb0ELb0ELb1ELb1ELb1ELb1ELb0EEENS1_21CollectiveEpilogueFwdINS6_IJSA_SC_SB_EEES9_NS_10bfloat16_tESG_Li384ELb0ELb1ELb1ELb1EEENS1_19SingleTileSchedulerILb0ELb1ELb1ELi192EEEEEEEEEvNT_6ParamsE --------------------------
	.section	.text._ZN7cutlass13device_kernelIN5flash11enable_sm90INS1_16FlashAttnFwdSm90INS1_25CollectiveMainloopFwdSm90ILi2EN4cute5tupleIJNS5_1CILi1EEES8_S8_EEENS6_IJNS7_ILi192EEENS7_ILi160EEENS7_ILi64EEEEEELi64ENS_12float_e4m3_tEfNS_4arch4Sm90ELb0ELb0ELb1ELb0ELb1ELb0ELb0ELb1ELb1ELb1ELb1ELb0EEENS1_21CollectiveEpilogueFwdINS6_IJSA_SC_SB_EEES9_NS_10bfloat16_tESG_Li384ELb0ELb1ELb1ELb1EEENS1_19SingleTileSchedulerILb0ELb1ELb1ELi192EEEEEEEEEvNT_6ParamsE,"ax",@progbits
	.align	128
.text._ZN7cutlass13device_kernelIN5flash11enable_sm90INS1_16FlashAttnFwdSm90INS1_25CollectiveMainloopFwdSm90ILi2EN4cute5tupleIJNS5_1CILi1EEES8_S8_EEENS6_IJNS7_ILi192EEENS7_ILi160EEENS7_ILi64EEEEEELi64ENS_12float_e4m3_tEfNS_4arch4Sm90ELb0ELb0ELb1ELb0ELb1ELb0ELb0ELb1ELb1ELb1ELb1ELb0EEENS1_21CollectiveEpilogueFwdINS6_IJSA_SC_SB_EEES9_NS_10bfloat16_tESG_Li384ELb0ELb1ELb1ELb1EEENS1_19SingleTileSchedulerILb0ELb1ELb1ELi192EEEEEEEEEvNT_6ParamsE:
        .type           _ZN7cutlass13device_kernelIN5flash11enable_sm90INS1_16FlashAttnFwdSm90INS1_25CollectiveMainloopFwdSm90ILi2EN4cute5tupleIJNS5_1CILi1EEES8_S8_EEENS6_IJNS7_ILi192EEENS7_ILi160EEENS7_ILi64EEEEEELi64ENS_12float_e4m3_tEfNS_4arch4Sm90ELb0ELb0ELb1ELb0ELb1ELb0ELb0ELb1ELb1ELb1ELb1ELb0EEENS1_21CollectiveEpilogueFwdINS6_IJSA_SC_SB_EEES9_NS_10bfloat16_tESG_Li384ELb0ELb1ELb1ELb1EEENS1_19SingleTileSchedulerILb0ELb1ELb1ELi192EEEEEEEEEvNT_6ParamsE,@function
        .size           _ZN7cutlass13device_kernelIN5flash11enable_sm90INS1_16FlashAttnFwdSm90INS1_25CollectiveMainloopFwdSm90ILi2EN4cute5tupleIJNS5_1CILi1EEES8_S8_EEENS6_IJNS7_ILi192EEENS7_ILi160EEENS7_ILi64EEEEEELi64ENS_12float_e4m3_tEfNS_4arch4Sm90ELb0ELb0ELb1ELb0ELb1ELb0ELb0ELb1ELb1ELb1ELb1ELb0EEENS1_21CollectiveEpilogueFwdINS6_IJSA_SC_SB_EEES9_NS_10bfloat16_tESG_Li384ELb0ELb1ELb1ELb1EEENS1_19SingleTileSchedulerILb0ELb1ELb1ELi192EEEEEEEEEvNT_6ParamsE,(.L_x_2719 - _ZN7cutlass13device_kernelIN5flash11enable_sm90INS1_16FlashAttnFwdSm90INS1_25CollectiveMainloopFwdSm90ILi2EN4cute5tupleIJNS5_1CILi1EEES8_S8_EEENS6_IJNS7_ILi192EEENS7_ILi160EEENS7_ILi64EEEEEELi64ENS_12float_e4m3_tEfNS_4arch4Sm90ELb0ELb0ELb1ELb0ELb1ELb0ELb0ELb1ELb1ELb1ELb1ELb0EEENS1_21CollectiveEpilogueFwdINS6_IJSA_SC_SB_EEES9_NS_10bfloat16_tESG_Li384ELb0ELb1ELb1ELb1EEENS1_19SingleTileSchedulerILb0ELb1ELb1ELi192EEEEEEEEEvNT_6ParamsE)
        .other          _ZN7cutlass13device_kernelIN5flash11enable_sm90INS1_16FlashAttnFwdSm90INS1_25CollectiveMainloopFwdSm90ILi2EN4cute5tupleIJNS5_1CILi1EEES8_S8_EEENS6_IJNS7_ILi192EEENS7_ILi160EEENS7_ILi64EEEEEELi64ENS_12float_e4m3_tEfNS_4arch4Sm90ELb0ELb0ELb1ELb0ELb1ELb0ELb0ELb1ELb1ELb1ELb1ELb0EEENS1_21CollectiveEpilogueFwdINS6_IJSA_SC_SB_EEES9_NS_10bfloat16_tESG_Li384ELb0ELb1ELb1ELb1EEENS1_19SingleTileSchedulerILb0ELb1ELb1ELi192EEEEEEEEEvNT_6ParamsE,@"STO_CUDA_ENTRY STV_DEFAULT"
_ZN7cutlass13device_kernelIN5flash11enable_sm90INS1_16FlashAttnFwdSm90INS1_25CollectiveMainloopFwdSm90ILi2EN4cute5tupleIJNS5_1CILi1EEES8_S8_EEENS6_IJNS7_ILi192EEENS7_ILi160EEENS7_ILi64EEEEEELi64ENS_12float_e4m3_tEfNS_4arch4Sm90ELb0ELb0ELb1ELb0ELb1ELb0ELb0ELb1ELb1ELb1ELb1ELb0EEENS1_21CollectiveEpilogueFwdINS6_IJSA_SC_SB_EEES9_NS_10bfloat16_tESG_Li384ELb0ELb1ELb1ELb1EEENS1_19SingleTileSchedulerILb0ELb1ELb1ELi192EEEEEEEEEvNT_6ParamsE:
[----:B------:R-:W0:Y:S02]  /*0000*/  LDC R1, c[0x0][0x28] ;  /* 0x00000a00ff017b82 */ /* 0x000e240000000800 */
[----:B0-----:R-:W-:Y:S01]  /*0010*/  VIADD R1, R1, 0xffffffe0 ;  /* 0xffffffe001017836 */ /* 0x001fe20000000000 */
[----:B------:R-:W0:Y:S01]  /*0020*/  S2R R17, SR_TID.X ;  /* 0x0000000000117919 */ /* 0x000e220000002100 */
[----:B------:R-:W-:Y:S01]  /*0030*/  ELECT P0, URZ, PT ;  /* 0x00000000003f782f */ /* 0x000fe20003800000 */
[----:B------:R-:W-:Y:S01]  /*0040*/  UMOV UR4, 0x80 ;  /* 0x0000008000047882 */ /* 0x000fe20000000000 */
[----:B------:R-:W-:Y:S01]  /*0050*/  UMOV UR7, 0x180 ;  /* 0x0000018000077882 */ /* 0x000fe20000000000 */
[----:B0-----:R-:W-:-:S05]  /*0060*/  SHF.R.U32.HI R0, RZ, 0x5, R17 ;  /* 0x00000005ff007819 */ /* 0x001fca0000011611 */
[----:B------:R-:W0:Y:S02]  /*0070*/  SHFL.IDX PT, R2, R0, RZ, 0x1f ;  /* 0x00001fff00027589 */ /* 0x000e2400000e0000 */
[C---:B0-----:R-:W-:Y:S02]  /*0080*/  ISETP.NE.OR P0, PT, R2.reuse, RZ, !P0 ;  /* 0x000000ff0200720c */ /* 0x041fe40004705670 */
[----:B------:R-:W-:Y:S02]  /*0090*/  ISETP.NE.AND P1, PT, R2, RZ, PT ;  /* 0x000000ff0200720c */ /* 0x000fe40003f25270 */
[----:B------:R-:W-:-:S06]  /*00a0*/  SHF.R.U32.HI R2, RZ, 0x7, R17 ;  /* 0x00000007ff027819 */ /* 0x000fcc0000011611 */
[----:B------:R-:W0:Y:S03]  /*00b0*/  SHFL.IDX PT, R2, R2, RZ, 0x1f ;  /* 0x00001fff02027589 */ /* 0x000e2600000e0000 */
[----:B------:R-:W-:Y:S01]  /*00c0*/  VOTEU.ALL UP0, P0 ;  /* 0x00000000003f7886 */ /* 0x000fe20000000000 */
[----:B------:R-:W-:-:S04]  /*00d0*/  VOTEU.ALL UP1, P0 ;  /* 0x00000000003f7886 */ /* 0x000fc80000020000 */
[----:B------:R-:W1:Y:S01]  /*00e0*/  @!UP0 S2UR UR8, SR_CgaCtaId ;  /* 0x00000000000889c3 */ /* 0x000e620000008800 */
[----:B------:R-:W-:Y:S01]  /*00f0*/  @!UP0 UMOV UR6, 0x400 ;  /* 0x0000040000068882 */ /* 0x000fe20000000000 */
[----:B------:R-:W-:-:S04]  /*0100*/  @!UP0 UIADD3 UR4, -UR4, 0x100000, URZ ;  /* 0x0010000004048890 */ /* 0x000fc8000fffe13f */
[----:B------:R-:W-:Y:S02]  /*0110*/  @!UP0 USHF.L.U32 UR5, UR4, 0xb, URZ ;  /* 0x0000000b04058899 */ /* 0x000fe4000800063f */
[----:B------:R-:W-:Y:S02]  /*0120*/  @!UP0 USHF.L.U32 UR4, UR4, 0x1, URZ ;  /* 0x0000000104048899 */ /* 0x000fe4000800063f */
[----:B-1----:R-:W-:Y:S02]  /*0130*/  @!UP0 ULEA UR8, UR8, UR6, 0x18 ;  /* 0x0000000608088291 */ /* 0x002fe4000f8ec03f */
[----:B------:R-:W-:-:S04]  /*0140*/  @!UP0 UIADD3 UR6, -UR7, 0x100000, URZ ;  /* 0x0010000007068890 */ /* 0x000fc8000fffe13f */
[----:B------:R-:W-:Y:S02]  /*0150*/  @!UP0 USHF.L.U32 UR7, UR6, 0xb, URZ ;  /* 0x0000000b06078899 */ /* 0x000fe4000800063f */
[----:B------:R-:W-:Y:S01]  /*0160*/  @!UP0 USHF.L.U32 UR6, UR6, 0x1, URZ ;  /* 0x0000000106068899 */ /* 0x000fe2000800063f */
[----:B------:R-:W-:-:S05]  /*0170*/  VOTEU.ALL UP0, P0 ;  /* 0x00000000003f7886 */ /* 0x000fca0000000000 */
[----:B------:R1:W2:Y:S06]  /*0180*/  @!UP0 SYNCS.EXCH.64 URZ, [UR8+0x12400], UR4 ;  /* 0x01240004083f85b2 */ /* 0x0002ac0008000100 */
[----:B------:R1:W3:Y:S02]  /*0190*/  @!UP1 SYNCS.EXCH.64 URZ, [UR8+0x12420], UR6 ;  /* 0x01242006083f95b2 */ /* 0x0002e40008000100 */
[----:B01----:R-:W-:Y:S05]  /*01a0*/  @P1 BRA `(.L_x_0) ;  /* 0x0000000000481947 */ /* 0x003fea0003800000 */
[----:B------:R-:W0:Y:S01]  /*01b0*/  S2UR UR5, SR_CgaCtaId ;  /* 0x00000000000579c3 */ /* 0x000e220000008800 */
[----:B------:R-:W-:Y:S01]  /*01c0*/  UMOV UR4, 0x400 ;  /* 0x0000040000047882 */ /* 0x000fe20000000000 */
[----:B------:R-:W-:Y:S01]  /*01d0*/  UMOV UR6, 0x80 ;  /* 0x0000008000067882 */ /* 0x000fe20000000000 */
[----:B------:R-:W-:Y:S01]  /*01e0*/  UMOV UR7, 0x180 ;  /* 0x0000018000077882 */ /* 0x000fe20000000000 */
[----:B------:R-:W-:Y:S01]  /*01f0*/  ELECT P0, URZ, PT ;  /* 0x00000000003f782f */ /* 0x000fe20003800000 */
[----:B0-----:R-:W-:Y:S02]  /*0200*/  ULEA UR8, UR5, UR4, 0x18 ;  /* 0x0000000405087291 */ /* 0x001fe4000f8ec03f */
[----:B------:R-:W-:-:S04]  /*0210*/  UIADD3 UR4, -UR6, 0x100000, URZ ;  /* 0x0010000006047890 */ /* 0x000fc8000fffe13f */
[----:B------:R-:W-:Y:S02]  /*0220*/  USHF.L.U32 UR5, UR4, 0xb, URZ ;  /* 0x0000000b04057899 */ /* 0x000fe4000800063f */
[----:B------:R-:W-:Y:S02]  /*0230*/  USHF.L.U32 UR4, UR4, 0x1, URZ ;  /* 0x0000000104047899 */ /* 0x000fe4000800063f */
[----:B------:R-:W-:-:S04]  /*0240*/  UIADD3 UR6, -UR7, 0x100000, URZ ;  /* 0x0010000007067890 */ /* 0x000fc8000fffe13f */
[----:B------:R-:W-:Y:S02]  /*0250*/  USHF.L.U32 UR7, UR6, 0xb, URZ ;  /* 0x0000000b06077899 */ /* 0x000fe4000800063f */
[----:B------:R-:W-:Y:S01]  /*0260*/  USHF.L.U32 UR6, UR6, 0x1, URZ ;  /* 0x0000000106067899 */ /* 0x000fe2000800063f */
[----:B------:R-:W0:Y:S03]  /*0270*/  FENCE.VIEW.ASYNC.S ;  /* 0x00000000000073c6 */ /* 0x000e260000000000 */
[----:B0-----:R0:W1:Y:S08]  /*0280*/  SYNCS.EXCH.64 URZ, [UR8+0x12430], UR4 ;  /* 0x01243004083f75b2 */ /* 0x0010700008000100 */
[----:B------:R0:W4:Y:S01]  /*0290*/  SYNCS.EXCH.64 URZ, [UR8+0x12440], UR6 ;  /* 0x01244006083f75b2 */ /* 0x0001220008000100 */
[----:B------:R0:W0:Y:S01]  /*02a0*/  SYNCS.EXCH.64 URZ, [UR8+0x12438], UR4 ;  /* 0x01243804083f75b2 */ /* 0x0000220008000100 */
[----:B------:R0:W0:Y:S01]  /*02b0*/  SYNCS.EXCH.64 URZ, [UR8+0x12448], UR6 ;  /* 0x01244806083f75b2 */ /* 0x0000220008000100 */
[----:B------:R-:W-:Y:S01]  /*02c0*/  NOP ;  /* 0x0000000000007918 */ /* 0x000fe20000000000 */
.L_x_0:
[----:B------:R-:W5:Y:S01]  /*02d0*/  SHFL.IDX PT, R3, R0, RZ, 0x1f ;  /* 0x00001fff00037589 */ /* 0x000f6200000e0000 */
[----:B------:R-:W-:Y:S01]  /*02e0*/  NOP ;  /* 0x0000000000007918 */ /* 0x000fe20000000000 */
[----:B-----5:R-:W-:-:S13]  /*02f0*/  ISETP.NE.AND P0, PT, R3, RZ, PT ;  /* 0x000000ff0300720c */ /* 0x020fda0003f05270 */
[----:B------:R-:W-:Y:S05]  /*0300*/  @P0 BRA `(.L_x_1) ;  /* 0x0000000000480947 */ /* 0x000fea0003800000 */
[----:B0-----:R-:W0:Y:S01]  /*0310*/  S2UR UR5, SR_CgaCtaId ;  /* 0x00000000000579c3 */ /* 0x001e220000008800 */
        /* <DEDUP_REMOVED lines=12> */
[----:B0-----:R0:W0:Y:S08]  /*03e0*/  SYNCS.EXCH.64 URZ, [UR8+0x12450], UR4 ;  /* 0x01245004083f75b2 */ /* 0x0010300008000100 */
[----:B------:R0:W0:Y:S01]  /*03f0*/  SYNCS.EXCH.64 URZ, [UR8+0x12460], UR6 ;  /* 0x01246006083f75b2 */ /* 0x0000220008000100 */
[----:B------:R0:W0:Y:S01]  /*0400*/  SYNCS.EXCH.64 URZ, [UR8+0x12458], UR4 ;  /* 0x01245804083f75b2 */ /* 0x0000220008000100 */
[----:B------:R0:W0:Y:S01]  /*0410*/  SYNCS.EXCH.64 URZ, [UR8+0x12468], UR6 ;  /* 0x01246806083f75b2 */ /* 0x0000220008000100 */
[----:B------:R-:W-:Y:S01]  /*0420*/  NOP ;  /* 0x0000000000007918 */ /* 0x000fe20000000000 */
.L_x_1:
[----:B------:R-:W5:Y:S01]  /*0430*/  SHFL.IDX PT, R3, R0, RZ, 0x1f ;  /* 0x00001fff00037589 */ /* 0x000f6200000e0000 */
[----:B------:R-:W-:Y:S01]  /*0440*/  NOP ;  /* 0x0000000000007918 */ /* 0x000fe20000000000 */
[----:B-----5:R-:W-:-:S13]  /*0450*/  ISETP.NE.AND P0, PT, R3, RZ, PT ;  /* 0x000000ff0300720c */ /* 0x020fda0003f05270 */
[----:B------:R-:W-:Y:S05]  /*0460*/  @P0 BRA `(.L_x_2) ;  /* 0x0000000000380947 */ /* 0x000fea0003800000 */
[----:B0-----:R-:W0:Y:S01]  /*0470*/  S2UR UR5, SR_CgaCtaId ;  /* 0x00000000000579c3 */ /* 0x001e220000008800 */
[----:B------:R-:W-:Y:S01]  /*0480*/  UMOV UR4, 0x400 ;  /* 0x0000040000047882 */ /* 0x000fe20000000000 */
[----:B------:R-:W-:Y:S01]  /*0490*/  UMOV UR7, 0x80 ;  /* 0x0000008000077882 */ /* 0x000fe20000000000 */
[----:B------:R-:W-:Y:S01]  /*04a0*/  ELECT P0, URZ, PT ;  /* 0x00000000003f782f */ /* 0x000fe20003800000 */
[----:B0-----:R-:W-:Y:S02]  /*04b0*/  ULEA UR6, UR5, UR4, 0x18 ;  /* 0x0000000405067291 */ /* 0x001fe4000f8ec03f */
[----:B------:R-:W-:-:S04]  /*04c0*/  UIADD3 UR4, -UR7, 0x100000, URZ ;  /* 0x0010000007047890 */ /* 0x000fc8000fffe13f */
[----:B------:R-:W-:Y:S02]  /*04d0*/  USHF.L.U32 UR5, UR4, 0xb, URZ ;  /* 0x0000000b04057899 */ /* 0x000fe4000800063f */
[----:B------:R-:W-:Y:S01]  /*04e0*/  USHF.L.U32 UR4, UR4, 0x1, URZ ;  /* 0x0000000104047899 */ /* 0x000fe2000800063f */
[----:B------:R-:W0:Y:S11]  /*04f0*/  FENCE.VIEW.ASYNC.S ;  /* 0x00000000000073c6 */ /* 0x000e360000000000 */
[----:B0-----:R0:W0:Y:S01]  /*0500*/  SYNCS.EXCH.64 URZ, [UR6+0x12470], UR4 ;  /* 0x01247004063f75b2 */ /* 0x0010220008000100 */
[----:B------:R0:W0:Y:S01]  /*0510*/  SYNCS.EXCH.64 URZ, [UR6+0x12480], UR4 ;  /* 0x01248004063f75b2 */ /* 0x0000220008000100 */
[----:B------:R0:W0:Y:S01]  /*0520*/  SYNCS.EXCH.64 URZ, [UR6+0x12478], UR4 ;  /* 0x01247804063f75b2 */ /* 0x0000220008000100 */
[----:B------:R0:W0:Y:S01]  /*0530*/  SYNCS.EXCH.64 URZ, [UR6+0x12488], UR4 ;  /* 0x01248804063f75b2 */ /* 0x0000220008000100 */
[----:B------:R-:W-:Y:S01]  /*0540*/  NOP ;  /* 0x0000000000007918 */ /* 0x000fe20000000000 */
.L_x_2:
        /* <DEDUP_REMOVED lines=22> */
.L_x_3:
[----:B------:R-:W5:Y:S01]  /*06b0*/  SHFL.IDX PT, R3, R0, RZ, 0x1f ;  /* 0x00001fff00037589 */ /* 0x000f6200000e0000 */
[----:B------:R-:W-:Y:S01]  /*06c0*/  R2UR UR9, R2 ;  /* 0x00000000020972ca */ /* 0x000fe200000e0000 */
        /* <DEDUP_REMOVED lines=21> */
.L_x_4:
[----:B------:R-:W-:Y:S01]  /*0820*/  UISETP.NE.AND UP0, UPT, UR9, URZ, UPT ;  /* 0x0000003f0900728c */ /* 0x000fe2000bf05270 */
[----:B------:R-:W-:Y:S01]  /*0830*/  NOP ;  /* 0x0000000000007918 */ /* 0x000fe20000000000 */
[----:B------:R-:W-:Y:S01]  /*0840*/  UMOV UR36, 0x1 ;  /* 0x0000000100247882 */ /* 0x000fe20000000000 */
[----:B------:R-:W-:Y:S01]  /*0850*/  ULDC.64 UR46, c[0x0][0x208] ;  /* 0x00008200002e7ab9 */ /* 0x000fe20000000a00 */
[----:B------:R-:W-:Y:S01]  /*0860*/  USEL UR36, UR36, 0x2, !UP0 ;  /* 0x0000000224247887 */ /* 0x000fe2000c000000 */
[----:B------:R-:W-:Y:S01]  /*0870*/  BSSY B6, `(.L_x_5) ;  /* 0x0000d24000067945 */ /* 0x000fe20003800000 */
[----:B01234-:R-:W-:Y:S01]  /*0880*/  BAR.SYNC.DEFER_BLOCKING 0x0 ;  /* 0x0000000000007b1d */ /* 0x01ffe20000010000 */
[----:B------:R-:W-:-:S13]  /*0890*/  PLOP3.LUT P0, PT, PT, PT, UP0, 0x80, 0x0 ;  /* 0x000000000000781c */ /* 0x000fda0003f0f008 */
[----:B------:R-:W-:Y:S05]  /*08a0*/  @!P0 BRA `(.L_x_6) ;  /* 0x0000008c00408947 */ /* 0x000fea0003800000 */
.L_x_7:
[----:B------:R-:W-:-:S08]  /*08b0*/  NOP ;  /* 0x0000000000007918 */ /* 0x000fd00000000000 */
[----:B------:R-:W0:Y:S02]  /*08c0*/  USETMAXREG.TRY_ALLOC.CTAPOOL UP0, 0xa0 ;  /* 0x000000a0000079c8 */ /* 0x000e240008000600 */
[----:B0-----:R-:W-:-:S13]  /*08d0*/  PLOP3.LUT P0, PT, PT, PT, UP0, 0x80, 0x0 ;  /* 0x000000000000781c */ /* 0x001fda0003f0f008 */
[----:B------:R-:W-:Y:S05]  /*08e0*/  @!P0 BRA `(.L_x_7) ;  /* 0xfffffffc00f08947 */ /* 0x000fea000383ffff */
[----:B------:R-:W0:Y:S01]  /*08f0*/  S2UR UR6, SR_CTAID.Y ;  /* 0x00000000000679c3 */ /* 0x000e220000002600 */
[----:B------:R-:W-:Y:S02]  /*0900*/  ULDC UR7, c[0x0][0xc50] ;  /* 0x0003140000077ab9 */ /* 0x000fe40000000800 */
[----:B------:R-:W-:-:S05]  /*0910*/  UISETP.NE.AND UP0, UPT, UR7, 0x1, UPT ;  /* 0x000000010700788c */ /* 0x000fca000bf05270 */
[----:B------:R-:W1:Y:S06]  /*0920*/  S2UR UR37, SR_CTAID.Z ;  /* 0x00000000002579c3 */ /* 0x000e6c0000002700 */
[----:B------:R-:W-:Y:S01]  /*0930*/  @UP0 ULDC UR4, c[0x0][0xc54] ;  /* 0x0003150000040ab9 */ /* 0x000fe20000000800 */
[----:B------:R-:W-:Y:S01]  /*0940*/  @UP0 ULDC UR8, c[0x0][0xc58] ;  /* 0x0003160000080ab9 */ /* 0x000fe20000000800 */
[----:B0-----:R-:W-:Y:S02]  /*0950*/  UIMAD.WIDE.U32 UR4, UR6, UR4, URZ ;  /* 0x00000004060472a5 */ /* 0x001fe4000f8e003f */
[----:B------:R-:W-:-:S02]  /*0960*/  UMOV UR38, UR6 ;  /* 0x0000000600267c82 */ /* 0x000fc40008000000 */
[----:B------:R-:W-:Y:S01]  /*0970*/  @UP0 USHF.R.U32.HI UR38, URZ, UR8, UR5 ;  /* 0x000000083f260299 */ /* 0x000fe20008011605 */
[----:B------:R-:W-:Y:S06]  /*0980*/  BAR.ARV 0x8, 0x200 ;  /* 0x0208000000007b1d */ /* 0x000fec0000002000 */
[----:B-1----:R-:W-:Y:S01]  /*0990*/  ISETP.LE.AND P0, PT, RZ, UR37, PT ;  /* 0x00000025ff007c0c */ /* 0x002fe2000bf03270 */
[----:B------:R-:W-:-:S04]  /*09a0*/  UIADD3 UR4, -UR38, URZ, URZ ;  /* 0x0000003f26047290 */ /* 0x000fc8000fffe13f */
[----:B------:R-:W-:-:S08]  /*09b0*/  UIMAD UR7, UR7, UR4, UR6 ;  /* 0x00000004070772a4 */ /* 0x000fd0000f8e0206 */
[----:B------:R-:W-:Y:S05]  /*09c0*/  @!P0 BRA `(.L_x_8) ;  /* 0x000000d000388947 */ /* 0x000fea0003800000 */
[----:B------:R-:W-:Y:S01]  /*09d0*/  ULDC.64 UR4, c[0x0][0x418] ;  /* 0x0001060000047ab9 */ /* 0x000fe20000000a00 */
[----:B------:R-:W-:Y:S01]  /*09e0*/  ULDC UR39, c[0x0][0x424] ;  /* 0x0001090000277ab9 */ /* 0x000fe20000000800 */
[----:B------:R-:W-:Y:S02]  /*09f0*/  UISETP.NE.U32.AND UP0, UPT, UR4, URZ, UPT ;  /* 0x0000003f0400728c */ /* 0x000fe4000bf05070 */
[----:B------:R-:W-:Y:S02]  /*0a00*/  ULOP3.LUT UR40, UR7, 0xffff, URZ, 0xc0, !UPT ;  /* 0x0000ffff07287892 */ /* 0x000fe4000f8ec03f */
[----:B------:R-:W-:Y:S01]  /*0a10*/  UISETP.NE.AND.EX UP0, UPT, UR5, URZ, UPT, UP0 ;  /* 0x0000003f0500728c */ /* 0x000fe2000bf05300 */
[----:B------:R-:W-:-:S03]  /*0a20*/  ULDC UR4, c[0x0][0x2f0] ;  /* 0x0000bc0000047ab9 */ /* 0x000fc60000000800 */
[----:B------:R-:W-:-:S04]  /*0a30*/  USEL UR39, UR39, 0x1, UP0 ;  /* 0x0000000127277887 */ /* 0x000fc80008000000 */
[----:B------:R-:W-:-:S04]  /*0a40*/  UIMAD UR39, UR39, UR4, URZ ;  /* 0x00000004272772a4 */ /* 0x000fc8000f8e023f */
[----:B------:R-:W-:Y:S02]  /*0a50*/  UISETP.GE.AND UP0, UPT, UR39, 0x1, UPT ;  /* 0x000000012700788c */ /* 0x000fe4000bf06270 */
[----:B------:R-:W-:-:S04]  /*0a60*/  UIADD3 UR4, UR39, 0x9f, URZ ;  /* 0x0000009f27047890 */ /* 0x000fc8000fffe03f */
[----:B------:R-:W-:Y:S01]  /*0a70*/  PLOP3.LUT P0, PT, PT, PT, UP0, 0x80, 0x0 ;  /* 0x000000000000781c */ /* 0x000fe20003f0f008 */
[----:B------:R-:W-:-:S04]  /*0a80*/  UIMAD.WIDE UR4, UR4, 0x66666667, URZ ;  /* 0x66666667040478a5 */ /* 0x000fc8000f8e023f */
[----:B------:R-:W-:-:S03]  /*0a90*/  USHF.R.U32.HI UR6, URZ, 0x1f, UR5 ;  /* 0x0000001f3f067899 */ /* 0x000fc60008011605 */
[----:B------:R-:W-:Y:S01]  /*0aa0*/  UMOV UR4, URZ ;  /* 0x0000003f00047c82 */ /* 0x000fe20008000000 */
[----:B------:R-:W-:-:S04]  /*0ab0*/  ULEA.HI.SX32 UR6, UR5, UR6, 0x1a ;  /* 0x0000000605067291 */ /* 0x000fc8000f8fd23f */
[----:B------:R-:W-:Y:S08]  /*0ac0*/  @!P0 BRA `(.L_x_9) ;  /* 0x0000000000908947 */ /* 0x000ff00003800000 */
[----:B------:R-:W-:Y:S01]  /*0ad0*/  USHF.R.U32.HI UR7, URZ, 0x10, UR7 ;  /* 0x000000103f077899 */ /* 0x000fe20008011607 */
[----:B------:R-:W-:-:S03]  /*0ae0*/  UMOV UR4, URZ ;  /* 0x0000003f00047c82 */ /* 0x000fc60008000000 */
[----:B------:R-:W-:-:S11]  /*0af0*/  UISETP.NE.AND UP0, UPT, UR7, URZ, UPT ;  /* 0x0000003f0700728c */ /* 0x000fd6000bf05270 */
[----:B------:R-:W-:Y:S02]  /*0b00*/  @!UP0 ULDC UR7, c[0x0][0x9f0] ;  /* 0x00027c0000078ab9 */ /* 0x000fe40000000800 */
[----:B------:R-:W-:Y:S01]  /*0b10*/  IMAD.U32 R3, RZ, RZ, UR7 ;  /* 0x00000007ff037e24 */ /* 0x000fe2000f8e00ff */
[----:B------:R-:W-:-:S04]  /*0b20*/  UIADD3 UR8, UR6, -0x1, UR7 ;  /* 0xffffffff06087890 */ /* 0x000fc8000fffe007 */
[-C--:B------:R-:W-:Y:S02]  /*0b30*/  IABS R0, R3.reuse ;  /* 0x0000000300007213 */ /* 0x080fe40000000000 */
[----:B------:R-:W-:Y:S01]  /*0b40*/  MOV R4, UR8 ;  /* 0x0000000800047c02 */ /* 0x000fe20008000f00 */
[----:B------:R-:W-:Y:S01]  /*0b50*/  ULOP3.LUT UR8, UR8, UR7, URZ, 0x3c, !UPT ;  /* 0x0000000708087292 */ /* 0x000fe2000f8e3c3f */
[----:B------:R-:W-:Y:S02]  /*0b60*/  R2UR UR11, R0 ;  /* 0x00000000000b72ca */ /* 0x000fe400000e0000 */
[----:B------:R-:W-:Y:S02]  /*0b70*/  IABS R4, R4 ;  /* 0x0000000400047213 */ /* 0x000fe40000000000 */
[----:B------:R-:W-:-:S03]  /*0b80*/  IABS R5, R3 ;  /* 0x0000000300057213 */ /* 0x000fc60000000000 */
[----:B------:R-:W-:-:S05]  /*0b90*/  IMAD.MOV.U32 R3, RZ, RZ, R4 ;  /* 0x000000ffff037224 */ /* 0x000fca00078e0004 */
[----:B------:R-:W-:Y:S01]  /*0ba0*/  R2UR UR10, R3 ;  /* 0x00000000030a72ca */ /* 0x000fe200000e0000 */
[----:B------:R-:W0:Y:S08]  /*0bb0*/  I2F.RP R0, UR11 ;  /* 0x0000000b00007d06 */ /* 0x000e300008209400 */
[----:B0-----:R-:W0:Y:S02]  /*0bc0*/  MUFU.RCP R0, R0 ;  /* 0x0000000000007308 */ /* 0x001e240000001000 */
[----:B0-----:R-:W-:-:S02]  /*0bd0*/  VIADD R2, R0, 0xffffffe ;  /* 0x0ffffffe00027836 */ /* 0x001fc40000000000 */
[----:B------:R-:W-:-:S04]  /*0be0*/  IMAD.MOV R0, RZ, RZ, -R5 ;  /* 0x000000ffff007224 */ /* 0x000fc800078e0a05 */
[----:B------:R-:W0:Y:S02]  /*0bf0*/  F2I.FTZ.U32.TRUNC.NTZ R2, R2 ;  /* 0x0000000200027305 */ /* 0x000e24000021f000 */
[----:B0-----:R-:W-:-:S13]  /*0c00*/  R2UR UR5, R2 ;  /* 0x00000000020572ca */ /* 0x001fda00000e0000 */
[----:B------:R-:W-:-:S04]  /*0c10*/  UIADD3 UR9, URZ, -UR5, URZ ;  /* 0x800000053f097290 */ /* 0x000fc8000fffe03f */
[----:B------:R-:W-:-:S04]  /*0c20*/  UIMAD UR9, UR9, UR11, URZ ;  /* 0x0000000b090972a4 */ /* 0x000fc8000f8e023f */
[----:B------:R-:W-:-:S03]  /*0c30*/  UIMAD.WIDE.U32 UR4, UR5, UR9, UR4 ;  /* 0x00000009050472a5 */ /* 0x000fc6000f8e0004 */
[----:B------:R-:W-:Y:S01]  /*0c40*/  R2UR UR9, R0 ;  /* 0x00000000000972ca */ /* 0x000fe200000e0000 */
[----:B------:R-:W-:-:S12]  /*0c50*/  UIMAD.WIDE.U32 UR4, UR5, UR10, URZ ;  /* 0x0000000a050472a5 */ /* 0x000fd8000f8e003f */
[----:B------:R-:W-:-:S04]  /*0c60*/  UIMAD UR4, UR5, UR9, UR10 ;  /* 0x00000009050472a4 */ /* 0x000fc8000f8e020a */
[----:B------:R-:W-:-:S11]  /*0c70*/  UISETP.GT.U32.AND UP1, UPT, UR11, UR4, UPT ;  /* 0x000000040b00728c */ /* 0x000fd6000bf24070 */
[----:B------:R-:W-:Y:S02]  /*0c80*/  @!UP1 UIADD3 UR4, UR4, -UR11, URZ ;  /* 0x8000000b04049290 */ /* 0x000fe4000fffe03f */
[----:B------:R-:W-:Y:S02]  /*0c90*/  @!UP1 UIADD3 UR5, UR5, 0x1, URZ ;  /* 0x0000000105059890 */ /* 0x000fe4000fffe03f */
[----:B------:R-:W-:Y:S02]  /*0ca0*/  UISETP.GE.U32.AND UP0, UPT, UR4, UR11, UPT ;  /* 0x0000000b0400728c */ /* 0x000fe4000bf06070 */
[----:B------:R-:W-:-:S09]  /*0cb0*/  UISETP.GE.AND UP1, UPT, UR8, URZ, UPT ;  /* 0x0000003f0800728c */ /* 0x000fd2000bf26270 */
[----:B------:R-:W-:Y:S02]  /*0cc0*/  @UP0 UIADD3 UR5, UR5, 0x1, URZ ;  /* 0x0000000105050890 */ /* 0x000fe4000fffe03f */
[----:B------:R-:W-:-:S05]  /*0cd0*/  UISETP.NE.AND UP0, UPT, UR7, URZ, UPT ;  /* 0x0000003f0700728c */ /* 0x000fca000bf05270 */
[----:B------:R-:W-:Y:S02]  /*0ce0*/  UMOV UR4, UR5 ;  /* 0x0000000500047c82 */ /* 0x000fe40008000000 */
[----:B------:R-:W-:-:S04]  /*0cf0*/  @!UP1 UIADD3 UR4, -UR4, URZ, URZ ;  /* 0x0000003f04049290 */ /* 0x000fc8000fffe13f */
[----:B------:R-:W-:-:S12]  /*0d00*/  @!UP0 ULOP3.LUT UR4, URZ, UR7, URZ, 0x33, !UPT ;  /* 0x000000073f048292 */ /* 0x000fd8000f8e333f */
.L_x_9:
[----:B------:R-:W-:Y:S01]  /*0d10*/  UIMAD UR40, UR40, UR4, URZ ;  /* 0x00000004282872a4 */ /* 0x000fe2000f8e023f */
[----:B------:R-:W-:Y:S01]  /*0d20*/  IMAD.U32 R0, RZ, RZ, UR6 ;  /* 0x00000006ff007e24 */ /* 0x000fe2000f8e00ff */
[----:B------:R-:W-:Y:S01]  /*0d30*/  MOV R3, UR4 ;  /* 0x0000000400037c02 */ /* 0x000fe20008000f00 */
[----:B------:R-:W-:Y:S01]  /*0d40*/  USHF.R.S32.HI UR41, URZ, 0x1f, UR37 ;  /* 0x0000001f3f297899 */ /* 0x000fe20008011425 */
[----:B------:R-:W-:Y:S01]  /*0d50*/  VIADD R17, R17, 0xffffff80 ;  /* 0xffffff8011117836 */ /* 0x000fe20000000000 */
[----:B------:R-:W-:Y:S02]  /*0d60*/  PLOP3.LUT P0, PT, PT, PT, PT, 0x80, 0x0 ;  /* 0x000000000000781c */ /* 0x000fe40003f0f070 */
[----:B------:R-:W-:Y:S02]  /*0d70*/  CS2R R6, SRZ ;  /* 0x0000000000067805 */ /* 0x000fe4000001ff00 */
[----:B------:R-:W-:Y:S02]  /*0d80*/  VIADDMNMX R0, R3, UR40, R0, PT ;  /* 0x0000002803007c46 */ /* 0x000fe4000b800100 */
[----:B------:R-:W-:-:S02]  /*0d90*/  CS2R R2, SRZ ;  /* 0x0000000000027805 */ /* 0x000fc4000001ff00 */
[----:B------:R-:W-:Y:S02]  /*0da0*/  CS2R R30, SRZ ;  /* 0x00000000001e7805 */ /* 0x000fe4000001ff00 */
[----:B------:R-:W-:Y:S02]  /*0db0*/  CS2R R26, SRZ ;  /* 0x00000000001a7805 */ /* 0x000fe4000001ff00 */
[----:B------:R-:W-:Y:S01]  /*0dc0*/  R2UR UR42, R0 ;  /* 0x00000000002a72ca */ /* 0x000fe200000e0000 */
[----:B------:R-:W-:Y:S01]  /*0dd0*/  IMAD.MOV.U32 R0, RZ, RZ, RZ ;  /* 0x000000ffff007224 */ /* 0x000fe200078e00ff */
[----:B------:R-:W-:Y:S01]  /*0de0*/  CS2R R8, SRZ ;  /* 0x0000000000087805 */ /* 0x000fe2000001ff00 */
[----:B------:R-:W-:Y:S01]  /*0df0*/  IMAD.MOV.U32 R36, RZ, RZ, RZ ;  /* 0x000000ffff247224 */ /* 0x000fe200078e00ff */
[----:B------:R-:W-:Y:S02]  /*0e00*/  CS2R R38, SRZ ;  /* 0x0000000000267805 */ /* 0x000fe4000001ff00 */
[----:B------:R-:W-:-:S02]  /*0e10*/  CS2R R34, SRZ ;  /* 0x0000000000227805 */ /* 0x000fc4000001ff00 */
[----:B------:R-:W-:Y:S02]  /*0e20*/  CS2R R10, SRZ ;  /* 0x00000000000a7805 */ /* 0x000fe4000001ff00 */
[----:B------:R-:W-:Y:S02]  /*0e30*/  MOV R44, RZ ;  /* 0x000000ff002c7202 */ /* 0x000fe40000000f00 */
[----:B------:R-:W-:Y:S02]  /*0e40*/  CS2R R12, SRZ ;  /* 0x00000000000c7805 */ /* 0x000fe4000001ff00 */
[----:B------:R-:W-:Y:S02]  /*0e50*/  CS2R R46, SRZ ;  /* 0x00000000002e7805 */ /* 0x000fe4000001ff00 */
[----:B------:R-:W-:Y:S01]  /*0e60*/  CS2R R42, SRZ ;  /* 0x00000000002a7805 */ /* 0x000fe2000001ff00 */
[----:B------:R-:W-:Y:S01]  /*0e70*/  IMAD.MOV.U32 R41, RZ, RZ, RZ ;  /* 0x000000ffff297224 */ /* 0x000fe200078e00ff */
[----:B------:R-:W-:Y:S01]  /*0e80*/  CS2R R14, SRZ ;  /* 0x00000000000e7805 */ /* 0x000fe2000001ff00 */
[----:B------:R-:W-:Y:S01]  /*0e90*/  UISETP.GT.AND UP0, UPT, UR42, UR40, UPT ;  /* 0x000000282a00728c */ /* 0x000fe2000bf04270 */
[----:B------:R-:W-:Y:S01]  /*0ea0*/  IMAD.MOV.U32 R52, RZ, RZ, RZ ;  /* 0x000000ffff347224 */ /* 0x000fe200078e00ff */
[----:B------:R-:W-:-:S02]  /*0eb0*/  CS2R R54, SRZ ;  /* 0x0000000000367805 */ /* 0x000fc4000001ff00 */
[----:B------:R-:W-:Y:S01]  /*0ec0*/  CS2R R50, SRZ ;  /* 0x0000000000327805 */ /* 0x000fe2000001ff00 */
[----:B------:R-:W-:Y:S01]  /*0ed0*/  IMAD.MOV.U32 R49, RZ, RZ, RZ ;  /* 0x000000ffff317224 */ /* 0x000fe200078e00ff */
[----:B------:R-:W-:-:S13]  /*0ee0*/  PLOP3.LUT P1, PT, PT, PT, UP0, 0x80, 0x0 ;  /* 0x000000000000781c */ /* 0x000fda0003f2f008 */
[----:B------:R-:W-:Y:S05]  /*0ef0*/  @!P1 BRA `(.L_x_10) ;  /* 0x0000006c00549947 */ /* 0x000fea0003800000 */
[----:B------:R-:W-:Y:S01]  /*0f00*/  SHF.R.S32.HI R16, RZ, 0x1f, R17 ;  /* 0x0000001fff107819 */ /* 0x000fe20000011411 */
[----:B------:R-:W0:Y:S01]  /*0f10*/  S2UR UR43, SR_CgaCtaId ;  /* 0x00000000002b79c3 */ /* 0x000e220000008800 */
[----:B------:R-:W-:Y:S02]  /*0f20*/  UMOV UR44, 0x400 ;  /* 0x00000400002c7882 */ /* 0x000fe40000000000 */
[----:B------:R-:W-:-:S04]  /*0f30*/  LEA.HI R16, R16, R17, RZ, 0x7 ;  /* 0x0000001110107211 */ /* 0x000fc800078f38ff */
[----:B------:R-:W-:-:S06]  /*0f40*/  SHF.R.S32.HI R0, RZ, 0x7, R16 ;  /* 0x00000007ff007819 */ /* 0x000fcc0000011410 */
[----:B------:R-:W1:Y:S01]  /*0f50*/  SHFL.IDX PT, R0, R0, RZ, 0x1f ;  /* 0x00001fff00007589 */ /* 0x000e6200000e0000 */
[----:B0-----:R-:W-:Y:S01]  /*0f60*/  ULEA UR44, UR43, UR44, 0x18 ;  /* 0x0000002c2b2c7291 */ /* 0x001fe2000f8ec03f */
[----:B-1----:R-:W-:-:S13]  /*0f70*/  R2UR UR6, R0 ;  /* 0x00000000000672ca */ /* 0x002fda00000e0000 */
[----:B------:R-:W-:Y:S02]  /*0f80*/  UIMAD.WIDE UR4, UR6, 0x55555556, URZ ;  /* 0x55555556060478a5 */ /* 0x000fe4000f8e023f */
[----:B------:R-:W-:Y:S02]  /*0f90*/  UIADD3 UR4, UR44, 0xa200, URZ ;  /* 0x0000a2002c047890 */ /* 0x000fe4000fffe03f */
[----:B------:R-:W-:Y:S02]  /*0fa0*/  ULEA.HI UR5, UR5, UR5, URZ, 0x1 ;  /* 0x0000000505057291 */ /* 0x000fe4000f8f083f */
[----:B------:R-:W-:Y:S02]  /*0fb0*/  ULOP3.LUT UP0, URZ, UR4, 0x9f, URZ, 0xc0, !UPT ;  /* 0x0000009f043f7892 */ /* 0x000fe4000f80c03f */
[----:B------:R-:W-:-:S04]  /*0fc0*/  UIMAD UR5, UR5, -0x3, UR6 ;  /* 0xfffffffd050578a4 */ /* 0x000fc8000f8e0206 */
[----:B------:R-:W-:Y:S01]  /*0fd0*/  PLOP3.LUT P0, PT, PT, PT, UP0, 0x80, 0x0 ;  /* 0x000000000000781c */ /* 0x000fe20003f0f008 */
[----:B------:R-:W-:-:S04]  /*0fe0*/  ULEA UR5, UR5, UR4, 0xc ;  /* 0x0000000405057291 */ /* 0x000fc8000f8e603f */
[----:B------:R-:W-:-:S04]  /*0ff0*/  USHF.R.U32.HI UR5, URZ, 0x4, UR5 ;  /* 0x000000043f057899 */ /* 0x000fc80008011605 */
[----:B------:R-:W-:-:S04]  /*1000*/  ULOP3.LUT UR45, UR5, 0x3fff, URZ, 0xc0, !UPT ;  /* 0x00003fff052d7892 */ /* 0x000fc8000f8ec03f */
[----:B------:R-:W-:Y:S08]  /*1010*/  @!P0 BRA `(.L_x_11) ;  /* 0x0000000000408947 */ /* 0x000ff00003800000 */
[----:B------:R-:W-:Y:S01]  /*1020*/  MOV R0, 0x0 ;  /* 0x0000000000007802 */ /* 0x000fe20000000f00 */
[----:B------:R-:W-:Y:S01]  /*1030*/  ULDC.64 UR4, c[0x4][0x98] ;  /* 0x0100260000047ab9 */ /* 0x000fe20000000a00 */
[----:B------:R-:W-:Y:S01]  /*1040*/  ULDC.64 UR6, c[0x4][0x30] ;  /* 0x01000c0000067ab9 */ /* 0x000fe20000000a00 */
[----:B------:R-:W-:Y:S01]  /*1050*/  MOV R4, UR4 ;  /* 0x0000000400047c02 */ /* 0x000fe20008000f00 */
[----:B------:R0:W1:Y:S01]  /*1060*/  LDC.64 R2, c[0x4][R0] ;  /* 0x0100000000027b82 */ /* 0x0000620000000a00 */
[----:B------:R-:W-:Y:S01]  /*1070*/  IMAD.U32 R5, RZ, RZ, UR5 ;  /* 0x00000005ff057e24 */ /* 0x000fe2000f8e00ff */
[----:B------:R-:W-:Y:S01]  /*1080*/  ULDC.64 UR4, c[0x4][0xa0] ;  /* 0x0100280000047ab9 */ /* 0x000fe20000000a00 */
[----:B------:R-:W-:Y:S01]  /*1090*/  MOV R10, UR6 ;  /* 0x00000006000a7c02 */ /* 0x000fe20008000f00 */
[----:B------:R-:W-:Y:S01]  /*10a0*/  IMAD.U32 R6, RZ, RZ, UR4 ;  /* 0x00000004ff067e24 */ /* 0x000fe2000f8e00ff */
[----:B------:R-:W-:Y:S01]  /*10b0*/  MOV R13, RZ ;  /* 0x000000ff000d7202 */ /* 0x000fe20000000f00 */
[----:B------:R-:W-:-:S02]  /*10c0*/  IMAD.U32 R7, RZ, RZ, UR5 ;  /* 0x00000005ff077e24 */ /* 0x000fc4000f8e00ff */
[----:B------:R-:W-:Y:S02]  /*10d0*/  IMAD.U32 R11, RZ, RZ, UR7 ;  /* 0x00000007ff0b7e24 */ /* 0x000fe4000f8e00ff */
[----:B------:R-:W-:Y:S02]  /*10e0*/  IMAD.MOV.U32 R8, RZ, RZ, 0x70 ;  /* 0x00000070ff087424 */ /* 0x000fe400078e00ff */
[----:B0-----:R-:W-:-:S07]  /*10f0*/  IMAD.MOV.U32 R12, RZ, RZ, 0x1 ;  /* 0x00000001ff0c7424 */ /* 0x001fce00078e00ff */
[----:B------:R-:W-:-:S07]  /*1100*/  LEPC R20, `(.L_x_11) ;  /* 0x000000001014794e */ /* 0x000fce0000000000 */
[----:B-1----:R-:W-:Y:S05]  /*1110*/  CALL.ABS.NOINC R2 ;  /* 0x0000000002007343 */ /* 0x002fea0003c00000 */
.L_x_11:
[----:B------:R-:W-:Y:S01]  /*1120*/  ULDC.64 UR6, c[0x0][0x990] ;  /* 0x0002640000067ab9 */ /* 0x000fe20000000a00 */
[----:B------:R-:W-:Y:S01]  /*1130*/  ULDC.64 UR4, c[0x0][0x998] ;  /* 0x0002660000047ab9 */ /* 0x000fe20000000a00 */
[----:B------:R-:W-:Y:S01]  /*1140*/  UISETP.NE.U32.AND UP0, UPT, UR6, URZ, UPT ;  /* 0x0000003f0600728c */ /* 0x000fe2000bf05070 */
[----:B------:R-:W-:Y:S01]  /*1150*/  IMAD.MOV.U32 R7, RZ, RZ, 0x3f800000 ;  /* 0x3f800000ff077424 */ /* 0x000fe200078e00ff */
[----:B------:R-:W-:Y:S01]  /*1160*/  UISETP.NE.U32.AND UP1, UPT, UR4, URZ, UPT ;  /* 0x0000003f0400728c */ /* 0x000fe2000bf25070 */
[----:B------:R-:W-:Y:S01]  /*1170*/  IMAD.MOV.U32 R0, RZ, RZ, 0x3f800000 ;  /* 0x3f800000ff007424 */ /* 0x000fe200078e00ff */
[----:B------:R-:W-:Y:S02]  /*1180*/  UISETP.NE.AND.EX UP0, UPT, UR7, URZ, UPT, UP0 ;  /* 0x0000003f0700728c */ /* 0x000fe4000bf05300 */
[----:B------:R-:W-:-:S04]  /*1190*/  UISETP.NE.AND.EX UP1, UPT, UR5, URZ, UPT, UP1 ;  /* 0x0000003f0500728c */ /* 0x000fc8000bf25310 */
[----:B------:R-:W-:Y:S02]  /*11a0*/  PLOP3.LUT P0, PT, PT, PT, UP0, 0x80, 0x0 ;  /* 0x000000000000781c */ /* 0x000fe40003f0f008 */
[----:B------:R-:W-:-:S03]  /*11b0*/  PLOP3.LUT P1, PT, PT, PT, UP1, 0x80, 0x0 ;  /* 0x000000000000781c */ /* 0x000fc60003f2f018 */
[----:B------:R-:W-:Y:S01]  /*11c0*/  @UP0 ULDC.64 UR12, c[0x0][0x9a8] ;  /* 0x00026a00000c0ab9 */ /* 0x000fe20000000a00 */
[----:B------:R-:W-:Y:S01]  /*11d0*/  @UP0 ULDC.64 UR16, c[0x0][0x9b0] ;  /* 0x00026c0000100ab9 */ /* 0x000fe20000000a00 */
[----:B------:R-:W-:Y:S01]  /*11e0*/  @UP1 ULDC.64 UR14, c[0x0][0x9b8] ;  /* 0x00026e00000e1ab9 */ /* 0x000fe20000000a00 */
[----:B------:R-:W-:Y:S02]  /*11f0*/  @UP0 UIMAD UR10, UR41, UR12, URZ ;  /* 0x0000000c290a02a4 */ /* 0x000fe4000f8e023f */
[----:B------:R-:W-:Y:S02]  /*1200*/  @UP0 UIMAD.WIDE.U32 UR8, UR37, UR12, URZ ;  /* 0x0000000c250802a5 */ /* 0x000fe4000f8e003f */
[----:B------:R-:W-:Y:S02]  /*1210*/  @UP1 UIMAD UR12, UR41, UR14, URZ ;  /* 0x0000000e290c12a4 */ /* 0x000fe4000f8e023f */
[----:B------:R-:W-:Y:S02]  /*1220*/  @UP0 UIMAD UR13, UR37, UR13, UR10 ;  /* 0x0000000d250d02a4 */ /* 0x000fe4000f8e020a */
[----:B------:R-:W-:-:S02]  /*1230*/  @UP1 UIMAD.WIDE.U32 UR10, UR37, UR14, URZ ;  /* 0x0000000e250a12a5 */ /* 0x000fc4000f8e003f */
[----:B------:R-:W-:Y:S02]  /*1240*/  @UP1 UIMAD UR14, UR37, UR15, UR12 ;  /* 0x0000000f250e12a4 */ /* 0x000fe4000f8e020c */
[----:B------:R-:W-:Y:S02]  /*1250*/  @UP0 USHF.R.S32.HI UR12, URZ, 0x1f, UR38 ;  /* 0x0000001f3f0c0899 */ /* 0x000fe40008011426 */
[----:B------:R-:W-:Y:S01]  /*1260*/  @UP1 USHF.R.S32.HI UR15, URZ, 0x1f, UR38 ;  /* 0x0000001f3f0f1899 */ /* 0x000fe20008011426 */
[----:B------:R-:W-:Y:S01]  /*1270*/  @UP1 ULDC.64 UR18, c[0x0][0x9c0] ;  /* 0x0002700000121ab9 */ /* 0x000fe20000000a00 */
[----:B------:R-:W-:Y:S02]  /*1280*/  @UP0 UIMAD UR12, UR12, UR16, URZ ;  /* 0x000000100c0c02a4 */ /* 0x000fe4000f8e023f */
[----:B------:R-:W-:Y:S02]  /*1290*/  @UP0 UIADD3 UR9, UR9, UR13, URZ ;  /* 0x0000000d09090290 */ /* 0x000fe4000fffe03f */
[----:B------:R-:W-:-:S02]  /*12a0*/  @UP1 UIMAD UR13, UR15, UR18, URZ ;  /* 0x000000120f0d12a4 */ /* 0x000fc4000f8e023f */
[----:B------:R-:W-:Y:S02]  /*12b0*/  @UP1 UIADD3 UR11, UR11, UR14, URZ ;  /* 0x0000000e0b0b1290 */ /* 0x000fe4000fffe03f */
[----:B------:R-:W-:Y:S02]  /*12c0*/  @UP0 UIMAD UR12, UR38, UR17, UR12 ;  /* 0x00000011260c02a4 */ /* 0x000fe4000f8e020c */
[----:B------:R-:W-:Y:S02]  /*12d0*/  @UP0 UIMAD.WIDE.U32 UR8, UR38, UR16, UR8 ;  /* 0x00000010260802a5 */ /* 0x000fe4000f8e0008 */
[----:B------:R-:W-:Y:S02]  /*12e0*/  @UP1 UIMAD UR13, UR38, UR19, UR13 ;  /* 0x00000013260d12a4 */ /* 0x000fe4000f8e020d */
[----:B------:R-:W-:Y:S02]  /*12f0*/  @UP1 UIMAD.WIDE.U32 UR10, UR38, UR18, UR10 ;  /* 0x00000012260a12a5 */ /* 0x000fe4000f8e000a */
[----:B------:R-:W-:-:S02]  /*1300*/  @UP0 UIADD3 UR12, UR9, UR12, URZ ;  /* 0x0000000c090c0290 */ /* 0x000fc4000fffe03f */
[----:B------:R-:W-:Y:S02]  /*1310*/  @UP0 ULEA UR6, UP2, UR8, UR6, 0x2 ;  /* 0x0000000608060291 */ /* 0x000fe4000f84103f */
[----:B------:R-:W-:Y:S02]  /*1320*/  @UP1 UIADD3 UR9, UR11, UR13, URZ ;  /* 0x0000000d0b091290 */ /* 0x000fe4000fffe03f */
[----:B------:R-:W-:Y:S02]  /*1330*/  @UP1 ULEA UR4, UP3, UR10, UR4, 0x2 ;  /* 0x000000040a041291 */ /* 0x000fe4000f86103f */
[----:B------:R-:W-:Y:S01]  /*1340*/  @UP0 ULEA.HI.X UR7, UR8, UR7, UR12, 0x2, UP2 ;  /* 0x0000000708070291 */ /* 0x000fe200090f140c */
[----:B------:R-:W-:Y:S01]  /*1350*/  IMAD.U32 R2, RZ, RZ, UR6 ;  /* 0x00000006ff027e24 */ /* 0x000fe2000f8e00ff */
[----:B------:R-:W-:Y:S02]  /*1360*/  @UP1 ULEA.HI.X UR5, UR10, UR5, UR9, 0x2, UP3 ;  /* 0x000000050a051291 */ /* 0x000fe400098f1409 */
[----:B------:R-:W-:Y:S01]  /*1370*/  IMAD.U32 R4, RZ, RZ, UR4 ;  /* 0x00000004ff047e24 */ /* 0x000fe2000f8e00ff */
[----:B------:R-:W-:Y:S01]  /*1380*/  SHF.L.U32 R6, RZ, 0x1f, RZ ;  /* 0x0000001fff067819 */ /* 0x000fe200000006ff */
[----:B------:R-:W-:Y:S01]  /*1390*/  ULDC UR4, c[0x0][0x9d8] ;  /* 0x0002760000047ab9 */ /* 0x000fe20000000800 */
[----:B------:R-:W-:Y:S01]  /*13a0*/  MOV R3, UR7 ;  /* 0x0000000700037c02 */ /* 0x000fe20008000f00 */
[----:B------:R-:W-:-:S04]  /*13b0*/  IMAD.U32 R5, RZ, RZ, UR5 ;  /* 0x00000005ff057e24 */ /* 0x000fc8000f8e00ff */
[----:B------:R-:W2:Y:S04]  /*13c0*/  @P0 LDG.E R7, desc[UR46][R2.64] ;  /* 0x0000002e02070981 */ /* 0x000ea8000c1e1900 */
[----:B------:R-:W2:Y:S01]  /*13d0*/  @P1 LDG.E R0, desc[UR46][R4.64] ;  /* 0x0000002e04001981 */ /* 0x000ea2000c1e1900 */
[----:B------:R-:W0:Y:S01]  /*13e0*/  SYNCS.PHASECHK.TRANS64.TRYWAIT P0, [UR44+0x12400], R6 ;  /* 0x01240006ff0075a7 */ /* 0x000e22000800016c */
[----:B--2---:R-:W-:-:S04]  /*13f0*/  FMUL.FTZ R0, R7, R0 ;  /* 0x0000000007007220 */ /* 0x004fc80000410000 */
[----:B------:R-:W-:Y:S01]  /*1400*/  FMUL.FTZ R0, R0, UR4 ;  /* 0x0000000400007c20 */ /* 0x000fe20008410000 */
[----:B0-----:R-:W-:Y:S06]  /*1410*/  @!P0 BRA `(.L_x_12) ;  /* 0x000000c400ac8947 */ /* 0x001fec0003800000 */
.L_x_96:
[----:B------:R-:W-:-:S06]  /*1420*/  ULOP3.LUT UR4, UR36, 0x1, URZ, 0xfc, !UPT ;  /* 0x0000000124047892 */ /* 0x000fcc000f8efc3f */
[----:B------:R-:W-:-:S05]  /*1430*/  IMAD.U32 R2, RZ, RZ, UR4 ;  /* 0x00000004ff027e24 */ /* 0x000fca000f8e00ff */
[----:B------:R-:W-:-:S13]  /*1440*/  ISETP.NE.AND P0, PT, R2, 0x3, PT ;  /* 0x000000030200780c */ /* 0x000fda0003f05270 */
[----:B------:R-:W-:Y:S05]  /*1450*/  @!P0 BRA `(.L_x_13) ;  /* 0x0000000000048947 */ /* 0x000fea0003800000 */
[----:B------:R-:W-:Y:S01]  /*1460*/  BPT.TRAP 0x1 ;  /* 0x000000040000795c */ /* 0x000fe20000300000 */
.L_x_13:
[----:B------:R1:W2:Y:S01]  /*1470*/  SYNCS.PHASECHK.TRANS64.TRYWAIT P1, [UR44+0x12430], R6 ;  /* 0x01243006ff0075a7 */ /* 0x0002a2000802016c */
[----:B------:R-:W-:Y:S05]  /*1480*/  @!P0 BRA `(.L_x_14) ;  /* 0x0000000000048947 */ /* 0x000fea0003800000 */
[----:B------:R-:W-:Y:S01]  /*1490*/  BPT.TRAP 0x1 ;  /* 0x000000040000795c */ /* 0x000fe20000300000 */
.L_x_14:
[----:B------:R-:W-:Y:S01]  /*14a0*/  MOV R2, UR45 ;  /* 0x0000002d00027c02 */ /* 0x000fe20008000f00 */
[----:B------:R-:W-:-:S03]  /*14b0*/  IMAD.MOV.U32 R25, RZ, RZ, RZ ;  /* 0x000000ffff197224 */ /* 0x000fc600078e00ff */
[----:B------:R-:W-:Y:S01]  /*14c0*/  LOP3.LUT R2, R2, 0x10000, RZ, 0xfc, !PT ;  /* 0x0001000002027812 */ /* 0x000fe200078efcff */
[----:B--2---:R-:W-:Y:S06]  /*14d0*/  @P1 BRA `(.L_x_15) ;  /* 0x0000000000081947 */ /* 0x004fec0003800000 */
[----:B------:R-:W2:Y:S02]  /*14e0*/  SYNCS.PHASECHK.TRANS64.TRYWAIT P1, [UR44+0x12430], R6 ;  /* 0x01243006ff0075a7 */ /* 0x000ea4000802016c */
[----:B--2---:R-:W-:Y:S05]  /*14f0*/  @!P1 BRA `(.L_x_16) ;  /* 0x000000c4008c9947 */ /* 0x004fea0003800000 */
.L_x_15:
[----:B------:R-:W-:Y:S05]  /*1500*/  WARPSYNC.ALL ;  /* 0x0000000000007948 */ /* 0x000fea0003800000 */
[----:B0-----:R-:W-:Y:S01]  /*1510*/  IMAD.MOV.U32 R3, RZ, RZ, -0x7fffffe0 ;  /* 0x80000020ff037424 */ /* 0x001fe200078e00ff */
[----:B------:R-:W-:-:S04]  /*1520*/  UIADD3 UR4, UR44, 0xd200, URZ ;  /* 0x0000d2002c047890 */ /* 0x000fc8000fffe03f */
[C---:B------:R-:W-:Y:S01]  /*1530*/  R2UR UR5, R3.reuse ;  /* 0x00000000030572ca */ /* 0x040fe200000e0000 */
[----:B------:R-:W-:Y:S01]  /*1540*/  WARPGROUP.ARRIVE ;  /* 0x00000000000079c5 */ /* 0x000fe20000000000 */
[----:B------:R-:W-:Y:S01]  /*1550*/  UMOV UR7, 0x80000020 ;  /* 0x8000002000077882 */ /* 0x000fe20000000000 */
[----:B------:R-:W-:Y:S01]  /*1560*/  USHF.R.U32.HI UR6, URZ, 0x4, UR4 ;  /* 0x000000043f067899 */ /* 0x000fe20008011604 */
[C---:B------:R-:W-:Y:S01]  /*1570*/  R2UR UR8, R2.reuse ;  /* 0x00000000020872ca */ /* 0x040fe200000e0000 */
[----:B------:R-:W-:Y:S01]  /*1580*/  UMOV UR11, 0x80000020 ;  /* 0x80000020000b7882 */ /* 0x000fe20000000000 */
[C---:B------:R-:W-:Y:S01]  /*1590*/  R2UR UR4, R2.reuse ;  /* 0x00000000020472ca */ /* 0x040fe200000e0000 */
[----:B------:R-:W-:Y:S01]  /*15a0*/  ULOP3.LUT UR6, UR6, 0x3fff, URZ, 0xc0, !UPT ;  /* 0x00003fff06067892 */ /* 0x000fe2000f8ec03f */
[C---:B------:R-:W-:Y:S01]  /*15b0*/  R2UR UR9, R3.reuse ;  /* 0x00000000030972ca */ /* 0x040fe200000e0000 */
[----:B------:R-:W-:Y:S01]  /*15c0*/  UMOV UR15, 0x80000020 ;  /* 0x80000020000f7882 */ /* 0x000fe20000000000 */
[C---:B------:R-:W-:Y:S01]  /*15d0*/  R2UR UR12, R2.reuse ;  /* 0x00000000020c72ca */ /* 0x040fe200000e0000 */
[----:B------:R-:W-:Y:S01]  /*15e0*/  ULOP3.LUT UR6, UR6, 0x10000, URZ, 0xfc, !UPT ;  /* 0x0001000006067892 */ /* 0x000fe2000f8efc3f */
[C---:B------:R-:W-:Y:S01]  /*15f0*/  R2UR UR13, R3.reuse ;  /* 0x00000000030d72ca */ /* 0x040fe200000e0000 */
[----:B------:R-:W-:Y:S01]  /*1600*/  UMOV UR19, 0x80000020 ;  /* 0x8000002000137882 */ /* 0x000fe20000000000 */
[C---:B------:R-:W-:Y:S01]  /*1610*/  R2UR UR16, R2.reuse ;  /* 0x00000000021072ca */ /* 0x040fe200000e0000 */
[----:B------:R-:W-:Y:S01]  /*1620*/  UIADD3 UR10, UR6, 0x80, URZ ;  /* 0x00000080060a7890 */ /* 0x000fe2000fffe03f */
[----:B------:R-:W-:Y:S01]  /*1630*/  R2UR UR17, R3 ;  /* 0x00000000031172ca */ /* 0x000fe200000e0000 */
[----:B------:R-:W-:Y:S01]  /*1640*/  UIADD3 UR14, UR6, 0x100, URZ ;  /* 0x00000100060e7890 */ /* 0x000fe2000fffe03f */
[----:B------:R-:W-:Y:S01]  /*1650*/  R2UR UR20, R2 ;  /* 0x00000000021472ca */ /* 0x000fe200000e0000 */
[----:B------:R-:W-:-:S02]  /*1660*/  UIADD3 UR18, UR6, 0x180, URZ ;  /* 0x0000018006127890 */ /* 0x000fc4000fffe03f */
[----:B------:R-:W-:Y:S01]  /*1670*/  QGMMA.64x32x32.F32.E4M3.E4M3 R92, gdesc[UR4], RZ, !UPT, gsb0 ;  /* 0x00600000045c79f3 */ /* 0x000fe2000c0008ff */
[----:B------:R-:W-:Y:S01]  /*1680*/  R2UR UR21, R3 ;  /* 0x00000000031572ca */ /* 0x000fe200000e0000 */
[----:B------:R-:W-:Y:S01]  /*1690*/  UIADD3 UR22, UR6, 0x200, URZ ;  /* 0x0000020006167890 */ /* 0x000fe2000fffe03f */
[----:B------:R-:W-:Y:S01]  /*16a0*/  UMOV UR23, 0x80000020 ;  /* 0x8000002000177882 */ /* 0x000fe20000000000 */
[----:B------:R-:W-:Y:S01]  /*16b0*/  UIADD3 UR4, UR6, 0x202, URZ ;  /* 0x0000020206047890 */ /* 0x000fe2000fffe03f */
[----:B------:R-:W-:Y:S02]  /*16c0*/  WARPGROUP.DEPBAR.LE gsb0, 0x0 ;  /* 0x00008000000079c5 */ /* 0x000fe40000010000 */
[----:B------:R-:W-:-:S06]  /*16d0*/  WARPGROUP.ARRIVE ;  /* 0x00000000000079c5 */ /* 0x000fcc0000000000 */
[----:B------:R-:W-:Y:S01]  /*16e0*/  QGMMA.64x32x32.F32.E4M3.E4M3 R76, gdesc[UR8], RZ, !UPT, gsb0 ;  /* 0x00600000084c79f3 */ /* 0x000fe2000c0008ff */
[----:B------:R-:W-:Y:S01]  /*16f0*/  R2UR UR8, R2 ;  /* 0x00000000020872ca */ /* 0x000fe200000e0000 */
[----:B------:R-:W-:Y:S01]  /*1700*/  UIADD3 UR10, UR6, 0x2, URZ ;  /* 0x00000002060a7890 */ /* 0x000fe2000fffe03f */
[----:B------:R-:W-:Y:S01]  /*1710*/  UMOV UR9, 0x80000020 ;  /* 0x8000002000097882 */ /* 0x000fe20000000000 */
[----:B------:R-:W-:-:S10]  /*1720*/  UMOV UR11, 0x80000020 ;  /* 0x80000020000b7882 */ /* 0x000fd40000000000 */
[----:B------:R-:W-:Y:S01]  /*1730*/  UIADD3 UR8, UR8, 0x2, URZ ;  /* 0x0000000208087890 */ /* 0x000fe2000fffe03f */
[----:B------:R-:W-:Y:S02]  /*1740*/  WARPGROUP.DEPBAR.LE gsb0, 0x0 ;  /* 0x00008000000079c5 */ /* 0x000fe40000010000 */
[----:B------:R-:W-:-:S06]  /*1750*/  WARPGROUP.ARRIVE ;  /* 0x00000000000079c5 */ /* 0x000fcc0000000000 */
[----:B------:R-:W-:Y:S01]  /*1760*/  QGMMA.64x32x32.F32.E4M3.E4M3 R60, gdesc[UR12], RZ, !UPT, gsb0 ;  /* 0x006000000c3c79f3 */ /* 0x000fe2000c0008ff */
[----:B------:R-:W-:Y:S01]  /*1770*/  UIADD3 UR14, UR6, 0x82, URZ ;  /* 0x00000082060e7890 */ /* 0x000fe2000fffe03f */
[----:B------:R-:W-:Y:S01]  /*1780*/  UMOV UR12, UR8 ;  /* 0x00000008000c7c82 */ /* 0x000fe20008000000 */
[----:B------:R-:W-:Y:S01]  /*1790*/  UMOV UR13, UR9 ;  /* 0x00000009000d7c82 */ /* 0x000fe20008000000 */
[----:B------:R-:W-:Y:S01]  /*17a0*/  UMOV UR15, 0x80000020 ;  /* 0x80000020000f7882 */ /* 0x000fe20000000000 */
        /* <DEDUP_REMOVED lines=9> */
[----:B------:R-:W-:Y:S03]  /*1840*/  QGMMA.64x32x32.F32.E4M3.E4M3 R28, gdesc[UR20], RZ, !UPT, gsb0 ;  /* 0x00600000141c79f3 */ /* 0x000fe6000c0008ff */
[----:B------:R-:W-:Y:S02]  /*1850*/  WARPGROUP.DEPBAR.LE gsb0, 0x0 ;  /* 0x00008000000079c5 */ /* 0x000fe40000010000 */
[----:B------:R-:W-:-:S06]  /*1860*/  WARPGROUP.ARRIVE ;  /* 0x00000000000079c5 */ /* 0x000fcc0000000000 */
[----:B------:R-:W-:Y:S01]  /*1870*/  QGMMA.64x32x32.F32.E4M3.E4M3 R92, gdesc[UR8], R92, gsb0 ;  /* 0x00600000085c79f3 */ /* 0x000fe2000800085c */
[----:B------:R-:W-:Y:S01]  /*1880*/  UIADD3 UR10, UR6, 0x182, URZ ;  /* 0x00000182060a7890 */ /* 0x000fe2000fffe03f */
[----:B------:R-:W-:Y:S01]  /*1890*/  UMOV UR11, 0x80000020 ;  /* 0x80000020000b7882 */ /* 0x000fe20000000000 */
[----:B------:R-:W-:Y:S02]  /*18a0*/  WARPGROUP.DEPBAR.LE gsb0, 0x0 ;  /* 0x00008000000079c5 */ /* 0x000fe40000010000 */
[----:B------:R-:W-:-:S06]  /*18b0*/  WARPGROUP.ARRIVE ;  /* 0x00000000000079c5 */ /* 0x000fcc0000000000 */
[----:B------:R-:W-:Y:S03]  /*18c0*/  QGMMA.64x32x32.F32.E4M3.E4M3 R76, gdesc[UR12], R76, gsb0 ;  /* 0x006000000c4c79f3 */ /* 0x000fe6000800084c */
[----:B------:R-:W-:Y:S02]  /*18d0*/  WARPGROUP.DEPBAR.LE gsb0, 0x0 ;  /* 0x00008000000079c5 */ /* 0x000fe40000010000 */
[----:B------:R-:W-:-:S06]  /*18e0*/  WARPGROUP.ARRIVE ;  /* 0x00000000000079c5 */ /* 0x000fcc0000000000 */
[----:B------:R-:W-:Y:S03]  /*18f0*/  QGMMA.64x32x32.F32.E4M3.E4M3 R60, gdesc[UR16], R60, gsb0 ;  /* 0x00600000103c79f3 */ /* 0x000fe6000800083c */
[----:B------:R-:W-:Y:S02]  /*1900*/  WARPGROUP.DEPBAR.LE gsb0, 0x0 ;  /* 0x00008000000079c5 */ /* 0x000fe40000010000 */
[----:B------:R-:W-:-:S06]  /*1910*/  WARPGROUP.ARRIVE ;  /* 0x00000000000079c5 */ /* 0x000fcc0000000000 */
[----:B------:R-:W-:Y:S01]  /*1920*/  QGMMA.64x32x32.F32.E4M3.E4M3 R44, gdesc[UR8], R44, gsb0 ;  /* 0x00600000082c79f3 */ /* 0x000fe2000800082c */
[----:B------:R-:W-:Y:S01]  /*1930*/  UMOV UR10, UR4 ;  /* 0x00000004000a7c82 */ /* 0x000fe20008000000 */
[----:B------:R-:W-:Y:S01]  /*1940*/  UMOV UR11, 0x80000020 ;  /* 0x80000020000b7882 */ /* 0x000fe20000000000 */
[----:B------:R-:W-:Y:S01]  /*1950*/  UMOV UR4, URZ ;  /* 0x0000003f00047c82 */ /* 0x000fe20008000000 */
[----:B------:R-:W-:Y:S02]  /*1960*/  WARPGROUP.DEPBAR.LE gsb0, 0x0 ;  /* 0x00008000000079c5 */ /* 0x000fe40000010000 */
[----:B------:R-:W-:-:S06]  /*1970*/  WARPGROUP.ARRIVE ;  /* 0x00000000000079c5 */ /* 0x000fcc0000000000 */
[----:B------:R-:W-:Y:S03]  /*1980*/  QGMMA.64x32x32.F32.E4M3.E4M3 R28, gdesc[UR8], R28, gsb0 ;  /* 0x00600000081c79f3 */ /* 0x000fe6000800081c */
[----:B------:R-:W-:Y:S02]  /*1990*/  WARPGROUP.DEPBAR.LE gsb0, 0x0 ;  /* 0x00008000000079c5 */ /* 0x000fe40000010000 */
[----:B------:R-:W-:Y:S05]  /*19a0*/  @!P0 BRA `(.L_x_17) ;  /* 0x0000000000048947 */ /* 0x000fea0003800000 */
[----:B------:R-:W-:Y:S01]  /*19b0*/  BPT.TRAP 0x1 ;  /* 0x000000040000795c */ /* 0x000fe20000300000 */
.L_x_17:
[C---:B------:R-:W-:Y:S01]  /*19c0*/  FMUL.FTZ R14, R0.reuse, R83 ;  /* 0x00000053000e7220 */ /* 0x040fe20000410000 */
[C---:B------:R-:W-:Y:S01]  /*19d0*/  FMUL.FTZ R83, R0.reuse, R60 ;  /* 0x0000003c00537220 */ /* 0x040fe20000410000 */
[C---:B------:R-:W-:Y:S01]  /*19e0*/  FMUL.FTZ R60, R0.reuse, R66 ;  /* 0x00000042003c7220 */ /* 0x040fe20000410000 */
[C---:B------:R-:W-:Y:S01]  /*19f0*/  FMUL.FTZ R66, R0.reuse, R49 ;  /* 0x0000003100427220 */ /* 0x040fe20000410000 */
[C---:B------:R-:W-:Y:S01]  /*1a00*/  FMUL.FTZ R49, R0.reuse, R54 ;  /* 0x0000003600317220 */ /* 0x040fe20000410000 */
[----:B------:R-:W-:Y:S01]  /*1a10*/  FMUL.FTZ R54, R0, R56 ;  /* 0x0000003800367220 */ /* 0x000fe20000410000 */
[----:B------:R-:W-:Y:S01]  /*1a20*/  LOP3.LUT R56, R16, 0xffffff80, RZ, 0xc0, !PT ;  /* 0xffffff8010387812 */ /* 0x000fe200078ec0ff */
[C---:B------:R-:W-:Y:S01]  /*1a30*/  FMUL.FTZ R24, R0.reuse, R63 ;  /* 0x0000003f00187220 */ /* 0x040fe20000410000 */
[C---:B------:R-:W-:Y:S01]  /*1a40*/  FMUL.FTZ R63, R0.reuse, R70 ;  /* 0x00000046003f7220 */ /* 0x040fe20000410000 */
[C---:B------:R-:W-:Y:S01]  /*1a50*/  FMUL.FTZ R70, R0.reuse, R72 ;  /* 0x0000004800467220 */ /* 0x040fe20000410000 */
[----:B------:R-:W-:Y:S01]  /*1a60*/  FMUL.FTZ R72, R0, R48 ;  /* 0x0000003000487220 */ /* 0x000fe20000410000 */
[----:B------:R-:W-:-:S02]  /*1a70*/  IMAD.IADD R56, R17, 0x1, -R56 ;  /* 0x0000000111387824 */ /* 0x000fc400078e0a38 */
[C---:B------:R-:W-:Y:S01]  /*1a80*/  FMUL.FTZ R48, R0.reuse, R55 ;  /* 0x0000003700307220 */ /* 0x040fe20000410000 */
[C---:B------:R-:W-:Y:S01]  /*1a90*/  FMUL.FTZ R55, R0.reuse, R28 ;  /* 0x0000001c00377220 */ /* 0x040fe20000410000 */
[C---:B------:R-:W-:Y:S01]  /*1aa0*/  FMUL.FTZ R28, R0.reuse, R29 ;  /* 0x0000001d001c7220 */ /* 0x040fe20000410000 */
[C---:B------:R-:W-:Y:S01]  /*1ab0*/  FMUL.FTZ R22, R0.reuse, R92 ;  /* 0x0000005c00167220 */ /* 0x040fe20000410000 */
[----:B------:R-:W-:Y:S01]  /*1ac0*/  SHF.R.S32.HI R29, RZ, 0x1f, R56 ;  /* 0x0000001fff1d7819 */ /* 0x000fe20000011438 */
[C---:B------:R-:W-:Y:S01]  /*1ad0*/  FMUL.FTZ R20, R0.reuse, R93 ;  /* 0x0000005d00147220 */ /* 0x040fe20000410000 */
[C---:B------:R-:W-:Y:S01]  /*1ae0*/  FMUL.FTZ R16, R0.reuse, R30 ;  /* 0x0000001e00107220 */ /* 0x040fe20000410000 */
[----:B------:R-:W-:Y:S01]  /*1af0*/  IMAD.MOV.U32 R30, RZ, RZ, -0x2 ;  /* 0xfffffffeff1e7424 */ /* 0x000fe200078e00ff */
[----:B------:R-:W-:Y:S01]  /*1b00*/  LEA.HI R29, R29, R56, RZ, 0x2 ;  /* 0x000000381d1d7211 */ /* 0x000fe200078f10ff */
[C---:B------:R-:W-:Y:S01]  /*1b10*/  FMUL.FTZ R92, R0.reuse, R96 ;  /* 0x00000060005c7220 */ /* 0x040fe20000410000 */
[----:B------:R-:W0:Y:S01]  /*1b20*/  MUFU.TANH R22, R22 ;  /* 0x0000001600167308 */ /* 0x000e220000002400 */
[C---:B------:R-:W-:Y:S01]  /*1b30*/  FMUL.FTZ R27, R0.reuse, R97 ;  /* 0x00000061001b7220 */ /* 0x040fe20000410000 */
[----:B------:R-:W-:Y:S01]  /*1b40*/  LOP3.LUT R29, R29, 0x7ffffffc, RZ, 0xc0, !PT ;  /* 0x7ffffffc1d1d7812 */ /* 0x000fe200078ec0ff */
[C---:B------:R-:W-:Y:S01]  /*1b50*/  FMUL.FTZ R96, R0.reuse, R100 ;  /* 0x0000006400607220 */ /* 0x040fe20000410000 */
[C---:B------:R-:W-:Y:S01]  /*1b60*/  FMUL.FTZ R12, R0.reuse, R94 ;  /* 0x0000005e000c7220 */ /* 0x040fe20000410000 */
[----:B------:R-:W-:Y:S01]  /*1b70*/  FMUL.FTZ R93, R0, R101 ;  /* 0x00000065005d7220 */ /* 0x000fe20000410000 */
[----:B------:R-:W-:Y:S01]  /*1b80*/  IADD3 R29, R56, -R29, RZ ;  /* 0x8000001d381d7210 */ /* 0x000fe20007ffe0ff */
[C---:B------:R-:W-:Y:S01]  /*1b90*/  FMUL.FTZ R8, R0.reuse, R95 ;  /* 0x0000005f00087220 */ /* 0x040fe20000410000 */
[----:B------:R-:W3:Y:S01]  /*1ba0*/  MUFU.TANH R20, R20 ;  /* 0x0000001400147308 */ /* 0x000ee20000002400 */
[C---:B------:R-:W-:Y:S01]  /*1bb0*/  FMUL.FTZ R97, R0.reuse, R104 ;  /* 0x0000006800617220 */ /* 0x040fe20000410000 */
[----:B------:R-:W-:Y:S01]  /*1bc0*/  FMUL.FTZ R17, R0, R31 ;  /* 0x0000001f00117220 */ /* 0x000fe20000410000 */
[----:B------:R-:W-:-:S02]  /*1bd0*/  IMAD R29, R29, R30, 0xa0 ;  /* 0x000000a01d1d7424 */ /* 0x000fc400078e021e */
[C---:B------:R-:W-:Y:S01]  /*1be0*/  FMUL.FTZ R9, R0.reuse, R98 ;  /* 0x0000006200097220 */ /* 0x040fe20000410000 */
[----:B------:R-:W-:Y:S02]  /*1bf0*/  IMAD.U32 R30, RZ, RZ, UR42 ;  /* 0x0000002aff1e7e24 */ /* 0x000fe4000f8e00ff */
[C---:B------:R-:W-:Y:S01]  /*1c00*/  FMUL.FTZ R94, R0.reuse, R105 ;  /* 0x00000069005e7220 */ /* 0x040fe20000410000 */
[----:B------:R-:W-:Y:S01]  /*1c10*/  VIADD R29, R29, UR39 ;  /* 0x000000271d1d7c36 */ /* 0x000fe20008000000 */
[----:B------:R-:W4:Y:S01]  /*1c20*/  MUFU.TANH R92, R92 ;  /* 0x0000005c005c7308 */ /* 0x000f220000002400 */
[C---:B------:R-:W-:Y:S01]  /*1c30*/  FMUL.FTZ R56, R0.reuse, R33 ;  /* 0x0000002100387220 */ /* 0x040fe20000410000 */
[----:B------:R-:W-:Y:S01]  /*1c40*/  FMUL.FTZ R7, R0, R99 ;  /* 0x0000006300077220 */ /* 0x000fe20000410000 */
[----:B------:R-:W-:Y:S02]  /*1c50*/  IMAD R29, R30, -0xa0, R29 ;  /* 0xffffff601e1d7824 */ /* 0x000fe400078e021d */
[C---:B------:R-:W-:Y:S01]  /*1c60*/  FMUL.FTZ R98, R0.reuse, R76 ;  /* 0x0000004c00627220 */ /* 0x040fe20000410000 */
[C---:B------:R-:W-:Y:S01]  /*1c70*/  FMUL.FTZ R11, R0.reuse, R102 ;  /* 0x00000066000b7220 */ /* 0x040fe20000410000 */
[C---:B------:R-:W-:Y:S01]  /*1c80*/  FMUL.FTZ R95, R0.reuse, R77 ;  /* 0x0000004d005f7220 */ /* 0x040fe20000410000 */
[C---:B--2---:R-:W-:Y:S01]  /*1c90*/  FMUL.FTZ R5, R0.reuse, R79 ;  /* 0x0000004f00057220 */ /* 0x044fe20000410000 */
[----:B------:R-:W2:Y:S01]  /*1ca0*/  MUFU.TANH R27, R27 ;  /* 0x0000001b001b7308 */ /* 0x000ea20000002400 */
[C---:B------:R-:W-:Y:S01]  /*1cb0*/  ISETP.GT.AND P4, PT, R29.reuse, RZ, PT ;  /* 0x000000ff1d00720c */ /* 0x040fe20003f84270 */
[C---:B------:R-:W-:Y:S01]  /*1cc0*/  FMUL.FTZ R79, R0.reuse, R61 ;  /* 0x0000003d004f7220 */ /* 0x040fe20000410000 */
[C---:B------:R-:W-:Y:S01]  /*1cd0*/  ISETP.GT.AND P3, PT, R29.reuse, 0x1, PT ;  /* 0x000000011d00780c */ /* 0x040fe20003f64270 */
[C---:B------:R-:W-:Y:S01]  /*1ce0*/  FMUL.FTZ R61, R0.reuse, R67 ;  /* 0x00000043003d7220 */ /* 0x040fe20000410000 */
[C---:B------:R-:W-:Y:S01]  /*1cf0*/  ISETP.GT.AND P2, PT, R29.reuse, 0x8, PT ;  /* 0x000000081d00780c */ /* 0x040fe20003f44270 */
[----:B------:R-:W-:Y:S01]  /*1d00*/  FMUL.FTZ R4, R0, R103 ;  /* 0x0000006700047220 */ /* 0x000fe20000410000 */
[----:B0-----:R-:W-:Y:S01]  /*1d10*/  FSEL R22, R22, -INF , P4 ;  /* 0xff80000016167808 */ /* 0x001fe20002000000 */
[----:B------:R-:W0:Y:S01]  /*1d20*/  MUFU.TANH R96, R96 ;  /* 0x0000006000607308 */ /* 0x000e220000002400 */
[----:B---3--:R-:W-:Y:S01]  /*1d30*/  FSEL R31, R20, -INF , P3 ;  /* 0xff800000141f7808 */ /* 0x008fe20001800000 */
[C---:B------:R-:W-:Y:S01]  /*1d40*/  FMUL.FTZ R67, R0.reuse, R73 ;  /* 0x0000004900437220 */ /* 0x040fe20000410000 */
[C---:B------:R-:W-:Y:S01]  /*1d50*/  ISETP.GT.AND P1, PT, R29.reuse, 0x9, PT ;  /* 0x000000091d00780c */ /* 0x040fe20003f24270 */
[----:B------:R-:W-:Y:S01]  /*1d60*/  FMUL.FTZ R99, R0, R80 ;  /* 0x0000005000637220 */ /* 0x000fe20000410000 */
[----:B----4-:R-:W-:Y:S01]  /*1d70*/  FSEL R92, R92, -INF , P2 ;  /* 0xff8000005c5c7808 */ /* 0x010fe20001000000 */
[----:B------:R-:W-:Y:S01]  /*1d80*/  FMUL.FTZ R73, R0, R52 ;  /* 0x0000003400497220 */ /* 0x000fe20000410000 */
[----:B------:R-:W-:Y:S01]  /*1d90*/  FMNMX.FTZ R33, R22, R31, !PT ;  /* 0x0000001f16217209 */ /* 0x000fe20007810000 */
[----:B------:R-:W3:Y:S01]  /*1da0*/  MUFU.TANH R12, R12 ;  /* 0x0000000c000c7308 */ /* 0x000ee20000002400 */
[----:B------:R-:W-:Y:S01]  /*1db0*/  ISETP.GT.AND P6, PT, R29, 0x10, PT ;  /* 0x000000101d00780c */ /* 0x000fe20003fc4270 */
[C---:B------:R-:W-:Y:S01]  /*1dc0*/  FMUL.FTZ R52, R0.reuse, R58 ;  /* 0x0000003a00347220 */ /* 0x040fe20000410000 */
[----:B--2---:R-:W-:Y:S01]  /*1dd0*/  FSEL R30, R27, -INF , P1 ;  /* 0xff8000001b1e7808 */ /* 0x004fe20000800000 */
[----:B------:R-:W-:Y:S01]  /*1de0*/  FMUL.FTZ R80, R0, R85 ;  /* 0x0000005500507220 */ /* 0x000fe20000410000 */
[----:B------:R-:W-:Y:S01]  /*1df0*/  FMNMX.FTZ R33, R92, R33, !PT ;  /* 0x000000215c217209 */ /* 0x000fe20007810000 */
[----:B------:R-:W-:Y:S01]  /*1e00*/  FMUL.FTZ R58, R0, R36 ;  /* 0x00000024003a7220 */ /* 0x000fe20000410000 */
[C---:B------:R-:W-:Y:S01]  /*1e10*/  ISETP.GT.AND P5, PT, R29.reuse, 0x11, PT ;  /* 0x000000111d00780c */ /* 0x040fe20003fa4270 */
[----:B------:R-:W2:Y:S01]  /*1e20*/  MUFU.TANH R93, R93 ;  /* 0x0000005d005d7308 */ /* 0x000ea20000002400 */
[----:B0-----:R-:W-:Y:S01]  /*1e30*/  FSEL R20, R96, -INF , P6 ;  /* 0xff80000060147808 */ /* 0x001fe20003000000 */
[----:B------:R-:W-:Y:S01]  /*1e40*/  FMUL.FTZ R13, R0, R106 ;  /* 0x0000006a000d7220 */ /* 0x000fe20000410000 */
[----:B------:R-:W-:Y:S01]  /*1e50*/  FMNMX.FTZ R33, R30, R33, !PT ;  /* 0x000000211e217209 */ /* 0x000fe20007810000 */
[C---:B------:R-:W-:Y:S01]  /*1e60*/  FMUL.FTZ R10, R0.reuse, R78 ;  /* 0x0000004e000a7220 */ /* 0x040fe20000410000 */
[C---:B------:R-:W-:Y:S01]  /*1e70*/  FMUL.FTZ R85, R0.reuse, R68 ;  /* 0x0000004400557220 */ /* 0x040fe20000410000 */
[----:B------:R-:W-:Y:S01]  /*1e80*/  FMUL.FTZ R78, R0, R81 ;  /* 0x00000051004e7220 */ /* 0x000fe20000410000 */
[----:B------:R-:W-:Y:S01]  /*1e90*/  FMNMX.FTZ R36, R20, R33, !PT ;  /* 0x0000002114247209 */ /* 0x000fe20007810000 */
[----:B------:R-:W0:Y:S01]  /*1ea0*/  MUFU.TANH R8, R8 ;  /* 0x0000000800087308 */ /* 0x000e220000002400 */
[----:B---3--:R-:W-:Y:S01]  /*1eb0*/  FSEL R12, R12, -INF , P4 ;  /* 0xff8000000c0c7808 */ /* 0x008fe20002000000 */
[C---:B------:R-:W-:Y:S01]  /*1ec0*/  FMUL.FTZ R68, R0.reuse, R45 ;  /* 0x0000002d00447220 */ /* 0x040fe20000410000 */
[----:B------:R-:W-:Y:S01]  /*1ed0*/  ISETP.GT.AND P4, PT, R29, 0x18, PT ;  /* 0x000000181d00780c */ /* 0x000fe20003f84270 */
[C---:B------:R-:W-:Y:S01]  /*1ee0*/  FMUL.FTZ R45, R0.reuse, R46 ;  /* 0x0000002e002d7220 */ /* 0x040fe20000410000 */
[C---:B------:R-:W-:Y:S01]  /*1ef0*/  FMUL.FTZ R46, R0.reuse, R50 ;  /* 0x00000032002e7220 */ /* 0x040fe20000410000 */
[C---:B-1----:R-:W-:Y:S01]  /*1f00*/  FMUL.FTZ R6, R0.reuse, R107 ;  /* 0x0000006b00067220 */ /* 0x042fe20000410000 */
[C---:B------:R-:W-:Y:S01]  /*1f10*/  FMUL.FTZ R50, R0.reuse, R53 ;  /* 0x0000003500327220 */ /* 0x040fe20000410000 */
[----:B------:R-:W1:Y:S01]  /*1f20*/  MUFU.TANH R97, R97 ;  /* 0x0000006100617308 */ /* 0x000e620000002400 */
[----:B--2---:R-:W-:Y:S01]  /*1f30*/  FSEL R93, R93, -INF , P5 ;  /* 0xff8000005d5d7808 */ /* 0x004fe20002800000 */
[C---:B------:R-:W-:Y:S01]  /*1f40*/  FMUL.FTZ R81, R0.reuse, R84 ;  /* 0x0000005400517220 */ /* 0x040fe20000410000 */
[C---:B------:R-:W-:Y:S01]  /*1f50*/  FMUL.FTZ R53, R0.reuse, R57 ;  /* 0x0000003900357220 */ /* 0x040fe20000410000 */
[C---:B------:R-:W-:Y:S01]  /*1f60*/  FMUL.FTZ R57, R0.reuse, R32 ;  /* 0x0000002000397220 */ /* 0x040fe20000410000 */
[----:B------:R-:W-:Y:S01]  /*1f70*/  FMNMX.FTZ R33, R93, R36, !PT ;  /* 0x000000245d217209 */ /* 0x000fe20007810000 */
[C---:B------:R-:W-:Y:S01]  /*1f80*/  FMUL.FTZ R32, R0.reuse, R37 ;  /* 0x0000002500207220 */ /* 0x040fe20000410000 */
[----:B------:R-:W-:Y:S01]  /*1f90*/  FMUL.FTZ R15, R0, R82 ;  /* 0x00000052000f7220 */ /* 0x000fe20000410000 */
[----:B------:R-:W2:Y:S01]  /*1fa0*/  MUFU.TANH R9, R9 ;  /* 0x0000000900097308 */ /* 0x000ea20000002400 */
[----:B0-----:R-:W-:Y:S01]  /*1fb0*/  FSEL R27, R8, -INF , P3 ;  /* 0xff800000081b7808 */ /* 0x001fe20001800000 */
[C---:B------:R-:W-:Y:S01]  /*1fc0*/  FMUL.FTZ R82, R0.reuse, R88 ;  /* 0x0000005800527220 */ /* 0x040fe20000410000 */
[----:B------:R-:W-:Y:S01]  /*1fd0*/  ISETP.GT.AND P3, PT, R29, 0x19, PT ;  /* 0x000000191d00780c */ /* 0x000fe20003f64270 */
[C---:B------:R-:W-:Y:S01]  /*1fe0*/  FMUL.FTZ R84, R0.reuse, R64 ;  /* 0x0000004000547220 */ /* 0x040fe20000410000 */
[C---:B------:R-:W-:Y:S01]  /*1ff0*/  FMUL.FTZ R64, R0.reuse, R74 ;  /* 0x0000004a00407220 */ /* 0x040fe20000410000 */
[C---:B------:R-:W-:Y:S01]  /*2000*/  FMUL.FTZ R77, R0.reuse, R89 ;  /* 0x00000059004d7220 */ /* 0x040fe20000410000 */
[C---:B------:R-:W-:Y:S01]  /*2010*/  FMUL.FTZ R26, R0.reuse, R62 ;  /* 0x0000003e001a7220 */ /* 0x040fe20000410000 */
[----:B------:R-:W0:Y:S01]  /*2020*/  MUFU.TANH R94, R94 ;  /* 0x0000005e005e7308 */ /* 0x000e220000002400 */
[----:B-1----:R-:W-:Y:S01]  /*2030*/  FSEL R8, R97, -INF , P4 ;  /* 0xff80000061087808 */ /* 0x002fe20002000000 */
[C---:B------:R-:W-:Y:S01]  /*2040*/  FMUL.FTZ R62, R0.reuse, R71 ;  /* 0x00000047003e7220 */ /* 0x040fe20000410000 */
[C---:B------:R-:W-:Y:S01]  /*2050*/  FMUL.FTZ R71, R0.reuse, R44 ;  /* 0x0000002c00477220 */ /* 0x040fe20000410000 */
[----:B------:R-:W-:Y:S01]  /*2060*/  FMUL.FTZ R44, R0, R47 ;  /* 0x0000002f002c7220 */ /* 0x000fe20000410000 */
[----:B------:R-:W-:Y:S01]  /*2070*/  FMNMX.FTZ R37, R8, R33, !PT ;  /* 0x0000002108257209 */ /* 0x000fe20007810000 */
[C---:B------:R-:W-:Y:S01]  /*2080*/  FMUL.FTZ R47, R0.reuse, R51 ;  /* 0x00000033002f7220 */ /* 0x040fe20000410000 */
[C---:B------:R-:W-:Y:S01]  /*2090*/  FMUL.FTZ R51, R0.reuse, R59 ;  /* 0x0000003b00337220 */ /* 0x040fe20000410000 */
[----:B------:R-:W1:Y:S01]  /*20a0*/  MUFU.TANH R7, R7 ;  /* 0x0000000700077308 */ /* 0x000e620000002400 */
[----:B--2---:R-:W-:Y:S01]  /*20b0*/  FSEL R9, R9, -INF , P2 ;  /* 0xff80000009097808 */ /* 0x004fe20001000000 */
[C---:B------:R-:W-:Y:S01]  /*20c0*/  FMUL.FTZ R19, R0.reuse, R86 ;  /* 0x0000005600137220 */ /* 0x040fe20000410000 */
[----:B------:R-:W-:Y:S01]  /*20d0*/  ISETP.GT.AND P2, PT, R29, 0x20, PT ;  /* 0x000000201d00780c */ /* 0x000fe20003f44270 */
[C---:B------:R-:W-:Y:S01]  /*20e0*/  FMUL.FTZ R18, R0.reuse, R87 ;  /* 0x0000005700127220 */ /* 0x040fe20000410000 */
[C---:B------:R-:W-:Y:S01]  /*20f0*/  FMUL.FTZ R23, R0.reuse, R90 ;  /* 0x0000005a00177220 */ /* 0x040fe20000410000 */
[C---:B------:R-:W-:Y:S01]  /*2100*/  FMUL.FTZ R76, R0.reuse, R65 ;  /* 0x00000041004c7220 */ /* 0x040fe20000410000 */
[----:B------:R-:W-:Y:S01]  /*2110*/  FMUL.FTZ R21, R0, R91 ;  /* 0x0000005b00157220 */ /* 0x000fe20000410000 */
[----:B------:R-:W2:Y:S01]  /*2120*/  MUFU.TANH R98, R98 ;  /* 0x0000006200627308 */ /* 0x000ea20000002400 */
[----:B0-----:R-:W-:Y:S01]  /*2130*/  FSEL R94, R94, -INF , P3 ;  /* 0xff8000005e5e7808 */ /* 0x001fe20001800000 */
[C---:B------:R-:W-:Y:S01]  /*2140*/  FMUL.FTZ R69, R0.reuse, R69 ;  /* 0x0000004500457220 */ /* 0x040fe20000410000 */
[C---:B------:R-:W-:Y:S01]  /*2150*/  FMUL.FTZ R65, R0.reuse, R75 ;  /* 0x0000004b00417220 */ /* 0x040fe20000410000 */
[----:B------:R-:W-:Y:S01]  /*2160*/  FMUL.FTZ R40, R0, R40 ;  /* 0x0000002800287220 */ /* 0x000fe20000410000 */
[----:B------:R-:W-:Y:S01]  /*2170*/  FMNMX.FTZ R36, R94, R37, !PT ;  /* 0x000000255e247209 */ /* 0x000fe20007810000 */
[C---:B------:R-:W-:Y:S01]  /*2180*/  FMUL.FTZ R41, R0.reuse, R41 ;  /* 0x0000002900297220 */ /* 0x040fe20000410000 */
[----:B------:R-:W-:Y:S01]  /*2190*/  ULDC UR32, c[0x0][0x988] ;  /* 0x0002620000207ab9 */ /* 0x000fe20000000800 */
[----:B------:R-:W0:Y:S01]  /*21a0*/  MUFU.TANH R11, R11 ;  /* 0x0000000b000b7308 */ /* 0x000e220000002400 */
[----:B-1----:R-:W-:Y:S01]  /*21b0*/  FSEL R7, R7, -INF , P1 ;  /* 0xff80000007077808 */ /* 0x002fe20000800000 */
[C---:B------:R-:W-:Y:S01]  /*21c0*/  FMUL.FTZ R91, R0.reuse, R38 ;  /* 0x00000026005b7220 */ /* 0x040fe20000410000 */
[----:B------:R-:W-:Y:S01]  /*21d0*/  ISETP.GT.AND P1, PT, R29, 0x21, PT ;  /* 0x000000211d00780c */ /* 0x000fe20003f24270 */
[C---:B------:R-:W-:Y:S01]  /*21e0*/  FMUL.FTZ R87, R0.reuse, R43 ;  /* 0x0000002b00577220 */ /* 0x040fe20000410000 */
[----:B------:R-:W-:Y:S01]  /*21f0*/  P2R R108, PR, RZ, 0x1 ;  /* 0x00000001ff6c7803 */ /* 0x000fe20000000000 */
[C---:B------:R-:W-:Y:S01]  /*2200*/  FMUL.FTZ R96, R0.reuse, R34 ;  /* 0x0000002200607220 */ /* 0x040fe20000410000 */
[----:B------:R-:W-:Y:S01]  /*2210*/  FMUL.FTZ R89, R0, R42 ;  /* 0x0000002a00597220 */ /* 0x000fe20000410000 */
[----:B------:R-:W1:Y:S01]  /*2220*/  MUFU.TANH R95, R95 ;  /* 0x0000005f005f7308 */ /* 0x000e620000002400 */
[----:B--2---:R-:W-:Y:S01]  /*2230*/  FSEL R33, R98, -INF , P2 ;  /* 0xff80000062217808 */ /* 0x004fe20001000000 */
[C---:B------:R-:W-:Y:S01]  /*2240*/  FMUL.FTZ R90, R0.reuse, R35 ;  /* 0x00000023005a7220 */ /* 0x040fe20000410000 */
[----:B------:R-:W-:Y:S01]  /*2250*/  FMUL.FTZ R88, R0, R39 ;  /* 0x0000002700587220 */ /* 0x000fe20000410000 */
[----:B------:R-:W-:Y:S01]  /*2260*/  UIADD3 UR34, UR42, -0x2, URZ ;  /* 0xfffffffe2a227890 */ /* 0x000fe2000fffe03f */
[----:B------:R-:W-:Y:S01]  /*2270*/  FMNMX.FTZ R74, R33, R36, !PT ;  /* 0x00000024214a7209 */ /* 0x000fe20007810000 */
[----:B------:R-:W-:Y:S01]  /*2280*/  UIADD3 UR5, UR44, 0x12440, URZ ;  /* 0x000124402c057890 */ /* 0x000fe2000fffe03f */
[----:B------:R-:W2:Y:S01]  /*2290*/  S2UR UR7, SR_CgaCtaId ;  /* 0x00000000000779c3 */ /* 0x000ea20000008800 */
[----:B------:R-:W3:Y:S01]  /*22a0*/  MUFU.TANH R4, R4 ;  /* 0x0000000400047308 */ /* 0x000ee20000002400 */
[----:B0-----:R-:W-:Y:S01]  /*22b0*/  FSEL R11, R11, -INF , P6 ;  /* 0xff8000000b0b7808 */ /* 0x001fe20003000000 */
[----:B------:R-:W-:Y:S01]  /*22c0*/  UISETP.GE.AND UP0, UPT, UR34, UR40, UPT ;  /* 0x000000282200728c */ /* 0x000fe2000bf06270 */
[----:B------:R-:W-:Y:S01]  /*22d0*/  ISETP.GT.AND P6, PT, R29, 0x28, PT ;  /* 0x000000281d00780c */ /* 0x000fe20003fc4270 */
[----:B------:R-:W-:-:S04]  /*22e0*/  UPRMT UR5, UR43, 0x654, UR5 ;  /* 0x000006542b057896 */ /* 0x000fc80008000005 */
[----:B------:R-:W0:Y:S01]  /*22f0*/  MUFU.TANH R99, R99 ;  /* 0x0000006300637308 */ /* 0x000e220000002400 */
[----:B-1----:R-:W-:-:S04]  /*2300*/  FSEL R95, R95, -INF , P1 ;  /* 0xff8000005f5f7808 */ /* 0x002fc80000800000 */
[----:B------:R-:W-:Y:S01]  /*2310*/  FMNMX.FTZ R37, R95, R74, !PT ;  /* 0x0000004a5f257209 */ /* 0x000fe20007810000 */
[----:B------:R-:W-:Y:S01]  /*2320*/  SYNCS.ARRIVE.TRANS64.RED.A1T0 RZ, [UR5], RZ ;  /* 0x000000ffffff79a7 */ /* 0x000fe20008100405 */
[----:B------:R-:W-:Y:S01]  /*2330*/  UMOV UR5, URZ ;  /* 0x0000003f00057c82 */ /* 0x000fe20008000000 */
[----:B------:R-:W1:Y:S01]  /*2340*/  MUFU.TANH R13, R13 ;  /* 0x0000000d000d7308 */ /* 0x000e620000002400 */
[----:B---3--:R-:W-:Y:S02]  /*2350*/  FSEL R4, R4, -INF , P5 ;  /* 0xff80000004047808 */ /* 0x008fe40002800000 */
[----:B------:R-:W-:-:S05]  /*2360*/  ISETP.GT.AND P5, PT, R29, 0x29, PT ;  /* 0x000000291d00780c */ /* 0x000fca0003fa4270 */
[----:B------:R-:W3:Y:S01]  /*2370*/  MUFU.TANH R78, R78 ;  /* 0x0000004e004e7308 */ /* 0x000ee20000002400 */
[----:B0-----:R-:W-:-:S04]  /*2380*/  FSEL R36, R99, -INF , P6 ;  /* 0xff80000063247808 */ /* 0x001fc80003000000 */
[----:B------:R-:W-:-:S03]  /*2390*/  FMNMX.FTZ R59, R36, R37, !PT ;  /* 0x00000025243b7209 */ /* 0x000fc60007810000 */
[----:B------:R-:W0:Y:S01]  /*23a0*/  MUFU.TANH R6, R6 ;  /* 0x0000000600067308 */ /* 0x000e220000002400 */
[----:B-1----:R-:W-:Y:S02]  /*23b0*/  FSEL R13, R13, -INF , P4 ;  /* 0xff8000000d0d7808 */ /* 0x002fe40002000000 */
[----:B------:R-:W-:-:S05]  /*23c0*/  ISETP.GT.AND P4, PT, R29, 0x30, PT ;  /* 0x000000301d00780c */ /* 0x000fca0003f84270 */
[----:B------:R-:W1:Y:S01]  /*23d0*/  MUFU.TANH R81, R81 ;  /* 0x0000005100517308 */ /* 0x000e620000002400 */
[----:B---3--:R-:W-:-:S04]  /*23e0*/  FSEL R78, R78, -INF , P5 ;  /* 0xff8000004e4e7808 */ /* 0x008fc80002800000 */
[----:B------:R-:W-:-:S03]  /*23f0*/  FMNMX.FTZ R74, R78, R59, !PT ;  /* 0x0000003b4e4a7209 */ /* 0x000fc60007810000 */
[----:B------:R-:W3:Y:S01]  /*2400*/  MUFU.TANH R10, R10 ;  /* 0x0000000a000a7308 */ /* 0x000ee20000002400 */
[----:B0-----:R-:W-:Y:S02]  /*2410*/  FSEL R6, R6, -INF , P3 ;  /* 0xff80000006067808 */ /* 0x001fe40001800000 */
[----:B------:R-:W-:-:S05]  /*2420*/  ISETP.GT.AND P3, PT, R29, 0x31, PT ;  /* 0x000000311d00780c */ /* 0x000fca0003f64270 */
[----:B------:R-:W0:Y:S01]  /*2430*/  MUFU.TANH R80, R80 ;  /* 0x0000005000507308 */ /* 0x000e220000002400 */
[----:B-1----:R-:W-:-:S04]  /*2440*/  FSEL R37, R81, -INF , P4 ;  /* 0xff80000051257808 */ /* 0x002fc80002000000 */
[----:B------:R-:W-:-:S03]  /*2450*/  FMNMX.FTZ R59, R37, R74, !PT ;  /* 0x0000004a253b7209 */ /* 0x000fc60007810000 */
        /* <DEDUP_REMOVED lines=118> */
[----:B---3--:R-:W-:-:S07]  /*2bc0*/  FSEL R55, R55, -INF , P2 ;  /* 0xff80000037377808 */ /* 0x008fce0001000000 */
[----:B------:R-:W3:Y:S01]  /*2bd0*/  MUFU.TANH R48, R48 ;  /* 0x0000003000307308 */ /* 0x000ee20000002400 */
[----:B0-----:R-:W-:Y:S02]  /*2be0*/  FSEL R49, R49, -INF , P6 ;  /* 0xff80000031317808 */ /* 0x001fe40003000000 */
[----:B------:R-:W-:-:S05]  /*2bf0*/  ISETP.GT.AND P6, PT, R29, 0x88, PT ;  /* 0x000000881d00780c */ /* 0x000fca0003fc4270 */
[----:B------:R-:W0:Y:S01]  /*2c00*/  MUFU.TANH R57, R57 ;  /* 0x0000003900397308 */ /* 0x000e220000002400 */
[----:B-1----:R-:W-:Y:S02]  /*2c10*/  FSEL R59, R28, -INF , P1 ;  /* 0xff8000001c3b7808 */ /* 0x002fe40000800000 */
[----:B------:R-:W-:-:S05]  /*2c20*/  FMNMX.FTZ R28, R55, R74, !PT ;  /* 0x0000004a371c7209 */ /* 0x000fca0007810000 */
[----:B------:R-:W1:Y:S01]  /*2c30*/  MUFU.TANH R52, R52 ;  /* 0x0000003400347308 */ /* 0x000e620000002400 */
[----:B---3--:R-:W-:Y:S02]  /*2c40*/  FSEL R48, R48, -INF , P5 ;  /* 0xff80000030307808 */ /* 0x008fe40002800000 */
[----:B------:R-:W-:-:S05]  /*2c50*/  ISETP.GT.AND P5, PT, R29, 0x89, PT ;  /* 0x000000891d00780c */ /* 0x000fca0003fa4270 */
[----:B------:R-:W3:Y:S01]  /*2c60*/  MUFU.TANH R56, R56 ;  /* 0x0000003800387308 */ /* 0x000ee20000002400 */
[----:B0-----:R-:W-:Y:S02]  /*2c70*/  FSEL R74, R57, -INF , P6 ;  /* 0xff800000394a7808 */ /* 0x001fe40003000000 */
[----:B------:R-:W-:-:S04]  /*2c80*/  FMNMX.FTZ R57, R59, R28, !PT ;  /* 0x0000001c3b397209 */ /* 0x000fc80007810000 */
[----:B------:R-:W-:Y:S01]  /*2c90*/  FMNMX.FTZ R57, R74, R57, !PT ;  /* 0x000000394a397209 */ /* 0x000fe20007810000 */
        /* <DEDUP_REMOVED lines=25> */
[----:B0-----:R-:W-:-:S04]  /*2e30*/  FSEL R40, R41, -INF , P1 ;  /* 0xff80000029287808 */ /* 0x001fc80000800000 */
[----:B------:R-:W-:-:S03]  /*2e40*/  FMNMX.FTZ R28, R40, R57, !PT ;  /* 0x00000039281c7209 */ /* 0x000fc60007810000 */
[----:B------:R-:W0:Y:S01]  /*2e50*/  MUFU.TANH R91, R91 ;  /* 0x0000005b005b7308 */ /* 0x000e220000002400 */
[----:B-1----:R-:W-:Y:S01]  /*2e60*/  FSEL R96, R96, -INF , P6 ;  /* 0xff80000060607808 */ /* 0x002fe20003000000 */
[----:B------:R-:W1:Y:S06]  /*2e70*/  SHFL.BFLY PT, R29, R28, 0x2, 0x1f ;  /* 0x0c401f001c1d7f89 */ /* 0x000e6c00000e0000 */
[----:B------:R-:W4:Y:S01]  /*2e80*/  MUFU.TANH R88, R88 ;  /* 0x0000005800587308 */ /* 0x000f220000002400 */
[----:B---3--:R-:W-:-:S07]  /*2e90*/  FSEL R90, R90, -INF , P5 ;  /* 0xff8000005a5a7808 */ /* 0x008fce0002800000 */
[----:B------:R-:W3:Y:S01]  /*2ea0*/  MUFU.TANH R89, R89 ;  /* 0x0000005900597308 */ /* 0x000ee20000002400 */
[----:B0-----:R-:W-:-:S07]  /*2eb0*/  FSEL R91, R91, -INF , P4 ;  /* 0xff8000005b5b7808 */ /* 0x001fce0002000000 */
[----:B------:R-:W0:Y:S01]  /*2ec0*/  MUFU.TANH R87, R87 ;  /* 0x0000005700577308 */ /* 0x000e220000002400 */
[----:B----4-:R-:W-:Y:S02]  /*2ed0*/  FSEL R88, R88, -INF , P3 ;  /* 0xff80000058587808 */ /* 0x010fe40001800000 */
[----:B-1----:R-:W-:-:S05]  /*2ee0*/  FMNMX.FTZ R29, R28, R29, !PT ;  /* 0x0000001d1c1d7209 */ /* 0x002fca0007810000 */
[----:B------:R-:W1:Y:S01]  /*2ef0*/  SHFL.BFLY PT, R32, R29, 0x1, 0x1f ;  /* 0x0c201f001d207f89 */ /* 0x000e6200000e0000 */
[----:B---3--:R-:W-:Y:S02]  /*2f00*/  FSEL R89, R89, -INF , P2 ;  /* 0xff80000059597808 */ /* 0x008fe40001000000 */
[----:B0-----:R-:W-:Y:S02]  /*2f10*/  FSEL R87, R87, -INF , P1 ;  /* 0xff80000057577808 */ /* 0x001fe40000800000 */
[----:B-1----:R-:W-:Y:S02]  /*2f20*/  FMNMX.FTZ R57, R29, R32, !PT ;  /* 0x000000201d397209 */ /* 0x002fe40007810000 */
[----:B------:R-:W-:Y:S02]  /*2f30*/  MOV R32, UR32 ;  /* 0x0000002000207c02 */ /* 0x000fe40008000f00 */
[----:B------:R-:W-:-:S03]  /*2f40*/  FSETP.NEU.FTZ.AND P0, PT, R57, -INF , PT ;  /* 0xff8000003900780b */ /* 0x000fc60003f1d000 */
[----:B------:R-:W-:-:S05]  /*2f50*/  FFMA.FTZ R41, R57, R32, -8 ;  /* 0xc100000039297423 */ /* 0x000fca0000010020 */
[----:B------:R-:W-:Y:S02]  /*2f60*/  FSEL R41, R41, RZ, P0 ;  /* 0x000000ff29297208 */ /* 0x000fe40000000000 */
[----:B------:R-:W-:-:S03]  /*2f70*/  ISETP.NE.AND P0, PT, R108, RZ, PT ;  /* 0x000000ff6c00720c */ /* 0x000fc60003f05270 */
[--C-:B------:R-:W-:Y:S01]  /*2f80*/  FFMA.FTZ R29, R31, UR32, -R41.reuse ;  /* 0x000000201f1d7c23 */ /* 0x100fe20008010829 */
[--C-:B------:R-:W-:Y:S01]  /*2f90*/  FFMA.FTZ R31, R30, UR32, -R41.reuse ;  /* 0x000000201e1f7c23 */ /* 0x100fe20008010829 */
[----:B------:R-:W-:Y:S01]  /*2fa0*/  FMNMX.FTZ R30, R12, R27, !PT ;  /* 0x0000001b0c1e7209 */ /* 0x000fe20007810000 */
[--C-:B------:R-:W-:Y:S01]  /*2fb0*/  FFMA.FTZ R38, R33, UR32, -R41.reuse ;  /* 0x0000002021267c23 */ /* 0x100fe20008010829 */
        /* <DEDUP_REMOVED lines=12> */
[----:B------:R0:W-:Y:S01]  /*3080*/  MUFU.EX2 R30, R38 ;  /* 0x00000026001e7308 */ /* 0x0001e20000000800 */
        /* <DEDUP_REMOVED lines=8> */
[--C-:B0-----:R-:W-:Y:S01]  /*3110*/  FFMA.FTZ R38, R37, UR32, -R41.reuse ;  /* 0x0000002025267c23 */ /* 0x101fe20008010829 */
        /* <DEDUP_REMOVED lines=9> */
[----:B------:R-:W-:Y:S01]  /*31b0*/  FFMA.FTZ R74, R74, UR32, -R41 ;  /* 0x000000204a4a7c23 */ /* 0x000fe20008010829 */
[----:B------:R-:W-:Y:S02]  /*31c0*/  MUFU.EX2 R22, R22 ;  /* 0x0000001600167308 */ /* 0x000fe40000000800 */
[----:B------:R-:W-:-:S04]  /*31d0*/  FMNMX.FTZ R81, R15, R34, !PT ;  /* 0x000000220f517209 */ /* 0x000fc80007810000 */
[----:B------:R-:W-:Y:S02]  /*31e0*/  FMNMX.FTZ R34, R14, R81, !PT ;  /* 0x000000510e227209 */ /* 0x000fe40007810000 */
[----:B------:R-:W-:Y:S02]  /*31f0*/  MUFU.EX2 R29, R29 ;  /* 0x0000001d001d7308 */ /* 0x000fe40000000800 */
[----:B------:R-:W-:-:S04]  /*3200*/  FMNMX.FTZ R37, R19, R34, !PT ;  /* 0x0000002213257209 */ /* 0x000fc80007810000 */
[----:B------:R-:W-:Y:S01]  /*3210*/  FMNMX.FTZ R36, R18, R37, !PT ;  /* 0x0000002512247209 */ /* 0x000fe20007810000 */
[--C-:B------:R-:W-:Y:S01]  /*3220*/  FFMA.FTZ R37, R80, UR32, -R41.reuse ;  /* 0x0000002050257c23 */ /* 0x100fe20008010829 */
[----:B------:R0:W-:Y:S01]  /*3230*/  MUFU.EX2 R34, R38 ;  /* 0x0000002600227308 */ /* 0x0001e20000000800 */
[----:B------:R-:W-:Y:S01]  /*3240*/  FFMA.FTZ R80, R76, UR32, -R41 ;  /* 0x000000204c507c23 */ /* 0x000fe20008010829 */
[----:B------:R-:W-:-:S04]  /*3250*/  FMNMX.FTZ R36, R23, R36, !PT ;  /* 0x0000002417247209 */ /* 0x000fc80007810000 */
[----:B------:R-:W-:Y:S01]  /*3260*/  FMNMX.FTZ R81, R21, R36, !PT ;  /* 0x0000002415517209 */ /* 0x000fe20007810000 */
[----:B------:R-:W-:Y:S01]  /*3270*/  FFMA.FTZ R36, R82, UR32, -R41 ;  /* 0x0000002052247c23 */ /* 0x000fe20008010829 */
[----:B------:R-:W-:Y:S02]  /*3280*/  MUFU.EX2 R28, R28 ;  /* 0x0000001c001c7308 */ /* 0x000fe40000000800 */
[----:B------:R-:W-:-:S04]  /*3290*/  FMNMX.FTZ R81, R26, R81, !PT ;  /* 0x000000511a517209 */ /* 0x000fc80007810000 */
[----:B------:R-:W-:Y:S02]  /*32a0*/  FMNMX.FTZ R81, R24, R81, !PT ;  /* 0x0000005118517209 */ /* 0x000fe40007810000 */
[----:B------:R-:W1:Y:S02]  /*32b0*/  MUFU.EX2 R31, R31 ;  /* 0x0000001f001f7308 */ /* 0x000e640000000800 */
[----:B0-----:R-:W-:-:S04]  /*32c0*/  FMNMX.FTZ R38, R60, R81, !PT ;  /* 0x000000513c267209 */ /* 0x001fc80007810000 */
[----:B------:R-:W-:Y:S02]  /*32d0*/  FMNMX.FTZ R38, R61, R38, !PT ;  /* 0x000000263d267209 */ /* 0x000fe40007810000 */
[----:B------:R-:W-:Y:S02]  /*32e0*/  MUFU.EX2 R20, R20 ;  /* 0x0000001400147308 */ /* 0x000fe40000000800 */
[----:B------:R-:W-:-:S04]  /*32f0*/  FMNMX.FTZ R81, R63, R38, !PT ;  /* 0x000000263f517209 */ /* 0x000fc80007810000 */
[----:B------:R-:W-:Y:S02]  /*3300*/  FMNMX.FTZ R81, R62, R81, !PT ;  /* 0x000000513e517209 */ /* 0x000fe40007810000 */
[----:B------:R0:W-:Y:S01]  /*3310*/  MUFU.EX2 R38, R83 ;  /* 0x0000005300267308 */ /* 0x0001e20000000800 */
[----:B-1----:R-:W-:Y:S02]  /*3320*/  F2FP.SATFINITE.E4M3.F32.PACK_AB_MERGE_C R152, R31, R28, RZ ;  /* 0x0000001c1f98723e */ /* 0x002fe400048070ff */
[----:B------:R-:W-:Y:S02]  /*3330*/  FMNMX.FTZ R42, R64, R81, !PT ;  /* 0x00000051402a7209 */ /* 0x000fe40007810000 */
[----:B------:R-:W-:Y:S02]  /*3340*/  F2FP.SATFINITE.E4M3.F32.PACK_AB_MERGE_C R152, R29, R22, R152 ;  /* 0x000000161d98723e */ /* 0x000fe40004807098 */
[----:B------:R-:W-:Y:S01]  /*3350*/  FMNMX.FTZ R42, R65, R42, !PT ;  /* 0x0000002a412a7209 */ /* 0x000fe20007810000 */
[----:B------:R-:W-:Y:S03]  /*3360*/  MUFU.EX2 R35, R35 ;  /* 0x0000002300237308 */ /* 0x000fe60000000800 */
[----:B------:R-:W-:-:S04]  /*3370*/  FMNMX.FTZ R81, R45, R42, !PT ;  /* 0x0000002a2d517209 */ /* 0x000fc80007810000 */
[----:B------:R-:W-:Y:S01]  /*3380*/  FMNMX.FTZ R81, R44, R81, !PT ;  /* 0x000000512c517209 */ /* 0x000fe20007810000 */
[----:B------:R-:W-:Y:S03]  /*3390*/  MUFU.EX2 R8, R8 ;  /* 0x0000000800087308 */ /* 0x000fe60000000800 */
[----:B------:R-:W-:-:S04]  /*33a0*/  FMNMX.FTZ R76, R46, R81, !PT ;  /* 0x000000512e4c7209 */ /* 0x000fc80007810000 */
[----:B------:R-:W-:Y:S01]  /*33b0*/  FMNMX.FTZ R76, R47, R76, !PT ;  /* 0x0000004c2f4c7209 */ /* 0x000fe20007810000 */
[----:B------:R-:W-:Y:S03]  /*33c0*/  MUFU.EX2 R81, R80 ;  /* 0x0000005000517308 */ /* 0x000fe60000000800 */
[----:B0-----:R-:W-:-:S04]  /*33d0*/  FMNMX.FTZ R83, R49, R76, !PT ;  /* 0x0000004c31537209 */ /* 0x001fc80007810000 */
[----:B------:R-:W-:Y:S01]  /*33e0*/  FMNMX.FTZ R83, R48, R83, !PT ;  /* 0x0000005330537209 */ /* 0x000fe20007810000 */
[----:B------:R-:W-:Y:S03]  /*33f0*/  MUFU.EX2 R76, R85 ;  /* 0x00000055004c7308 */ /* 0x000fe60000000800 */
[----:B------:R-:W-:-:S04]  /*3400*/  FMNMX.FTZ R78, R52, R83, !PT ;  /* 0x00000053344e7209 */ /* 0x000fc80007810000 */
[----:B------:R-:W-:Y:S01]  /*3410*/  FMNMX.FTZ R83, R51, R78, !PT ;  /* 0x0000004e33537209 */ /* 0x000fe20007810000 */
[----:B------:R-:W0:Y:S03]  /*3420*/  MUFU.EX2 R39, R39 ;  /* 0x0000002700277308 */ /* 0x000e260000000800 */
[----:B------:R-:W-:-:S04]  /*3430*/  FMNMX.FTZ R78, R16, R83, !PT ;  /* 0x00000053104e7209 */ /* 0x000fc80007810000 */
[----:B------:R-:W-:Y:S01]  /*3440*/  FMNMX.FTZ R83, R17, R78, !PT ;  /* 0x0000004e11537209 */ /* 0x000fe20007810000 */
[----:B------:R-:W-:Y:S03]  /*3450*/  MUFU.EX2 R33, R33 ;  /* 0x0000002100217308 */ /* 0x000fe60000000800 */
[----:B------:R-:W-:-:S04]  /*3460*/  FMNMX.FTZ R83, R96, R83, !PT ;  /* 0x0000005360537209 */ /* 0x000fc80007810000 */
[----:B------:R-:W-:Y:S01]  /*3470*/  FMNMX.FTZ R78, R90, R83, !PT ;  /* 0x000000535a4e7209 */ /* 0x000fe20007810000 */
[----:B------:R-:W-:Y:S01]  /*3480*/  MUFU.EX2 R32, R32 ;  /* 0x0000002000207308 */ /* 0x000fe20000000800 */
[----:B0-----:R-:W-:Y:S02]  /*3490*/  F2FP.SATFINITE.E4M3.F32.PACK_AB_MERGE_C R154, R39, R8, RZ ;  /* 0x00000008279a723e */ /* 0x001fe400048070ff */
[----:B------:R-:W-:Y:S02]  /*34a0*/  FMNMX.FTZ R83, R91, R78, !PT ;  /* 0x0000004e5b537209 */ /* 0x000fe40007810000 */
[----:B------:R-:W-:Y:S02]  /*34b0*/  F2FP.SATFINITE.E4M3.F32.PACK_AB_MERGE_C R154, R35, R20, R154 ;  /* 0x00000014239a723e */ /* 0x000fe4000480709a */
[----:B------:R-:W-:Y:S01]  /*34c0*/  FMNMX.FTZ R78, R88, R83, !PT ;  /* 0x00000053584e7209 */ /* 0x000fe20007810000 */
[--C-:B------:R-:W-:Y:S01]  /*34d0*/  FFMA.FTZ R83, R66, UR32, -R41.reuse ;  /* 0x0000002042537c23 */ /* 0x100fe20008010829 */
[--C-:B------:R-:W-:Y:S01]  /*34e0*/  FFMA.FTZ R66, R73, UR32, -R41.reuse ;  /* 0x0000002049427c23 */ /* 0x100fe20008010829 */
[--C-:B------:R-:W-:Y:S01]  /*34f0*/  FFMA.FTZ R73, R50, UR32, -R41.reuse ;  /* 0x0000002032497c23 */ /* 0x100fe20008010829 */
[----:B------:R-:W-:Y:S01]  /*3500*/  FMNMX.FTZ R78, R89, R78, !PT ;  /* 0x0000004e594e7209 */ /* 0x000fe20007810000 */
[--C-:B------:R-:W-:Y:S01]  /*3510*/  FFMA.FTZ R50, R54, UR32, -R41.reuse ;  /* 0x0000002036327c23 */ /* 0x100fe20008010829 */
[--C-:B------:R-:W-:Y:S01]  /*3520*/  FFMA.FTZ R54, R55, UR32, -R41.reuse ;  /* 0x0000002037367c23 */ /* 0x100fe20008010829 */
[----:B------:R-:W-:Y:S01]  /*3530*/  FFMA.FTZ R55, R59, UR32, -R41 ;  /* 0x000000203b377c23 */ /* 0x000fe20008010829 */
[----:B------:R-:W-:Y:S01]  /*3540*/  FMNMX.FTZ R78, R87, R78, !PT ;  /* 0x0000004e574e7209 */ /* 0x000fe20007810000 */
[----:B------:R-:W0:Y:S04]  /*3550*/  MUFU.EX2 R43, R43 ;  /* 0x0000002b002b7308 */ /* 0x000e280000000800 */
[----:B------:R-:W1:Y:S04]  /*3560*/  SHFL.BFLY PT, R85, R78, 0x2, 0x1f ;  /* 0x0c401f004e557f89 */ /* 0x000e6800000e0000 */
[----:B------:R-:W-:Y:S08]  /*3570*/  MUFU.EX2 R37, R37 ;  /* 0x0000002500257308 */ /* 0x000ff00000000800 */
[----:B------:R-:W-:Y:S01]  /*3580*/  MUFU.EX2 R36, R36 ;  /* 0x0000002400247308 */ /* 0x000fe20000000800 */
[----:B0-----:R-:W-:-:S04]  /*3590*/  F2FP.SATFINITE.E4M3.F32.PACK_AB_MERGE_C R148, R43, R32, RZ ;  /* 0x000000202b94723e */ /* 0x001fc800048070ff */
[----:B------:R-:W-:-:S03]  /*35a0*/  F2FP.SATFINITE.E4M3.F32.PACK_AB_MERGE_C R148, R33, R30, R148 ;  /* 0x0000001e2194723e */ /* 0x000fc60004807094 */
[----:B------:R-:W-:Y:S01]  /*35b0*/  MUFU.EX2 R42, R84 ;  /* 0x00000054002a7308 */ /* 0x000fe20000000800 */
[----:B-1----:R-:W-:Y:S01]  /*35c0*/  FMNMX.FTZ R80, R78, R85, !PT ;  /* 0x000000554e507209 */ /* 0x002fe20007810000 */
[----:B------:R-:W-:Y:S02]  /*35d0*/  IMAD.U32 R78, RZ, RZ, UR32 ;  /* 0x00000020ff4e7e24 */ /* 0x000fe4000f8e00ff */
[--C-:B------:R-:W-:Y:S01]  /*35e0*/  FFMA.FTZ R85, R56, UR32, -R41.reuse ;  /* 0x0000002038557c23 */ /* 0x100fe20008010829 */
[--C-:B------:R-:W-:Y:S01]  /*35f0*/  FFMA.FTZ R56, R75, UR32, -R41.reuse ;  /* 0x000000204b387c23 */ /* 0x100fe20008010829 */
[--C-:B------:R-:W-:Y:S01]  /*3600*/  FFMA.FTZ R75, R58, UR32, -R41.reuse ;  /* 0x000000203a4b7c23 */ /* 0x100fe20008010829 */
[----:B------:R-:W0:Y:S01]  /*3610*/  SHFL.BFLY PT, R93, R80, 0x1, 0x1f ;  /* 0x0c201f00505d7f89 */ /* 0x000e2200000e0000 */
[--C-:B------:R-:W-:Y:S01]  /*3620*/  FFMA.FTZ R58, R86, UR32, -R41.reuse ;  /* 0x00000020563a7c23 */ /* 0x100fe20008010829 */
[----:B------:R-:W-:Y:S01]  /*3630*/  FFMA.FTZ R41, R40, UR32, -R41 ;  /* 0x0000002028297c23 */ /* 0x000fe20008010829 */
[----:B------:R-:W1:Y:S08]  /*3640*/  MUFU.EX2 R77, R77 ;  /* 0x0000004d004d7308 */ /* 0x000e700000000800 */
[----:B------:R-:W-:Y:S08]  /*3650*/  MUFU.EX2 R79, R79 ;  /* 0x0000004f004f7308 */ /* 0x000ff00000000800 */
[----:B------:R-:W-:Y:S01]  /*3660*/  MUFU.EX2 R69, R69 ;  /* 0x0000004500457308 */ /* 0x000fe20000000800 */
[----:B-1----:R-:W-:-:S02]  /*3670*/  F2FP.SATFINITE.E4M3.F32.PACK_AB_MERGE_C R150, R77, R36, RZ ;  /* 0x000000244d96723e */ /* 0x002fc400048070ff */
[----:B0-----:R-:W-:Y:S02]  /*3680*/  FMNMX.FTZ R59, R80, R93, !PT ;  /* 0x0000005d503b7209 */ /* 0x001fe40007810000 */
[----:B------:R-:W-:-:S03]  /*3690*/  F2FP.SATFINITE.E4M3.F32.PACK_AB_MERGE_C R150, R37, R34, R150 ;  /* 0x000000222596723e */ /* 0x000fc60004807096 */
[----:B------:R-:W-:Y:S01]  /*36a0*/  MUFU.EX2 R70, R70 ;  /* 0x0000004600467308 */ /* 0x000fe20000000800 */
[C---:B------:R-:W-:Y:S01]  /*36b0*/  FSETP.NEU.FTZ.AND P1, PT, R59.reuse, -INF , PT ;  /* 0xff8000003b00780b */ /* 0x040fe20003f3d000 */
[----:B------:R-:W-:-:S05]  /*36c0*/  FFMA.FTZ R78, R59, R78, -8 ;  /* 0xc10000003b4e7423 */ /* 0x000fca000001004e */
[----:B------:R-:W-:Y:S01]  /*36d0*/  FSEL R40, R78, RZ, P1 ;  /* 0x000000ff4e287208 */ /* 0x000fe20000800000 */
[----:B------:R-:W-:Y:S01]  /*36e0*/  MUFU.EX2 R67, R67 ;  /* 0x0000004300437308 */ /* 0x000fe20000000800 */
[----:B------:R-:W-:-:S03]  /*36f0*/  PLOP3.LUT P1, PT, PT, PT, UP0, 0x80, 0x0 ;  /* 0x000000000000781c */ /* 0x000fc60003f2f008 */
[--C-:B------:R-:W-:Y:S01]  /*3700*/  FFMA.FTZ R12, R12, UR32, -R40.reuse ;  /* 0x000000200c0c7c23 */ /* 0x100fe20008010828 */
[--C-:B------:R-:W-:Y:S01]  /*3710*/  FFMA.FTZ R27, R27, UR32, -R40.reuse ;  /* 0x000000201b1b7c23 */ /* 0x100fe20008010828 */
[--C-:B------:R-:W-:Y:S01]  /*3720*/  FFMA.FTZ R9, R9, UR32, -R40.reuse ;  /* 0x0000002009097c23 */ /* 0x100fe20008010828 */
[--C-:B------:R-:W-:Y:S01]  /*3730*/  FFMA.FTZ R78, R7, UR32, -R40.reuse ;  /* 0x00000020074e7c23 */ /* 0x100fe20008010828 */
[--C-:B------:R-:W-:Y:S01]  /*3740*/  FFMA.FTZ R7, R11, UR32, -R40.reuse ;  /* 0x000000200b077c23 */ /* 0x100fe20008010828 */
[--C-:B------:R-:W-:Y:S01]  /*3750*/  FFMA.FTZ R11, R13, UR32, -R40.reuse ;  /* 0x000000200d0b7c23 */ /* 0x100fe20008010828 */
[----:B------:R-:W-:Y:S01]  /*3760*/  MUFU.EX2 R12, R12 ;  /* 0x0000000c000c7308 */ /* 0x000fe20000000800 */
[--C-:B------:R-:W-:Y:S01]  /*3770*/  FFMA.FTZ R4, R4, UR32, -R40.reuse ;  /* 0x0000002004047c23 */ /* 0x100fe20008010828 */
[--C-:B------:R-:W-:Y:S01]  /*3780*/  FFMA.FTZ R13, R18, UR32, -R40.reuse ;  /* 0x00000020120d7c23 */ /* 0x100fe20008010828 */
[--C-:B------:R-:W-:Y:S01]  /*3790*/  FFMA.FTZ R18, R23, UR32, -R40.reuse ;  /* 0x0000002017127c23 */ /* 0x100fe20008010828 */
[--C-:B------:R-:W-:Y:S01]  /*37a0*/  FFMA.FTZ R80, R6, UR32, -R40.reuse ;  /* 0x0000002006507c23 */ /* 0x100fe20008010828 */
[--C-:B------:R-:W-:Y:S01]  /*37b0*/  FFMA.FTZ R23, R21, UR32, -R40.reuse ;  /* 0x0000002015177c23 */ /* 0x100fe20008010828 */
[--C-:B------:R-:W-:Y:S01]  /*37c0*/  FFMA.FTZ R6, R10, UR32, -R40.reuse ;  /* 0x000000200a067c23 */ /* 0x100fe20008010828 */
[--C-:B------:R-:W-:Y:S01]  /*37d0*/  FFMA.FTZ R21, R63, UR32, -R40.reuse ;  /* 0x000000203f157c23 */ /* 0x100fe20008010828 */
[----:B------:R-:W0:Y:S01]  /*37e0*/  MUFU.EX2 R27, R27 ;  /* 0x0000001b001b7308 */ /* 0x000e220000000800 */
[--C-:B------:R-:W-:Y:S01]  /*37f0*/  FFMA.FTZ R10, R19, UR32, -R40.reuse ;  /* 0x00000020130a7c23 */ /* 0x100fe20008010828 */
[--C-:B------:R-:W-:Y:S01]  /*3800*/  FFMA.FTZ R63, R65, UR32, -R40.reuse ;  /* 0x00000020413f7c23 */ /* 0x100fe20008010828 */
[--C-:B------:R-:W-:Y:S01]  /*3810*/  FFMA.FTZ R82, R14, UR32, -R40.reuse ;  /* 0x000000200e527c23 */ /* 0x100fe20008010828 */
[--C-:B------:R-:W-:Y:S01]  /*3820*/  FFMA.FTZ R19, R24, UR32, -R40.reuse ;  /* 0x0000002018137c23 */ /* 0x100fe20008010828 */
[----:B------:R-:W-:Y:S01]  /*3830*/  FADD.FTZ R65, R22, R29 ;  /* 0x0000001d16417221 */ /* 0x000fe20000010000 */
[--C-:B------:R-:W-:Y:S01]  /*3840*/  FFMA.FTZ R14, R26, UR32, -R40.reuse ;  /* 0x000000201a0e7c23 */ /* 0x100fe20008010828 */
[--C-:B------:R-:W-:Y:S01]  /*3850*/  FFMA.FTZ R24, R62, UR32, -R40.reuse ;  /* 0x000000203e187c23 */ /* 0x100fe20008010828 */
[----:B------:R-:W1:Y:S01]  /*3860*/  MUFU.EX2 R9, R9 ;  /* 0x0000000900097308 */ /* 0x000e620000000800 */
[--C-:B------:R-:W-:Y:S01]  /*3870*/  FFMA.FTZ R26, R60, UR32, -R40.reuse ;  /* 0x000000203c1a7c23 */ /* 0x100fe20008010828 */
[--C-:B------:R-:W-:Y:S01]  /*3880*/  FFMA.FTZ R60, R64, UR32, -R40.reuse ;  /* 0x00000020403c7c23 */ /* 0x100fe20008010828 */
[----:B------:R-:W-:Y:S01]  /*3890*/  FADD.FTZ R64, R28, R65 ;  /* 0x000000411c407221 */ /* 0x000fe20000010000 */
[--C-:B------:R-:W-:Y:S01]  /*38a0*/  FFMA.FTZ R5, R5, UR32, -R40.reuse ;  /* 0x0000002005057c23 */ /* 0x100fe20008010828 */
[--C-:B------:R-:W-:Y:S01]  /*38b0*/  FFMA.FTZ R15, R15, UR32, -R40.reuse ;  /* 0x000000200f0f7c23 */ /* 0x100fe20008010828 */
[----:B------:R-:W-:Y:S01]  /*38c0*/  FFMA.FTZ R61, R61, UR32, -R40 ;  /* 0x000000203d3d7c23 */ /* 0x000fe20008010828 */
[----:B------:R-:W-:Y:S01]  /*38d0*/  FADD.FTZ R93, R31, R64 ;  /* 0x000000401f5d7221 */ /* 0x000fe20000010000 */
[----:B------:R-:W3:Y:S01]  /*38e0*/  MUFU.EX2 R78, R78 ;  /* 0x0000004e004e7308 */ /* 0x000ee20000000800 */
[----:B0-----:R-:W-:Y:S01]  /*38f0*/  FADD.FTZ R62, R12, R27 ;  /* 0x0000001b0c3e7221 */ /* 0x001fe20000010000 */
[--C-:B------:R-:W-:Y:S01]  /*3900*/  FFMA.FTZ R49, R49, UR32, -R40.reuse ;  /* 0x0000002031317c23 */ /* 0x100fe20008010828 */
[----:B------:R-:W-:Y:S01]  /*3910*/  FADD.FTZ R64, R20, R93 ;  /* 0x0000005d14407221 */ /* 0x000fe20000010000 */
[--C-:B------:R-:W-:Y:S01]  /*3920*/  FFMA.FTZ R45, R45, UR32, -R40.reuse ;  /* 0x000000202d2d7c23 */ /* 0x100fe20008010828 */
[--C-:B------:R-:W-:Y:S01]  /*3930*/  FFMA.FTZ R44, R44, UR32, -R40.reuse ;  /* 0x000000202c2c7c23 */ /* 0x100fe20008010828 */
[----:B------:R-:W-:Y:S01]  /*3940*/  FFMA.FTZ R46, R46, UR32, -R40 ;  /* 0x000000202e2e7c23 */ /* 0x000fe20008010828 */
[----:B------:R-:W-:Y:S01]  /*3950*/  FADD.FTZ R93, R35, R64 ;  /* 0x00000040235d7221 */ /* 0x000fe20000010000 */
[----:B------:R-:W0:Y:S01]  /*3960*/  MUFU.EX2 R7, R7 ;  /* 0x0000000700077308 */ /* 0x000e220000000800 */
[----:B-1----:R-:W-:Y:S01]  /*3970*/  FADD.FTZ R65, R9, R62 ;  /* 0x0000003e09417221 */ /* 0x002fe20000010000 */
[--C-:B------:R-:W-:Y:S01]  /*3980*/  FFMA.FTZ R47, R47, UR32, -R40.reuse ;  /* 0x000000202f2f7c23 */ /* 0x100fe20008010828 */
[----:B------:R-:W-:Y:S01]  /*3990*/  FADD.FTZ R64, R8, R93 ;  /* 0x0000005d08407221 */ /* 0x000fe20000010000 */
[--C-:B------:R-:W-:Y:S01]  /*39a0*/  FFMA.FTZ R48, R48, UR32, -R40.reuse ;  /* 0x0000002030307c23 */ /* 0x100fe20008010828 */
[--C-:B------:R-:W-:Y:S01]  /*39b0*/  FFMA.FTZ R52, R52, UR32, -R40.reuse ;  /* 0x0000002034347c23 */ /* 0x100fe20008010828 */
[----:B------:R-:W-:Y:S01]  /*39c0*/  FFMA.FTZ R51, R51, UR32, -R40 ;  /* 0x0000002033337c23 */ /* 0x000fe20008010828 */
[----:B------:R-:W-:Y:S01]  /*39d0*/  FADD.FTZ R93, R39, R64 ;  /* 0x00000040275d7221 */ /* 0x000fe20000010000 */
[----:B------:R-:W1:Y:S01]  /*39e0*/  MUFU.EX2 R4, R4 ;  /* 0x0000000400047308 */ /* 0x000e620000000800 */
[C---:B---3--:R-:W-:Y:S01]  /*39f0*/  FADD.FTZ R62, R78.reuse, R65 ;  /* 0x000000414e3e7221 */ /* 0x048fe20000010000 */
[----:B------:R-:W-:Y:S01]  /*3a00*/  F2FP.SATFINITE.E4M3.F32.PACK_AB_MERGE_C R78, R78, R9, RZ ;  /* 0x000000094e4e723e */ /* 0x000fe200048070ff */
[--C-:B------:R-:W-:Y:S01]  /*3a10*/  FFMA.FTZ R96, R96, UR32, -R40.reuse ;  /* 0x0000002060607c23 */ /* 0x100fe20008010828 */
[--C-:B------:R-:W-:Y:S01]  /*3a20*/  FFMA.FTZ R90, R90, UR32, -R40.reuse ;  /* 0x000000205a5a7c23 */ /* 0x100fe20008010828 */
[--C-:B------:R-:W-:Y:S01]  /*3a30*/  FFMA.FTZ R91, R91, UR32, -R40.reuse ;  /* 0x000000205b5b7c23 */ /* 0x100fe20008010828 */
[----:B------:R-:W-:Y:S01]  /*3a40*/  FFMA.FTZ R88, R88, UR32, -R40 ;  /* 0x0000002058587c23 */ /* 0x000fe20008010828 */
[----:B------:R-:W-:Y:S01]  /*3a50*/  F2FP.SATFINITE.E4M3.F32.PACK_AB_MERGE_C R153, R27, R12, R78 ;  /* 0x0000000c1b99723e */ /* 0x000fe2000480704e */
[----:B------:R-:W3:Y:S01]  /*3a60*/  MUFU.EX2 R11, R11 ;  /* 0x0000000b000b7308 */ /* 0x000ee20000000800 */
[----:B0-----:R-:W-:Y:S01]  /*3a70*/  FADD.FTZ R65, R7, R62 ;  /* 0x0000003e07417221 */ /* 0x001fe20000010000 */
[----:B------:R-:W-:Y:S01]  /*3a80*/  FFMA.FTZ R89, R89, UR32, -R40 ;  /* 0x0000002059597c23 */ /* 0x000fe20008010828 */
[----:B------:R-:W-:-:S02]  /*3a90*/  IMAD.MOV.U32 R27, RZ, RZ, R25 ;  /* 0x000000ffff1b7224 */ /* 0x000fc400078e0019 */
[--C-:B------:R-:W-:Y:S02]  /*3aa0*/  IMAD.MOV.U32 R29, RZ, RZ, R25.reuse ;  /* 0x000000ffff1d7224 */ /* 0x100fe400078e0019 */
[----:B------:R-:W-:Y:S01]  /*3ab0*/  IMAD.MOV.U32 R35, RZ, RZ, R25 ;  /* 0x000000ffff237224 */ /* 0x000fe200078e0019 */
[----:B------:R-:W0:Y:S01]  /*3ac0*/  MUFU.EX2 R80, R80 ;  /* 0x0000005000507308 */ /* 0x000e220000000800 */
[----:B-1----:R-:W-:-:S07]  /*3ad0*/  FADD.FTZ R62, R4, R65 ;  /* 0x00000041043e7221 */ /* 0x002fce0000010000 */
[----:B------:R-:W1:Y:S01]  /*3ae0*/  MUFU.EX2 R6, R6 ;  /* 0x0000000600067308 */ /* 0x000e620000000800 */
[----:B---3--:R-:W-:Y:S01]  /*3af0*/  FADD.FTZ R65, R11, R62 ;  /* 0x0000003e0b417221 */ /* 0x008fe20000010000 */
[----:B------:R-:W-:Y:S01]  /*3b00*/  FADD.FTZ R62, R30, R93 ;  /* 0x0000005d1e3e7221 */ /* 0x000fe20000010000 */
[----:B------:R-:W-:-:S05]  /*3b10*/  MOV R30, R25 ;  /* 0x00000019001e7202 */ /* 0x000fca0000000f00 */
[----:B------:R-:W3:Y:S01]  /*3b20*/  MUFU.EX2 R5, R5 ;  /* 0x0000000500057308 */ /* 0x000ee20000000800 */
[C---:B0-----:R-:W-:Y:S01]  /*3b30*/  FADD.FTZ R65, R80.reuse, R65 ;  /* 0x0000004150417221 */ /* 0x041fe20000010000 */
[----:B------:R-:W-:-:S04]  /*3b40*/  F2FP.SATFINITE.E4M3.F32.PACK_AB_MERGE_C R80, R80, R11, RZ ;  /* 0x0000000b5050723e */ /* 0x000fc800048070ff */
[----:B------:R-:W-:Y:S02]  /*3b50*/  F2FP.SATFINITE.E4M3.F32.PACK_AB_MERGE_C R155, R4, R7, R80 ;  /* 0x00000007049b723e */ /* 0x000fe40004807050 */
[----:B------:R-:W0:Y:S01]  /*3b60*/  MUFU.EX2 R15, R15 ;  /* 0x0000000f000f7308 */ /* 0x000e220000000800 */
[----:B-1----:R-:W-:Y:S01]  /*3b70*/  FADD.FTZ R64, R6, R65 ;  /* 0x0000004106407221 */ /* 0x002fe20000010000 */
[----:B------:R-:W-:Y:S01]  /*3b80*/  FADD.FTZ R65, R33, R62 ;  /* 0x0000003e21417221 */ /* 0x000fe20000010000 */
[----:B------:R-:W-:Y:S01]  /*3b90*/  FFMA.FTZ R62, R16, UR32, -R40 ;  /* 0x00000020103e7c23 */ /* 0x000fe20008010828 */
[----:B------:R-:W-:Y:S02]  /*3ba0*/  IMAD.MOV.U32 R33, RZ, RZ, R25 ;  /* 0x000000ffff217224 */ /* 0x000fe400078e0019 */
[----:B------:R-:W-:Y:S01]  /*3bb0*/  FADD.FTZ R84, R32, R65 ;  /* 0x0000004120547221 */ /* 0x000fe20000010000 */
[----:B------:R-:W-:Y:S01]  /*3bc0*/  IMAD.MOV.U32 R32, RZ, RZ, R25 ;  /* 0x000000ffff207224 */ /* 0x000fe200078e0019 */
[----:B------:R-:W1:Y:S01]  /*3bd0*/  MUFU.EX2 R82, R82 ;  /* 0x0000005200527308 */ /* 0x000e620000000800 */
[----:B---3--:R-:W-:-:S07]  /*3be0*/  FADD.FTZ R64, R5, R64 ;  /* 0x0000004005407221 */ /* 0x008fce0000010000 */
[----:B------:R-:W3:Y:S01]  /*3bf0*/  MUFU.EX2 R10, R10 ;  /* 0x0000000a000a7308 */ /* 0x000ee20000000800 */
[----:B0-----:R-:W-:Y:S01]  /*3c00*/  FADD.FTZ R65, R15, R64 ;  /* 0x000000400f417221 */ /* 0x001fe20000010000 */
[----:B------:R-:W-:Y:S01]  /*3c10*/  FFMA.FTZ R64, R17, UR32, -R40 ;  /* 0x0000002011407c23 */ /* 0x000fe20008010828 */
[----:B------:R-:W-:Y:S01]  /*3c20*/  FADD.FTZ R17, R43, R84 ;  /* 0x000000542b117221 */ /* 0x000fe20000010000 */
[----:B------:R-:W-:Y:S01]  /*3c30*/  FFMA.FTZ R40, R87, UR32, -R40 ;  /* 0x0000002057287c23 */ /* 0x000fe20008010828 */
[----:B------:R-:W-:Y:S02]  /*3c40*/  IMAD.MOV.U32 R43, RZ, RZ, R25 ;  /* 0x000000ffff2b7224 */ /* 0x000fe400078e0019 */
[----:B------:R-:W-:Y:S01]  /*3c50*/  FADD.FTZ R84, R34, R17 ;  /* 0x0000001122547221 */ /* 0x000fe20000010000 */
[----:B------:R-:W0:Y:S01]  /*3c60*/  MUFU.EX2 R13, R13 ;  /* 0x0000000d000d7308 */ /* 0x000e220000000800 */
[C---:B-1----:R-:W-:Y:S01]  /*3c70*/  FADD.FTZ R65, R82.reuse, R65 ;  /* 0x0000004152417221 */ /* 0x042fe20000010000 */
[----:B------:R-:W-:-:S02]  /*3c80*/  F2FP.SATFINITE.E4M3.F32.PACK_AB_MERGE_C R82, R82, R15, RZ ;  /* 0x0000000f5252723e */ /* 0x000fc400048070ff */
[----:B------:R-:W-:Y:S02]  /*3c90*/  MOV R34, R25 ;  /* 0x0000001900227202 */ /* 0x000fe40000000f00 */
[----:B------:R-:W-:Y:S02]  /*3ca0*/  F2FP.SATFINITE.E4M3.F32.PACK_AB_MERGE_C R149, R5, R6, R82 ;  /* 0x000000060595723e */ /* 0x000fe40004807052 */
[----:B------:R-:W1:Y:S01]  /*3cb0*/  MUFU.EX2 R18, R18 ;  /* 0x0000001200127308 */ /* 0x000e620000000800 */
[----:B---3--:R-:W-:Y:S01]  /*3cc0*/  FADD.FTZ R86, R10, R65 ;  /* 0x000000410a567221 */ /* 0x008fe20000010000 */
[----:B------:R-:W-:Y:S01]  /*3cd0*/  FADD.FTZ R65, R37, R84 ;  /* 0x0000005425417221 */ /* 0x000fe20000010000 */
[----:B------:R-:W-:-:S03]  /*3ce0*/  IMAD.MOV.U32 R37, RZ, RZ, R25 ;  /* 0x000000ffff257224 */ /* 0x000fc600078e0019 */
[----:B------:R-:W-:Y:S01]  /*3cf0*/  FADD.FTZ R84, R36, R65 ;  /* 0x0000004124547221 */ /* 0x000fe20000010000 */
[----:B------:R-:W-:Y:S01]  /*3d00*/  IMAD.MOV.U32 R36, RZ, RZ, R25 ;  /* 0x000000ffff247224 */ /* 0x000fe200078e0019 */
[----:B------:R-:W3:Y:S01]  /*3d10*/  MUFU.EX2 R23, R23 ;  /* 0x0000001700177308 */ /* 0x000ee20000000800 */
[----:B0-----:R-:W-:-:S07]  /*3d20*/  FADD.FTZ R93, R13, R86 ;  /* 0x000000560d5d7221 */ /* 0x001fce0000010000 */
[----:B------:R-:W0:Y:S01]  /*3d30*/  MUFU.EX2 R14, R14 ;  /* 0x0000000e000e7308 */ /* 0x000e220000000800 */
[----:B-1----:R-:W-:-:S07]  /*3d40*/  FADD.FTZ R86, R18, R93 ;  /* 0x0000005d12567221 */ /* 0x002fce0000010000 */
[----:B------:R-:W1:Y:S01]  /*3d50*/  MUFU.EX2 R19, R19 ;  /* 0x0000001300137308 */ /* 0x000e620000000800 */
[----:B---3--:R-:W-:-:S07]  /*3d60*/  FADD.FTZ R31, R23, R86 ;  /* 0x00000056171f7221 */ /* 0x008fce0000010000 */
[----:B------:R-:W3:Y:S01]  /*3d70*/  MUFU.EX2 R26, R26 ;  /* 0x0000001a001a7308 */ /* 0x000ee20000000800 */
[----:B0-----:R-:W-:-:S07]  /*3d80*/  FADD.FTZ R8, R14, R31 ;  /* 0x0000001f0e087221 */ /* 0x001fce0000010000 */
[----:B------:R0:W-:Y:S01]  /*3d90*/  MUFU.EX2 R16, R49 ;  /* 0x0000003100107308 */ /* 0x0001e20000000800 */
[----:B-1----:R-:W-:-:S07]  /*3da0*/  FADD.FTZ R39, R19, R8 ;  /* 0x0000000813277221 */ /* 0x002fce0000010000 */
[----:B------:R-:W1:Y:S01]  /*3db0*/  MUFU.EX2 R61, R61 ;  /* 0x0000003d003d7308 */ /* 0x000e620000000800 */
[----:B0-----:R-:W-:-:S04]  /*3dc0*/  FADD.FTZ R49, R77, R84 ;  /* 0x000000544d317221 */ /* 0x001fc80000010000 */
[----:B------:R-:W-:Y:S01]  /*3dd0*/  FADD.FTZ R28, R38, R49 ;  /* 0x00000031261c7221 */ /* 0x000fe20000010000 */
[----:B------:R-:W-:Y:S02]  /*3de0*/  IMAD.MOV.U32 R49, RZ, RZ, R25 ;  /* 0x000000ffff317224 */ /* 0x000fe400078e0019 */
[----:B------:R-:W0:Y:S01]  /*3df0*/  MUFU.EX2 R21, R21 ;  /* 0x0000001500157308 */ /* 0x000e220000000800 */
[----:B------:R-:W-:Y:S01]  /*3e00*/  FADD.FTZ R31, R79, R28 ;  /* 0x0000001c4f1f7221 */ /* 0x000fe20000010000 */
[----:B---3--:R-:W-:Y:S01]  /*3e10*/  FADD.FTZ R28, R26, R39 ;  /* 0x000000271a1c7221 */ /* 0x008fe20000010000 */
[----:B------:R-:W-:Y:S02]  /*3e20*/  IMAD.MOV.U32 R39, RZ, RZ, R25 ;  /* 0x000000ffff277224 */ /* 0x000fe400078e0019 */
[----:B------:R-:W-:Y:S01]  /*3e30*/  FADD.FTZ R8, R42, R31 ;  /* 0x0000001f2a087221 */ /* 0x000fe20000010000 */
[C---:B------:R-:W-:Y:S01]  /*3e40*/  F2FP.SATFINITE.E4M3.F32.PACK_AB_MERGE_C R42, R81.reuse, R42, RZ ;  /* 0x0000002a512a723e */ /* 0x040fe200048070ff */
[----:B------:R-:W-:Y:S01]  /*3e50*/  IMAD.MOV.U32 R31, RZ, RZ, R25 ;  /* 0x000000ffff1f7224 */ /* 0x000fe200078e0019 */
[----:B------:R-:W3:Y:S01]  /*3e60*/  MUFU.EX2 R24, R24 ;  /* 0x0000001800187308 */ /* 0x000ee20000000800 */
[----:B------:R-:W-:Y:S01]  /*3e70*/  FADD.FTZ R81, R81, R8 ;  /* 0x0000000851517221 */ /* 0x000fe20000010000 */
[C---:B-1----:R-:W-:Y:S01]  /*3e80*/  FADD.FTZ R28, R61.reuse, R28 ;  /* 0x0000001c3d1c7221 */ /* 0x042fe20000010000 */
[----:B------:R-:W-:-:S02]  /*3e90*/  F2FP.SATFINITE.E4M3.F32.PACK_AB_MERGE_C R26, R61, R26, RZ ;  /* 0x0000001a3d1a723e */ /* 0x000fc400048070ff */
[----:B------:R-:W-:Y:S01]  /*3ea0*/  FADD.FTZ R8, R76, R81 ;  /* 0x000000514c087221 */ /* 0x000fe20000010000 */
[----:B------:R-:W-:Y:S02]  /*3eb0*/  F2FP.SATFINITE.E4M3.F32.PACK_AB_MERGE_C R136, R79, R38, R42 ;  /* 0x000000264f88723e */ /* 0x000fe4000480702a */
[----:B------:R-:W1:Y:S01]  /*3ec0*/  MUFU.EX2 R60, R60 ;  /* 0x0000003c003c7308 */ /* 0x000e620000000800 */
[----:B0-----:R-:W-:Y:S01]  /*3ed0*/  FADD.FTZ R9, R21, R28 ;  /* 0x0000001c15097221 */ /* 0x001fe20000010000 */
[----:B------:R-:W-:Y:S01]  /*3ee0*/  FADD.FTZ R11, R69, R8 ;  /* 0x00000008450b7221 */ /* 0x000fe20000010000 */
[----:B------:R-:W-:Y:S02]  /*3ef0*/  F2FP.SATFINITE.E4M3.F32.PACK_AB_MERGE_C R28, R23, R18, RZ ;  /* 0x00000012171c723e */ /* 0x000fe400048070ff */
[----:B------:R-:W-:Y:S01]  /*3f00*/  F2FP.SATFINITE.E4M3.F32.PACK_AB_MERGE_C R137, R19, R14, R26 ;  /* 0x0000000e1389723e */ /* 0x000fe2000480701a */
[----:B------:R-:W-:Y:S01]  /*3f10*/  FADD.FTZ R8, R70, R11 ;  /* 0x0000000b46087221 */ /* 0x000fe20000010000 */
[C---:B------:R-:W-:Y:S01]  /*3f20*/  F2FP.SATFINITE.E4M3.F32.PACK_AB_MERGE_C R70, R67.reuse, R70, RZ ;  /* 0x000000464346723e */ /* 0x040fe200048070ff */
[----:B------:R-:W0:Y:S01]  /*3f30*/  MUFU.EX2 R63, R63 ;  /* 0x0000003f003f7308 */ /* 0x000e220000000800 */
[----:B---3--:R-:W-:Y:S01]  /*3f40*/  FADD.FTZ R15, R24, R9 ;  /* 0x00000009180f7221 */ /* 0x008fe20000010000 */
[----:B------:R-:W-:Y:S01]  /*3f50*/  FADD.FTZ R8, R67, R8 ;  /* 0x0000000843087221 */ /* 0x000fe20000010000 */
[----:B------:R-:W-:Y:S01]  /*3f60*/  F2FP.SATFINITE.E4M3.F32.PACK_AB_MERGE_C R151, R13, R10, R28 ;  /* 0x0000000a0d97723e */ /* 0x000fe2000480701c */
[----:B------:R-:W-:Y:S01]  /*3f70*/  IMAD.MOV.U32 R28, RZ, RZ, R25 ;  /* 0x000000ffff1c7224 */ /* 0x000fe200078e0019 */
[----:B------:R-:W-:-:S02]  /*3f80*/  F2FP.SATFINITE.E4M3.F32.PACK_AB_MERGE_C R138, R69, R76, R70 ;  /* 0x0000004c458a723e */ /* 0x000fc40004807046 */
[-C--:B------:R-:W-:Y:S01]  /*3f90*/  MOV R26, R25.reuse ;  /* 0x00000019001a7202 */ /* 0x080fe20000000f00 */
[----:B------:R-:W3:Y:S01]  /*3fa0*/  MUFU.EX2 R71, R71 ;  /* 0x0000004700477308 */ /* 0x000ee20000000800 */
[----:B-1----:R-:W-:Y:S01]  /*3fb0*/  FADD.FTZ R18, R60, R15 ;  /* 0x0000000f3c127221 */ /* 0x002fe20000010000 */
[-C--:B------:R-:W-:Y:S02]  /*3fc0*/  MOV R38, R25.reuse ;  /* 0x0000001900267202 */ /* 0x080fe40000000f00 */
[----:B------:R-:W-:-:S04]  /*3fd0*/  MOV R42, R25 ;  /* 0x00000019002a7202 */ /* 0x000fc80000000f00 */
[----:B------:R-:W1:Y:S01]  /*3fe0*/  MUFU.EX2 R45, R45 ;  /* 0x0000002d002d7308 */ /* 0x000e620000000800 */
[C---:B0-----:R-:W-:Y:S01]  /*3ff0*/  FADD.FTZ R18, R63.reuse, R18 ;  /* 0x000000123f127221 */ /* 0x041fe20000010000 */
[----:B------:R-:W-:-:S04]  /*4000*/  F2FP.SATFINITE.E4M3.F32.PACK_AB_MERGE_C R60, R63, R60, RZ ;  /* 0x0000003c3f3c723e */ /* 0x000fc800048070ff */
[----:B------:R-:W-:Y:S01]  /*4010*/  F2FP.SATFINITE.E4M3.F32.PACK_AB_MERGE_C R139, R24, R21, R60 ;  /* 0x00000015188b723e */ /* 0x000fe2000480703c */
[----:B------:R-:W-:Y:S01]  /*4020*/  IMAD.MOV.U32 R24, RZ, RZ, R25 ;  /* 0x000000ffff187224 */ /* 0x000fe200078e0019 */
[----:B------:R-:W0:Y:S01]  /*4030*/  MUFU.EX2 R68, R68 ;  /* 0x0000004400447308 */ /* 0x000e220000000800 */
[----:B---3--:R-:W-:-:S07]  /*4040*/  FADD.FTZ R11, R71, R8 ;  /* 0x00000008470b7221 */ /* 0x008fce0000010000 */
[----:B------:R-:W3:Y:S01]  /*4050*/  MUFU.EX2 R44, R44 ;  /* 0x0000002c002c7308 */ /* 0x000ee20000000800 */
[----:B-1----:R-:W-:-:S07]  /*4060*/  FADD.FTZ R15, R45, R18 ;  /* 0x000000122d0f7221 */ /* 0x002fce0000010000 */
[----:B------:R-:W1:Y:S01]  /*4070*/  MUFU.EX2 R72, R72 ;  /* 0x0000004800487308 */ /* 0x000e620000000800 */
[----:B0-----:R-:W-:-:S07]  /*4080*/  FADD.FTZ R23, R68, R11 ;  /* 0x0000000b44177221 */ /* 0x001fce0000010000 */
[----:B------:R-:W0:Y:S01]  /*4090*/  MUFU.EX2 R46, R46 ;  /* 0x0000002e002e7308 */ /* 0x000e220000000800 */
[----:B---3--:R-:W-:-:S07]  /*40a0*/  FADD.FTZ R15, R44, R15 ;  /* 0x0000000f2c0f7221 */ /* 0x008fce0000010000 */
[----:B------:R-:W3:Y:S01]  /*40b0*/  MUFU.EX2 R83, R83 ;  /* 0x0000005300537308 */ /* 0x000ee20000000800 */
[----:B-1----:R-:W-:-:S07]  /*40c0*/  FADD.FTZ R8, R72, R23 ;  /* 0x0000001748087221 */ /* 0x002fce0000010000 */
[----:B------:R-:W1:Y:S01]  /*40d0*/  MUFU.EX2 R47, R47 ;  /* 0x0000002f002f7308 */ /* 0x000e620000000800 */
[----:B0-----:R-:W-:-:S07]  /*40e0*/  FADD.FTZ R18, R46, R15 ;  /* 0x0000000f2e127221 */ /* 0x001fce0000010000 */
[----:B------:R-:W0:Y:S01]  /*40f0*/  MUFU.EX2 R66, R66 ;  /* 0x0000004200427308 */ /* 0x000e220000000800 */
[C---:B---3--:R-:W-:Y:S01]  /*4100*/  F2FP.SATFINITE.E4M3.F32.PACK_AB_MERGE_C R72, R83.reuse, R72, RZ ;  /* 0x000000485348723e */ /* 0x048fe200048070ff */
[----:B------:R-:W-:-:S03]  /*4110*/  FADD.FTZ R83, R83, R8 ;  /* 0x0000000853537221 */ /* 0x000fc60000010000 */
[----:B------:R-:W-:-:S03]  /*4120*/  F2FP.SATFINITE.E4M3.F32.PACK_AB_MERGE_C R140, R68, R71, R72 ;  /* 0x00000047448c723e */ /* 0x000fc60004807048 */
[----:B------:R-:W3:Y:S01]  /*4130*/  MUFU.EX2 R73, R73 ;  /* 0x0000004900497308 */ /* 0x000ee20000000800 */
[C---:B-1----:R-:W-:Y:S01]  /*4140*/  F2FP.SATFINITE.E4M3.F32.PACK_AB_MERGE_C R46, R47.reuse, R46, RZ ;  /* 0x0000002e2f2e723e */ /* 0x042fe200048070ff */
[----:B------:R-:W-:-:S03]  /*4150*/  FADD.FTZ R47, R47, R18 ;  /* 0x000000122f2f7221 */ /* 0x000fc60000010000 */
[----:B------:R-:W-:Y:S01]  /*4160*/  F2FP.SATFINITE.E4M3.F32.PACK_AB_MERGE_C R141, R44, R45, R46 ;  /* 0x0000002d2c8d723e */ /* 0x000fe2000480702e */
[----:B------:R-:W-:Y:S01]  /*4170*/  FADD.FTZ R18, R16, R47 ;  /* 0x0000002f10127221 */ /* 0x000fe20000010000 */
[----:B------:R-:W-:Y:S01]  /*4180*/  IMAD.MOV.U32 R45, RZ, RZ, R25 ;  /* 0x000000ffff2d7224 */ /* 0x000fe200078e0019 */
[----:B------:R-:W-:Y:S01]  /*4190*/  MUFU.EX2 R50, R50 ;  /* 0x0000003200327308 */ /* 0x000fe20000000800 */
[----:B0-----:R-:W-:Y:S01]  /*41a0*/  FADD.FTZ R8, R66, R83 ;  /* 0x0000005342087221 */ /* 0x001fe20000010000 */
[--C-:B------:R-:W-:Y:S01]  /*41b0*/  IMAD.MOV.U32 R44, RZ, RZ, R25.reuse ;  /* 0x000000ffff2c7224 */ /* 0x100fe200078e0019 */
[----:B------:R-:W-:Y:S01]  /*41c0*/  MOV R46, R25 ;  /* 0x00000019002e7202 */ /* 0x000fe20000000f00 */
[----:B------:R-:W-:-:S04]  /*41d0*/  IMAD.MOV.U32 R47, RZ, RZ, R25 ;  /* 0x000000ffff2f7224 */ /* 0x000fc800078e0019 */
[----:B------:R-:W0:Y:S01]  /*41e0*/  MUFU.EX2 R53, R53 ;  /* 0x0000003500357308 */ /* 0x000e220000000800 */
[----:B---3--:R-:W-:-:S07]  /*41f0*/  FADD.FTZ R15, R73, R8 ;  /* 0x00000008490f7221 */ /* 0x008fce0000010000 */
[----:B------:R1:W3:Y:S08]  /*4200*/  MUFU.EX2 R17, R48 ;  /* 0x0000003000117308 */ /* 0x0002f00000000800 */
[----:B------:R-:W4:Y:S01]  /*4210*/  MUFU.EX2 R52, R52 ;  /* 0x0000003400347308 */ /* 0x000f220000000800 */
[----:B0-----:R-:W-:Y:S01]  /*4220*/  F2FP.SATFINITE.E4M3.F32.PACK_AB_MERGE_C R8, R53, R50, RZ ;  /* 0x000000323508723e */ /* 0x001fe200048070ff */
[----:B------:R-:W-:Y:S01]  /*4230*/  FADD.FTZ R50, R50, R15 ;  /* 0x0000000f32327221 */ /* 0x000fe20000010000 */
[----:B-1----:R-:W-:-:S02]  /*4240*/  IMAD.MOV.U32 R48, RZ, RZ, R25 ;  /* 0x000000ffff307224 */ /* 0x002fc400078e0019 */
[----:B------:R-:W-:Y:S01]  /*4250*/  F2FP.SATFINITE.E4M3.F32.PACK_AB_MERGE_C R142, R73, R66, R8 ;  /* 0x00000042498e723e */ /* 0x000fe20004807008 */
[----:B------:R-:W-:Y:S01]  /*4260*/  FADD.FTZ R53, R53, R50 ;  /* 0x0000003235357221 */ /* 0x000fe20000010000 */
[----:B------:R-:W-:Y:S01]  /*4270*/  MOV R50, R25 ;  /* 0x0000001900327202 */ /* 0x000fe20000000f00 */
[----:B------:R-:W0:Y:S01]  /*4280*/  MUFU.EX2 R51, R51 ;  /* 0x0000003300337308 */ /* 0x000e220000000800 */
[----:B---3--:R-:W-:-:S07]  /*4290*/  FADD.FTZ R23, R17, R18 ;  /* 0x0000001211177221 */ /* 0x008fce0000010000 */
[----:B------:R-:W-:Y:S01]  /*42a0*/  MUFU.EX2 R74, R74 ;  /* 0x0000004a004a7308 */ /* 0x000fe20000000800 */
[----:B----4-:R-:W-:-:S07]  /*42b0*/  FADD.FTZ R8, R52, R23 ;  /* 0x0000001734087221 */ /* 0x010fce0000010000 */
[----:B------:R-:W1:Y:S01]  /*42c0*/  MUFU.EX2 R85, R85 ;  /* 0x0000005500557308 */ /* 0x000e620000000800 */
[C---:B0-----:R-:W-:Y:S01]  /*42d0*/  F2FP.SATFINITE.E4M3.F32.PACK_AB_MERGE_C R52, R51.reuse, R52, RZ ;  /* 0x000000343334723e */ /* 0x041fe200048070ff */
[----:B------:R-:W-:-:S03]  /*42e0*/  FADD.FTZ R51, R51, R8 ;  /* 0x0000000833337221 */ /* 0x000fc60000010000 */
[----:B------:R-:W-:Y:S01]  /*42f0*/  F2FP.SATFINITE.E4M3.F32.PACK_AB_MERGE_C R143, R17, R16, R52 ;  /* 0x00000010118f723e */ /* 0x000fe20004807034 */
[----:B------:R-:W-:Y:S02]  /*4300*/  IMAD.MOV.U32 R52, RZ, RZ, R25 ;  /* 0x000000ffff347224 */ /* 0x000fe400078e0019 */
[----:B------:R-:W0:Y:S08]  /*4310*/  MUFU.EX2 R54, R54 ;  /* 0x0000003600367308 */ /* 0x000e300000000800 */
[----:B------:R-:W3:Y:S01]  /*4320*/  MUFU.EX2 R62, R62 ;  /* 0x0000003e003e7308 */ /* 0x000ee20000000800 */
[----:B-1----:R-:W-:-:S07]  /*4330*/  F2FP.SATFINITE.E4M3.F32.PACK_AB_MERGE_C R12, R85, R74, RZ ;  /* 0x0000004a550c723e */ /* 0x002fce00048070ff */
[----:B------:R-:W1:Y:S01]  /*4340*/  MUFU.EX2 R55, R55 ;  /* 0x0000003700377308 */ /* 0x000e620000000800 */
[----:B0-----:R-:W-:Y:S01]  /*4350*/  FADD.FTZ R8, R54, R53 ;  /* 0x0000003536087221 */ /* 0x001fe20000010000 */
[----:B------:R-:W-:-:S06]  /*4360*/  IMAD.MOV.U32 R53, RZ, RZ, R25 ;  /* 0x000000ffff357224 */ /* 0x000fcc00078e0019 */
[----:B------:R-:W0:Y:S01]  /*4370*/  MUFU.EX2 R9, R64 ;  /* 0x0000004000097308 */ /* 0x000e220000000800 */
[----:B---3--:R-:W-:Y:S01]  /*4380*/  FADD.FTZ R4, R62, R51 ;  /* 0x000000333e047221 */ /* 0x008fe20000010000 */
[----:B------:R-:W-:-:S06]  /*4390*/  IMAD.MOV.U32 R51, RZ, RZ, R25 ;  /* 0x000000ffff337224 */ /* 0x000fcc00078e0019 */
[----:B------:R-:W3:Y:S01]  /*43a0*/  MUFU.EX2 R96, R96 ;  /* 0x0000006000607308 */ /* 0x000ee20000000800 */
[C---:B-1----:R-:W-:Y:S01]  /*43b0*/  F2FP.SATFINITE.E4M3.F32.PACK_AB_MERGE_C R144, R55.reuse, R54, R12 ;  /* 0x000000363790723e */ /* 0x042fe2000480700c */
[----:B------:R-:W-:Y:S01]  /*43c0*/  FADD.FTZ R55, R55, R8 ;  /* 0x0000000837377221 */ /* 0x000fe20000010000 */
[----:B------:R-:W-:-:S03]  /*43d0*/  MOV R54, R25 ;  /* 0x0000001900367202 */ /* 0x000fc60000000f00 */
[----:B------:R-:W-:Y:S01]  /*43e0*/  FADD.FTZ R74, R74, R55 ;  /* 0x000000374a4a7221 */ /* 0x000fe20000010000 */
[----:B------:R-:W-:Y:S01]  /*43f0*/  IMAD.MOV.U32 R55, RZ, RZ, R25 ;  /* 0x000000ffff377224 */ /* 0x000fe200078e0019 */
[----:B------:R-:W1:Y:S01]  /*4400*/  MUFU.EX2 R11, R90 ;  /* 0x0000005a000b7308 */ /* 0x000e620000000800 */
[----:B0-----:R-:W-:Y:S01]  /*4410*/  FADD.FTZ R5, R9, R4 ;  /* 0x0000000409057221 */ /* 0x001fe20000010000 */
[----:B------:R-:W-:-:S06]  /*4420*/  FADD.FTZ R85, R85, R74 ;  /* 0x0000004a55557221 */ /* 0x000fcc0000010000 */
[----:B------:R-:W-:Y:S01]  /*4430*/  MUFU.EX2 R58, R58 ;  /* 0x0000003a003a7308 */ /* 0x000fe20000000800 */
[----:B---3--:R-:W-:-:S07]  /*4440*/  FADD.FTZ R4, R96, R5 ;  /* 0x0000000560047221 */ /* 0x008fce0000010000 */
[----:B------:R-:W0:Y:S01]  /*4450*/  MUFU.EX2 R41, R41 ;  /* 0x0000002900297308 */ /* 0x000e220000000800 */
[C---:B-1----:R-:W-:Y:S01]  /*4460*/  FADD.FTZ R4, R11.reuse, R4 ;  /* 0x000000040b047221 */ /* 0x042fe20000010000 */
[----:B------:R-:W-:-:S04]  /*4470*/  F2FP.SATFINITE.E4M3.F32.PACK_AB_MERGE_C R96, R11, R96, RZ ;  /* 0x000000600b60723e */ /* 0x000fc800048070ff */
[----:B------:R-:W-:Y:S02]  /*4480*/  F2FP.SATFINITE.E4M3.F32.PACK_AB_MERGE_C R145, R9, R62, R96 ;  /* 0x0000003e0991723e */ /* 0x000fe40004807060 */
[----:B------:R-:W1:Y:S08]  /*4490*/  MUFU.EX2 R56, R56 ;  /* 0x0000003800387308 */ /* 0x000e700000000800 */
[----:B------:R-:W3:Y:S01]  /*44a0*/  MUFU.EX2 R91, R91 ;  /* 0x0000005b005b7308 */ /* 0x000ee20000000800 */
[----:B0-----:R-:W-:-:S07]  /*44b0*/  F2FP.SATFINITE.E4M3.F32.PACK_AB_MERGE_C R7, R41, R58, RZ ;  /* 0x0000003a2907723e */ /* 0x001fce00048070ff */
[----:B------:R-:W0:Y:S01]  /*44c0*/  MUFU.EX2 R75, R75 ;  /* 0x0000004b004b7308 */ /* 0x000e220000000800 */
[----:B-1----:R-:W-:-:S07]  /*44d0*/  FADD.FTZ R6, R56, R85 ;  /* 0x0000005538067221 */ /* 0x002fce0000010000 */
[----:B------:R-:W1:Y:S01]  /*44e0*/  MUFU.EX2 R88, R88 ;  /* 0x0000005800587308 */ /* 0x000e620000000800 */
[----:B---3--:R-:W-:-:S07]  /*44f0*/  FADD.FTZ R5, R91, R4 ;  /* 0x000000045b057221 */ /* 0x008fce0000010000 */
[----:B------:R-:W3:Y:S01]  /*4500*/  MUFU.EX2 R89, R89 ;  /* 0x0000005900597308 */ /* 0x000ee20000000800 */
[C---:B0-----:R-:W-:Y:S01]  /*4510*/  F2FP.SATFINITE.E4M3.F32.PACK_AB_MERGE_C R146, R75.reuse, R56, R7 ;  /* 0x000000384b92723e */ /* 0x041fe20004807007 */
[----:B------:R-:W-:-:S04]  /*4520*/  FADD.FTZ R75, R75, R6 ;  /* 0x000000064b4b7221 */ /* 0x000fc80000010000 */
[----:B------:R-:W-:Y:S02]  /*4530*/  FADD.FTZ R58, R58, R75 ;  /* 0x0000004b3a3a7221 */ /* 0x000fe40000010000 */
[----:B------:R-:W0:Y:S01]  /*4540*/  MUFU.EX2 R40, R40 ;  /* 0x0000002800287308 */ /* 0x000e220000000800 */
[----:B-1----:R-:W-:-:S04]  /*4550*/  FADD.FTZ R4, R88, R5 ;  /* 0x0000000558047221 */ /* 0x002fc80000010000 */
[----:B---3--:R-:W-:Y:S01]  /*4560*/  FADD.FTZ R7, R89, R4 ;  /* 0x0000000459077221 */ /* 0x008fe20000010000 */
[----:B0-----:R-:W-:-:S03]  /*4570*/  F2FP.SATFINITE.E4M3.F32.PACK_AB_MERGE_C R5, R40, R89, RZ ;  /* 0x000000592805723e */ /* 0x001fc600048070ff */
[----:B------:R-:W-:Y:S01]  /*4580*/  FADD.FTZ R7, R40, R7 ;  /* 0x0000000728077221 */ /* 0x000fe20000010000 */
[----:B------:R-:W-:Y:S01]  /*4590*/  IMAD.MOV.U32 R40, RZ, RZ, R25 ;  /* 0x000000ffff287224 */ /* 0x000fe200078e0019 */
[----:B------:R-:W-:Y:S01]  /*45a0*/  F2FP.SATFINITE.E4M3.F32.PACK_AB_MERGE_C R147, R88, R91, R5 ;  /* 0x0000005b5893723e */ /* 0x000fe20004807005 */
[----:B------:R-:W-:Y:S01]  /*45b0*/  FADD.FTZ R5, R41, R58 ;  /* 0x0000003a29057221 */ /* 0x000fe20000010000 */
[----:B------:R-:W-:Y:S01]  /*45c0*/  IMAD.MOV.U32 R41, RZ, RZ, R25 ;  /* 0x000000ffff297224 */ /* 0x000fe200078e0019 */
[----:B--2---:R-:W-:Y:S06]  /*45d0*/  @!P1 BRA `(.L_x_18) ;  /* 0x0000002c00749947 */ /* 0x004fec0003800000 */
[----:B------:R-:W-:Y:S01]  /*45e0*/  IMAD.MOV.U32 R6, RZ, RZ, R59 ;  /* 0x000000ffff067224 */ /* 0x000fe200078e003b */
[----:B------:R-:W-:Y:S01]  /*45f0*/  CS2R R24, SRZ ;  /* 0x0000000000187805 */ /* 0x000fe2000001ff00 */
[----:B------:R-:W-:Y:S01]  /*4600*/  IMAD.MOV.U32 R4, RZ, RZ, R57 ;  /* 0x000000ffff047224 */ /* 0x000fe200078e0039 */
[----:B------:R-:W-:Y:S02]  /*4610*/  CS2R R26, SRZ ;  /* 0x00000000001a7805 */ /* 0x000fe4000001ff00 */
[----:B------:R-:W-:Y:S02]  /*4620*/  CS2R R28, SRZ ;  /* 0x00000000001c7805 */ /* 0x000fe4000001ff00 */
[----:B------:R-:W-:Y:S02]  /*4630*/  CS2R R30, SRZ ;  /* 0x00000000001e7805 */ /* 0x000fe4000001ff00 */
[----:B------:R-:W-:Y:S02]  /*4640*/  CS2R R32, SRZ ;  /* 0x0000000000207805 */ /* 0x000fe4000001ff00 */
[----:B------:R-:W-:-:S02]  /*4650*/  CS2R R34, SRZ ;  /* 0x0000000000227805 */ /* 0x000fc4000001ff00 */
[----:B------:R-:W-:Y:S02]  /*4660*/  CS2R R36, SRZ ;  /* 0x0000000000247805 */ /* 0x000fe4000001ff00 */
        /* <DEDUP_REMOVED lines=8> */
[----:B------:R-:W-:Y:S01]  /*46f0*/  CS2R R54, SRZ ;  /* 0x0000000000367805 */ /* 0x000fe2000001ff00 */
[----:B------:R-:W-:Y:S01]  /*4700*/  UMOV UR35, URZ ;  /* 0x0000003f00237c82 */ /* 0x000fe20008000000 */
[----:B------:R-:W-:Y:S01]  /*4710*/  UMOV UR39, URZ ;  /* 0x0000003f00277c82 */ /* 0x000fe20008000000 */
[----:B------:R-:W-:-:S05]  /*4720*/  ULDC UR32, c[0x0][0x988] ;  /* 0x0002620000207ab9 */ /* 0x000fca0000000800 */
.L_x_29:
[----:B------:R-:W-:-:S04]  /*4730*/  UISETP.NE.AND UP0, UPT, UR39, 0x1, UPT ;  /* 0x000000012700788c */ /* 0x000fc8000bf05270 */
[----:B------:R-:W-:-:S04]  /*4740*/  USEL UR5, URZ, 0x1, UP0 ;  /* 0x000000013f057887 */ /* 0x000fc80008000000 */
[----:B------:R-:W-:Y:S01]  /*4750*/  ULOP3.LUT UR5, UR35, UR5, URZ, 0x3c, !UPT ;  /* 0x0000000523057292 */ /* 0x000fe2000f8e3c3f */
[----:B------:R-:W-:Y:S11]  /*4760*/  @!P0 BRA `(.L_x_19) ;  /* 0x0000000000048947 */ /* 0x000ff60003800000 */
[----:B------:R-:W-:Y:S01]  /*4770*/  BPT.TRAP 0x1 ;  /* 0x000000040000795c */ /* 0x000fe20000300000 */
.L_x_19:
[----:B------:R-:W-:Y:S01]  /*4780*/  UIADD3 UR4, UR39, 0x1, URZ ;  /* 0x0000000127047890 */ /* 0x000fe2000fffe03f */
[----:B------:R-:W-:-:S03]  /*4790*/  IMAD.U32 R8, RZ, RZ, UR5 ;  /* 0x00000005ff087e24 */ /* 0x000fc6000f8e00ff */
[----:B------:R-:W-:Y:S02]  /*47a0*/  UISETP.NE.AND UP0, UPT, UR4, 0x2, UPT ;  /* 0x000000020400788c */ /* 0x000fe4000bf05270 */
[----:B------:R-:W-:Y:S02]  /*47b0*/  SHF.L.U32 R8, R8, 0x1f, RZ ;  /* 0x0000001f08087819 */ /* 0x000fe400000006ff */
[----:B------:R-:W-:-:S04]  /*47c0*/  USEL UR4, UR4, URZ, UP0 ;  /* 0x0000003f04047287 */ /* 0x000fc80008000000 */
[----:B------:R-:W-:-:S09]  /*47d0*/  ULEA UR33, UR4, UR44, 0x3 ;  /* 0x0000002c04217291 */ /* 0x000fd2000f8e183f */
[----:B------:R0:W1:Y:S01]  /*47e0*/  SYNCS.PHASECHK.TRANS64.TRYWAIT P1, [UR33+0x12430], R8 ;  /* 0x01243008ff0075a7 */ /* 0x0000620008020161 */
[----:B------:R-:W-:Y:S05]  /*47f0*/  @!P0 BRA `(.L_x_20) ;  /* 0x0000000000048947 */ /* 0x000fea0003800000 */
[----:B------:R-:W-:Y:S01]  /*4800*/  BPT.TRAP 0x1 ;  /* 0x000000040000795c */ /* 0x000fe20000300000 */
.L_x_20:
[----:B-1----:R-:W-:Y:S05]  /*4810*/  @P1 BRA `(.L_x_21) ;  /* 0x0000000000081947 */ /* 0x002fea0003800000 */
[----:B------:R-:W1:Y:S02]  /*4820*/  SYNCS.PHASECHK.TRANS64.TRYWAIT P1, [UR33+0x12430], R8 ;  /* 0x01243008ff0075a7 */ /* 0x000e640008020161 */
[----:B-1----:R-:W-:Y:S05]  /*4830*/  @!P1 BRA `(.L_x_22) ;  /* 0x0000009000d49947 */ /* 0x002fea0003800000 */
.L_x_21:
[C---:B------:R-:W-:Y:S01]  /*4840*/  R2UR UR12, R2.reuse ;  /* 0x00000000020c72ca */ /* 0x040fe200000e0000 */
[----:B------:R-:W-:Y:S01]  /*4850*/  UIMAD UR14, UR4, 0x280, UR6 ;  /* 0x00000280040e78a4 */ /* 0x000fe2000f8e0206 */
[C---:B------:R-:W-:Y:S01]  /*4860*/  R2UR UR13, R3.reuse ;  /* 0x00000000030d72ca */ /* 0x040fe200000e0000 */
[----:B------:R-:W-:Y:S01]  /*4870*/  WARPGROUP.ARRIVE ;  /* 0x00000000000079c5 */ /* 0x000fe20000000000 */
[----:B------:R-:W-:Y:S01]  /*4880*/  UMOV UR15, 0x80000020 ;  /* 0x80000020000f7882 */ /* 0x000fe20000000000 */
[C---:B------:R-:W-:Y:S01]  /*4890*/  R2UR UR16, R2.reuse ;  /* 0x00000000021072ca */ /* 0x040fe200000e0000 */
[----:B------:R-:W-:Y:S01]  /*48a0*/  UIADD3 UR18, UR14, 0x80, URZ ;  /* 0x000000800e127890 */ /* 0x000fe2000fffe03f */
[C---:B------:R-:W-:Y:S01]  /*48b0*/  R2UR UR17, R3.reuse ;  /* 0x00000000031172ca */ /* 0x040fe200000e0000 */
[----:B------:R-:W-:Y:S01]  /*48c0*/  UMOV UR19, 0x80000020 ;  /* 0x8000002000137882 */ /* 0x000fe20000000000 */
[C---:B------:R-:W-:Y:S01]  /*48d0*/  R2UR UR20, R2.reuse ;  /* 0x00000000021472ca */ /* 0x040fe200000e0000 */
[----:B------:R-:W-:Y:S01]  /*48e0*/  UIADD3 UR22, UR14, 0x100, URZ ;  /* 0x000001000e167890 */ /* 0x000fe2000fffe03f */
[----:B------:R-:W-:Y:S01]  /*48f0*/  R2UR UR21, R3 ;  /* 0x00000000031572ca */ /* 0x000fe200000e0000 */
[----:B------:R-:W-:Y:S01]  /*4900*/  UMOV UR23, 0x80000020 ;  /* 0x8000002000177882 */ /* 0x000fe20000000000 */
[----:B------:R-:W-:Y:S01]  /*4910*/  R2UR UR24, R2 ;  /* 0x00000000021872ca */ /* 0x000fe200000e0000 */
[----:B------:R-:W-:-:S02]  /*4920*/  UIADD3 UR26, UR14, 0x180, URZ ;  /* 0x000001800e1a7890 */ /* 0x000fc4000fffe03f */
[----:B------:R-:W-:Y:S01]  /*4930*/  QGMMA.64x32x32.F32.E4M3.E4M3 R120, gdesc[UR12], RZ, !UPT, gsb0 ;  /* 0x006000000c7879f3 */ /* 0x000fe2000c0008ff */
[C---:B------:R-:W-:Y:S01]  /*4940*/  R2UR UR25, R3.reuse ;  /* 0x00000000031972ca */ /* 0x040fe200000e0000 */
[----:B------:R-:W-:Y:S01]  /*4950*/  UMOV UR27, 0x80000020 ;  /* 0x80000020001b7882 */ /* 0x000fe20000000000 */
[----:B------:R-:W-:Y:S01]  /*4960*/  R2UR UR28, R2 ;  /* 0x00000000021c72ca */ /* 0x000fe200000e0000 */
[----:B------:R-:W-:Y:S01]  /*4970*/  UIADD3 UR30, UR14, 0x200, URZ ;  /* 0x000002000e1e7890 */ /* 0x000fe2000fffe03f */
[----:B------:R-:W-:Y:S01]  /*4980*/  R2UR UR29, R3 ;  /* 0x00000000031d72ca */ /* 0x000fe200000e0000 */
[----:B------:R-:W-:Y:S01]  /*4990*/  UMOV UR31, 0x80000020 ;  /* 0x80000020001f7882 */ /* 0x000fe20000000000 */
[----:B------:R-:W-:Y:S01]  /*49a0*/  UIADD3 UR10, UR14, 0x2, URZ ;  /* 0x000000020e0a7890 */ /* 0x000fe2000fffe03f */
[----:B------:R-:W-:Y:S01]  /*49b0*/  UMOV UR11, 0x80000020 ;  /* 0x80000020000b7882 */ /* 0x000fe20000000000 */
[----:B------:R-:W-:Y:S01]  /*49c0*/  UIADD3 UR15, UR14, 0x82, URZ ;  /* 0x000000820e0f7890 */ /* 0x000fe2000fffe03f */
[----:B------:R-:W-:Y:S01]  /*49d0*/  UMOV UR12, UR8 ;  /* 0x00000008000c7c82 */ /* 0x000fe20008000000 */
[----:B------:R-:W-:Y:S01]  /*49e0*/  UMOV UR13, UR9 ;  /* 0x00000009000d7c82 */ /* 0x000fe20008000000 */
[----:B------:R-:W-:-:S02]  /*49f0*/  WARPGROUP.DEPBAR.LE gsb0, 0x0 ;  /* 0x00008000000079c5 */ /* 0x000fc40000010000 */
[----:B------:R-:W-:-:S06]  /*4a00*/  WARPGROUP.ARRIVE ;  /* 0x00000000000079c5 */ /* 0x000fcc0000000000 */
[----:B------:R-:W-:Y:S01]  /*4a10*/  QGMMA.64x32x32.F32.E4M3.E4M3 R104, gdesc[UR16], RZ, !UPT, gsb0 ;  /* 0x00600000106879f3 */ /* 0x000fe2000c0008ff */
[----:B------:R-:W-:Y:S02]  /*4a20*/  UIADD3 UR16, UR14, 0x102, URZ ;  /* 0x000001020e107890 */ /* 0x000fe4000fffe03f */
[----:B------:R-:W-:Y:S02]  /*4a30*/  UIADD3 UR17, UR14, 0x182, URZ ;  /* 0x000001820e117890 */ /* 0x000fe4000fffe03f */
[----:B------:R-:W-:-:S03]  /*4a40*/  UIADD3 UR18, UR14, 0x202, URZ ;  /* 0x000002020e127890 */ /* 0x000fc6000fffe03f */
[----:B------:R-:W-:Y:S01]  /*4a50*/  UMOV UR14, UR16 ;  /* 0x00000010000e7c82 */ /* 0x000fe20008000000 */
[----:B------:R-:W-:Y:S02]  /*4a60*/  WARPGROUP.DEPBAR.LE gsb0, 0x0 ;  /* 0x00008000000079c5 */ /* 0x000fe40000010000 */
[----:B------:R-:W-:-:S06]  /*4a70*/  WARPGROUP.ARRIVE ;  /* 0x00000000000079c5 */ /* 0x000fcc0000000000 */
[----:B------:R-:W-:Y:S03]  /*4a80*/  QGMMA.64x32x32.F32.E4M3.E4M3 R88, gdesc[UR20], RZ, !UPT, gsb0 ;  /* 0x00600000145879f3 */ /* 0x000fe6000c0008ff */
        /* <DEDUP_REMOVED lines=8> */
[----:B------:R-:W-:Y:S01]  /*4b10*/  QGMMA.64x32x32.F32.E4M3.E4M3 R120, gdesc[UR8], R120, gsb0 ;  /* 0x00600000087879f3 */ /* 0x000fe20008000878 */
[----:B------:R-:W-:Y:S01]  /*4b20*/  UMOV UR10, UR15 ;  /* 0x0000000f000a7c82 */ /* 0x000fe20008000000 */
[----:B------:R-:W-:Y:S01]  /*4b30*/  UMOV UR11, 0x80000020 ;  /* 0x80000020000b7882 */ /* 0x000fe20000000000 */
[----:B------:R-:W-:Y:S01]  /*4b40*/  UMOV UR15, 0x80000020 ;  /* 0x80000020000f7882 */ /* 0x000fe20000000000 */
[----:B------:R-:W-:Y:S02]  /*4b50*/  WARPGROUP.DEPBAR.LE gsb0, 0x0 ;  /* 0x00008000000079c5 */ /* 0x000fe40000010000 */
[----:B------:R-:W-:-:S06]  /*4b60*/  WARPGROUP.ARRIVE ;  /* 0x00000000000079c5 */ /* 0x000fcc0000000000 */
[----:B------:R-:W-:Y:S01]  /*4b70*/  QGMMA.64x32x32.F32.E4M3.E4M3 R104, gdesc[UR8], R104, gsb0 ;  /* 0x00600000086879f3 */ /* 0x000fe20008000868 */
[----:B------:R-:W-:Y:S01]  /*4b80*/  UMOV UR10, UR17 ;  /* 0x00000011000a7c82 */ /* 0x000fe20008000000 */
[----:B------:R-:W-:Y:S01]  /*4b90*/  UMOV UR11, 0x80000020 ;  /* 0x80000020000b7882 */ /* 0x000fe20000000000 */
        /* <DEDUP_REMOVED lines=12> */
[----:B------:R-:W-:Y:S05]  /*4c60*/  @!P0 BRA `(.L_x_23) ;  /* 0x0000000000048947 */ /* 0x000fea0003800000 */
[----:B------:R-:W-:Y:S01]  /*4c70*/  BPT.TRAP 0x1 ;  /* 0x000000040000795c */ /* 0x000fe20000300000 */
.L_x_23:
[----:B------:R-:W-:Y:S01]  /*4c80*/  ULEA UR13, UR39, UR44, 0x3 ;  /* 0x0000002c270d7291 */ /* 0x000fe2000f8e183f */
[----:B01----:R-:W-:-:S04]  /*4c90*/  MOV R8, UR35 ;  /* 0x0000002300087c02 */ /* 0x003fc80008000f00 */
[----:B------:R-:W-:-:S04]  /*4ca0*/  SHF.L.U32 R8, R8, 0x1f, RZ ;  /* 0x0000001f08087819 */ /* 0x000fc800000006ff */
[----:B------:R0:W1:Y:S01]  /*4cb0*/  SYNCS.PHASECHK.TRANS64.TRYWAIT P1, [UR13+0x12450], R8 ;  /* 0x01245008ff0075a7 */ /* 0x000062000802014d */
[----:B------:R-:W-:Y:S05]  /*4cc0*/  @!P0 BRA `(.L_x_24) ;  /* 0x0000000000048947 */ /* 0x000fea0003800000 */
[----:B------:R-:W-:Y:S01]  /*4cd0*/  BPT.TRAP 0x1 ;  /* 0x000000040000795c */ /* 0x000fe20000300000 */
.L_x_24:
[----:B-1----:R-:W-:Y:S05]  /*4ce0*/  @P1 BRA `(.L_x_25) ;  /* 0x0000000000081947 */ /* 0x002fea0003800000 */
[----:B------:R-:W1:Y:S02]  /*4cf0*/  SYNCS.PHASECHK.TRANS64.TRYWAIT P1, [UR13+0x12450], R8 ;  /* 0x01245008ff0075a7 */ /* 0x000e64000802014d */
[----:B-1----:R-:W-:Y:S05]  /*4d00*/  @!P1 BRA `(.L_x_26) ;  /* 0x0000008c00b89947 */ /* 0x002fea0003800000 */
.L_x_25:
[----:B------:R-:W-:Y:S01]  /*4d10*/  UIADD3 UR10, UR44, 0x200, URZ ;  /* 0x000002002c0a7890 */ /* 0x000fe2000fffe03f */
[----:B------:R-:W-:Y:S01]  /*4d20*/  WARPGROUP.ARRIVE ;  /* 0x00000000000079c5 */ /* 0x000fe20000000000 */
[----:B------:R-:W-:Y:S02]  /*4d30*/  UMOV UR11, 0xc0000010 ;  /* 0xc0000010000b7882 */ /* 0x000fe40000000000 */
[----:B------:R-:W-:-:S04]  /*4d40*/  USHF.R.U32.HI UR10, URZ, 0x4, UR10 ;  /* 0x000000043f0a7899 */ /* 0x000fc8000801160a */
[----:B------:R-:W-:-:S04]  /*4d50*/  ULOP3.LUT UR10, UR10, 0x3fff, URZ, 0xc0, !UPT ;  /* 0x00003fff0a0a7892 */ /* 0x000fc8000f8ec03f */
[----:B------:R-:W-:-:S04]  /*4d60*/  ULOP3.LUT UR10, UR10, 0x10000, URZ, 0xfc, !UPT ;  /* 0x000100000a0a7892 */ /* 0x000fc8000f8efc3f */
[----:B------:R-:W-:-:S07]  /*4d70*/  UIMAD UR12, UR39, 0x280, UR10 ;  /* 0x00000280270c78a4 */ /* 0x000fce000f8e020a */
[----:B------:R-:W-:Y:S02]  /*4d80*/  UMOV UR10, UR12 ;  /* 0x0000000c000a7c82 */ /* 0x000fe40008000000 */
[----:B------:R-:W-:Y:S01]  /*4d90*/  QGMMA.64x64x32.F32.E4M3.E4M3 R24, R152, gdesc[UR8], R24, gsb0 ;  /* 0x00e0000898187df3 */ /* 0x000fe20008000818 */
[----:B------:R-:W-:Y:S01]  /*4da0*/  UIADD3 UR10, UR12, 0x80, URZ ;  /* 0x000000800c0a7890 */ /* 0x000fe2000fffe03f */
[----:B------:R-:W-:Y:S01]  /*4db0*/  UMOV UR11, 0xc0000010 ;  /* 0xc0000010000b7882 */ /* 0x000fe20000000000 */
[----:B------:R-:W-:Y:S02]  /*4dc0*/  WARPGROUP.DEPBAR.LE gsb0, 0x0 ;  /* 0x00008000000079c5 */ /* 0x000fe40000010000 */
[----:B------:R-:W-:-:S06]  /*4dd0*/  WARPGROUP.ARRIVE ;  /* 0x00000000000079c5 */ /* 0x000fcc0000000000 */
        /* <DEDUP_REMOVED lines=15> */
[----:B------:R-:W-:Y:S03]  /*4ed0*/  QGMMA.64x64x32.F32.E4M3.E4M3 R24, R144, gdesc[UR8], R24, gsb0 ;  /* 0x00e0000890187df3 */ /* 0x000fe60008000818 */
[----:B------:R-:W-:Y:S02]  /*4ee0*/  WARPGROUP.DEPBAR.LE gsb0, 0x0 ;  /* 0x00008000000079c5 */ /* 0x000fe40000010000 */
[----:B------:R-:W-:Y:S05]  /*4ef0*/  @!P0 BRA `(.L_x_27) ;  /* 0x0000000000048947 */ /* 0x000fea0003800000 */
[----:B------:R-:W-:Y:S01]  /*4f00*/  BPT.TRAP 0x1 ;  /* 0x000000040000795c */ /* 0x000fe20000300000 */
.L_x_27:
[C---:B-1----:R-:W-:Y:S01]  /*4f10*/  FMUL.FTZ R9, R0.reuse, R120 ;  /* 0x0000007800097220 */ /* 0x042fe20000410000 */
[C---:B------:R-:W-:Y:S01]  /*4f20*/  FMUL.FTZ R11, R0.reuse, R122 ;  /* 0x0000007a000b7220 */ /* 0x040fe20000410000 */
[C---:B0-----:R-:W-:Y:S01]  /*4f30*/  FMUL.FTZ R8, R0.reuse, R121 ;  /* 0x0000007900087220 */ /* 0x041fe20000410000 */
[C---:B------:R-:W-:Y:S01]  /*4f40*/  FMUL.FTZ R10, R0.reuse, R123 ;  /* 0x0000007b000a7220 */ /* 0x040fe20000410000 */
[C---:B------:R-:W-:Y:S01]  /*4f50*/  FMUL.FTZ R12, R0.reuse, R124 ;  /* 0x0000007c000c7220 */ /* 0x040fe20000410000 */
[C---:B------:R-:W-:Y:S01]  /*4f60*/  FMUL.FTZ R14, R0.reuse, R126 ;  /* 0x0000007e000e7220 */ /* 0x040fe20000410000 */
[----:B------:R-:W0:Y:S01]  /*4f70*/  MUFU.TANH R9, R9 ;  /* 0x0000000900097308 */ /* 0x000e220000002400 */
[C---:B------:R-:W-:Y:S01]  /*4f80*/  FMUL.FTZ R13, R0.reuse, R125 ;  /* 0x0000007d000d7220 */ /* 0x040fe20000410000 */
[C---:B------:R-:W-:Y:S01]  /*4f90*/  FMUL.FTZ R15, R0.reuse, R127 ;  /* 0x0000007f000f7220 */ /* 0x040fe20000410000 */
[C---:B------:R-:W-:Y:S01]  /*4fa0*/  FMUL.FTZ R16, R0.reuse, R128 ;  /* 0x0000008000107220 */ /* 0x040fe20000410000 */
[C---:B------:R-:W-:Y:S01]  /*4fb0*/  FMUL.FTZ R18, R0.reuse, R130 ;  /* 0x0000008200127220 */ /* 0x040fe20000410000 */
[C---:B------:R-:W-:Y:S01]  /*4fc0*/  FMUL.FTZ R17, R0.reuse, R129 ;  /* 0x0000008100117220 */ /* 0x040fe20000410000 */
[C---:B------:R-:W-:Y:S01]  /*4fd0*/  FMUL.FTZ R19, R0.reuse, R131 ;  /* 0x0000008300137220 */ /* 0x040fe20000410000 */
[C---:B------:R-:W-:Y:S01]  /*4fe0*/  FMUL.FTZ R20, R0.reuse, R132 ;  /* 0x0000008400147220 */ /* 0x040fe20000410000 */
[----:B------:R-:W1:Y:S01]  /*4ff0*/  MUFU.TANH R11, R11 ;  /* 0x0000000b000b7308 */ /* 0x000e620000002400 */
[C---:B------:R-:W-:Y:S01]  /*5000*/  FMUL.FTZ R22, R0.reuse, R134 ;  /* 0x0000008600167220 */ /* 0x040fe20000410000 */
[C---:B------:R-:W-:Y:S01]  /*5010*/  FMUL.FTZ R21, R0.reuse, R133 ;  /* 0x0000008500157220 */ /* 0x040fe20000410000 */
[C---:B------:R-:W-:Y:S01]  /*5020*/  FMUL.FTZ R23, R0.reuse, R135 ;  /* 0x0000008700177220 */ /* 0x040fe20000410000 */
[C---:B------:R-:W-:Y:S01]  /*5030*/  FMUL.FTZ R104, R0.reuse, R104 ;  /* 0x0000006800687220 */ /* 0x040fe20000410000 */
[C---:B------:R-:W-:Y:S01]  /*5040*/  FMUL.FTZ R106, R0.reuse, R106 ;  /* 0x0000006a006a7220 */ /* 0x040fe20000410000 */
[C---:B------:R-:W-:Y:S01]  /*5050*/  FMUL.FTZ R105, R0.reuse, R105 ;  /* 0x0000006900697220 */ /* 0x040fe20000410000 */
[C---:B------:R-:W-:Y:S01]  /*5060*/  FMUL.FTZ R107, R0.reuse, R107 ;  /* 0x0000006b006b7220 */ /* 0x040fe20000410000 */
[----:B------:R-:W2:Y:S01]  /*5070*/  MUFU.TANH R8, R8 ;  /* 0x0000000800087308 */ /* 0x000ea20000002400 */
[----:B0-----:R-:W-:Y:S01]  /*5080*/  FMNMX.FTZ R121, R9, R4, !PT ;  /* 0x0000000409797209 */ /* 0x001fe20007810000 */
[C---:B------:R-:W-:Y:S01]  /*5090*/  FMUL.FTZ R108, R0.reuse, R108 ;  /* 0x0000006c006c7220 */ /* 0x040fe20000410000 */
[C---:B------:R-:W-:Y:S01]  /*50a0*/  FMUL.FTZ R110, R0.reuse, R110 ;  /* 0x0000006e006e7220 */ /* 0x040fe20000410000 */
[C---:B------:R-:W-:Y:S01]  /*50b0*/  FMUL.FTZ R109, R0.reuse, R109 ;  /* 0x0000006d006d7220 */ /* 0x040fe20000410000 */
[C---:B------:R-:W-:Y:S01]  /*50c0*/  FMUL.FTZ R111, R0.reuse, R111 ;  /* 0x0000006f006f7220 */ /* 0x040fe20000410000 */
[C---:B------:R-:W-:Y:S01]  /*50d0*/  FMUL.FTZ R112, R0.reuse, R112 ;  /* 0x0000007000707220 */ /* 0x040fe20000410000 */
[C---:B------:R-:W-:Y:S01]  /*50e0*/  FMUL.FTZ R114, R0.reuse, R114 ;  /* 0x0000007200727220 */ /* 0x040fe20000410000 */
[----:B------:R-:W0:Y:S01]  /*50f0*/  MUFU.TANH R10, R10 ;  /* 0x0000000a000a7308 */ /* 0x000e220000002400 */
[----:B-1----:R-:W-:Y:S01]  /*5100*/  FMNMX.FTZ R123, R11, R6, !PT ;  /* 0x000000060b7b7209 */ /* 0x002fe20007810000 */
[C---:B------:R-:W-:Y:S01]  /*5110*/  FMUL.FTZ R113, R0.reuse, R113 ;  /* 0x0000007100717220 */ /* 0x040fe20000410000 */
[C---:B------:R-:W-:Y:S01]  /*5120*/  FMUL.FTZ R115, R0.reuse, R115 ;  /* 0x0000007300737220 */ /* 0x040fe20000410000 */
[C---:B------:R-:W-:Y:S01]  /*5130*/  FMUL.FTZ R116, R0.reuse, R116 ;  /* 0x0000007400747220 */ /* 0x040fe20000410000 */
[C---:B------:R-:W-:Y:S01]  /*5140*/  FMUL.FTZ R118, R0.reuse, R118 ;  /* 0x0000007600767220 */ /* 0x040fe20000410000 */
[C---:B------:R-:W-:Y:S01]  /*5150*/  FMUL.FTZ R117, R0.reuse, R117 ;  /* 0x0000007500757220 */ /* 0x040fe20000410000 */
[----:B------:R-:W-:Y:S01]  /*5160*/  FMUL.FTZ R119, R0, R119 ;  /* 0x0000007700777220 */ /* 0x000fe20000410000 */
[----:B------:R-:W1:Y:S01]  /*5170*/  MUFU.TANH R12, R12 ;  /* 0x0000000c000c7308 */ /* 0x000e620000002400 */
[----:B--2---:R-:W-:Y:S01]  /*5180*/  FMNMX.FTZ R121, R8, R121, !PT ;  /* 0x0000007908797209 */ /* 0x004fe20007810000 */
[C---:B------:R-:W-:Y:S01]  /*5190*/  FMUL.FTZ R88, R0.reuse, R88 ;  /* 0x0000005800587220 */ /* 0x040fe20000410000 */
[C---:B------:R-:W-:Y:S01]  /*51a0*/  FMUL.FTZ R90, R0.reuse, R90 ;  /* 0x0000005a005a7220 */ /* 0x040fe20000410000 */
[C---:B------:R-:W-:Y:S01]  /*51b0*/  FMUL.FTZ R89, R0.reuse, R89 ;  /* 0x0000005900597220 */ /* 0x040fe20000410000 */
[C---:B------:R-:W-:Y:S01]  /*51c0*/  FMUL.FTZ R91, R0.reuse, R91 ;  /* 0x0000005b005b7220 */ /* 0x040fe20000410000 */
[C---:B------:R-:W-:Y:S01]  /*51d0*/  FMUL.FTZ R92, R0.reuse, R92 ;  /* 0x0000005c005c7220 */ /* 0x040fe20000410000 */
[----:B------:R-:W-:Y:S01]  /*51e0*/  FMUL.FTZ R94, R0, R94 ;  /* 0x0000005e005e7220 */ /* 0x000fe20000410000 */
[----:B------:R-:W2:Y:S01]  /*51f0*/  MUFU.TANH R14, R14 ;  /* 0x0000000e000e7308 */ /* 0x000ea20000002400 */
[----:B0-----:R-:W-:Y:S01]  /*5200*/  FMNMX.FTZ R123, R10, R123, !PT ;  /* 0x0000007b0a7b7209 */ /* 0x001fe20007810000 */
[C---:B------:R-:W-:Y:S01]  /*5210*/  FMUL.FTZ R93, R0.reuse, R93 ;  /* 0x0000005d005d7220 */ /* 0x040fe20000410000 */
[C---:B------:R-:W-:Y:S01]  /*5220*/  FMUL.FTZ R95, R0.reuse, R95 ;  /* 0x0000005f005f7220 */ /* 0x040fe20000410000 */
[C---:B------:R-:W-:Y:S01]  /*5230*/  FMUL.FTZ R96, R0.reuse, R96 ;  /* 0x0000006000607220 */ /* 0x040fe20000410000 */
[C---:B------:R-:W-:Y:S01]  /*5240*/  FMUL.FTZ R98, R0.reuse, R98 ;  /* 0x0000006200627220 */ /* 0x040fe20000410000 */
[C---:B------:R-:W-:Y:S01]  /*5250*/  FMUL.FTZ R97, R0.reuse, R97 ;  /* 0x0000006100617220 */ /* 0x040fe20000410000 */
[----:B------:R-:W-:Y:S01]  /*5260*/  FMUL.FTZ R99, R0, R99 ;  /* 0x0000006300637220 */ /* 0x000fe20000410000 */
        /* <DEDUP_REMOVED lines=45> */
[----:B------:R-:W-:Y:S01]  /*5540*/  FMUL.FTZ R71, R0, R71 ;  /* 0x0000004700477220 */ /* 0x000fe20000410000 */
[----:B------:R-:W-:-:S02]  /*5550*/  UIADD3 UR33, UR33, 0x12440, URZ ;  /* 0x0001244021217890 */ /* 0x000fc4000fffe03f */
[----:B------:R-:W0:Y:S01]  /*5560*/  MUFU.TANH R20, R20 ;  /* 0x0000001400147308 */ /* 0x000e220000002400 */
[----:B-1----:R-:W-:Y:S01]  /*5570*/  FMNMX.FTZ R121, R17, R120, !PT ;  /* 0x0000007811797209 */ /* 0x002fe20007810000 */
[----:B------:R-:W-:Y:S01]  /*5580*/  FMUL.FTZ R120, R0, R57 ;  /* 0x0000003900787220 */ /* 0x000fe20000410000 */
[----:B------:R-:W-:-:S05]  /*5590*/  UPRMT UR33, UR7, 0x654, UR33 ;  /* 0x0000065407217896 */ /* 0x000fca0008000021 */
[----:B------:R-:W1:Y:S01]  /*55a0*/  MUFU.TANH R22, R22 ;  /* 0x0000001600167308 */ /* 0x000e620000002400 */
[----:B--2---:R-:W-:-:S03]  /*55b0*/  FMNMX.FTZ R123, R19, R122, !PT ;  /* 0x0000007a137b7209 */ /* 0x004fc60007810000 */
[----:B------:R-:W-:Y:S04]  /*55c0*/  SYNCS.ARRIVE.TRANS64.RED.A1T0 RZ, [UR33], RZ ;  /* 0x000000ffffff79a7 */ /* 0x000fe80008100421 */
[----:B------:R-:W2:Y:S01]  /*55d0*/  MUFU.TANH R21, R21 ;  /* 0x0000001500157308 */ /* 0x000ea20000002400 */
[----:B0-----:R-:W-:-:S07]  /*55e0*/  FMNMX.FTZ R122, R20, R121, !PT ;  /* 0x00000079147a7209 */ /* 0x001fce0007810000 */
[----:B------:R-:W0:Y:S01]  /*55f0*/  MUFU.TANH R23, R23 ;  /* 0x0000001700177308 */ /* 0x000e220000002400 */
[----:B-1----:R-:W-:-:S07]  /*5600*/  FMNMX.FTZ R124, R22, R123, !PT ;  /* 0x0000007b167c7209 */ /* 0x002fce0007810000 */
[----:B------:R-:W1:Y:S01]  /*5610*/  MUFU.TANH R104, R104 ;  /* 0x0000006800687308 */ /* 0x000e620000002400 */
[----:B--2---:R-:W-:-:S07]  /*5620*/  FMNMX.FTZ R57, R21, R122, !PT ;  /* 0x0000007a15397209 */ /* 0x004fce0007810000 */
[----:B------:R-:W2:Y:S01]  /*5630*/  MUFU.TANH R106, R106 ;  /* 0x0000006a006a7308 */ /* 0x000ea20000002400 */
[----:B0-----:R-:W-:-:S07]  /*5640*/  FMNMX.FTZ R121, R23, R124, !PT ;  /* 0x0000007c17797209 */ /* 0x001fce0007810000 */
[----:B------:R-:W0:Y:S01]  /*5650*/  MUFU.TANH R105, R105 ;  /* 0x0000006900697308 */ /* 0x000e220000002400 */
[----:B-1----:R-:W-:-:S07]  /*5660*/  FMNMX.FTZ R122, R104, R57, !PT ;  /* 0x00000039687a7209 */ /* 0x002fce0007810000 */
[----:B------:R-:W1:Y:S01]  /*5670*/  MUFU.TANH R107, R107 ;  /* 0x0000006b006b7308 */ /* 0x000e620000002400 */
[----:B--2---:R-:W-:Y:S01]  /*5680*/  FMNMX.FTZ R124, R106, R121, !PT ;  /* 0x000000796a7c7209 */ /* 0x004fe20007810000 */
[----:B------:R-:W-:-:S06]  /*5690*/  FMUL.FTZ R121, R0, R59 ;  /* 0x0000003b00797220 */ /* 0x000fcc0000410000 */
        /* <DEDUP_REMOVED lines=119> */
[----:B--2---:R-:W-:-:S05]  /*5e10*/  FMNMX.FTZ R122, R69, R122, !PT ;  /* 0x0000007a457a7209 */ /* 0x004fca0007810000 */
[----:B------:R-:W2:Y:S01]  /*5e20*/  SHFL.BFLY PT, R57, R122, 0x2, 0x1f ;  /* 0x0c401f007a397f89 */ /* 0x000ea200000e0000 */
[----:B0-----:R-:W-:-:S04]  /*5e30*/  FMNMX.FTZ R124, R70, R59, !PT ;  /* 0x0000003b467c7209 */ /* 0x001fc80007810000 */
[----:B-1----:R-:W-:-:S05]  /*5e40*/  FMNMX.FTZ R124, R71, R124, !PT ;  /* 0x0000007c477c7209 */ /* 0x002fca0007810000 */
[----:B------:R-:W0:Y:S01]  /*5e50*/  SHFL.BFLY PT, R59, R124, 0x2, 0x1f ;  /* 0x0c401f007c3b7f89 */ /* 0x000e2200000e0000 */
[----:B--2---:R-:W-:-:S05]  /*5e60*/  FMNMX.FTZ R123, R122, R57, !PT ;  /* 0x000000397a7b7209 */ /* 0x004fca0007810000 */
[----:B------:R-:W1:Y:S01]  /*5e70*/  SHFL.BFLY PT, R126, R123, 0x1, 0x1f ;  /* 0x0c201f007b7e7f89 */ /* 0x000e6200000e0000 */
[----:B0-----:R-:W-:-:S05]  /*5e80*/  FMNMX.FTZ R125, R124, R59, !PT ;  /* 0x0000003b7c7d7209 */ /* 0x001fca0007810000 */
[----:B------:R-:W0:Y:S01]  /*5e90*/  SHFL.BFLY PT, R128, R125, 0x1, 0x1f ;  /* 0x0c201f007d807f89 */ /* 0x000e2200000e0000 */
[----:B-1----:R-:W-:Y:S01]  /*5ea0*/  FMNMX.FTZ R57, R123, R126, !PT ;  /* 0x0000007e7b397209 */ /* 0x002fe20007810000 */
[----:B------:R-:W-:-:S04]  /*5eb0*/  IMAD.U32 R126, RZ, RZ, UR32 ;  /* 0x00000020ff7e7e24 */ /* 0x000fc8000f8e00ff */
[C---:B------:R-:W-:Y:S01]  /*5ec0*/  FFMA.FTZ R123, R57.reuse, R126, -8 ;  /* 0xc1000000397b7423 */ /* 0x040fe2000001007e */
[----:B------:R-:W-:-:S03]  /*5ed0*/  FADD.FTZ R4, -R57, R4 ;  /* 0x0000000439047221 */ /* 0x000fc60000010100 */
[--C-:B------:R-:W-:Y:S01]  /*5ee0*/  FFMA.FTZ R9, R9, UR32, -R123.reuse ;  /* 0x0000002009097c23 */ /* 0x100fe2000801087b */
[----:B------:R-:W-:Y:S01]  /*5ef0*/  FMUL.FTZ R122, R4, UR32 ;  /* 0x00000020047a7c20 */ /* 0x000fe20008410000 */
[--C-:B------:R-:W-:Y:S01]  /*5f00*/  FFMA.FTZ R8, R8, UR32, -R123.reuse ;  /* 0x0000002008087c23 */ /* 0x100fe2000801087b */
[----:B------:R-:W-:-:S01]  /*5f10*/  FFMA.FTZ R12, R12, UR32, -R123 ;  /* 0x000000200c0c7c23 */ /* 0x000fc2000801087b */
[--C-:B------:R-:W-:Y:S01]  /*5f20*/  FFMA.FTZ R13, R13, UR32, -R123.reuse ;  /* 0x000000200d0d7c23 */ /* 0x100fe2000801087b */
[----:B------:R-:W-:-:S01]  /*5f30*/  FFMA.FTZ R16, R16, UR32, -R123 ;  /* 0x0000002010107c23 */ /* 0x000fc2000801087b */
[----:B------:R-:W-:Y:S01]  /*5f40*/  MUFU.EX2 R9, R9 ;  /* 0x0000000900097308 */ /* 0x000fe20000000800 */
[----:B0-----:R-:W-:Y:S01]  /*5f50*/  FMNMX.FTZ R59, R125, R128, !PT ;  /* 0x000000807d3b7209 */ /* 0x001fe20007810000 */
[--C-:B------:R-:W-:Y:S01]  /*5f60*/  FFMA.FTZ R125, R120, UR32, -R123.reuse ;  /* 0x00000020787d7c23 */ /* 0x100fe2000801087b */
[----:B------:R-:W-:Y:S02]  /*5f70*/  IMAD.U32 R120, RZ, RZ, UR32 ;  /* 0x00000020ff787e24 */ /* 0x000fe4000f8e00ff */
[--C-:B------:R-:W-:Y:S01]  /*5f80*/  FFMA.FTZ R17, R17, UR32, -R123.reuse ;  /* 0x0000002011117c23 */ /* 0x100fe2000801087b */
[----:B------:R-:W-:-:S01]  /*5f90*/  FFMA.FTZ R20, R20, UR32, -R123 ;  /* 0x0000002014147c23 */ /* 0x000fc2000801087b */
[C---:B------:R-:W-:Y:S01]  /*5fa0*/  FADD.FTZ R4, -R59.reuse, R6 ;  /* 0x000000063b047221 */ /* 0x040fe20000010100 */
[----:B------:R-:W-:-:S01]  /*5fb0*/  FFMA.FTZ R120, R59, R120, -8 ;  /* 0xc10000003b787423 */ /* 0x000fc20000010078 */
[----:B------:R-:W0:Y:S01]  /*5fc0*/  MUFU.EX2 R6, R122 ;  /* 0x0000007a00067308 */ /* 0x000e220000000800 */
[----:B------:R-:W-:-:S01]  /*5fd0*/  FFMA.FTZ R21, R21, UR32, -R123 ;  /* 0x0000002015157c23 */ /* 0x000fc2000801087b */
[----:B------:R-:W-:Y:S01]  /*5fe0*/  FMUL.FTZ R4, R4, UR32 ;  /* 0x0000002004047c20 */ /* 0x000fe20008410000 */
[----:B------:R-:W-:-:S01]  /*5ff0*/  FFMA.FTZ R11, R11, UR32, -R120 ;  /* 0x000000200b0b7c23 */ /* 0x000fc20008010878 */
[--C-:B------:R-:W-:Y:S01]  /*6000*/  FFMA.FTZ R10, R10, UR32, -R120.reuse ;  /* 0x000000200a0a7c23 */ /* 0x100fe20008010878 */
[----:B------:R-:W-:-:S01]  /*6010*/  FFMA.FTZ R14, R14, UR32, -R120 ;  /* 0x000000200e0e7c23 */ /* 0x000fc20008010878 */
[--C-:B------:R-:W-:Y:S01]  /*6020*/  FFMA.FTZ R15, R15, UR32, -R120.reuse ;  /* 0x000000200f0f7c23 */ /* 0x100fe20008010878 */
[----:B------:R-:W-:-:S01]  /*6030*/  FFMA.FTZ R18, R18, UR32, -R120 ;  /* 0x0000002012127c23 */ /* 0x000fc20008010878 */
[----:B------:R-:W-:Y:S01]  /*6040*/  MUFU.EX2 R4, R4 ;  /* 0x0000000400047308 */ /* 0x000fe20000000800 */
[----:B------:R-:W-:-:S01]  /*6050*/  FFMA.FTZ R19, R19, UR32, -R120 ;  /* 0x0000002013137c23 */ /* 0x000fc20008010878 */
[--C-:B------:R-:W-:Y:S01]  /*6060*/  FFMA.FTZ R22, R22, UR32, -R120.reuse ;  /* 0x0000002016167c23 */ /* 0x100fe20008010878 */
[----:B------:R-:W-:-:S01]  /*6070*/  FFMA.FTZ R23, R23, UR32, -R120 ;  /* 0x0000002017177c23 */ /* 0x000fc20008010878 */
[----:B------:R-:W-:Y:S01]  /*6080*/  FFMA.FTZ R104, R104, UR32, -R123 ;  /* 0x0000002068687c23 */ /* 0x000fe2000801087b */
[----:B------:R-:W-:-:S01]  /*6090*/  FFMA.FTZ R106, R106, UR32, -R120 ;  /* 0x000000206a6a7c23 */ /* 0x000fc20008010878 */
[----:B------:R-:W-:Y:S01]  /*60a0*/  FFMA.FTZ R105, R105, UR32, -R123 ;  /* 0x0000002069697c23 */ /* 0x000fe2000801087b */
[----:B------:R-:W-:-:S01]  /*60b0*/  FFMA.FTZ R107, R107, UR32, -R120 ;  /* 0x000000206b6b7c23 */ /* 0x000fc20008010878 */
[----:B------:R-:W1:Y:S01]  /*60c0*/  MUFU.EX2 R11, R11 ;  /* 0x0000000b000b7308 */ /* 0x000e620000000800 */
[----:B0-----:R-:W-:-:S01]  /*60d0*/  FFMA.FTZ R5, R6, R5, R9 ;  /* 0x0000000506057223 */ /* 0x001fc20000010009 */
[----:B------:R-:W-:Y:S01]  /*60e0*/  FFMA.FTZ R108, R108, UR32, -R123 ;  /* 0x000000206c6c7c23 */ /* 0x000fe2000801087b */
[----:B------:R-:W-:-:S01]  /*60f0*/  FFMA.FTZ R110, R110, UR32, -R120 ;  /* 0x000000206e6e7c23 */ /* 0x000fc20008010878 */
[----:B------:R-:W-:Y:S01]  /*6100*/  FFMA.FTZ R109, R109, UR32, -R123 ;  /* 0x000000206d6d7c23 */ /* 0x000fe2000801087b */
[----:B------:R-:W-:-:S01]  /*6110*/  FFMA.FTZ R111, R111, UR32, -R120 ;  /* 0x000000206f6f7c23 */ /* 0x000fc20008010878 */
[----:B------:R-:W-:Y:S01]  /*6120*/  FFMA.FTZ R112, R112, UR32, -R123 ;  /* 0x0000002070707c23 */ /* 0x000fe2000801087b */
[----:B------:R-:W-:-:S01]  /*6130*/  FFMA.FTZ R114, R114, UR32, -R120 ;  /* 0x0000002072727c23 */ /* 0x000fc20008010878 */
[----:B------:R-:W0:Y:S01]  /*6140*/  MUFU.EX2 R8, R8 ;  /* 0x0000000800087308 */ /* 0x000e220000000800 */
[----:B------:R-:W-:-:S01]  /*6150*/  FFMA.FTZ R113, R113, UR32, -R123 ;  /* 0x0000002071717c23 */ /* 0x000fc2000801087b */
[----:B------:R-:W-:Y:S01]  /*6160*/  FFMA.FTZ R115, R115, UR32, -R120 ;  /* 0x0000002073737c23 */ /* 0x000fe20008010878 */
[----:B------:R-:W-:-:S01]  /*6170*/  FFMA.FTZ R116, R116, UR32, -R123 ;  /* 0x0000002074747c23 */ /* 0x000fc2000801087b */
[----:B------:R-:W-:Y:S01]  /*6180*/  FFMA.FTZ R118, R118, UR32, -R120 ;  /* 0x0000002076767c23 */ /* 0x000fe20008010878 */
[----:B------:R-:W-:-:S01]  /*6190*/  FFMA.FTZ R117, R117, UR32, -R123 ;  /* 0x0000002075757c23 */ /* 0x000fc2000801087b */
[----:B------:R-:W-:Y:S01]  /*61a0*/  FFMA.FTZ R119, R119, UR32, -R120 ;  /* 0x0000002077777c23 */ /* 0x000fe20008010878 */
[----:B------:R-:W-:-:S01]  /*61b0*/  FFMA.FTZ R88, R88, UR32, -R123 ;  /* 0x0000002058587c23 */ /* 0x000fc2000801087b */
[----:B------:R-:W2:Y:S01]  /*61c0*/  MUFU.EX2 R10, R10 ;  /* 0x0000000a000a7308 */ /* 0x000ea20000000800 */
[----:B-1----:R-:W-:-:S01]  /*61d0*/  FFMA.FTZ R7, R4, R7, R11 ;  /* 0x0000000704077223 */ /* 0x002fc2000001000b */
[----:B------:R-:W-:Y:S01]  /*61e0*/  FFMA.FTZ R90, R90, UR32, -R120 ;  /* 0x000000205a5a7c23 */ /* 0x000fe20008010878 */
[----:B------:R-:W-:-:S01]  /*61f0*/  FFMA.FTZ R89, R89, UR32, -R123 ;  /* 0x0000002059597c23 */ /* 0x000fc2000801087b */
[----:B------:R-:W-:Y:S01]  /*6200*/  FFMA.FTZ R91, R91, UR32, -R120 ;  /* 0x000000205b5b7c23 */ /* 0x000fe20008010878 */
[----:B------:R-:W-:-:S01]  /*6210*/  FFMA.FTZ R92, R92, UR32, -R123 ;  /* 0x000000205c5c7c23 */ /* 0x000fc2000801087b */
[----:B------:R-:W-:Y:S01]  /*6220*/  FFMA.FTZ R94, R94, UR32, -R120 ;  /* 0x000000205e5e7c23 */ /* 0x000fe20008010878 */
[----:B------:R-:W-:-:S01]  /*6230*/  FFMA.FTZ R93, R93, UR32, -R123 ;  /* 0x000000205d5d7c23 */ /* 0x000fc2000801087b */
[----:B------:R-:W1:Y:S01]  /*6240*/  MUFU.EX2 R12, R12 ;  /* 0x0000000c000c7308 */ /* 0x000e620000000800 */
[----:B0-----:R-:W-:-:S01]  /*6250*/  FADD.FTZ R5, R8, R5 ;  /* 0x0000000508057221 */ /* 0x001fc20000010000 */
[----:B------:R-:W-:Y:S01]  /*6260*/  FFMA.FTZ R95, R95, UR32, -R120 ;  /* 0x000000205f5f7c23 */ /* 0x000fe20008010878 */
[----:B------:R-:W-:-:S01]  /*6270*/  FFMA.FTZ R96, R96, UR32, -R123 ;  /* 0x0000002060607c23 */ /* 0x000fc2000801087b */
[----:B------:R-:W-:Y:S01]  /*6280*/  FFMA.FTZ R98, R98, UR32, -R120 ;  /* 0x0000002062627c23 */ /* 0x000fe20008010878 */
[----:B------:R-:W-:-:S01]  /*6290*/  FFMA.FTZ R97, R97, UR32, -R123 ;  /* 0x0000002061617c23 */ /* 0x000fc2000801087b */
[----:B------:R-:W-:Y:S01]  /*62a0*/  FFMA.FTZ R99, R99, UR32, -R120 ;  /* 0x0000002063637c23 */ /* 0x000fe20008010878 */
[----:B------:R-:W-:-:S01]  /*62b0*/  FFMA.FTZ R100, R100, UR32, -R123 ;  /* 0x0000002064647c23 */ /* 0x000fc2000801087b */
[----:B------:R-:W0:Y:S01]  /*62c0*/  MUFU.EX2 R14, R14 ;  /* 0x0000000e000e7308 */ /* 0x000e220000000800 */
[----:B--2---:R-:W-:-:S01]  /*62d0*/  FADD.FTZ R7, R10, R7 ;  /* 0x000000070a077221 */ /* 0x004fc20000010000 */
[----:B------:R-:W-:Y:S01]  /*62e0*/  FFMA.FTZ R102, R102, UR32, -R120 ;  /* 0x0000002066667c23 */ /* 0x000fe20008010878 */
[----:B------:R-:W-:-:S01]  /*62f0*/  FFMA.FTZ R101, R101, UR32, -R123 ;  /* 0x0000002065657c23 */ /* 0x000fc2000801087b */
[----:B------:R-:W-:Y:S01]  /*6300*/  FFMA.FTZ R103, R103, UR32, -R120 ;  /* 0x0000002067677c23 */ /* 0x000fe20008010878 */
[----:B------:R-:W-:-:S01]  /*6310*/  FFMA.FTZ R72, R72, UR32, -R123 ;  /* 0x0000002048487c23 */ /* 0x000fc2000801087b */
[----:B------:R-:W-:Y:S01]  /*6320*/  FFMA.FTZ R74, R74, UR32, -R120 ;  /* 0x000000204a4a7c23 */ /* 0x000fe20008010878 */
[----:B------:R-:W-:-:S01]  /*6330*/  FFMA.FTZ R73, R73, UR32, -R123 ;  /* 0x0000002049497c23 */ /* 0x000fc2000801087b */
[----:B------:R-:W2:Y:S01]  /*6340*/  MUFU.EX2 R13, R13 ;  /* 0x0000000d000d7308 */ /* 0x000ea20000000800 */
[----:B-1----:R-:W-:-:S01]  /*6350*/  FADD.FTZ R122, R12, R5 ;  /* 0x000000050c7a7221 */ /* 0x002fc20000010000 */
        /* <DEDUP_REMOVED lines=18> */
[--C-:B------:R-:W-:Y:S01]  /*6480*/  FFMA.FTZ R58, R58, UR32, -R120.reuse ;  /* 0x000000203a3a7c23 */ /* 0x100fe20008010878 */
        /* <DEDUP_REMOVED lines=16> */
[----:B------:R-:W-:-:S03]  /*6590*/  FFMA.FTZ R71, R71, UR32, -R120 ;  /* 0x0000002047477c23 */ /* 0x000fc60008010878 */
[----:B------:R-:W0:Y:S01]  /*65a0*/  MUFU.EX2 R19, R19 ;  /* 0x0000001300137308 */ /* 0x000e220000000800 */
[----:B--2---:R-:W-:-:S07]  /*65b0*/  FADD.FTZ R124, R18, R7 ;  /* 0x00000007127c7221 */ /* 0x004fce0000010000 */
[----:B------:R-:W2:Y:S01]  /*65c0*/  MUFU.EX2 R20, R20 ;  /* 0x0000001400147308 */ /* 0x000ea20000000800 */
[----:B-1----:R-:W-:-:S07]  /*65d0*/  FADD.FTZ R5, R17, R122 ;  /* 0x0000007a11057221 */ /* 0x002fce0000010000 */
[----:B------:R-:W1:Y:S01]  /*65e0*/  MUFU.EX2 R22, R22 ;  /* 0x0000001600167308 */ /* 0x000e620000000800 */
[----:B0-----:R-:W-:-:S07]  /*65f0*/  FADD.FTZ R7, R19, R124 ;  /* 0x0000007c13077221 */ /* 0x001fce0000010000 */
        /* <DEDUP_REMOVED lines=118> */
[----:B------:R-:W-:Y:S01]  /*6d60*/  MUFU.EX2 R66, R66 ;  /* 0x0000004200427308 */ /* 0x000fe20000000800 */
[----:B0-----:R-:W-:-:S07]  /*6d70*/  FADD.FTZ R7, R63, R122 ;  /* 0x0000007a3f077221 */ /* 0x001fce0000010000 */
[----:B------:R-:W0:Y:S01]  /*6d80*/  MUFU.EX2 R65, R65 ;  /* 0x0000004100417308 */ /* 0x000e220000000800 */
[----:B--2---:R-:W-:-:S07]  /*6d90*/  FADD.FTZ R120, R64, R5 ;  /* 0x0000000540787221 */ /* 0x004fce0000010000 */
[----:B------:R-:W-:Y:S08]  /*6da0*/  MUFU.EX2 R67, R67 ;  /* 0x0000004300437308 */ /* 0x000ff00000000800 */
[----:B------:R-:W1:Y:S01]  /*6db0*/  MUFU.EX2 R68, R68 ;  /* 0x0000004400447308 */ /* 0x000e620000000800 */
[----:B0-----:R-:W-:-:S07]  /*6dc0*/  FADD.FTZ R5, R65, R120 ;  /* 0x0000007841057221 */ /* 0x001fce0000010000 */
[----:B------:R0:W2:Y:S08]  /*6dd0*/  MUFU.EX2 R123, R70 ;  /* 0x00000046007b7308 */ /* 0x0000b00000000800 */
[----:B------:R-:W3:Y:S01]  /*6de0*/  MUFU.EX2 R69, R69 ;  /* 0x0000004500457308 */ /* 0x000ee20000000800 */
[----:B0-----:R-:W-:-:S01]  /*6df0*/  FADD.FTZ R70, R66, R7 ;  /* 0x0000000742467221 */ /* 0x001fc20000010000 */
[----:B-1----:R-:W-:-:S03]  /*6e00*/  FADD.FTZ R120, R68, R5 ;  /* 0x0000000544787221 */ /* 0x002fc60000010000 */
[----:B------:R-:W-:-:S03]  /*6e10*/  FADD.FTZ R70, R67, R70 ;  /* 0x0000004643467221 */ /* 0x000fc60000010000 */
[----:B------:R-:W0:Y:S01]  /*6e20*/  MUFU.EX2 R71, R71 ;  /* 0x0000004700477308 */ /* 0x000e220000000800 */
[----:B--2---:R-:W-:-:S01]  /*6e30*/  FADD.FTZ R70, R123, R70 ;  /* 0x000000467b467221 */ /* 0x004fc20000010000 */
[----:B---3--:R-:W-:-:S03]  /*6e40*/  FADD.FTZ R5, R69, R120 ;  /* 0x0000007845057221 */ /* 0x008fc60000010000 */
[----:B0-----:R-:W-:Y:S01]  /*6e50*/  FADD.FTZ R7, R71, R70 ;  /* 0x0000004647077221 */ /* 0x001fe20000010000 */
[----:B------:R-:W-:Y:S06]  /*6e60*/  @!P0 BRA `(.L_x_28) ;  /* 0x0000000000048947 */ /* 0x000fec0003800000 */
[----:B------:R-:W-:Y:S01]  /*6e70*/  BPT.TRAP 0x1 ;  /* 0x000000040000795c */ /* 0x000fe20000300000 */
.L_x_28:
[----:B------:R-:W-:Y:S01]  /*6e80*/  UISETP.GT.AND UP0, UPT, UR34, UR40, UPT ;  /* 0x000000282200728c */ /* 0x000fe2000bf04270 */
[----:B------:R-:W-:Y:S01]  /*6e90*/  F2FP.SATFINITE.E4M3.F32.PACK_AB_MERGE_C R12, R13, R12, RZ ;  /* 0x0000000c0d0c723e */ /* 0x000fe200048070ff */
[----:B------:R-:W-:Y:S01]  /*6ea0*/  UIADD3 UR10, UR13, 0x12460, URZ ;  /* 0x000124600d0a7890 */ /* 0x000fe2000fffe03f */
[----:B------:R-:W-:Y:S01]  /*6eb0*/  F2FP.SATFINITE.E4M3.F32.PACK_AB_MERGE_C R14, R15, R14, RZ ;  /* 0x0000000e0f0e723e */ /* 0x000fe200048070ff */
[----:B------:R-:W-:Y:S01]  /*6ec0*/  UIADD3 UR34, UR34, -0x1, URZ ;  /* 0xffffffff22227890 */ /* 0x000fe2000fffe03f */
[----:B------:R-:W-:Y:S01]  /*6ed0*/  F2FP.SATFINITE.E4M3.F32.PACK_AB_MERGE_C R20, R21, R20, RZ ;  /* 0x000000141514723e */ /* 0x000fe200048070ff */
[----:B------:R-:W-:Y:S01]  /*6ee0*/  UPRMT UR10, UR7, 0x654, UR10 ;  /* 0x00000654070a7896 */ /* 0x000fe2000800000a */
[----:B------:R-:W-:Y:S01]  /*6ef0*/  PLOP3.LUT P1, PT, PT, PT, UP0, 0x80, 0x0 ;  /* 0x000000000000781c */ /* 0x000fe20003f2f008 */
[----:B------:R-:W-:Y:S01]  /*6f00*/  UMOV UR35, UR5 ;  /* 0x0000000500237c82 */ /* 0x000fe20008000000 */
[----:B------:R-:W-:Y:S01]  /*6f10*/  F2FP.SATFINITE.E4M3.F32.PACK_AB_MERGE_C R22, R23, R22, RZ ;  /* 0x000000161716723e */ /* 0x000fe200048070ff */
[----:B------:R-:W-:Y:S01]  /*6f20*/  UMOV UR39, UR4 ;  /* 0x0000000400277c82 */ /* 0x000fe20008000000 */
[----:B------:R-:W-:Y:S01]  /*6f30*/  F2FP.SATFINITE.E4M3.F32.PACK_AB_MERGE_C R108, R109, R108, RZ ;  /* 0x0000006c6d6c723e */ /* 0x000fe200048070ff */
[----:B------:R-:W-:Y:S01]  /*6f40*/  FMUL.FTZ R24, R24, R6 ;  /* 0x0000000618187220 */ /* 0x000fe20000410000 */
[----:B------:R-:W-:Y:S01]  /*6f50*/  F2FP.SATFINITE.E4M3.F32.PACK_AB_MERGE_C R110, R111, R110, RZ ;  /* 0x0000006e6f6e723e */ /* 0x000fe200048070ff */
[----:B------:R-:W-:Y:S01]  /*6f60*/  FMUL.FTZ R25, R25, R6 ;  /* 0x0000000619197220 */ /* 0x000fe20000410000 */
[----:B------:R-:W-:Y:S01]  /*6f70*/  F2FP.SATFINITE.E4M3.F32.PACK_AB_MERGE_C R116, R117, R116, RZ ;  /* 0x000000747574723e */ /* 0x000fe200048070ff */
[----:B------:R-:W-:Y:S01]  /*6f80*/  SYNCS.ARRIVE.TRANS64.RED.A1T0 RZ, [UR10], RZ ;  /* 0x000000ffffff79a7 */ /* 0x000fe2000810040a */
[----:B------:R-:W-:Y:S01]  /*6f90*/  F2FP.SATFINITE.E4M3.F32.PACK_AB_MERGE_C R118, R119, R118, RZ ;  /* 0x000000767776723e */ /* 0x000fe200048070ff */
[----:B------:R-:W-:Y:S01]  /*6fa0*/  FMUL.FTZ R28, R28, R6 ;  /* 0x000000061c1c7220 */ /* 0x000fe20000410000 */
        /* <DEDUP_REMOVED lines=21> */
[-C--:B------:R-:W-:Y:S01]  /*7100*/  FMUL.FTZ R49, R49, R6.reuse ;  /* 0x0000000631317220 */ /* 0x080fe20000410000 */
[----:B------:R-:W-:Y:S01]  /*7110*/  F2FP.SATFINITE.E4M3.F32.PACK_AB_MERGE_C R13, R71, R123, RZ ;  /* 0x0000007b470d723e */ /* 0x000fe200048070ff */
[-C--:B------:R-:W-:Y:S01]  /*7120*/  FMUL.FTZ R52, R52, R6.reuse ;  /* 0x0000000634347220 */ /* 0x080fe20000410000 */
[----:B------:R-:W-:Y:S01]  /*7130*/  FMUL.FTZ R53, R53, R6 ;  /* 0x0000000635357220 */ /* 0x000fe20000410000 */
[-C--:B------:R-:W-:Y:S01]  /*7140*/  FMUL.FTZ R26, R26, R4.reuse ;  /* 0x000000041a1a7220 */ /* 0x080fe20000410000 */
        /* <DEDUP_REMOVED lines=14> */
[----:B------:R-:W-:Y:S01]  /*7230*/  FMUL.FTZ R55, R55, R4 ;  /* 0x0000000437377220 */ /* 0x000fe20000410000 */
[----:B------:R-:W-:Y:S01]  /*7240*/  F2FP.SATFINITE.E4M3.F32.PACK_AB_MERGE_C R152, R8, R9, R12 ;  /* 0x000000090898723e */ /* 0x000fe2000480700c */
[----:B------:R-:W-:Y:S01]  /*7250*/  IMAD.MOV.U32 R6, RZ, RZ, R59 ;  /* 0x000000ffff067224 */ /* 0x000fe200078e003b */
[----:B------:R-:W-:-:S02]  /*7260*/  F2FP.SATFINITE.E4M3.F32.PACK_AB_MERGE_C R153, R10, R11, R14 ;  /* 0x0000000b0a99723e */ /* 0x000fc4000480700e */
[----:B------:R-:W-:Y:S02]  /*7270*/  F2FP.SATFINITE.E4M3.F32.PACK_AB_MERGE_C R154, R17, R16, R20 ;  /* 0x00000010119a723e */ /* 0x000fe40004807014 */
[----:B------:R-:W-:Y:S02]  /*7280*/  F2FP.SATFINITE.E4M3.F32.PACK_AB_MERGE_C R155, R19, R18, R22 ;  /* 0x00000012139b723e */ /* 0x000fe40004807016 */
[----:B------:R-:W-:Y:S02]  /*7290*/  F2FP.SATFINITE.E4M3.F32.PACK_AB_MERGE_C R148, R105, R104, R108 ;  /* 0x000000686994723e */ /* 0x000fe4000480706c */
[----:B------:R-:W-:Y:S02]  /*72a0*/  F2FP.SATFINITE.E4M3.F32.PACK_AB_MERGE_C R149, R107, R106, R110 ;  /* 0x0000006a6b95723e */ /* 0x000fe4000480706e */
[----:B------:R-:W-:Y:S02]  /*72b0*/  F2FP.SATFINITE.E4M3.F32.PACK_AB_MERGE_C R150, R113, R112, R116 ;  /* 0x000000707196723e */ /* 0x000fe40004807074 */
        /* <DEDUP_REMOVED lines=13> */
[----:B------:R-:W-:Y:S01]  /*7390*/  MOV R4, R57 ;  /* 0x0000003900047202 */ /* 0x000fe20000000f00 */
[----:B------:R-:W-:Y:S06]  /*73a0*/  @P1 BRA `(.L_x_29) ;  /* 0xffffffd000e01947 */ /* 0x000fec000383ffff */
.L_x_18:
[----:B------:R-:W-:Y:S06]  /*73b0*/  BAR.ARV 0x8, 0x200 ;  /* 0x0208000000007b1d */ /* 0x000fec0000002000 */
[----:B------:R-:W-:Y:S05]  /*73c0*/  @!P0 BRA `(.L_x_30) ;  /* 0x0000000000048947 */ /* 0x000fea0003800000 */
[----:B------:R-:W-:Y:S01]  /*73d0*/  BPT.TRAP 0x1 ;  /* 0x000000040000795c */ /* 0x000fe20000300000 */
.L_x_30:
[----:B------:R-:W-:Y:S01]  /*73e0*/  ULEA UR16, UR4, UR44, 0x3 ;  /* 0x0000002c04107291 */ /* 0x000fe2000f8e183f */
[----:B------:R-:W-:-:S05]  /*73f0*/  IMAD.U32 R0, RZ, RZ, UR5 ;  /* 0x00000005ff007e24 */ /* 0x000fca000f8e00ff */
[----:B------:R-:W-:-:S04]  /*7400*/  SHF.L.U32 R0, R0, 0x1f, RZ ;  /* 0x0000001f00007819 */ /* 0x000fc800000006ff */
[----:B------:R0:W1:Y:S01]  /*7410*/  SYNCS.PHASECHK.TRANS64.TRYWAIT P1, [UR16+0x12450], R0 ;  /* 0x01245000ff0075a7 */ /* 0x0000620008020150 */
[----:B------:R-:W-:Y:S05]  /*7420*/  @!P0 BRA `(.L_x_31) ;  /* 0x0000000000048947 */ /* 0x000fea0003800000 */
[----:B------:R-:W-:Y:S01]  /*7430*/  BPT.TRAP 0x1 ;  /* 0x000000040000795c */ /* 0x000fe20000300000 */
.L_x_31:
[----:B-1----:R-:W-:Y:S05]  /*7440*/  @P1 BRA `(.L_x_32) ;  /* 0x0000000000081947 */ /* 0x002fea0003800000 */
[----:B------:R-:W1:Y:S02]  /*7450*/  SYNCS.PHASECHK.TRANS64.TRYWAIT P1, [UR16+0x12450], R0 ;  /* 0x01245000ff0075a7 */ /* 0x000e640008020150 */
[----:B-1----:R-:W-:Y:S05]  /*7460*/  @!P1 BRA `(.L_x_33) ;  /* 0x0000006400f89947 */ /* 0x002fea0003800000 */
.L_x_32:
[----:B------:R-:W-:Y:S01]  /*7470*/  ULDC.64 UR10, c[0x0][0x9a0] ;  /* 0x00026800000a7ab9 */ /* 0x000fe20000000a00 */
[----:B------:R-:W-:Y:S01]  /*7480*/  UIADD3 UR44, UR44, 0x200, URZ ;  /* 0x000002002c2c7890 */ /* 0x000fe2000fffe03f */
[----:B------:R-:W-:Y:S01]  /*7490*/  WARPGROUP.ARRIVE ;  /* 0x00000000000079c5 */ /* 0x000fe20000000000 */
[----:B------:R-:W-:Y:S01]  /*74a0*/  UISETP.NE.U32.AND UP0, UPT, UR10, URZ, UPT ;  /* 0x0000003f0a00728c */ /* 0x000fe2000bf05070 */
[----:B------:R-:W-:Y:S01]  /*74b0*/  IMAD.MOV.U32 R4, RZ, RZ, 0x3f800000 ;  /* 0x3f800000ff047424 */ /* 0x000fe200078e00ff */
[----:B------:R-:W-:Y:S02]  /*74c0*/  USHF.R.U32.HI UR44, URZ, 0x4, UR44 ;  /* 0x000000043f2c7899 */ /* 0x000fe4000801162c */
[----:B------:R-:W-:Y:S02]  /*74d0*/  UISETP.NE.AND.EX UP0, UPT, UR11, URZ, UPT, UP0 ;  /* 0x0000003f0b00728c */ /* 0x000fe4000bf05300 */
[----:B------:R-:W-:Y:S01]  /*74e0*/  ULOP3.LUT UR44, UR44, 0x3fff, URZ, 0xc0, !UPT ;  /* 0x00003fff2c2c7892 */ /* 0x000fe2000f8ec03f */
[----:B------:R-:W-:-:S03]  /*74f0*/  UMOV UR15, 0xc0000010 ;  /* 0xc0000010000f7882 */ /* 0x000fc60000000000 */
[----:B------:R-:W-:Y:S01]  /*7500*/  ULOP3.LUT UR6, UR44, 0x10000, URZ, 0xfc, !UPT ;  /* 0x000100002c067892 */ /* 0x000fe2000f8efc3f */
[----:B------:R-:W-:-:S03]  /*7510*/  PLOP3.LUT P1, PT, PT, PT, UP0, 0x80, 0x0 ;  /* 0x000000000000781c */ /* 0x000fc60003f2f008 */
[----:B------:R-:W-:Y:S01]  /*7520*/  UIMAD UR6, UR4, 0x280, UR6 ;  /* 0x00000280040678a4 */ /* 0x000fe2000f8e0206 */
[----:B------:R-:W-:Y:S01]  /*7530*/  @UP0 ULDC.64 UR12, c[0x0][0x9c8] ;  /* 0x00027200000c0ab9 */ /* 0x000fe20000000a00 */
[----:B------:R-:W-:Y:S02]  /*7540*/  @UP0 USHF.R.S32.HI UR14, URZ, 0x1f, UR38 ;  /* 0x0000001f3f0e0899 */ /* 0x000fe40008011426 */
[----:B------:R-:W-:Y:S02]  /*7550*/  @UP0 UIMAD UR5, UR41, UR12, URZ ;  /* 0x0000000c290502a4 */ /* 0x000fe4000f8e023f */
[----:B------:R-:W-:Y:S02]  /*7560*/  @UP0 UIMAD.WIDE.U32 UR8, UR37, UR12, URZ ;  /* 0x0000000c250802a5 */ /* 0x000fe4000f8e003f */
[----:B------:R-:W-:-:S03]  /*7570*/  @UP0 UIMAD UR5, UR37, UR13, UR5 ;  /* 0x0000000d250502a4 */ /* 0x000fc6000f8e0205 */
[----:B------:R-:W-:Y:S01]  /*7580*/  @UP0 ULDC.64 UR12, c[0x0][0x9d0] ;  /* 0x00027400000c0ab9 */ /* 0x000fe20000000a00 */
[----:B------:R-:W-:Y:S02]  /*7590*/  @UP0 UIADD3 UR5, UR9, UR5, URZ ;  /* 0x0000000509050290 */ /* 0x000fe4000fffe03f */
[----:B------:R-:W-:-:S03]  /*75a0*/  @UP0 UIMAD UR4, UR14, UR12, URZ ;  /* 0x0000000c0e0402a4 */ /* 0x000fc6000f8e023f */
[----:B------:R-:W-:Y:S01]  /*75b0*/  UMOV UR14, UR6 ;  /* 0x00000006000e7c82 */ /* 0x000fe20008000000 */
[----:B------:R-:W-:Y:S02]  /*75c0*/  @UP0 UIMAD UR9, UR38, UR13, UR4 ;  /* 0x0000000d260902a4 */ /* 0x000fe4000f8e0204 */
[----:B------:R-:W-:Y:S01]  /*75d0*/  QGMMA.64x64x32.F32.E4M3.E4M3 R24, R152, gdesc[UR12], R24, gsb0 ;  /* 0x00e0000c98187df3 */ /* 0x000fe20008000818 */
[----:B------:R-:W-:Y:S02]  /*75e0*/  @UP0 UMOV UR4, UR8 ;  /* 0x0000000800040c82 */ /* 0x000fe40008000000 */
[----:B------:R-:W-:-:S04]  /*75f0*/  @UP0 UIMAD.WIDE.U32 UR4, UR38, UR12, UR4 ;  /* 0x0000000c260402a5 */ /* 0x000fc8000f8e0004 */
[----:B------:R-:W-:Y:S02]  /*7600*/  @UP0 UIADD3 UR5, UR5, UR9, URZ ;  /* 0x0000000905050290 */ /* 0x000fe4000fffe03f */
[----:B------:R-:W-:-:S04]  /*7610*/  @UP0 ULEA UR8, UP1, UR4, UR10, 0x2 ;  /* 0x0000000a04080291 */ /* 0x000fc8000f82103f */
[----:B------:R-:W-:Y:S02]  /*7620*/  @UP0 ULEA.HI.X UR9, UR4, UR11, UR5, 0x2, UP1 ;  /* 0x0000000b04090291 */ /* 0x000fe400088f1405 */
[----:B------:R-:W-:-:S04]  /*7630*/  IMAD.U32 R2, RZ, RZ, UR8 ;  /* 0x00000008ff027e24 */ /* 0x000fc8000f8e00ff */
[----:B-1----:R-:W-:Y:S01]  /*7640*/  MOV R3, UR9 ;  /* 0x0000000900037c02 */ /* 0x002fe20008000f00 */
[----:B------:R-:W-:-:S04]  /*7650*/  UIADD3 UR4, UR6, 0x80, URZ ;  /* 0x0000008006047890 */ /* 0x000fc8000fffe03f */
[----:B------:R1:W2:Y:S01]  /*7660*/  @P1 LDG.E R4, desc[UR46][R2.64] ;  /* 0x0000002e02041981 */ /* 0x0002a2000c1e1900 */
[----:B------:R-:W-:Y:S02]  /*7670*/  UMOV UR11, 0xc0000010 ;  /* 0xc0000010000b7882 */ /* 0x000fe40000000000 */
[----:B------:R-:W-:Y:S01]  /*7680*/  UMOV UR10, UR4 ;  /* 0x00000004000a7c82 */ /* 0x000fe20008000000 */
[----:B------:R-:W-:Y:S02]  /*7690*/  WARPGROUP.DEPBAR.LE gsb0, 0x0 ;  /* 0x00008000000079c5 */ /* 0x000fe40000010000 */
[----:B------:R-:W-:-:S06]  /*76a0*/  WARPGROUP.ARRIVE ;  /* 0x00000000000079c5 */ /* 0x000fcc0000000000 */
[----:B------:R-:W-:Y:S01]  /*76b0*/  QGMMA.64x64x32.F32.E4M3.E4M3 R24, R148, gdesc[UR8], R24, gsb0 ;  /* 0x00e0000894187df3 */ /* 0x000fe20008000818 */
[----:B------:R-:W-:Y:S01]  /*76c0*/  UIADD3 UR4, UR6, 0x100, URZ ;  /* 0x0000010006047890 */ /* 0x000fe2000fffe03f */
[----:B------:R-:W-:-:S06]  /*76d0*/  UMOV UR11, 0xc0000010 ;  /* 0xc0000010000b7882 */ /* 0x000fcc0000000000 */
[----:B------:R-:W-:Y:S01]  /*76e0*/  UMOV UR10, UR4 ;  /* 0x00000004000a7c82 */ /* 0x000fe20008000000 */
[----:B------:R-:W-:Y:S02]  /*76f0*/  WARPGROUP.DEPBAR.LE gsb0, 0x0 ;  /* 0x00008000000079c5 */ /* 0x000fe40000010000 */
[----:B------:R-:W-:-:S06]  /*7700*/  WARPGROUP.ARRIVE ;  /* 0x00000000000079c5 */ /* 0x000fcc0000000000 */
[----:B------:R-:W-:Y:S01]  /*7710*/  QGMMA.64x64x32.F32.E4M3.E4M3 R24, R136, gdesc[UR8], R24, gsb0 ;  /* 0x00e0000888187df3 */ /* 0x000fe20008000818 */
[----:B------:R-:W-:Y:S01]  /*7720*/  UIADD3 UR4, UR6, 0x180, URZ ;  /* 0x0000018006047890 */ /* 0x000fe2000fffe03f */
[----:B------:R-:W-:-:S06]  /*7730*/  UMOV UR11, 0xc0000010 ;  /* 0xc0000010000b7882 */ /* 0x000fcc0000000000 */
[----:B------:R-:W-:Y:S01]  /*7740*/  UMOV UR10, UR4 ;  /* 0x00000004000a7c82 */ /* 0x000fe20008000000 */
[----:B0-----:R-:W0:Y:S04]  /*7750*/  SHFL.BFLY PT, R0, R5, 0x2, 0x1f ;  /* 0x0c401f0005007f89 */ /* 0x001e2800000e0000 */
[----:B-1----:R-:W1:Y:S01]  /*7760*/  SHFL.BFLY PT, R2, R7, 0x2, 0x1f ;  /* 0x0c401f0007027f89 */ /* 0x002e6200000e0000 */
[----:B------:R-:W-:Y:S02]  /*7770*/  WARPGROUP.DEPBAR.LE gsb0, 0x0 ;  /* 0x00008000000079c5 */ /* 0x000fe40000010000 */
[----:B------:R-:W-:-:S06]  /*7780*/  WARPGROUP.ARRIVE ;  /* 0x00000000000079c5 */ /* 0x000fcc0000000000 */
[----:B------:R-:W-:Y:S01]  /*7790*/  QGMMA.64x64x32.F32.E4M3.E4M3 R24, R140, gdesc[UR8], R24, gsb0 ;  /* 0x00e000088c187df3 */ /* 0x000fe20008000818 */
[----:B0-----:R-:W-:Y:S01]  /*77a0*/  FADD.FTZ R0, R0, R5 ;  /* 0x0000000500007221 */ /* 0x001fe20000010000 */
[----:B------:R-:W-:Y:S01]  /*77b0*/  UIADD3 UR6, UR6, 0x200, URZ ;  /* 0x0000020006067890 */ /* 0x000fe2000fffe03f */
[----:B-1----:R-:W-:Y:S01]  /*77c0*/  FADD.FTZ R2, R2, R7 ;  /* 0x0000000702027221 */ /* 0x002fe20000010000 */
[----:B------:R-:W-:Y:S02]  /*77d0*/  UMOV UR11, 0xc0000010 ;  /* 0xc0000010000b7882 */ /* 0x000fe40000000000 */
[----:B------:R-:W0:Y:S03]  /*77e0*/  SHFL.BFLY PT, R3, R0, 0x1, 0x1f ;  /* 0x0c201f0000037f89 */ /* 0x000e2600000e0000 */
[----:B------:R-:W-:Y:S01]  /*77f0*/  UMOV UR10, UR6 ;  /* 0x00000006000a7c82 */ /* 0x000fe20008000000 */
[----:B------:R-:W1:Y:S01]  /*7800*/  SHFL.BFLY PT, R9, R2, 0x1, 0x1f ;  /* 0x0c201f0002097f89 */ /* 0x000e6200000e0000 */
[----:B0-----:R-:W-:Y:S01]  /*7810*/  FADD.FTZ R6, R0, R3 ;  /* 0x0000000300067221 */ /* 0x001fe20000010000 */
[----:B-1----:R-:W-:-:S04]  /*7820*/  FADD.FTZ R9, R2, R9 ;  /* 0x0000000902097221 */ /* 0x002fc80000010000 */
[C---:B------:R-:W-:Y:S01]  /*7830*/  FSETP.NE.FTZ.AND P1, PT, R6.reuse, RZ, PT ;  /* 0x000000ff0600720b */ /* 0x040fe20003f35000 */
[----:B------:R-:W-:Y:S01]  /*7840*/  FMUL.FTZ R5, R6, 0.00390625 ;  /* 0x3b80000006057820 */ /* 0x000fe20000410000 */
[----:B------:R-:W-:Y:S01]  /*7850*/  FMUL.FTZ R10, R9, 0.00390625 ;  /* 0x3b800000090a7820 */ /* 0x000fe20000410000 */
[----:B------:R-:W-:Y:S01]  /*7860*/  IMAD.MOV.U32 R3, RZ, RZ, RZ ;  /* 0x000000ffff037224 */ /* 0x000fe200078e00ff */
[----:B------:R-:W-:Y:S02]  /*7870*/  WARPGROUP.DEPBAR.LE gsb0, 0x0 ;  /* 0x00008000000079c5 */ /* 0x000fe40000010000 */
[----:B------:R-:W-:-:S06]  /*7880*/  WARPGROUP.ARRIVE ;  /* 0x00000000000079c5 */ /* 0x000fcc0000000000 */
[----:B------:R-:W-:Y:S01]  /*7890*/  QGMMA.64x64x32.F32.E4M3.E4M3 R24, R144, gdesc[UR8], R24, gsb0 ;  /* 0x00e0000890187df3 */ /* 0x000fe20008000818 */
[----:B------:R-:W-:Y:S02]  /*78a0*/  FSETP.NE.FTZ.AND P2, PT, R5, RZ, PT ;  /* 0x000000ff0500720b */ /* 0x000fe40003f55000 */
[----:B------:R-:W-:Y:S01]  /*78b0*/  FSETP.NE.FTZ.AND P3, PT, R10, RZ, PT ;  /* 0x000000ff0a00720b */ /* 0x000fe20003f75000 */
[----:B------:R0:W-:Y:S01]  /*78c0*/  @P1 MUFU.RCP R3, R6 ;  /* 0x0000000600031308 */ /* 0x0001e20000001000 */
[----:B------:R-:W-:Y:S01]  /*78d0*/  FSETP.NE.FTZ.AND P1, PT, R9, RZ, PT ;  /* 0x000000ff0900720b */ /* 0x000fe20003f35000 */
[----:B------:R-:W-:-:S08]  /*78e0*/  IMAD.MOV.U32 R7, RZ, RZ, RZ ;  /* 0x000000ffff077224 */ /* 0x000fd000078e00ff */
[----:B------:R-:W1:Y:S08]  /*78f0*/  @P2 MUFU.LG2 R5, R5 ;  /* 0x0000000500052308 */ /* 0x000e700000000c00 */
[----:B------:R-:W3:Y:S01]  /*7900*/  @P3 MUFU.LG2 R8, R10 ;  /* 0x0000000a00083308 */ /* 0x000ee20000000c00 */
[----:B------:R-:W-:-:S07]  /*7910*/  IMAD.U32 R11, RZ, RZ, UR32 ;  /* 0x00000020ff0b7e24 */ /* 0x000fce000f8e00ff */
[----:B------:R-:W4:Y:S01]  /*7920*/  @P1 MUFU.RCP R7, R9 ;  /* 0x0000000900071308 */ /* 0x000f220000001000 */
[----:B------:R-:W-:Y:S01]  /*7930*/  MOV R12, UR32 ;  /* 0x00000020000c7c02 */ /* 0x000fe20008000f00 */
[----:B0-----:R-:W-:Y:S01]  /*7940*/  @P2 FMUL.FTZ R6, R11, 0.69314718246459960938 ;  /* 0x3f3172180b062820 */ /* 0x001fe20000410000 */
[----:B-1----:R-:W-:Y:S01]  /*7950*/  @P2 FMUL.FTZ R5, R5, 0.69314718246459960938 ;  /* 0x3f31721805052820 */ /* 0x002fe20000410000 */
[----:B------:R-:W-:Y:S02]  /*7960*/  IMAD.MOV.U32 R2, RZ, RZ, -0x800000 ;  /* 0xff800000ff027424 */ /* 0x000fe400078e00ff */
[----:B------:R-:W-:Y:S01]  /*7970*/  @P3 FMUL.FTZ R11, R12, 0.69314718246459960938 ;  /* 0x3f3172180c0b3820 */ /* 0x000fe20000410000 */
[----:B------:R-:W-:Y:S01]  /*7980*/  @P2 FFMA.FTZ R2, R6, R57, R5 ;  /* 0x0000003906022223 */ /* 0x000fe20000010005 */
[----:B---3--:R-:W-:Y:S01]  /*7990*/  @P3 FMUL.FTZ R8, R8, 0.69314718246459960938 ;  /* 0x3f31721808083820 */ /* 0x008fe20000410000 */
[----:B------:R-:W-:Y:S02]  /*79a0*/  IMAD.MOV.U32 R0, RZ, RZ, -0x800000 ;  /* 0xff800000ff007424 */ /* 0x000fe400078e00ff */
[-C--:B--2---:R-:W-:Y:S01]  /*79b0*/  FMUL.FTZ R5, R3, R4.reuse ;  /* 0x0000000403057220 */ /* 0x084fe20000410000 */
[----:B------:R-:W-:Y:S01]  /*79c0*/  @P3 FFMA.FTZ R0, R11, R59, R8 ;  /* 0x0000003b0b003223 */ /* 0x000fe20000010008 */
[----:B----4-:R-:W-:Y:S01]  /*79d0*/  FMUL.FTZ R4, R7, R4 ;  /* 0x0000000407047220 */ /* 0x010fe20000410000 */
[----:B------:R-:W-:-:S02]  /*79e0*/  WARPGROUP.DEPBAR.LE gsb0, 0x0 ;  /* 0x00008000000079c5 */ /* 0x000fc40000010000 */
[----:B------:R-:W-:Y:S05]  /*79f0*/  @!P0 BRA `(.L_x_34) ;  /* 0x0000000000048947 */ /* 0x000fea0003800000 */
[----:B------:R-:W-:Y:S01]  /*7a00*/  BPT.TRAP 0x1 ;  /* 0x000000040000795c */ /* 0x000fe20000300000 */
.L_x_34:
[----:B------:R-:W-:Y:S01]  /*7a10*/  UIADD3 UR4, UR16, 0x12460, URZ ;  /* 0x0001246010047890 */ /* 0x000fe2000fffe03f */
[-C--:B------:R-:W-:Y:S01]  /*7a20*/  FMUL.FTZ R6, R24, R5.reuse ;  /* 0x0000000518067220 */ /* 0x080fe20000410000 */
[-C--:B------:R-:W-:Y:S01]  /*7a30*/  FMUL.FTZ R8, R29, R5.reuse ;  /* 0x000000051d087220 */ /* 0x080fe20000410000 */
[-C--:B------:R-:W-:Y:S01]  /*7a40*/  FMUL.FTZ R9, R32, R5.reuse ;  /* 0x0000000520097220 */ /* 0x080fe20000410000 */
[----:B------:R-:W-:Y:S01]  /*7a50*/  UPRMT UR4, UR7, 0x654, UR4 ;  /* 0x0000065407047896 */ /* 0x000fe20008000004 */
        /* <DEDUP_REMOVED lines=8> */
[----:B------:R-:W-:Y:S01]  /*7ae0*/  SYNCS.ARRIVE.TRANS64.RED.A1T0 RZ, [UR4], RZ ;  /* 0x000000ffffff79a7 */ /* 0x000fe20008100404 */
[-C--:B------:R-:W-:Y:S01]  /*7af0*/  FMUL.FTZ R10, R33, R5.reuse ;  /* 0x00000005210a7220 */ /* 0x080fe20000410000 */
[-C--:B------:R-:W-:Y:S01]  /*7b00*/  FMUL.FTZ R44, R44, R5.reuse ;  /* 0x000000052c2c7220 */ /* 0x080fe20000410000 */
[-C--:B------:R-:W-:Y:S01]  /*7b10*/  FMUL.FTZ R41, R41, R5.reuse ;  /* 0x0000000529297220 */ /* 0x080fe20000410000 */
        /* <DEDUP_REMOVED lines=12> */
[----:B------:R-:W-:Y:S01]  /*7be0*/  PLOP3.LUT P0, PT, PT, PT, PT, 0x8, 0x0 ;  /* 0x000000000000781c */ /* 0x000fe20003f0e170 */
[-C--:B------:R-:W-:Y:S01]  /*7bf0*/  FMUL.FTZ R38, R38, R4.reuse ;  /* 0x0000000426267220 */ /* 0x080fe20000410000 */
[-C--:B------:R-:W-:Y:S01]  /*7c00*/  FMUL.FTZ R35, R35, R4.reuse ;  /* 0x0000000423237220 */ /* 0x080fe20000410000 */
[-C--:B------:R-:W-:Y:S01]  /*7c10*/  FMUL.FTZ R46, R46, R4.reuse ;  /* 0x000000042e2e7220 */ /* 0x080fe20000410000 */
[-C--:B------:R-:W-:Y:S01]  /*7c20*/  FMUL.FTZ R43, R43, R4.reuse ;  /* 0x000000042b2b7220 */ /* 0x080fe20000410000 */
[-C--:B------:R-:W-:Y:S01]  /*7c30*/  FMUL.FTZ R54, R54, R4.reuse ;  /* 0x0000000436367220 */ /* 0x080fe20000410000 */
[----:B------:R-:W-:-:S07]  /*7c40*/  FMUL.FTZ R51, R51, R4 ;  /* 0x0000000433337220 */ /* 0x000fce0000410000 */
.L_x_10:
[----:B------:R-:W-:Y:S05]  /*7c50*/  @P0 BRA `(.L_x_35) ;  /* 0x00000014006c0947 */ /* 0x000fea0003800000 */
[----:B------:R-:W0:Y:S01]  /*7c60*/  S2R R18, SR_TID.X ;  /* 0x0000000000127919 */ /* 0x000e220000002100 */
[----:B------:R-:W-:Y:S01]  /*7c70*/  ULDC.64 UR4, c[0x4][0x38] ;  /* 0x01000e0000047ab9 */ /* 0x000fe20000000a00 */
[----:B------:R-:W-:Y:S01]  /*7c80*/  ULDC.64 UR8, c[0x0][0xbd0] ;  /* 0x0002f40000087ab9 */ /* 0x000fe20000000a00 */
[----:B------:R-:W-:Y:S01]  /*7c90*/  USHF.R.S32.HI UR7, URZ, 0x1f, UR38 ;  /* 0x0000001f3f077899 */ /* 0x000fe20008011426 */
[----:B------:R-:W-:Y:S01]  /*7ca0*/  ULDC.64 UR10, c[0x0][0xb38] ;  /* 0x0002ce00000a7ab9 */ /* 0x000fe20000000a00 */
[----:B0-----:R-:W-:-:S05]  /*7cb0*/  IMAD.SHL.U32 R4, R18, 0x4, RZ ;  /* 0x0000000412047824 */ /* 0x001fca00078e00ff */
[----:B------:R-:W-:Y:S01]  /*7cc0*/  LOP3.LUT R4, R4, 0xc, RZ, 0xc0, !PT ;  /* 0x0000000c04047812 */ /* 0x000fe200078ec0ff */
[----:B------:R-:W-:Y:S03]  /*7cd0*/  BAR.SYNC.DEFER_BLOCKING 0x1, 0x180 ;  /* 0x0046000000007b1d */ /* 0x000fe60000010000 */
[----:B------:R-:W-:-:S04]  /*7ce0*/  IADD3 R4, P0, R4, UR4, RZ ;  /* 0x0000000404047c10 */ /* 0x000fc8000ff1e0ff */
[----:B------:R-:W-:-:S05]  /*7cf0*/  IADD3.X R5, RZ, UR5, RZ, P0, !PT ;  /* 0x00000005ff057c10 */ /* 0x000fca00087fe4ff */
[----:B------:R0:W2:Y:S01]  /*7d00*/  LDG.E.CONSTANT R17, desc[UR46][R4.64] ;  /* 0x0000002e04117981 */ /* 0x0000a2000c1e9900 */
[----:B------:R-:W-:Y:S01]  /*7d10*/  LOP3.LUT P0, R16, R18, 0x3, RZ, 0xc0, !PT ;  /* 0x0000000312107812 */ /* 0x000fe2000780c0ff */
[----:B------:R-:W-:Y:S02]  /*7d20*/  UIMAD.WIDE.U32 UR4, UR38, UR8, URZ ;  /* 0x00000008260472a5 */ /* 0x000fe4000f8e003f */
[----:B------:R-:W-:Y:S01]  /*7d30*/  IADD3 R45, RZ, -UR38, RZ ;  /* 0x80000026ff2d7c10 */ /* 0x000fe2000fffe0ff */
[----:B------:R-:W-:Y:S01]  /*7d40*/  UIMAD UR6, UR7, UR8, URZ ;  /* 0x00000008070672a4 */ /* 0x000fe2000f8e023f */
[----:B------:R-:W-:Y:S01]  /*7d50*/  ISETP.EQ.OR P0, PT, R16, 0x3, !P0 ;  /* 0x000000031000780c */ /* 0x000fe20004702670 */
[----:B------:R-:W-:Y:S01]  /*7d60*/  UIMAD UR8, UR7, UR10, URZ ;  /* 0x0000000a070872a4 */ /* 0x000fe2000f8e023f */
[----:B------:R-:W-:Y:S01]  /*7d70*/  BSSY B0, `(.L_x_36) ;  /* 0x0000105000007945 */ /* 0x000fe20003800000 */
[----:B------:R-:W-:Y:S01]  /*7d80*/  MOV R22, UR4 ;  /* 0x0000000400167c02 */ /* 0x000fe20008000f00 */
[----:B------:R-:W-:Y:S01]  /*7d90*/  UIMAD UR9, UR38, UR9, UR6 ;  /* 0x00000009260972a4 */ /* 0x000fe2000f8e0206 */
[----:B------:R-:W-:Y:S01]  /*7da0*/  SEL R86, R6, R7, P0 ;  /* 0x0000000706567207 */ /* 0x000fe20000000000 */
[----:B------:R-:W-:Y:S01]  /*7db0*/  IMAD.U32 R23, RZ, RZ, UR5 ;  /* 0x00000005ff177e24 */ /* 0x000fe2000f8e00ff */
[----:B------:R-:W-:Y:S01]  /*7dc0*/  SEL R82, R7, R6, P0 ;  /* 0x0000000607527207 */ /* 0x000fe20000000000 */
[----:B------:R-:W-:Y:S01]  /*7dd0*/  VIADD R7, R18, 0xffffff80 ;  /* 0xffffff8012077836 */ /* 0x000fe20000000000 */
[----:B------:R-:W-:Y:S01]  /*7de0*/  SEL R88, R3, R8, P0 ;  /* 0x0000000803587207 */ /* 0x000fe20000000000 */
[----:B------:R-:W1:Y:S01]  /*7df0*/  S2UR UR4, SR_CTAID.Y ;  /* 0x00000000000479c3 */ /* 0x000e620000002600 */
[----:B------:R-:W-:Y:S01]  /*7e00*/  SEL R84, R8, R3, P0 ;  /* 0x0000000308547207 */ /* 0x000fe20000000000 */
[----:B------:R-:W-:Y:S01]  /*7e10*/  UIADD3 UR9, UR5, UR9, URZ ;  /* 0x0000000905097290 */ /* 0x000fe2000fffe03f */
[----:B------:R-:W-:Y:S01]  /*7e20*/  SHF.R.S32.HI R6, RZ, 0x1f, R7 ;  /* 0x0000001fff067819 */ /* 0x000fe20000011407 */
[----:B------:R-:W-:Y:S01]  /*7e30*/  UIMAD.WIDE.U32 UR6, UR38, UR10, URZ ;  /* 0x0000000a260672a5 */ /* 0x000fe2000f8e003f */
[----:B------:R-:W-:Y:S01]  /*7e40*/  SEL R78, R9, R10, P0 ;  /* 0x0000000a094e7207 */ /* 0x000fe20000000000 */
[----:B------:R-:W-:Y:S01]  /*7e50*/  UIMAD UR8, UR38, UR11, UR8 ;  /* 0x0000000b260872a4 */ /* 0x000fe2000f8e0208 */
[----:B------:R-:W-:Y:S01]  /*7e60*/  LEA.HI R8, R6, R7, RZ, 0x7 ;  /* 0x0000000706087211 */ /* 0x000fe200078f38ff */
[----:B------:R-:W-:Y:S01]  /*7e70*/  IMAD.U32 R23, RZ, RZ, UR9 ;  /* 0x00000009ff177e24 */ /* 0x000fe2000f8e00ff */
[----:B------:R-:W-:Y:S01]  /*7e80*/  SEL R74, R10, R9, P0 ;  /* 0x000000090a4a7207 */ /* 0x000fe20000000000 */
[----:B------:R-:W-:Y:S01]  /*7e90*/  UIADD3 UR8, UR7, UR8, URZ ;  /* 0x0000000807087290 */ /* 0x000fe2000fffe03f */
[----:B0-----:R-:W-:-:S02]  /*7ea0*/  LOP3.LUT R4, R8, 0xffffff80, RZ, 0xc0, !PT ;  /* 0xffffff8008047812 */ /* 0x001fc400078ec0ff */
[----:B------:R-:W-:Y:S02]  /*7eb0*/  SEL R80, R36, R11, P0 ;  /* 0x0000000b24507207 */ /* 0x000fe40000000000 */
[----:B------:R-:W-:Y:S01]  /*7ec0*/  SEL R76, R11, R36, P0 ;  /* 0x000000240b4c7207 */ /* 0x000fe20000000000 */
[----:B------:R-:W-:Y:S01]  /*7ed0*/  IMAD.IADD R28, R7, 0x1, -R4 ;  /* 0x00000001071c7824 */ /* 0x000fe200078e0a04 */
[----:B------:R-:W-:Y:S01]  /*7ee0*/  LEA.HI R5, R6, R7, RZ, 0x2 ;  /* 0x0000000706057211 */ /* 0x000fe200078f10ff */
[----:B------:R-:W0:Y:S01]  /*7ef0*/  S2R R36, SR_CTAID.X ;  /* 0x0000000000247919 */ /* 0x000e220000002500 */
[----:B------:R-:W-:Y:S02]  /*7f00*/  SEL R16, R26, R27, P0 ;  /* 0x0000001b1a107207 */ /* 0x000fe40000000000 */
[----:B------:R-:W-:Y:S02]  /*7f10*/  SHF.R.S32.HI R9, RZ, 0x1f, R28 ;  /* 0x0000001fff097819 */ /* 0x000fe4000001141c */
[----:B------:R-:W-:-:S02]  /*7f20*/  LOP3.LUT R6, R5, 0xfffffffc, RZ, 0xc0, !PT ;  /* 0xfffffffc05067812 */ /* 0x000fc400078ec0ff */
[----:B------:R-:W-:Y:S02]  /*7f30*/  LEA.HI R11, R9, R28, RZ, 0x2 ;  /* 0x0000001c090b7211 */ /* 0x000fe400078f10ff */
[----:B------:R-:W-:Y:S01]  /*7f40*/  SEL R58, R27, R26, P0 ;  /* 0x0000001a1b3a7207 */ /* 0x000fe20000000000 */
[----:B------:R-:W-:Y:S01]  /*7f50*/  IMAD.IADD R7, R7, 0x1, -R6 ;  /* 0x0000000107077824 */ /* 0x000fe200078e0a06 */
[--C-:B------:R-:W-:Y:S01]  /*7f60*/  SHF.R.S32.HI R4, RZ, 0x2, R11.reuse ;  /* 0x00000002ff047819 */ /* 0x100fe2000001140b */
[----:B------:R-:W3:Y:S01]  /*7f70*/  LDC R27, c[0x0][0xbe8] ;  /* 0x0002fa00ff1b7b82 */ /* 0x000ee20000000800 */
[----:B------:R-:W-:Y:S02]  /*7f80*/  SHF.R.S32.HI R3, RZ, 0x1f, R11 ;  /* 0x0000001fff037819 */ /* 0x000fe4000001140b */
[----:B------:R-:W-:Y:S02]  /*7f90*/  SHF.R.S32.HI R8, RZ, 0x7, R8 ;  /* 0x00000007ff087819 */ /* 0x000fe40000011408 */
[----:B------:R-:W-:-:S02]  /*7fa0*/  LEA.HI R3, R3, R4, RZ, 0x3 ;  /* 0x0000000403037211 */ /* 0x000fc400078f18ff */
[----:B------:R-:W-:Y:S02]  /*7fb0*/  SEL R64, R14, R49, P0 ;  /* 0x000000310e407207 */ /* 0x000fe40000000000 */
[----:B------:R-:W-:Y:S01]  /*7fc0*/  LOP3.LUT R5, R3, 0xfffffff8, RZ, 0xc0, !PT ;  /* 0xfffffff803057812 */ /* 0x000fe200078ec0ff */
[----:B------:R-:W-:Y:S01]  /*7fd0*/  IMAD.HI R3, R8, 0x55555556, RZ ;  /* 0x5555555608037827 */ /* 0x000fe200078e02ff */
[----:B------:R-:W-:Y:S02]  /*7fe0*/  SEL R48, R49, R14, P0 ;  /* 0x0000000e31307207 */ /* 0x000fe40000000000 */
[----:B------:R-:W-:Y:S02]  /*7ff0*/  IADD3 R5, R4, -R5, RZ ;  /* 0x8000000504057210 */ /* 0x000fe40007ffe0ff */
[----:B------:R-:W-:Y:S02]  /*8000*/  LEA.HI R4, R9, R28, RZ, 0x5 ;  /* 0x0000001c09047211 */ /* 0x000fe400078f28ff */
[----:B------:R-:W-:-:S02]  /*8010*/  LEA.HI R3, R3, R3, RZ, 0x1 ;  /* 0x0000000303037211 */ /* 0x000fc400078f08ff */
[----:B------:R-:W-:Y:S02]  /*8020*/  SHF.R.S32.HI R4, RZ, 0x5, R4 ;  /* 0x00000005ff047819 */ /* 0x000fe40000011404 */
[----:B------:R-:W-:Y:S01]  /*8030*/  SEL R66, R52, R15, P0 ;  /* 0x0000000f34427207 */ /* 0x000fe20000000000 */
[----:B------:R-:W-:Y:S01]  /*8040*/  IMAD R3, R3, -0x3, R8 ;  /* 0xfffffffd03037824 */ /* 0x000fe200078e0208 */
[----:B------:R-:W-:Y:S01]  /*8050*/  LEA.HI R8, R7, R7, RZ, 0x1 ;  /* 0x0000000707087211 */ /* 0x000fe200078f08ff */
[----:B------:R-:W-:Y:S01]  /*8060*/  IMAD R6, R4, 0x10, R5 ;  /* 0x0000001004067824 */ /* 0x000fe200078e0205 */
[----:B---3--:R-:W-:Y:S01]  /*8070*/  ISETP.NE.AND P2, PT, R27, 0x1, PT ;  /* 0x000000011b00780c */ /* 0x008fe20003f45270 */
[----:B------:R-:W3:Y:S01]  /*8080*/  LDC.64 R4, c[0x0][0xbd8] ;  /* 0x0002f600ff047b82 */ /* 0x000ee20000000a00 */
[----:B------:R-:W-:Y:S01]  /*8090*/  SEL R62, R15, R52, P0 ;  /* 0x000000340f3e7207 */ /* 0x000fe20000000000 */
[----:B------:R-:W-:Y:S01]  /*80a0*/  IMAD R3, R3, 0x40, R6 ;  /* 0x0000004003037824 */ /* 0x000fe200078e0206 */
[----:B------:R-:W-:-:S02]  /*80b0*/  SEL R24, R54, R55, P0 ;  /* 0x0000003736187207 */ /* 0x000fc40000000000 */
[----:B------:R-:W-:Y:S01]  /*80c0*/  SEL R18, R55, R54, P0 ;  /* 0x0000003637127207 */ /* 0x000fe20000000000 */
[----:B0-----:R-:W-:Y:S01]  /*80d0*/  IMAD R29, R36, 0xc0, R3 ;  /* 0x000000c0241d7824 */ /* 0x001fe200078e0203 */
[----:B------:R-:W-:Y:S02]  /*80e0*/  SEL R14, R34, R35, P0 ;  /* 0x00000023220e7207 */ /* 0x000fe40000000000 */
[----:B------:R-:W-:Y:S02]  /*80f0*/  SEL R52, R35, R34, P0 ;  /* 0x0000002223347207 */ /* 0x000fe40000000000 */
[----:B------:R-:W-:Y:S01]  /*8100*/  SEL R34, R38, R39, P0 ;  /* 0x0000002726227207 */ /* 0x000fe20000000000 */
[----:B------:R-:W0:Y:S01]  /*8110*/  @P2 LDC R37, c[0x0][0xbec] ;  /* 0x0002fb00ff252b82 */ /* 0x000e220000000800 */
[----:B------:R-:W-:Y:S02]  /*8120*/  LOP3.LUT R8, R8, 0x1ffffffe, RZ, 0xc0, !PT ;  /* 0x1ffffffe08087812 */ /* 0x000fe400078ec0ff */
[----:B------:R-:W-:-:S02]  /*8130*/  SEL R32, R44, R13, P0 ;  /* 0x0000000d2c207207 */ /* 0x000fc40000000000 */
[----:B------:R-:W-:Y:S01]  /*8140*/  SEL R70, R13, R44, P0 ;  /* 0x0000002c0d467207 */ /* 0x000fe20000000000 */
[----:B------:R-:W-:Y:S01]  /*8150*/  IMAD.IADD R10, R7, 0x1, -R8 ;  /* 0x00000001070a7824 */ /* 0x000fe200078e0a08 */
[----:B------:R-:W-:Y:S01]  /*8160*/  SEL R40, R30, R31, P0 ;  /* 0x0000001f1e287207 */ /* 0x000fe20000000000 */
[----:B------:R-:W-:Y:S01]  /*8170*/  IMAD.U32 R8, RZ, RZ, UR6 ;  /* 0x00000006ff087e24 */ /* 0x000fe2000f8e00ff */
[----:B------:R-:W-:Y:S01]  /*8180*/  SEL R60, R31, R30, P0 ;  /* 0x0000001e1f3c7207 */ /* 0x000fe20000000000 */
[----:B------:R-:W-:Y:S01]  /*8190*/  IMAD R10, R10, 0x8, R3 ;  /* 0x000000080a0a7824 */ /* 0x000fe200078e0203 */
[----:B------:R-:W-:Y:S01]  /*81a0*/  SEL R26, R46, R47, P0 ;  /* 0x0000002f2e1a7207 */ /* 0x000fe20000000000 */
[----:B---3--:R-:W-:Y:S01]  /*81b0*/  IMAD R54, R4, UR41, RZ ;  /* 0x0000002904367c24 */ /* 0x008fe2000f8e02ff */
[----:B------:R-:W-:Y:S01]  /*81c0*/  SEL R72, R12, R41, P0 ;  /* 0x000000290c487207 */ /* 0x000fe20000000000 */
[----:B------:R-:W-:Y:S01]  /*81d0*/  IMAD.WIDE.U32 R22, R4, UR37, R22 ;  /* 0x0000002504167c25 */ /* 0x000fe2000f8e0016 */
[----:B------:R-:W-:-:S02]  /*81e0*/  SEL R46, R47, R46, P0 ;  /* 0x0000002e2f2e7207 */ /* 0x000fc40000000000 */
[----:B------:R-:W3:Y:S01]  /*81f0*/  @P2 LDC R47, c[0x0][0xbec] ;  /* 0x0002fb00ff2f2b82 */ /* 0x000ee20000000800 */
[----:B------:R-:W-:Y:S01]  /*8200*/  IMAD R35, R5, UR37, R54 ;  /* 0x0000002505237c24 */ /* 0x000fe2000f8e0236 */
[----:B------:R-:W-:Y:S01]  /*8210*/  SEL R68, R41, R12, P0 ;  /* 0x0000000c29447207 */ /* 0x000fe20000000000 */
[----:B------:R-:W-:Y:S01]  /*8220*/  IMAD R36, R36, 0xc0, R10 ;  /* 0x000000c024247824 */ /* 0x000fe200078e020a */
[----:B------:R-:W-:Y:S01]  /*8230*/  SEL R12, R42, R43, P0 ;  /* 0x0000002b2a0c7207 */ /* 0x000fe20000000000 */
[----:B------:R-:W-:Y:S01]  /*8240*/  IMAD.IADD R23, R23, 0x1, R35 ;  /* 0x0000000117177824 */ /* 0x000fe200078e0223 */
[----:B------:R-:W-:Y:S01]  /*8250*/  SEL R44, R43, R42, P0 ;  /* 0x0000002a2b2c7207 */ /* 0x000fe20000000000 */
[----:B0-----:R-:W-:Y:S01]  /*8260*/  @P2 IMAD.HI.U32 R35, R36, R37, RZ ;  /* 0x0000002524232227 */ /* 0x001fe200078e00ff */
[----:B------:R-:W0:Y:S01]  /*8270*/  @P2 LDC R54, c[0x0][0xbf0] ;  /* 0x0002fc00ff362b82 */ /* 0x000e220000000800 */
[----:B------:R-:W-:Y:S02]  /*8280*/  LOP3.LUT R11, R11, 0x7ffffffc, RZ, 0xc0, !PT ;  /* 0x7ffffffc0b0b7812 */ /* 0x000fe400078ec0ff */
[----:B------:R-:W-:Y:S01]  /*8290*/  SEL R20, R50, R51, P0 ;  /* 0x0000003332147207 */ /* 0x000fe20000000000 */
[----:B------:R-:W-:Y:S01]  /*82a0*/  IMAD.MOV.U32 R37, RZ, RZ, R36 ;  /* 0x000000ffff257224 */ /* 0x000fe200078e0024 */
[----:B------:R-:W-:-:S02]  /*82b0*/  SEL R56, R39, R38, P0 ;  /* 0x0000002627387207 */ /* 0x000fc40000000000 */
[----:B------:R-:W-:Y:S02]  /*82c0*/  SEL R50, R51, R50, P0 ;  /* 0x0000003233327207 */ /* 0x000fe40000000000 */
[----:B------:R-:W-:Y:S01]  /*82d0*/  MOV R9, UR7 ;  /* 0x0000000700097c02 */ /* 0x000fe20008000f00 */
[----:B------:R-:W-:Y:S01]  /*82e0*/  IMAD.U32 R9, RZ, RZ, UR8 ;  /* 0x00000008ff097e24 */ /* 0x000fe2000f8e00ff */
[C---:B------:R-:W-:Y:S01]  /*82f0*/  LOP3.LUT P1, RZ, R28.reuse, 0x3, RZ, 0xc0, !PT ;  /* 0x000000031cff7812 */ /* 0x040fe2000782c0ff */
[----:B------:R-:W-:Y:S01]  /*8300*/  IMAD.IADD R28, R28, 0x1, -R11 ;  /* 0x000000011c1c7824 */ /* 0x000fe200078e0a0b */
[----:B------:R-:W-:Y:S01]  /*8310*/  ULDC.64 UR6, c[0x0][0xb48] ;  /* 0x0002d20000067ab9 */ /* 0x000fe20000000a00 */
[----:B------:R-:W-:Y:S01]  /*8320*/  ULDC.64 UR8, c[0x0][0xb28] ;  /* 0x0002ca0000087ab9 */ /* 0x000fe20000000a00 */
[----:B------:R-:W-:Y:S01]  /*8330*/  IADD3 R53, R29, 0x8, RZ ;  /* 0x000000081d357810 */ /* 0x000fe20007ffe0ff */
[----:B---3--:R-:W-:Y:S01]  /*8340*/  @P2 IMAD.HI.U32 R47, R36, R47, RZ ;  /* 0x0000002f242f2227 */ /* 0x008fe200078e00ff */
[----:B0-----:R-:W-:-:S02]  /*8350*/  @P2 SHF.R.U32.HI R37, RZ, R54, R35 ;  /* 0x00000036ff252219 */ /* 0x001fc40000011623 */
[----:B--2---:R-:W-:Y:S01]  /*8360*/  LOP3.LUT R33, R17, 0x2, RZ, 0x3c, !PT ;  /* 0x0000000211217812 */ /* 0x004fe200078e3cff */
[----:B------:R-:W-:Y:S04]  /*8370*/  SHFL.IDX PT, R6, R86, R17, 0x1c1f ;  /* 0x001c1f1156067589 */ /* 0x000fe800000e0000 */
[----:B------:R-:W0:Y:S04]  /*8380*/  SHFL.IDX PT, R5, R82, R33, 0x1c1f ;  /* 0x001c1f2152057589 */ /* 0x000e2800000e0000 */
[----:B------:R-:W-:Y:S04]  /*8390*/  SHFL.IDX PT, R13, R34, R17, 0x1c1f ;  /* 0x001c1f11220d7589 */ /* 0x000fe800000e0000 */
[----:B------:R-:W-:Y:S04]  /*83a0*/  SHFL.IDX PT, R7, R88, R17, 0x1c1f ;  /* 0x001c1f1158077589 */ /* 0x000fe800000e0000 */
[----:B------:R-:W2:Y:S04]  /*83b0*/  SHFL.IDX PT, R34, R84, R33, 0x1c1f ;  /* 0x001c1f2154227589 */ /* 0x000ea800000e0000 */
[----:B------:R3:W-:Y:S04]  /*83c0*/  SHFL.IDX PT, R31, R64, R17, 0x1c1f ;  /* 0x001c1f11401f7589 */ /* 0x0007e800000e0000 */
[----:B------:R4:W-:Y:S04]  /*83d0*/  SHFL.IDX PT, R30, R66, R17, 0x1c1f ;  /* 0x001c1f11421e7589 */ /* 0x0009e800000e0000 */
[----:B------:R5:W-:Y:S01]  /*83e0*/  SHFL.IDX PT, R42, R72, R17, 0x1c1f ;  /* 0x001c1f11482a7589 */ /* 0x000be200000e0000 */
[----:B0-----:R-:W-:Y:S01]  /*83f0*/  SEL R4, R6, R5, P0 ;  /* 0x0000000506047207 */ /* 0x001fe20000000000 */
[----:B---3--:R-:W0:Y:S01]  /*8400*/  LDC.64 R64, c[0x0][0xb40] ;  /* 0x0002d000ff407b82 */ /* 0x008e220000000a00 */
[----:B------:R-:W-:Y:S01]  /*8410*/  SEL R6, R5, R6, P0 ;  /* 0x0000000605067207 */ /* 0x000fe20000000000 */
[----:B------:R-:W-:Y:S04]  /*8420*/  SHFL.IDX PT, R39, R78, R17, 0x1c1f ;  /* 0x001c1f114e277589 */ /* 0x000fe800000e0000 */
[----:B------:R-:W-:Y:S02]  /*8430*/  SHFL.IDX PT, R38, R80, R17, 0x1c1f ;  /* 0x001c1f1150267589 */ /* 0x000fe400000e0000 */
[----:B----4-:R-:W1:Y:S01]  /*8440*/  LDC R66, c[0x0][0xc50] ;  /* 0x00031400ff427b82 */ /* 0x010e620000000800 */
[----:B--2---:R-:W-:Y:S01]  /*8450*/  SEL R5, R7, R34, P0 ;  /* 0x0000002207057207 */ /* 0x004fe20000000000 */
[----:B------:R-:W-:Y:S01]  /*8460*/  SHFL.IDX PT, R32, R32, R17, 0x1c1f ;  /* 0x001c1f1120207589 */ /* 0x000fe200000e0000 */
[----:B------:R-:W-:-:S03]  /*8470*/  SEL R7, R34, R7, P0 ;  /* 0x0000000722077207 */ /* 0x000fc60000000000 */
[----:B------:R-:W-:Y:S02]  /*8480*/  SHFL.IDX PT, R16, R16, R17, 0x1c1f ;  /* 0x001c1f1110107589 */ /* 0x000fe400000e0000 */
[----:B-----5:R-:W2:Y:S02]  /*8490*/  @P2 LDC R72, c[0x0][0xbf0] ;  /* 0x0002fc00ff482b82 */ /* 0x020ea40000000800 */
[----:B------:R-:W-:Y:S04]  /*84a0*/  SHFL.IDX PT, R15, R40, R17, 0x1c1f ;  /* 0x001c1f11280f7589 */ /* 0x000fe800000e0000 */
[----:B------:R-:W-:Y:S01]  /*84b0*/  SHFL.IDX PT, R14, R14, R17, 0x1c1f ;  /* 0x001c1f110e0e7589 */ /* 0x000fe200000e0000 */
[C---:B0-----:R-:W-:Y:S02]  /*84c0*/  IMAD R34, R64.reuse, UR41, RZ ;  /* 0x0000002940227c24 */ /* 0x041fe4000f8e02ff */
[----:B------:R-:W-:Y:S01]  /*84d0*/  IMAD.WIDE.U32 R8, R64, UR37, R8 ;  /* 0x0000002540087c25 */ /* 0x000fe2000f8e0008 */
[----:B------:R-:W-:Y:S03]  /*84e0*/  SHFL.IDX PT, R12, R12, R17, 0x1c1f ;  /* 0x001c1f110c0c7589 */ /* 0x000fe600000e0000 */
[----:B------:R-:W-:Y:S01]  /*84f0*/  IMAD R35, R65, UR37, R34 ;  /* 0x0000002541237c24 */ /* 0x000fe2000f8e0222 */
[----:B------:R-:W-:Y:S01]  /*8500*/  SHFL.IDX PT, R11, R26, R17, 0x1c1f ;  /* 0x001c1f111a0b7589 */ /* 0x000fe200000e0000 */
[----:B-1----:R-:W-:Y:S01]  /*8510*/  IMAD R66, R66, R45, UR4 ;  /* 0x0000000442427e24 */ /* 0x002fe2000f8e022d */
[----:B------:R-:W-:Y:S01]  /*8520*/  ULDC.64 UR4, c[0x0][0xbe0] ;  /* 0x0002f80000047ab9 */ /* 0x000fe20000000a00 */
[----:B------:R-:W-:Y:S01]  /*8530*/  IMAD.MOV.U32 R34, RZ, RZ, R8 ;  /* 0x000000ffff227224 */ /* 0x000fe200078e0008 */
[----:B------:R-:W-:Y:S01]  /*8540*/  SHFL.IDX PT, R3, R24, R17, 0x1c1f ;  /* 0x001c1f1118037589 */ /* 0x000fe200000e0000 */
[----:B------:R-:W-:Y:S01]  /*8550*/  IADD3 R35, R9, R35, RZ ;  /* 0x0000002309237210 */ /* 0x000fe20007ffe0ff */
[----:B------:R-:W-:-:S02]  /*8560*/  IMAD.MOV.U32 R45, RZ, RZ, R36 ;  /* 0x000000ffff2d7224 */ /* 0x000fc400078e0024 */
[----:B------:R-:W-:Y:S01]  /*8570*/  SHFL.IDX PT, R10, R20, R17, 0x1c1f ;  /* 0x001c1f11140a7589 */ /* 0x000fe200000e0000 */
[----:B--2---:R-:W-:-:S03]  /*8580*/  @P2 SHF.R.U32.HI R45, RZ, R72, R47 ;  /* 0x00000048ff2d2219 */ /* 0x004fc6000001162f */
[----:B------:R-:W-:Y:S04]  /*8590*/  SHFL.IDX PT, R41, R76, R33, 0x1c1f ;  /* 0x001c1f214c297589 */ /* 0x000fe800000e0000 */
[----:B------:R-:W0:Y:S04]  /*85a0*/  SHFL.IDX PT, R40, R74, R33, 0x1c1f ;  /* 0x001c1f214a287589 */ /* 0x000e2800000e0000 */
[----:B------:R-:W-:Y:S04]  /*85b0*/  SHFL.IDX PT, R43, R70, R33, 0x1c1f ;  /* 0x001c1f21462b7589 */ /* 0x000fe800000e0000 */
[----:B------:R-:W1:Y:S04]  /*85c0*/  SHFL.IDX PT, R49, R68, R33, 0x1c1f ;  /* 0x001c1f2144317589 */ /* 0x000e6800000e0000 */
[----:B------:R-:W-:Y:S04]  /*85d0*/  SHFL.IDX PT, R51, R62, R33, 0x1c1f ;  /* 0x001c1f213e337589 */ /* 0x000fe800000e0000 */
[----:B------:R-:W2:Y:S04]  /*85e0*/  SHFL.IDX PT, R48, R48, R33, 0x1c1f ;  /* 0x001c1f2130307589 */ /* 0x000ea800000e0000 */
[----:B------:R-:W-:Y:S04]  /*85f0*/  SHFL.IDX PT, R26, R60, R33, 0x1c1f ;  /* 0x001c1f213c1a7589 */ /* 0x000fe800000e0000 */
[----:B------:R-:W-:Y:S04]  /*8600*/  SHFL.IDX PT, R25, R58, R33, 0x1c1f ;  /* 0x001c1f213a197589 */ /* 0x000fe800000e0000 */
[----:B------:R-:W-:Y:S04]  /*8610*/  SHFL.IDX PT, R24, R56, R33, 0x1c1f ;  /* 0x001c1f2138187589 */ /* 0x000fe800000e0000 */
[----:B------:R-:W-:Y:S04]  /*8620*/  SHFL.IDX PT, R21, R52, R33, 0x1c1f ;  /* 0x001c1f2134157589 */ /* 0x000fe800000e0000 */
[----:B------:R3:W-:Y:S04]  /*8630*/  SHFL.IDX PT, R20, R46, R33, 0x1c1f ;  /* 0x001c1f212e147589 */ /* 0x0007e800000e0000 */
[----:B------:R-:W-:Y:S04]  /*8640*/  SHFL.IDX PT, R19, R44, R33, 0x1c1f ;  /* 0x001c1f212c137589 */ /* 0x000fe800000e0000 */
[----:B------:R-:W-:Y:S01]  /*8650*/  SHFL.IDX PT, R18, R18, R33, 0x1c1f ;  /* 0x001c1f2112127589 */ /* 0x000fe200000e0000 */
[----:B---3--:R-:W-:-:S03]  /*8660*/  IMAD.MOV R46, RZ, RZ, -R45 ;  /* 0x000000ffff2e7224 */ /* 0x008fc600078e0a2d */
[----:B------:R3:W-:Y:S02]  /*8670*/  SHFL.IDX PT, R17, R50, R33, 0x1c1f ;  /* 0x001c1f2132117589 */ /* 0x0007e400000e0000 */
[----:B---3--:R-:W-:-:S05]  /*8680*/  SHF.R.S32.HI R33, RZ, 0x1f, R66 ;  /* 0x0000001fff217819 */ /* 0x008fca0000011442 */
[C---:B------:R-:W-:Y:S02]  /*8690*/  IMAD R9, R33.reuse, UR4, RZ ;  /* 0x0000000421097c24 */ /* 0x040fe4000f8e02ff */
[----:B------:R-:W-:Y:S02]  /*86a0*/  IMAD R33, R33, UR6, RZ ;  /* 0x0000000621217c24 */ /* 0x000fe4000f8e02ff */
[C---:B------:R-:W-:Y:S02]  /*86b0*/  IMAD R44, R66.reuse, UR5, R9 ;  /* 0x00000005422c7c24 */ /* 0x040fe4000f8e0209 */
[----:B------:R-:W-:Y:S01]  /*86c0*/  IMAD.WIDE.U32 R8, R66, UR4, R22 ;  /* 0x0000000442087c25 */ /* 0x000fe2000f8e0016 */
[----:B------:R-:W-:-:S03]  /*86d0*/  ULDC.64 UR4, c[0x0][0xb30] ;  /* 0x0002cc0000047ab9 */ /* 0x000fc60000000a00 */
[C---:B------:R-:W-:Y:S01]  /*86e0*/  IMAD.WIDE.U32 R22, R66.reuse, UR6, R34 ;  /* 0x0000000642167c25 */ /* 0x040fe2000f8e0022 */
[----:B------:R-:W-:Y:S02]  /*86f0*/  IADD3 R34, P2, R37, R8, RZ ;  /* 0x0000000825227210 */ /* 0x000fe40007f5e0ff */
[----:B------:R-:W-:Y:S01]  /*8700*/  SHF.R.S32.HI R8, RZ, 0x1f, R45 ;  /* 0x0000001fff087819 */ /* 0x000fe2000001142d */
[----:B------:R-:W-:Y:S01]  /*8710*/  IMAD R47, R66, UR7, R33 ;  /* 0x00000007422f7c24 */ /* 0x000fe2000f8e0221 */
[--C-:B------:R-:W-:Y:S01]  /*8720*/  SHF.R.S32.HI R33, RZ, 0x1f, R37.reuse ;  /* 0x0000001fff217819 */ /* 0x100fe20000011425 */
[----:B------:R-:W-:Y:S01]  /*8730*/  IMAD.MOV R37, RZ, RZ, -R37 ;  /* 0x000000ffff257224 */ /* 0x000fe200078e0a25 */
[----:B------:R-:W-:Y:S01]  /*8740*/  ULDC.64 UR6, c[0x0][0xbc8] ;  /* 0x0002f20000067ab9 */ /* 0x000fe20000000a00 */
[----:B------:R-:W-:Y:S01]  /*8750*/  IMAD R8, R8, UR4, RZ ;  /* 0x0000000408087c24 */ /* 0x000fe2000f8e02ff */
[----:B------:R-:W-:Y:S02]  /*8760*/  IADD3 R23, R23, R47, RZ ;  /* 0x0000002f17177210 */ /* 0x000fe40007ffe0ff */
[----:B------:R-:W-:Y:S01]  /*8770*/  IADD3.X R35, R33, R9, R44, P2, !PT ;  /* 0x0000000921237210 */ /* 0x000fe200017fe42c */
[----:B------:R-:W-:-:S02]  /*8780*/  IMAD R33, R27, R37, R36 ;  /* 0x000000251b217224 */ /* 0x000fc400078e0224 */
[----:B------:R-:W-:Y:S02]  /*8790*/  IMAD R37, R27, R46, R36 ;  /* 0x0000002e1b257224 */ /* 0x000fe400078e0224 */
[C---:B------:R-:W-:Y:S01]  /*87a0*/  IMAD R47, R45.reuse, UR5, R8 ;  /* 0x000000052d2f7c24 */ /* 0x040fe2000f8e0208 */
[----:B------:R-:W3:Y:S01]  /*87b0*/  S2UR UR5, SR_CgaCtaId ;  /* 0x00000000000579c3 */ /* 0x000ee20000008800 */
[----:B------:R-:W-:Y:S01]  /*87c0*/  IMAD.WIDE.U32 R8, R45, UR4, R22 ;  /* 0x000000042d087c25 */ /* 0x000fe2000f8e0016 */
[----:B------:R-:W-:Y:S01]  /*87d0*/  SHF.R.S32.HI R22, RZ, 0x1f, R33 ;  /* 0x0000001fff167819 */ /* 0x000fe20000011421 */
[----:B------:R-:W-:Y:S01]  /*87e0*/  UMOV UR4, 0x400 ;  /* 0x0000040000047882 */ /* 0x000fe20000000000 */
[----:B------:R-:W-:Y:S01]  /*87f0*/  SHF.R.S32.HI R23, RZ, 0x1f, R37 ;  /* 0x0000001fff177819 */ /* 0x000fe20000011425 */
[----:B------:R-:W-:Y:S02]  /*8800*/  IMAD.IADD R9, R9, 0x1, R47 ;  /* 0x0000000109097824 */ /* 0x000fe400078e022f */
[----:B------:R-:W-:-:S02]  /*8810*/  IMAD R22, R22, UR6, RZ ;  /* 0x0000000616167c24 */ /* 0x000fc4000f8e02ff */
[----:B------:R-:W-:Y:S02]  /*8820*/  IMAD R36, R23, UR8, RZ ;  /* 0x0000000817247c24 */ /* 0x000fe4000f8e02ff */
[C---:B------:R-:W-:Y:S01]  /*8830*/  IMAD R23, R33.reuse, UR7, R22 ;  /* 0x0000000721177c24 */ /* 0x040fe2000f8e0216 */
[----:B0-----:R-:W-:Y:S01]  /*8840*/  SEL R22, R40, R39, P0 ;  /* 0x0000002728167207 */ /* 0x001fe20000000000 */
[----:B------:R-:W-:Y:S01]  /*8850*/  IMAD.WIDE.U32 R34, R33, UR6, R34 ;  /* 0x0000000621227c25 */ /* 0x000fe2000f8e0022 */
[----:B------:R-:W-:-:S03]  /*8860*/  ULDC.64 UR6, c[0x0][0xba8] ;  /* 0x0002ea0000067ab9 */ /* 0x000fc60000000a00 */
[C---:B------:R-:W-:Y:S02]  /*8870*/  IMAD R33, R37.reuse, UR9, R36 ;  /* 0x0000000925217c24 */ /* 0x040fe4000f8e0224 */
[----:B------:R-:W-:Y:S01]  /*8880*/  IMAD.WIDE.U32 R36, R37, UR8, R8 ;  /* 0x0000000825247c25 */ /* 0x000fe2000f8e0008 */
[----:B------:R-:W-:Y:S01]  /*8890*/  SEL R8, R39, R40, P0 ;  /* 0x0000002827087207 */ /* 0x000fe20000000000 */
[----:B------:R-:W-:Y:S01]  /*88a0*/  ULDC.64 UR8, c[0x0][0xb00] ;  /* 0x0002c00000087ab9 */ /* 0x000fe20000000a00 */
[C---:B------:R-:W-:Y:S01]  /*88b0*/  LEA R40, P2, R34.reuse, UR6, 0x2 ;  /* 0x0000000622287c11 */ /* 0x040fe2000f8410ff */
[----:B------:R-:W-:Y:S01]  /*88c0*/  IMAD.IADD R23, R35, 0x1, R23 ;  /* 0x0000000123177824 */ /* 0x000fe200078e0217 */
[----:B------:R-:W-:Y:S01]  /*88d0*/  ULDC UR6, c[0x0][0xa88] ;  /* 0x0002a20000067ab9 */ /* 0x000fe20000000800 */
[----:B------:R-:W-:Y:S01]  /*88e0*/  IMAD.IADD R9, R37, 0x1, R33 ;  /* 0x0000000125097824 */ /* 0x000fe200078e0221 */
[----:B---3--:R-:W-:Y:S01]  /*88f0*/  ULEA UR4, UR5, UR4, 0x18 ;  /* 0x0000000405047291 */ /* 0x008fe2000f8ec03f */
[----:B------:R-:W-:Y:S01]  /*8900*/  SHFL.IDX PT, R44, R40, 0x1, 0x1c1f ;  /* 0x003c1f00282c7f89 */ /* 0x000fe200000e0000 */
[----:B------:R-:W-:Y:S01]  /*8910*/  LEA.HI.X R33, R34, UR7, R23, 0x2, P2 ;  /* 0x0000000722217c11 */ /* 0x000fe200090f1417 */
[----:B------:R-:W-:Y:S01]  /*8920*/  IMAD R50, R27, UR6, RZ ;  /* 0x000000061b327c24 */ /* 0x000fe2000f8e02ff */
[----:B------:R-:W-:Y:S01]  /*8930*/  UIADD3 UR4, UR4, 0x12420, URZ ;  /* 0x0001242004047890 */ /* 0x000fe2000fffe03f */
[----:B------:R2:W-:Y:S01]  /*8940*/  SHFL.IDX PT, R34, R40, RZ, 0x1c1f ;  /* 0x001c1fff28227589 */ /* 0x0005e200000e0000 */
[----:B------:R-:W-:-:S02]  /*8950*/  LEA R52, P3, R36, UR8, 0x2 ;  /* 0x0000000824347c11 */ /* 0x000fc4000f8610ff */
[-C--:B------:R-:W-:Y:S01]  /*8960*/  ISETP.GE.OR P2, PT, R29, R50.reuse, P1 ;  /* 0x000000321d00720c */ /* 0x080fe20000f46670 */
[----:B------:R-:W0:Y:S01]  /*8970*/  SHFL.IDX PT, R35, R33, RZ, 0x1c1f ;  /* 0x001c1fff21237589 */ /* 0x000e2200000e0000 */
[-C--:B------:R-:W-:Y:S01]  /*8980*/  ISETP.GE.OR P1, PT, R53, R50.reuse, P1 ;  /* 0x000000323500720c */ /* 0x080fe20000f26670 */
[----:B------:R-:W-:Y:S01]  /*8990*/  UPRMT UR4, URZ, 0x654, UR4 ;  /* 0x000006543f047896 */ /* 0x000fe20008000004 */
[----:B------:R-:W-:Y:S01]  /*89a0*/  LEA.HI.X R54, R36, UR9, R9, 0x2, P3 ;  /* 0x0000000924367c11 */ /* 0x000fe200098f1409 */
[----:B------:R-:W3:Y:S01]  /*89b0*/  SHFL.IDX PT, R45, R33, 0x1, 0x1c1f ;  /* 0x003c1f00212d7f89 */ /* 0x000ee200000e0000 */
[----:B------:R-:W-:Y:S02]  /*89c0*/  ISETP.GE.AND P3, PT, R29, R50, PT ;  /* 0x000000321d00720c */ /* 0x000fe40003f66270 */
[----:B------:R-:W-:Y:S01]  /*89d0*/  SEL R9, R38, R41, P0 ;  /* 0x0000002926097207 */ /* 0x000fe20000000000 */
[----:B------:R4:W4:Y:S01]  /*89e0*/  SHFL.IDX PT, R46, R52, RZ, 0x1c1f ;  /* 0x001c1fff342e7589 */ /* 0x00092200000e0000 */
[----:B------:R-:W-:-:S02]  /*89f0*/  SEL R23, R41, R38, P0 ;  /* 0x0000002629177207 */ /* 0x000fc40000000000 */
[----:B------:R-:W-:Y:S01]  /*8a00*/  SYNCS.ARRIVE.TRANS64.RED.A1T0 RZ, [UR4], RZ ;  /* 0x000000ffffff79a7 */ /* 0x000fe20008100404 */
[----:B------:R0:W4:Y:S01]  /*8a10*/  SHFL.IDX PT, R47, R54, RZ, 0x1c1f ;  /* 0x001c1fff362f7589 */ /* 0x00012200000e0000 */
[----:B-1----:R-:W-:Y:S02]  /*8a20*/  SEL R36, R42, R49, P0 ;  /* 0x000000312a247207 */ /* 0x002fe40000000000 */
[----:B------:R-:W-:Y:S01]  /*8a30*/  SEL R38, R49, R42, P0 ;  /* 0x0000002a31267207 */ /* 0x000fe20000000000 */
[----:B------:R-:W-:Y:S01]  /*8a40*/  IMAD.SHL.U32 R49, R28, 0x2, RZ ;  /* 0x000000021c317824 */ /* 0x000fe200078e00ff */
[----:B------:R-:W-:Y:S02]  /*8a50*/  SEL R37, R32, R43, P0 ;  /* 0x0000002b20257207 */ /* 0x000fe40000000000 */
[----:B------:R-:W-:Y:S02]  /*8a60*/  SEL R39, R43, R32, P0 ;  /* 0x000000202b277207 */ /* 0x000fe40000000000 */
[----:B--2---:R-:W-:-:S02]  /*8a70*/  SEL R40, R31, R48, P0 ;  /* 0x000000301f287207 */ /* 0x004fc40000000000 */
[----:B------:R-:W-:Y:S01]  /*8a80*/  SEL R42, R48, R31, P0 ;  /* 0x0000001f302a7207 */ /* 0x000fe20000000000 */
[----:B0-----:R0:W-:Y:S01]  /*8a90*/  @!P2 ST.E desc[UR46][R34.64], R2 ;  /* 0x000000022200a985 */ /* 0x0011e2000c10192e */
[----:B------:R-:W-:Y:S02]  /*8aa0*/  SEL R41, R30, R51, P0 ;  /* 0x000000331e297207 */ /* 0x000fe40000000000 */
[----:B------:R-:W-:Y:S01]  /*8ab0*/  SEL R43, R51, R30, P0 ;  /* 0x0000001e332b7207 */ /* 0x000fe20000000000 */
[----:B---3--:R0:W-:Y:S01]  /*8ac0*/  @!P1 ST.E desc[UR46][R44.64], R0 ;  /* 0x000000002c009985 */ /* 0x0081e2000c10192e */
[----:B------:R-:W-:Y:S05]  /*8ad0*/  @P3 BRA `(.L_x_37) ;  /* 0x0000000000b83947 */ /* 0x000fea0003800000 */
[C---:B0-----:R-:W-:Y:S01]  /*8ae0*/  VIADD R0, R49.reuse, 0x8 ;  /* 0x0000000831007836 */ /* 0x041fe20000000000 */
[----:B------:R-:W-:Y:S01]  /*8af0*/  ULDC UR4, c[0x0][0xac8] ;  /* 0x0002b20000047ab9 */ /* 0x000fe20000000800 */
[C---:B------:R-:W-:Y:S01]  /*8b00*/  IADD3 R2, R49.reuse, 0x18, RZ ;  /* 0x0000001831027810 */ /* 0x040fe20007ffe0ff */
[C---:B------:R-:W-:Y:S01]  /*8b10*/  VIADD R27, R49.reuse, 0x20 ;  /* 0x00000020311b7836 */ /* 0x040fe20000000000 */
[C---:B------:R-:W-:Y:S01]  /*8b20*/  ISETP.GE.AND P1, PT, R49.reuse, UR4, PT ;  /* 0x0000000431007c0c */ /* 0x040fe2000bf26270 */
[C---:B------:R-:W-:Y:S01]  /*8b30*/  VIADD R32, R49.reuse, 0x28 ;  /* 0x0000002831207836 */ /* 0x040fe20000000000 */
[----:B------:R-:W-:Y:S01]  /*8b40*/  ISETP.GE.AND P2, PT, R0, UR4, PT ;  /* 0x0000000400007c0c */ /* 0x000fe2000bf46270 */
[C---:B------:R-:W-:Y:S01]  /*8b50*/  VIADD R33, R49.reuse, 0x30 ;  /* 0x0000003031217836 */ /* 0x040fe20000000000 */
[----:B------:R-:W-:Y:S02]  /*8b60*/  IADD3 R34, R49, 0x38, RZ ;  /* 0x0000003831227810 */ /* 0x000fe40007ffe0ff */
[----:B------:R-:W-:-:S02]  /*8b70*/  ISETP.GE.AND P3, PT, R27, UR4, PT ;  /* 0x000000041b007c0c */ /* 0x000fc4000bf66270 */
[----:B------:R-:W-:Y:S02]  /*8b80*/  ISETP.GE.AND P4, PT, R32, UR4, PT ;  /* 0x0000000420007c0c */ /* 0x000fe4000bf86270 */
[----:B------:R-:W-:Y:S02]  /*8b90*/  ISETP.GE.AND P5, PT, R33, UR4, PT ;  /* 0x0000000421007c0c */ /* 0x000fe4000bfa6270 */
[----:B------:R-:W-:Y:S01]  /*8ba0*/  ISETP.GE.AND P6, PT, R34, UR4, PT ;  /* 0x0000000422007c0c */ /* 0x000fe2000bfc6270 */
[----:B----4-:R-:W-:Y:S02]  /*8bb0*/  @!P1 IMAD.WIDE R28, R49, 0x4, R46 ;  /* 0x00000004311c9825 */ /* 0x010fe400078e022e */
[----:B------:R-:W-:-:S03]  /*8bc0*/  @!P2 LEA.HI R0, R0, R0, RZ, 0x1 ;  /* 0x000000000000a211 */ /* 0x000fc600078f08ff */
[----:B------:R0:W-:Y:S01]  /*8bd0*/  @!P1 ST.E.64 desc[UR46][R28.64], R4 ;  /* 0x000000041c009985 */ /* 0x0001e2000c101b2e */
[----:B------:R-:W-:Y:S01]  /*8be0*/  @!P2 LOP3.LUT R31, R0, 0xfffffffe, RZ, 0xc0, !PT ;  /* 0xfffffffe001fa812 */ /* 0x000fe200078ec0ff */
[----:B------:R-:W-:Y:S01]  /*8bf0*/  VIADD R0, R49, 0x10 ;  /* 0x0000001031007836 */ /* 0x000fe20000000000 */
[----:B------:R-:W-:Y:S02]  /*8c00*/  @!P3 LEA.HI R27, R27, R27, RZ, 0x1 ;  /* 0x0000001b1b1bb211 */ /* 0x000fe400078f08ff */
[----:B------:R-:W-:Y:S01]  /*8c10*/  @!P4 LEA.HI R32, R32, R32, RZ, 0x1 ;  /* 0x000000202020c211 */ /* 0x000fe200078f08ff */
[----:B------:R-:W-:Y:S01]  /*8c20*/  @!P2 IMAD.WIDE R30, R31, 0x4, R46 ;  /* 0x000000041f1ea825 */ /* 0x000fe200078e022e */
[----:B------:R-:W-:Y:S02]  /*8c30*/  ISETP.GE.AND P1, PT, R0, UR4, PT ;  /* 0x0000000400007c0c */ /* 0x000fe4000bf26270 */
[----:B------:R-:W-:Y:S02]  /*8c40*/  @!P5 LEA.HI R33, R33, R33, RZ, 0x1 ;  /* 0x000000212121d211 */ /* 0x000fe400078f08ff */
[----:B------:R1:W-:Y:S01]  /*8c50*/  @!P2 ST.E.64 desc[UR46][R30.64], R6 ;  /* 0x000000061e00a985 */ /* 0x0003e2000c101b2e */
[----:B------:R-:W-:-:S02]  /*8c60*/  ISETP.GE.AND P2, PT, R2, UR4, PT ;  /* 0x0000000402007c0c */ /* 0x000fc4000bf46270 */
[----:B------:R-:W-:Y:S02]  /*8c70*/  @!P6 LEA.HI R34, R34, R34, RZ, 0x1 ;  /* 0x000000222222e211 */ /* 0x000fe400078f08ff */
[----:B------:R-:W-:Y:S02]  /*8c80*/  @!P3 LOP3.LUT R27, R27, 0xfffffffe, RZ, 0xc0, !PT ;  /* 0xfffffffe1b1bb812 */ /* 0x000fe400078ec0ff */
[----:B------:R-:W-:Y:S02]  /*8c90*/  @!P5 LOP3.LUT R33, R33, 0xfffffffe, RZ, 0xc0, !PT ;  /* 0xfffffffe2121d812 */ /* 0x000fe400078ec0ff */
[----:B------:R-:W-:Y:S01]  /*8ca0*/  @!P1 LEA.HI R0, R0, R0, RZ, 0x1 ;  /* 0x0000000000009211 */ /* 0x000fe200078f08ff */
[----:B0-----:R-:W-:Y:S01]  /*8cb0*/  @!P3 IMAD.WIDE R28, R27, 0x4, R46 ;  /* 0x000000041b1cb825 */ /* 0x001fe200078e022e */
[----:B------:R-:W-:Y:S02]  /*8cc0*/  @!P6 LOP3.LUT R35, R34, 0xfffffffe, RZ, 0xc0, !PT ;  /* 0xfffffffe2223e812 */ /* 0x000fe400078ec0ff */
[----:B------:R-:W-:-:S02]  /*8cd0*/  @!P1 LOP3.LUT R5, R0, 0xfffffffe, RZ, 0xc0, !PT ;  /* 0xfffffffe00059812 */ /* 0x000fc400078ec0ff */
[----:B------:R-:W-:Y:S01]  /*8ce0*/  @!P2 LEA.HI R2, R2, R2, RZ, 0x1 ;  /* 0x000000020202a211 */ /* 0x000fe200078f08ff */
[--C-:B------:R-:W-:Y:S01]  /*8cf0*/  @!P6 IMAD.WIDE R34, R35, 0x4, R46.reuse ;  /* 0x000000042322e825 */ /* 0x100fe200078e022e */
[----:B-1----:R-:W-:Y:S02]  /*8d00*/  @!P4 LOP3.LUT R31, R32, 0xfffffffe, RZ, 0xc0, !PT ;  /* 0xfffffffe201fc812 */ /* 0x002fe400078ec0ff */
[----:B------:R-:W-:Y:S01]  /*8d10*/  @!P2 LOP3.LUT R7, R2, 0xfffffffe, RZ, 0xc0, !PT ;  /* 0xfffffffe0207a812 */ /* 0x000fe200078ec0ff */
[----:B------:R-:W-:-:S04]  /*8d20*/  @!P1 IMAD.WIDE R4, R5, 0x4, R46 ;  /* 0x0000000405049825 */ /* 0x000fc800078e022e */
[--C-:B------:R-:W-:Y:S01]  /*8d30*/  @!P2 IMAD.WIDE R6, R7, 0x4, R46.reuse ;  /* 0x000000040706a825 */ /* 0x100fe200078e022e */
[----:B------:R1:W-:Y:S03]  /*8d40*/  @!P1 ST.E.64 desc[UR46][R4.64], R8 ;  /* 0x0000000804009985 */ /* 0x0003e6000c101b2e */
[--C-:B------:R-:W-:Y:S01]  /*8d50*/  @!P4 IMAD.WIDE R30, R31, 0x4, R46.reuse ;  /* 0x000000041f1ec825 */ /* 0x100fe200078e022e */
[----:B------:R1:W-:Y:S03]  /*8d60*/  @!P2 ST.E.64 desc[UR46][R6.64], R22 ;  /* 0x000000160600a985 */ /* 0x0003e6000c101b2e */
[----:B------:R-:W-:Y:S01]  /*8d70*/  @!P5 IMAD.WIDE R32, R33, 0x4, R46 ;  /* 0x000000042120d825 */ /* 0x000fe200078e022e */
[----:B------:R1:W-:Y:S04]  /*8d80*/  @!P3 ST.E.64 desc[UR46][R28.64], R36 ;  /* 0x000000241c00b985 */ /* 0x0003e8000c101b2e */
[----:B------:R1:W-:Y:S04]  /*8d90*/  @!P4 ST.E.64 desc[UR46][R30.64], R38 ;  /* 0x000000261e00c985 */ /* 0x0003e8000c101b2e */
[----:B------:R1:W-:Y:S04]  /*8da0*/  @!P5 ST.E.64 desc[UR46][R32.64], R40 ;  /* 0x000000282000d985 */ /* 0x0003e8000c101b2e */
[----:B------:R1:W-:Y:S02]  /*8db0*/  @!P6 ST.E.64 desc[UR46][R34.64], R42 ;  /* 0x0000002a2200e985 */ /* 0x0003e4000c101b2e */
.L_x_37:
[----:B------:R-:W-:Y:S05]  /*8dc0*/  BSYNC B0 ;  /* 0x0000000000007941 */ /* 0x000fea0003800000 */
.L_x_36:
[----:B------:R-:W-:Y:S01]  /*8dd0*/  ISETP.GE.AND P1, PT, R53, R50, PT ;  /* 0x000000323500720c */ /* 0x000fe20003f26270 */
[----:B-1----:R1:W2:Y:S01]  /*8de0*/  SHFL.IDX PT, R31, R54, 0x1, 0x1c1f ;  /* 0x003c1f00361f7f89 */ /* 0x0022a200000e0000 */
[----:B------:R-:W-:Y:S02]  /*8df0*/  SEL R23, R15, R26, P0 ;  /* 0x0000001a0f177207 */ /* 0x000fe40000000000 */
[----:B------:R-:W-:Y:S01]  /*8e00*/  SEL R29, R26, R15, P0 ;  /* 0x0000000f1a1d7207 */ /* 0x000fe20000000000 */
[----:B------:R1:W3:Y:S01]  /*8e10*/  SHFL.IDX PT, R30, R52, 0x1, 0x1c1f ;  /* 0x003c1f00341e7f89 */ /* 0x0002e200000e0000 */
[----:B------:R-:W-:Y:S02]  /*8e20*/  SEL R22, R16, R25, P0 ;  /* 0x0000001910167207 */ /* 0x000fe40000000000 */
[----:B------:R-:W-:Y:S02]  /*8e30*/  SEL R28, R25, R16, P0 ;  /* 0x00000010191c7207 */ /* 0x000fe40000000000 */
[----:B------:R-:W-:-:S02]  /*8e40*/  SEL R27, R13, R24, P0 ;  /* 0x000000180d1b7207 */ /* 0x000fc40000000000 */
[----:B------:R-:W-:Y:S02]  /*8e50*/  SEL R15, R24, R13, P0 ;  /* 0x0000000d180f7207 */ /* 0x000fe40000000000 */
[----:B------:R-:W-:Y:S02]  /*8e60*/  SEL R26, R14, R21, P0 ;  /* 0x000000150e1a7207 */ /* 0x000fe40000000000 */
[----:B------:R-:W-:Y:S02]  /*8e70*/  SEL R25, R11, R20, P0 ;  /* 0x000000140b197207 */ /* 0x000fe40000000000 */
[----:B------:R-:W-:Y:S02]  /*8e80*/  SEL R13, R20, R11, P0 ;  /* 0x0000000b140d7207 */ /* 0x000fe40000000000 */
[----:B------:R-:W-:Y:S02]  /*8e90*/  SEL R14, R21, R14, P0 ;  /* 0x0000000e150e7207 */ /* 0x000fe40000000000 */
[----:B------:R-:W-:-:S02]  /*8ea0*/  SEL R24, R12, R19, P0 ;  /* 0x000000130c187207 */ /* 0x000fc40000000000 */
[----:B------:R-:W-:Y:S02]  /*8eb0*/  SEL R16, R10, R17, P0 ;  /* 0x000000110a107207 */ /* 0x000fe40000000000 */
[----:B------:R-:W-:Y:S02]  /*8ec0*/  SEL R20, R17, R10, P0 ;  /* 0x0000000a11147207 */ /* 0x000fe40000000000 */
[----:B------:R-:W-:Y:S02]  /*8ed0*/  SEL R12, R19, R12, P0 ;  /* 0x0000000c130c7207 */ /* 0x000fe40000000000 */
[----:B------:R-:W-:Y:S02]  /*8ee0*/  SEL R17, R3, R18, P0 ;  /* 0x0000001203117207 */ /* 0x000fe40000000000 */
[----:B------:R-:W-:Y:S01]  /*8ef0*/  SEL R21, R18, R3, P0 ;  /* 0x0000000312157207 */ /* 0x000fe20000000000 */
[----:B-123--:R-:W-:Y:S06]  /*8f00*/  @P1 BRA `(.L_x_8) ;  /* 0x0000004800e81947 */ /* 0x00efec0003800000 */
[C---:B0-----:R-:W-:Y:S01]  /*8f10*/  VIADD R0, R49.reuse, 0x8 ;  /* 0x0000000831007836 */ /* 0x041fe20000000000 */
[----:B------:R-:W-:Y:S01]  /*8f20*/  ULDC UR4, c[0x0][0xac8] ;  /* 0x0002b20000047ab9 */ /* 0x000fe20000000800 */
[C---:B------:R-:W-:Y:S01]  /*8f30*/  VIADD R6, R49.reuse, 0x18 ;  /* 0x0000001831067836 */ /* 0x040fe20000000000 */
[C---:B------:R-:W-:Y:S01]  /*8f40*/  IADD3 R8, R49.reuse, 0x20, RZ ;  /* 0x0000002031087810 */ /* 0x040fe20007ffe0ff */
[C---:B------:R-:W-:Y:S01]  /*8f50*/  VIADD R2, R49.reuse, 0x10 ;  /* 0x0000001031027836 */ /* 0x040fe20000000000 */
[----:B------:R-:W-:Y:S01]  /*8f60*/  ISETP.GE.AND P1, PT, R0, UR4, PT ;  /* 0x0000000400007c0c */ /* 0x000fe2000bf26270 */
[C---:B------:R-:W-:Y:S01]  /*8f70*/  VIADD R10, R49.reuse, 0x28 ;  /* 0x00000028310a7836 */ /* 0x040fe20000000000 */
[----:B------:R-:W-:Y:S01]  /*8f80*/  ISETP.GE.AND P3, PT, R6, UR4, PT ;  /* 0x0000000406007c0c */ /* 0x000fe2000bf66270 */
[C---:B------:R-:W-:Y:S01]  /*8f90*/  VIADD R11, R49.reuse, 0x30 ;  /* 0x00000030310b7836 */ /* 0x040fe20000000000 */
[----:B------:R-:W-:Y:S02]  /*8fa0*/  ISETP.GE.AND P2, PT, R2, UR4, PT ;  /* 0x0000000402007c0c */ /* 0x000fe4000bf46270 */
[----:B------:R-:W-:-:S02]  /*8fb0*/  ISETP.GE.AND P0, PT, R49, UR4, PT ;  /* 0x0000000431007c0c */ /* 0x000fc4000bf06270 */
[----:B------:R-:W-:Y:S02]  /*8fc0*/  ISETP.GE.AND P4, PT, R8, UR4, PT ;  /* 0x0000000408007c0c */ /* 0x000fe4000bf86270 */
[----:B------:R-:W-:Y:S02]  /*8fd0*/  ISETP.GE.AND P5, PT, R10, UR4, PT ;  /* 0x000000040a007c0c */ /* 0x000fe4000bfa6270 */
[----:B------:R-:W-:Y:S02]  /*8fe0*/  ISETP.GE.AND P6, PT, R11, UR4, PT ;  /* 0x000000040b007c0c */ /* 0x000fe4000bfc6270 */
[----:B------:R-:W-:-:S03]  /*8ff0*/  @!P1 LEA.HI R0, R0, R0, RZ, 0x1 ;  /* 0x0000000000009211 */ /* 0x000fc600078f08ff */
[----:B------:R-:W-:Y:S02]  /*9000*/  @!P2 LEA.HI R4, R2, R2, RZ, 0x1 ;  /* 0x000000020204a211 */ /* 0x000fe400078f08ff */
[----:B------:R-:W-:Y:S01]  /*9010*/  @!P1 LOP3.LUT R5, R0, 0xfffffffe, RZ, 0xc0, !PT ;  /* 0xfffffffe00059812 */ /* 0x000fe200078ec0ff */
[C---:B------:R-:W-:Y:S01]  /*9020*/  @!P0 IMAD.WIDE R2, R49.reuse, 0x4, R30 ;  /* 0x0000000431028825 */ /* 0x040fe200078e021e */
[----:B------:R-:W-:Y:S02]  /*9030*/  @!P3 LEA.HI R0, R6, R6, RZ, 0x1 ;  /* 0x000000060600b211 */ /* 0x000fe400078f08ff */
[----:B------:R-:W-:Y:S01]  /*9040*/  @!P4 LEA.HI R8, R8, R8, RZ, 0x1 ;  /* 0x000000080808c211 */ /* 0x000fe200078f08ff */
[----:B------:R-:W-:Y:S01]  /*9050*/  VIADD R49, R49, 0x38 ;  /* 0x0000003831317836 */ /* 0x000fe20000000000 */
[----:B------:R-:W-:Y:S01]  /*9060*/  @!P3 LOP3.LUT R9, R0, 0xfffffffe, RZ, 0xc0, !PT ;  /* 0xfffffffe0009b812 */ /* 0x000fe200078ec0ff */
[----:B------:R0:W-:Y:S01]  /*9070*/  @!P0 ST.E.64 desc[UR46][R2.64], R22 ;  /* 0x0000001602008985 */ /* 0x0001e2000c101b2e */
[----:B------:R-:W-:-:S02]  /*9080*/  @!P5 LEA.HI R10, R10, R10, RZ, 0x1 ;  /* 0x0000000a0a0ad211 */ /* 0x000fc400078f08ff */
[----:B------:R-:W-:Y:S01]  /*9090*/  @!P2 LOP3.LUT R7, R4, 0xfffffffe, RZ, 0xc0, !PT ;  /* 0xfffffffe0407a812 */ /* 0x000fe200078ec0ff */
[--C-:B------:R-:W-:Y:S01]  /*90a0*/  @!P1 IMAD.WIDE R4, R5, 0x4, R30.reuse ;  /* 0x0000000405049825 */ /* 0x100fe200078e021e */
[----:B------:R-:W-:Y:S02]  /*90b0*/  @!P6 LEA.HI R0, R11, R11, RZ, 0x1 ;  /* 0x0000000b0b00e211 */ /* 0x000fe400078f08ff */
[----:B------:R-:W-:Y:S01]  /*90c0*/  @!P4 LOP3.LUT R11, R8, 0xfffffffe, RZ, 0xc0, !PT ;  /* 0xfffffffe080bc812 */ /* 0x000fe200078ec0ff */
[--C-:B------:R-:W-:Y:S01]  /*90d0*/  @!P2 IMAD.WIDE R6, R7, 0x4, R30.reuse ;  /* 0x000000040706a825 */ /* 0x100fe200078e021e */
[----:B------:R-:W-:Y:S01]  /*90e0*/  @!P5 LOP3.LUT R19, R10, 0xfffffffe, RZ, 0xc0, !PT ;  /* 0xfffffffe0a13d812 */ /* 0x000fe200078ec0ff */
[----:B------:R1:W-:Y:S01]  /*90f0*/  @!P1 ST.E.64 desc[UR46][R4.64], R28 ;  /* 0x0000001c04009985 */ /* 0x0003e2000c101b2e */
[----:B------:R-:W-:Y:S01]  /*9100*/  ISETP.GE.AND P0, PT, R49, UR4, PT ;  /* 0x0000000431007c0c */ /* 0x000fe2000bf06270 */
[--C-:B------:R-:W-:Y:S01]  /*9110*/  @!P3 IMAD.WIDE R8, R9, 0x4, R30.reuse ;  /* 0x000000040908b825 */ /* 0x100fe200078e021e */
[----:B0-----:R-:W-:Y:S01]  /*9120*/  @!P6 LOP3.LUT R23, R0, 0xfffffffe, RZ, 0xc0, !PT ;  /* 0xfffffffe0017e812 */ /* 0x001fe200078ec0ff */
[----:B------:R0:W-:Y:S02]  /*9130*/  @!P2 ST.E.64 desc[UR46][R6.64], R26 ;  /* 0x0000001a0600a985 */ /* 0x0001e4000c101b2e */
[----:B------:R-:W-:-:S02]  /*9140*/  @!P4 IMAD.WIDE R2, R11, 0x4, R30 ;  /* 0x000000040b02c825 */ /* 0x000fc400078e021e */
[----:B------:R0:W-:Y:S02]  /*9150*/  @!P3 ST.E.64 desc[UR46][R8.64], R14 ;  /* 0x0000000e0800b985 */ /* 0x0001e4000c101b2e */
[--C-:B------:R-:W-:Y:S02]  /*9160*/  @!P6 IMAD.WIDE R10, R23, 0x4, R30.reuse ;  /* 0x00000004170ae825 */ /* 0x100fe400078e021e */
[----:B------:R0:W-:Y:S02]  /*9170*/  @!P4 ST.E.64 desc[UR46][R2.64], R24 ;  /* 0x000000180200c985 */ /* 0x0001e4000c101b2e */
[----:B-1----:R-:W-:-:S05]  /*9180*/  @!P5 IMAD.WIDE R4, R19, 0x4, R30 ;  /* 0x000000041304d825 */ /* 0x002fca00078e021e */
[----:B------:R0:W-:Y:S04]  /*9190*/  @!P5 ST.E.64 desc[UR46][R4.64], R12 ;  /* 0x0000000c0400d985 */ /* 0x0001e8000c101b2e */
[----:B------:R0:W-:Y:S01]  /*91a0*/  @!P6 ST.E.64 desc[UR46][R10.64], R16 ;  /* 0x000000100a00e985 */ /* 0x0001e2000c101b2e */
[----:B------:R-:W-:Y:S05]  /*91b0*/  @P0 BRA `(.L_x_8) ;  /* 0x00000048003c0947 */ /* 0x000fea0003800000 */
[----:B------:R-:W-:-:S04]  /*91c0*/  LEA.HI R49, R49, R49, RZ, 0x1 ;  /* 0x0000003131317211 */ /* 0x000fc800078f08ff */
[----:B0-----:R-:W-:-:S05]  /*91d0*/  LOP3.LUT R3, R49, 0xfffffffe, RZ, 0xc0, !PT ;  /* 0xfffffffe31037812 */ /* 0x001fca00078ec0ff */
[----:B------:R-:W-:-:S05]  /*91e0*/  IMAD.WIDE R2, R3, 0x4, R30 ;  /* 0x0000000403027825 */ /* 0x000fca00078e021e */
[----:B------:R0:W-:Y:S01]  /*91f0*/  ST.E.64 desc[UR46][R2.64], R20 ;  /* 0x0000001402007985 */ /* 0x0001e2000c101b2e */
[----:B------:R-:W-:Y:S05]  /*9200*/  BRA `(.L_x_8) ;  /* 0x0000004800287947 */ /* 0x000fea0003800000 */
.L_x_35:
[----:B------:R-:W0:Y:S02]  /*9210*/  S2R R0, SR_TID.X ;  /* 0x0000000000007919 */ /* 0x000e240000002100 */
[----:B0-----:R-:W-:-:S04]  /*9220*/  IADD3 R2, R0, -0x80, RZ ;  /* 0xffffff8000027810 */ /* 0x001fc80007ffe0ff */
[----:B------:R-:W-:-:S13]  /*9230*/  ISETP.GT.AND P0, PT, R2, 0xbf, PT ;  /* 0x000000bf0200780c */ /* 0x000fda0003f04270 */
[----:B------:R-:W-:Y:S05]  /*9240*/  @P0 BRA `(.L_x_8) ;  /* 0x0000004800180947 */ /* 0x000fea0003800000 */
[----:B------:R-:W0:Y:S01]  /*9250*/  S2R R3, SR_CTAID.X ;  /* 0x0000000000037919 */ /* 0x000e220000002500 */
[----:B------:R-:W1:Y:S01]  /*9260*/  LDC R6, c[0x0][0xbe8] ;  /* 0x0002fa00ff067b82 */ /* 0x000e620000000800 */
[----:B------:R-:W-:Y:S01]  /*9270*/  ULDC UR4, c[0x0][0xa88] ;  /* 0x0002a20000047ab9 */ /* 0x000fe20000000800 */
[----:B0-----:R-:W-:Y:S02]  /*9280*/  IMAD R0, R3, 0xc0, R0 ;  /* 0x000000c003007824 */ /* 0x001fe400078e0200 */
[----:B-1----:R-:W-:Y:S02]  /*9290*/  IMAD R3, R6, UR4, RZ ;  /* 0x0000000406037c24 */ /* 0x002fe4000f8e02ff */
[----:B------:R-:W-:-:S05]  /*92a0*/  VIADD R0, R0, 0xffffff80 ;  /* 0xffffff8000007836 */ /* 0x000fca0000000000 */
[----:B------:R-:W-:-:S13]  /*92b0*/  ISETP.GE.AND P0, PT, R0, R3, PT ;  /* 0x000000030000720c */ /* 0x000fda0003f06270 */
[----:B------:R-:W-:Y:S05]  /*92c0*/  @P0 BRA `(.L_x_8) ;  /* 0x0000004400f80947 */ /* 0x000fea0003800000 */
[----:B------:R-:W-:Y:S01]  /*92d0*/  ISETP.NE.AND P0, PT, R6, 0x1, PT ;  /* 0x000000010600780c */ /* 0x000fe20003f05270 */
[----:B------:R-:W0:Y:S01]  /*92e0*/  LDC.64 R10, c[0x0][0xbd8] ;  /* 0x0002f600ff0a7b82 */ /* 0x000e220000000a00 */
[----:B------:R-:W-:Y:S01]  /*92f0*/  USHF.R.S32.HI UR6, URZ, 0x1f, UR38 ;  /* 0x0000001f3f067899 */ /* 0x000fe20008011426 */
[----:B------:R-:W-:Y:S01]  /*9300*/  IMAD.MOV.U32 R5, RZ, RZ, R0 ;  /* 0x000000ffff057224 */ /* 0x000fe200078e0000 */
[----:B------:R-:W-:Y:S02]  /*9310*/  ULDC.64 UR8, c[0x0][0xbd0] ;  /* 0x0002f40000087ab9 */ /* 0x000fe40000000a00 */
[----:B------:R-:W-:Y:S02]  /*9320*/  UIMAD UR6, UR6, UR8, URZ ;  /* 0x00000008060672a4 */ /* 0x000fe4000f8e023f */
[----:B------:R-:W-:Y:S01]  /*9330*/  UIMAD.WIDE.U32 UR4, UR38, UR8, URZ ;  /* 0x00000008260472a5 */ /* 0x000fe2000f8e003f */
[----:B------:R-:W1:Y:S01]  /*9340*/  S2UR UR7, SR_CTAID.Y ;  /* 0x00000000000779c3 */ /* 0x000e620000002600 */
[----:B------:R-:W-:-:S04]  /*9350*/  UIMAD UR6, UR38, UR9, UR6 ;  /* 0x00000009260672a4 */ /* 0x000fc8000f8e0206 */
[----:B------:R-:W-:Y:S02]  /*9360*/  UIADD3 UR6, UR5, UR6, URZ ;  /* 0x0000000605067290 */ /* 0x000fe4000fffe03f */
[----:B------:R-:W-:Y:S01]  /*9370*/  MOV R3, UR5 ;  /* 0x0000000500037c02 */ /* 0x000fe20008000f00 */
[----:B------:R-:W-:Y:S01]  /*9380*/  IMAD.U32 R2, RZ, RZ, UR4 ;  /* 0x00000004ff027e24 */ /* 0x000fe2000f8e00ff */
[----:B------:R-:W2:Y:S01]  /*9390*/  @P0 LDC R7, c[0x0][0xbec] ;  /* 0x0002fb00ff070b82 */ /* 0x000ea20000000800 */
[----:B------:R-:W-:Y:S01]  /*93a0*/  ULDC.64 UR4, c[0x0][0xbe0] ;  /* 0x0002f80000047ab9 */ /* 0x000fe20000000a00 */
[----:B------:R-:W-:-:S06]  /*93b0*/  IMAD.U32 R3, RZ, RZ, UR6 ;  /* 0x00000006ff037e24 */ /* 0x000fcc000f8e00ff */
[----:B------:R-:W3:Y:S01]  /*93c0*/  @P0 LDC R9, c[0x0][0xbf0] ;  /* 0x0002fc00ff090b82 */ /* 0x000ee20000000800 */
[C---:B0-----:R-:W-:Y:S02]  /*93d0*/  IMAD R12, R10.reuse, UR41, RZ ;  /* 0x000000290a0c7c24 */ /* 0x041fe4000f8e02ff */
[----:B------:R-:W-:-:S04]  /*93e0*/  IMAD.WIDE.U32 R2, R10, UR37, R2 ;  /* 0x000000250a027c25 */ /* 0x000fc8000f8e0002 */
[----:B------:R-:W-:Y:S01]  /*93f0*/  IMAD R11, R11, UR37, R12 ;  /* 0x000000250b0b7c24 */ /* 0x000fe2000f8e020c */
[----:B------:R-:W1:Y:S04]  /*9400*/  LDC R8, c[0x0][0xc50] ;  /* 0x00031400ff087b82 */ /* 0x000e680000000800 */
[----:B------:R-:W-:Y:S01]  /*9410*/  IADD3 R3, R11, R3, RZ ;  /* 0x000000030b037210 */ /* 0x000fe20007ffe0ff */
[----:B--2---:R-:W-:-:S04]  /*9420*/  @P0 IMAD.HI.U32 R4, R0, R7, RZ ;  /* 0x0000000700040227 */ /* 0x004fc800078e00ff */
[----:B------:R-:W-:Y:S01]  /*9430*/  IMAD R7, RZ, RZ, -UR38 ;  /* 0x80000026ff077e24 */ /* 0x000fe2000f8e02ff */
[----:B---3--:R-:W-:-:S03]  /*9440*/  @P0 SHF.R.U32.HI R5, RZ, R9, R4 ;  /* 0x00000009ff050219 */ /* 0x008fc60000011604 */
[----:B-1----:R-:W-:Y:S02]  /*9450*/  IMAD R9, R8, R7, UR7 ;  /* 0x0000000708097e24 */ /* 0x002fe4000f8e0207 */
[----:B------:R-:W-:Y:S02]  /*9460*/  IMAD.MOV R7, RZ, RZ, -R5 ;  /* 0x000000ffff077224 */ /* 0x000fe400078e0a05 */
[----:B------:R-:W-:Y:S01]  /*9470*/  IMAD.WIDE.U32 R2, R9, UR4, R2 ;  /* 0x0000000409027c25 */ /* 0x000fe2000f8e0002 */
[----:B------:R-:W-:-:S03]  /*9480*/  SHF.R.S32.HI R4, RZ, 0x1f, R9 ;  /* 0x0000001fff047819 */ /* 0x000fc60000011409 */
[----:B------:R-:W-:Y:S01]  /*9490*/  IMAD R7, R6, R7, R0 ;  /* 0x0000000706077224 */ /* 0x000fe200078e0200 */
[----:B------:R-:W-:Y:S01]  /*94a0*/  IADD3 R2, P0, R5, R2, RZ ;  /* 0x0000000205027210 */ /* 0x000fe20007f1e0ff */
[----:B------:R-:W-:-:S03]  /*94b0*/  IMAD R4, R4, UR4, RZ ;  /* 0x0000000404047c24 */ /* 0x000fc6000f8e02ff */
[----:B------:R-:W-:Y:S01]  /*94c0*/  SHF.R.S32.HI R0, RZ, 0x1f, R7 ;  /* 0x0000001fff007819 */ /* 0x000fe20000011407 */
[----:B------:R-:W-:Y:S01]  /*94d0*/  IMAD R4, R9, UR5, R4 ;  /* 0x0000000509047c24 */ /* 0x000fe2000f8e0204 */
[----:B------:R-:W-:Y:S01]  /*94e0*/  SHF.R.S32.HI R9, RZ, 0x1f, R5 ;  /* 0x0000001fff097819 */ /* 0x000fe20000011405 */
[----:B------:R-:W-:Y:S02]  /*94f0*/  ULDC.64 UR4, c[0x0][0xbc8] ;  /* 0x0002f20000047ab9 */ /* 0x000fe40000000a00 */
[----:B------:R-:W-:Y:S01]  /*9500*/  IMAD R0, R0, UR4, RZ ;  /* 0x0000000400007c24 */ /* 0x000fe2000f8e02ff */
[----:B------:R-:W-:-:S03]  /*9510*/  IADD3.X R3, R9, R3, R4, P0, !PT ;  /* 0x0000000309037210 */ /* 0x000fc600007fe404 */
[C---:B------:R-:W-:Y:S02]  /*9520*/  IMAD R5, R7.reuse, UR5, R0 ;  /* 0x0000000507057c24 */ /* 0x040fe4000f8e0200 */
[----:B------:R-:W-:Y:S01]  /*9530*/  IMAD.WIDE.U32 R2, R7, UR4, R2 ;  /* 0x0000000407027c25 */ /* 0x000fe2000f8e0002 */
[----:B------:R-:W-:-:S03]  /*9540*/  ULDC.64 UR4, c[0x0][0xba8] ;  /* 0x0002ea0000047ab9 */ /* 0x000fc60000000a00 */
[----:B------:R-:W-:Y:S01]  /*9550*/  IMAD.IADD R3, R3, 0x1, R5 ;  /* 0x0000000103037824 */ /* 0x000fe200078e0205 */
[----:B------:R-:W-:-:S04]  /*9560*/  LEA R4, P0, R2, UR4, 0x2 ;  /* 0x0000000402047c11 */ /* 0x000fc8000f8010ff */
[----:B------:R-:W-:Y:S01]  /*9570*/  LEA.HI.X R5, R2, UR5, R3, 0x2, P0 ;  /* 0x0000000502057c11 */ /* 0x000fe200080f1403 */
[----:B------:R-:W-:-:S05]  /*9580*/  IMAD.MOV.U32 R3, RZ, RZ, -0x800000 ;  /* 0xff800000ff037424 */ /* 0x000fca00078e00ff */
[----:B------:R0:W-:Y:S01]  /*9590*/  STG.E desc[UR46][R4.64], R3 ;  /* 0x0000000304007986 */ /* 0x0001e2000c10192e */
[----:B------:R-:W-:Y:S05]  /*95a0*/  BRA `(.L_x_8) ;  /* 0x0000004400407947 */ /* 0x000fea0003800000 */
.L_x_6:
[----:B------:R-:W-:-:S08]  /*95b0*/  NOP ;  /* 0x0000000000007918 */ /* 0x000fd00000000000 */
[----:B------:R-:W0:-:S00]  /*95c0*/  USETMAXREG.DEALLOC.CTAPOOL 0x20 ;  /* 0x00000020000079c8 */ /* 0x000e0000080e0500 */
[----:B0-----:R-:W-:Y:S01]  /*95d0*/  LOP3.LUT R22, R0, 0x3, RZ, 0xc0, !PT ;  /* 0x0000000300167812 */ /* 0x001fe200078ec0ff */
[----:B------:R-:W0:Y:S05]  /*95e0*/  S2R R26, SR_CTAID.Z ;  /* 0x00000000001a7919 */ /* 0x000e2a0000002700 */
[----:B------:R-:W1:Y:S01]  /*95f0*/  S2UR UR6, SR_CTAID.Y ;  /* 0x00000000000679c3 */ /* 0x000e620000002600 */
[----:B------:R-:W2:Y:S02]  /*9600*/  SHFL.IDX PT, R0, R22, RZ, 0x1f ;  /* 0x00001fff16007589 */ /* 0x000ea400000e0000 */
[----:B--2---:R-:W-:-:S13]  /*9610*/  ISETP.NE.AND P0, PT, R0, RZ, PT ;  /* 0x000000ff0000720c */ /* 0x004fda0003f05270 */
[----:B01----:R-:W-:Y:S05]  /*9620*/  @!P0 BRA `(.L_x_38) ;  /* 0x0000000000288947 */ /* 0x003fea0003800000 */
[----:B------:R-:W-:Y:S01]  /*9630*/  ULDC UR7, c[0x0][0xc50] ;  /* 0x0003140000077ab9 */ /* 0x000fe20000000800 */
[----:B------:R-:W-:Y:S01]  /*9640*/  UMOV UR40, UR6 ;  /* 0x0000000600287c82 */ /* 0x000fe20008000000 */
[----:B------:R-:W-:-:S06]  /*9650*/  UISETP.NE.AND UP0, UPT, UR7, 0x1, UPT ;  /* 0x000000010700788c */ /* 0x000fcc000bf05270 */
[----:B------:R-:W-:-:S13]  /*9660*/  PLOP3.LUT P0, PT, PT, PT, UP0, 0x80, 0x0 ;  /* 0x000000000000781c */ /* 0x000fda0003f0f008 */
[----:B------:R-:W-:Y:S05]  /*9670*/  @!P0 BRA `(.L_x_39) ;  /* 0x0000000000308947 */ /* 0x000fea0003800000 */
[----:B------:R-:W-:Y:S01]  /*9680*/  ULDC UR4, c[0x0][0xc54] ;  /* 0x0003150000047ab9 */ /* 0x000fe20000000800 */
[----:B------:R-:W-:Y:S01]  /*9690*/  ULDC UR40, c[0x0][0xc58] ;  /* 0x0003160000287ab9 */ /* 0x000fe20000000800 */
[----:B------:R-:W-:-:S04]  /*96a0*/  UIMAD.WIDE.U32 UR4, UR6, UR4, URZ ;  /* 0x00000004060472a5 */ /* 0x000fc8000f8e003f */
[----:B------:R-:W-:Y:S01]  /*96b0*/  USHF.R.U32.HI UR40, URZ, UR40, UR5 ;  /* 0x000000283f287299 */ /* 0x000fe20008011605 */
[----:B------:R-:W-:Y:S11]  /*96c0*/  BRA `(.L_x_39) ;  /* 0x00000000001c7947 */ /* 0x000ff60003800000 */
.L_x_38:
[----:B------:R-:W-:Y:S01]  /*96d0*/  ULDC UR7, c[0x0][0xc50] ;  /* 0x0003140000077ab9 */ /* 0x000fe20000000800 */
[----:B------:R-:W-:Y:S01]  /*96e0*/  UMOV UR40, UR6 ;  /* 0x0000000600287c82 */ /* 0x000fe20008000000 */
[----:B------:R-:W-:-:S11]  /*96f0*/  UISETP.NE.AND UP0, UPT, UR7, 0x1, UPT ;  /* 0x000000010700788c */ /* 0x000fd6000bf05270 */
[----:B------:R-:W-:Y:S01]  /*9700*/  @UP0 ULDC UR4, c[0x0][0xc54] ;  /* 0x0003150000040ab9 */ /* 0x000fe20000000800 */
[----:B------:R-:W-:Y:S01]  /*9710*/  @UP0 ULDC UR8, c[0x0][0xc58] ;  /* 0x0003160000080ab9 */ /* 0x000fe20000000800 */
[----:B------:R-:W-:-:S04]  /*9720*/  UIMAD.WIDE.U32 UR4, UR6, UR4, URZ ;  /* 0x00000004060472a5 */ /* 0x000fc8000f8e003f */
[----:B------:R-:W-:-:S12]  /*9730*/  @UP0 USHF.R.U32.HI UR40, URZ, UR8, UR5 ;  /* 0x000000083f280299 */ /* 0x000fd80008011605 */
.L_x_39:
[----:B------:R-:W-:Y:S01]  /*9740*/  ISETP.GE.AND P0, PT, R26, RZ, PT ;  /* 0x000000ff1a00720c */ /* 0x000fe20003f06270 */
[----:B------:R-:W-:Y:S01]  /*9750*/  UIADD3 UR4, -UR40, URZ, URZ ;  /* 0x0000003f28047290 */ /* 0x000fe2000fffe13f */
[----:B------:R-:W-:Y:S01]  /*9760*/  IMAD.MOV.U32 R28, RZ, RZ, 0x1 ;  /* 0x00000001ff1c7424 */ /* 0x000fe200078e00ff */
[----:B------:R-:W-:Y:S01]  /*9770*/  MOV R0, RZ ;  /* 0x000000ff00007202 */ /* 0x000fe20000000f00 */
[----:B------:R-:W-:Y:S01]  /*9780*/  IMAD.MOV.U32 R2, RZ, RZ, 0x1 ;  /* 0x00000001ff027424 */ /* 0x000fe200078e00ff */
[----:B------:R-:W-:-:S08]  /*9790*/  UIMAD UR6, UR7, UR4, UR6 ;  /* 0x00000004070672a4 */ /* 0x000fd0000f8e0206 */
[----:B------:R-:W-:Y:S05]  /*97a0*/  @!P0 BRA `(.L_x_40) ;  /* 0x0000003c00f08947 */ /* 0x000fea0003800000 */
[----:B------:R-:W0:Y:S01]  /*97b0*/  LDC.64 R2, c[0x0][0xa28] ;  /* 0x00028a00ff027b82 */ /* 0x000e220000000a00 */
[----:B------:R-:W-:Y:S01]  /*97c0*/  ULDC.64 UR4, c[0x0][0x418] ;  /* 0x0001060000047ab9 */ /* 0x000fe20000000a00 */
[----:B------:R-:W-:Y:S01]  /*97d0*/  ULDC UR38, c[0x0][0x2f0] ;  /* 0x0000bc0000267ab9 */ /* 0x000fe20000000800 */
[----:B------:R-:W-:Y:S01]  /*97e0*/  IMAD.MOV.U32 R16, RZ, RZ, RZ ;  /* 0x000000ffff107224 */ /* 0x000fe200078e00ff */
[----:B0-----:R-:W-:-:S04]  /*97f0*/  ISETP.NE.U32.AND P0, PT, R2, RZ, PT ;  /* 0x000000ff0200720c */ /* 0x001fc80003f05070 */
[----:B------:R-:W-:Y:S01]  /*9800*/  ISETP.NE.AND.EX P0, PT, R3, RZ, PT, P0 ;  /* 0x000000ff0300720c */ /* 0x000fe20003f05300 */
[----:B------:R-:W-:-:S03]  /*9810*/  UISETP.NE.U32.AND UP0, UPT, UR4, URZ, UPT ;  /* 0x0000003f0400728c */ /* 0x000fc6000bf05070 */
[----:B------:R-:W-:-:S09]  /*9820*/  ULDC UR4, c[0x0][0x424] ;  /* 0x0001090000047ab9 */ /* 0x000fd20000000800 */
[----:B------:R-:W0:Y:S01]  /*9830*/  @P0 LDC.64 R2, c[0x0][0xa28] ;  /* 0x00028a00ff020b82 */ /* 0x000e220000000a00 */
[----:B------:R-:W-:-:S04]  /*9840*/  UISETP.NE.AND.EX UP0, UPT, UR5, URZ, UPT, UP0 ;  /* 0x0000003f0500728c */ /* 0x000fc8000bf05300 */
[----:B------:R-:W-:-:S04]  /*9850*/  USEL UR4, UR4, 0x1, UP0 ;  /* 0x0000000104047887 */ /* 0x000fc80008000000 */
[----:B------:R-:W-:Y:S01]  /*9860*/  UIMAD UR38, UR4, UR38, URZ ;  /* 0x00000026042672a4 */ /* 0x000fe2000f8e023f */
[----:B------:R-:W1:Y:S03]  /*9870*/  S2R R24, SR_CTAID.X ;  /* 0x0000000000187919 */ /* 0x000e660000002500 */
[----:B------:R-:W-:Y:S02]  /*9880*/  UISETP.GE.AND UP0, UPT, UR38, 0x1, UPT ;  /* 0x000000012600788c */ /* 0x000fe4000bf06270 */
[----:B------:R-:W-:Y:S01]  /*9890*/  UIADD3 UR4, UR38, 0x9f, URZ ;  /* 0x0000009f26047890 */ /* 0x000fe2000fffe03f */
[----:B0-----:R-:W-:-:S05]  /*98a0*/  @P0 IMAD.WIDE R2, R26, 0x4, R2 ;  /* 0x000000041a020825 */ /* 0x001fca00078e0202 */
[----:B------:R0:W5:Y:S01]  /*98b0*/  @P0 LDG.E R16, desc[UR46][R2.64] ;  /* 0x0000002e02100981 */ /* 0x000162000c1e1900 */
[----:B------:R-:W-:Y:S01]  /*98c0*/  PLOP3.LUT P0, PT, PT, PT, UP0, 0x80, 0x0 ;  /* 0x000000000000781c */ /* 0x000fe20003f0f008 */
[----:B------:R-:W-:Y:S02]  /*98d0*/  UIMAD.WIDE UR4, UR4, 0x66666667, URZ ;  /* 0x66666667040478a5 */ /* 0x000fe4000f8e023f */
[----:B------:R-:W-:Y:S02]  /*98e0*/  ULOP3.LUT UR44, UR6, 0xffff, URZ, 0xc0, !UPT ;  /* 0x0000ffff062c7892 */ /* 0x000fe4000f8ec03f */
[----:B------:R-:W-:Y:S01]  /*98f0*/  USHF.R.U32.HI UR41, URZ, 0x1f, UR5 ;  /* 0x0000001f3f297899 */ /* 0x000fe20008011605 */
[----:B------:R-:W-:-:S03]  /*9900*/  UMOV UR37, URZ ;  /* 0x0000003f00257c82 */ /* 0x000fc60008000000 */
[----:B------:R-:W-:-:S04]  /*9910*/  ULEA.HI.SX32 UR41, UR5, UR41, 0x1a ;  /* 0x0000002905297291 */ /* 0x000fc8000f8fd23f */
[----:B01----:R-:W-:Y:S08]  /*9920*/  @!P0 BRA `(.L_x_41) ;  /* 0x0000000000848947 */ /* 0x003ff00003800000 */
[----:B------:R-:W-:Y:S01]  /*9930*/  USHF.R.U32.HI UR6, URZ, 0x10, UR6 ;  /* 0x000000103f067899 */ /* 0x000fe20008011606 */
[----:B------:R-:W-:-:S03]  /*9940*/  UMOV UR4, URZ ;  /* 0x0000003f00047c82 */ /* 0x000fc60008000000 */
[----:B------:R-:W-:-:S11]  /*9950*/  UISETP.NE.AND UP0, UPT, UR6, URZ, UPT ;  /* 0x0000003f0600728c */ /* 0x000fd6000bf05270 */
[----:B------:R-:W-:Y:S02]  /*9960*/  @!UP0 ULDC UR6, c[0x0][0x9f0] ;  /* 0x00027c0000068ab9 */ /* 0x000fe40000000800 */
[----:B------:R-:W-:Y:S01]  /*9970*/  IABS R0, UR6 ;  /* 0x0000000600007c13 */ /* 0x000fe20008000000 */
[----:B------:R-:W-:Y:S02]  /*9980*/  UIADD3 UR7, UR41, -0x1, UR6 ;  /* 0xffffffff29077890 */ /* 0x000fe4000fffe006 */
[----:B------:R-:W-:Y:S02]  /*9990*/  IABS R4, UR6 ;  /* 0x0000000600047c13 */ /* 0x000fe40008000000 */
[----:B------:R-:W-:Y:S02]  /*99a0*/  R2UR UR10, R0 ;  /* 0x00000000000a72ca */ /* 0x000fe400000e0000 */
[----:B------:R-:W-:Y:S01]  /*99b0*/  IABS R3, UR7 ;  /* 0x0000000700037c13 */ /* 0x000fe20008000000 */
[----:B------:R-:W-:-:S03]  /*99c0*/  ULOP3.LUT UR7, UR7, UR6, URZ, 0x3c, !UPT ;  /* 0x0000000607077292 */ /* 0x000fc6000f8e3c3f */
[----:B------:R-:W-:-:S07]  /*99d0*/  R2UR UR9, R3 ;  /* 0x00000000030972ca */ /* 0x000fce00000e0000 */
[----:B------:R-:W0:Y:S08]  /*99e0*/  I2F.RP R0, UR10 ;  /* 0x0000000a00007d06 */ /* 0x000e300008209400 */
[----:B0-----:R-:W0:Y:S02]  /*99f0*/  MUFU.RCP R0, R0 ;  /* 0x0000000000007308 */ /* 0x001e240000001000 */
[----:B0-----:R-:W-:Y:S01]  /*9a00*/  VIADD R2, R0, 0xffffffe ;  /* 0x0ffffffe00027836 */ /* 0x001fe20000000000 */
[----:B------:R-:W-:-:S05]  /*9a10*/  IADD3 R0, RZ, -R4, RZ ;  /* 0x80000004ff007210 */ /* 0x000fca0007ffe0ff */
        /* <DEDUP_REMOVED lines=14> */
[----:B------:R-:W-:Y:S02]  /*9b00*/  UISETP.NE.AND UP0, UPT, UR6, URZ, UPT ;  /* 0x0000003f0600728c */ /* 0x000fe4000bf05270 */
[----:B------:R-:W-:-:S09]  /*9b10*/  @!UP1 UIADD3 UR5, -UR5, URZ, URZ ;  /* 0x0000003f05059290 */ /* 0x000fd2000fffe13f */
[----:B------:R-:W-:-:S07]  /*9b20*/  @!UP0 ULOP3.LUT UR5, URZ, UR6, URZ, 0x33, !UPT ;  /* 0x000000063f058292 */ /* 0x000fce000f8e333f */
[----:B------:R-:W-:-:S05]  /*9b30*/  UMOV UR37, UR5 ;  /* 0x0000000500257c82 */ /* 0x000fca0008000000 */
.L_x_41:
[----:B------:R-:W-:Y:S02]  /*9b40*/  UIMAD UR45, UR44, UR37, URZ ;  /* 0x000000252c2d72a4 */ /* 0x000fe4000f8e023f */
[----:B------:R-:W-:Y:S01]  /*9b50*/  IMAD.U32 R3, RZ, RZ, UR37 ;  /* 0x00000025ff037e24 */ /* 0x000fe2000f8e00ff */
[----:B------:R-:W-:-:S03]  /*9b60*/  MOV R2, 0x1 ;  /* 0x0000000100027802 */ /* 0x000fc60000000f00 */
[----:B------:R-:W-:-:S05]  /*9b70*/  IMAD.U32 R0, RZ, RZ, UR45 ;  /* 0x0000002dff007e24 */ /* 0x000fca000f8e00ff */
[----:B------:R-:W-:-:S04]  /*9b80*/  VIADDMNMX R0, R0, R3, UR41, PT ;  /* 0x0000002900007e46 */ /* 0x000fc8000b800103 */
[----:B------:R-:W-:Y:S01]  /*9b90*/  R2UR UR48, R0 ;  /* 0x00000000003072ca */ /* 0x000fe200000e0000 */
[----:B------:R-:W-:-:S12]  /*9ba0*/  IMAD.MOV.U32 R0, RZ, RZ, RZ ;  /* 0x000000ffff007224 */ /* 0x000fd800078e00ff */
[----:B------:R-:W-:-:S06]  /*9bb0*/  UISETP.GT.AND UP0, UPT, UR48, UR45, UPT ;  /* 0x0000002d3000728c */ /* 0x000fcc000bf04270 */
[----:B------:R-:W-:-:S13]  /*9bc0*/  PLOP3.LUT P0, PT, PT, PT, UP0, 0x80, 0x0 ;  /* 0x000000000000781c */ /* 0x000fda0003f0f008 */
[----:B------:R-:W-:Y:S05]  /*9bd0*/  @!P0 BRA `(.L_x_40) ;  /* 0x0000003800e48947 */ /* 0x000fea0003800000 */
[----:B------:R-:W0:Y:S01]  /*9be0*/  S2UR UR4, SR_CgaCtaId ;  /* 0x00000000000479c3 */ /* 0x000e220000008800 */
[----:B------:R-:W-:-:S04]  /*9bf0*/  MOV R0, 0x400 ;  /* 0x0000040000007802 */ /* 0x000fc80000000f00 */
[----:B------:R-:W-:-:S13]  /*9c00*/  R2UR UR42, R0 ;  /* 0x00000000002a72ca */ /* 0x000fda00000e0000 */
[----:B0-----:R-:W-:-:S04]  /*9c10*/  ULEA UR42, UR4, UR42, 0x18 ;  /* 0x0000002a042a7291 */ /* 0x001fc8000f8ec03f */
[----:B------:R-:W-:-:S04]  /*9c20*/  UIADD3 UR4, UR42, 0xd200, URZ ;  /* 0x0000d2002a047890 */ /* 0x000fc8000fffe03f */
[----:B------:R-:W-:-:S06]  /*9c30*/  ULOP3.LUT UP0, URZ, UR4, 0x1bf, URZ, 0xc0, !UPT ;  /* 0x000001bf043f7892 */ /* 0x000fcc000f80c03f */
[----:B------:R-:W-:-:S13]  /*9c40*/  PLOP3.LUT P0, PT, PT, PT, UP0, 0x80, 0x0 ;  /* 0x000000000000781c */ /* 0x000fda0003f0f008 */
[----:B------:R-:W-:Y:S05]  /*9c50*/  @!P0 BRA `(.L_x_42) ;  /* 0x0000000000408947 */ /* 0x000fea0003800000 */
[----:B------:R-:W-:Y:S01]  /*9c60*/  MOV R2, 0x0 ;  /* 0x0000000000027802 */ /* 0x000fe20000000f00 */
[----:B------:R-:W-:Y:S01]  /*9c70*/  ULDC.64 UR4, c[0x4][0x98] ;  /* 0x0100260000047ab9 */ /* 0x000fe20000000a00 */
[----:B------:R-:W-:Y:S01]  /*9c80*/  ULDC.64 UR6, c[0x4][0xa0] ;  /* 0x0100280000067ab9 */ /* 0x000fe20000000a00 */
[----:B------:R-:W-:Y:S01]  /*9c90*/  IMAD.U32 R4, RZ, RZ, UR4 ;  /* 0x00000004ff047e24 */ /* 0x000fe2000f8e00ff */
[----:B------:R-:W-:Y:S01]  /*9ca0*/  MOV R7, UR7 ;  /* 0x0000000700077c02 */ /* 0x000fe20008000f00 */
[----:B------:R-:W-:Y:S01]  /*9cb0*/  IMAD.U32 R5, RZ, RZ, UR5 ;  /* 0x00000005ff057e24 */ /* 0x000fe2000f8e00ff */
[----:B------:R-:W0:Y:S01]  /*9cc0*/  LDC.64 R2, c[0x4][R2] ;  /* 0x0100000002027b82 */ /* 0x000e220000000a00 */
[----:B------:R-:W-:Y:S01]  /*9cd0*/  ULDC.64 UR4, c[0x4][0x8] ;  /* 0x0100020000047ab9 */ /* 0x000fe20000000a00 */
[----:B------:R-:W-:Y:S01]  /*9ce0*/  IMAD.U32 R6, RZ, RZ, UR6 ;  /* 0x00000006ff067e24 */ /* 0x000fe2000f8e00ff */
[----:B------:R-:W-:Y:S01]  /*9cf0*/  MOV R12, 0x1 ;  /* 0x00000001000c7802 */ /* 0x000fe20000000f00 */
[----:B------:R-:W-:-:S02]  /*9d00*/  IMAD.U32 R10, RZ, RZ, UR4 ;  /* 0x00000004ff0a7e24 */ /* 0x000fc4000f8e00ff */
[----:B------:R-:W-:Y:S02]  /*9d10*/  IMAD.U32 R11, RZ, RZ, UR5 ;  /* 0x00000005ff0b7e24 */ /* 0x000fe4000f8e00ff */
[----:B------:R-:W-:Y:S02]  /*9d20*/  IMAD.MOV.U32 R8, RZ, RZ, 0x70 ;  /* 0x00000070ff087424 */ /* 0x000fe400078e00ff */
[----:B------:R-:W-:-:S07]  /*9d30*/  IMAD.MOV.U32 R13, RZ, RZ, RZ ;  /* 0x000000ffff0d7224 */ /* 0x000fce00078e00ff */
[----:B------:R-:W-:-:S07]  /*9d40*/  LEPC R20, `(.L_x_42) ;  /* 0x000000001014794e */ /* 0x000fce0000000000 */
[----:B0----5:R-:W-:Y:S05]  /*9d50*/  CALL.ABS.NOINC R2 ;  /* 0x0000000002007343 */ /* 0x021fea0003c00000 */
.L_x_42:
[----:B------:R-:W-:-:S06]  /*9d60*/  UIADD3 UR4, UR42, 0x5200, URZ ;  /* 0x000052002a047890 */ /* 0x000fcc000fffe03f */
[----:B------:R-:W-:-:S05]  /*9d70*/  IMAD.U32 R18, RZ, RZ, UR4 ;  /* 0x00000004ff127e24 */ /* 0x000fca000f8e00ff */
[----:B------:R-:W-:-:S13]  /*9d80*/  LOP3.LUT P0, RZ, R18, 0x1bf, RZ, 0xc0, !PT ;  /* 0x000001bf12ff7812 */ /* 0x000fda000780c0ff */
[----:B------:R-:W-:Y:S05]  /*9d90*/  @!P0 BRA `(.L_x_43) ;  /* 0x0000000000408947 */ /* 0x000fea0003800000 */
[----:B------:R-:W-:Y:S01]  /*9da0*/  MOV R2, 0x0 ;  /* 0x0000000000027802 */ /* 0x000fe20000000f00 */
[----:B------:R-:W-:Y:S01]  /*9db0*/  ULDC.64 UR4, c[0x4][0x98] ;  /* 0x0100260000047ab9 */ /* 0x000fe20000000a00 */
[----:B------:R-:W-:Y:S01]  /*9dc0*/  ULDC.64 UR6, c[0x4][0xa0] ;  /* 0x0100280000067ab9 */ /* 0x000fe20000000a00 */
[----:B------:R-:W-:Y:S01]  /*9dd0*/  IMAD.U32 R4, RZ, RZ, UR4 ;  /* 0x00000004ff047e24 */ /* 0x000fe2000f8e00ff */
[----:B------:R-:W-:Y:S01]  /*9de0*/  MOV R5, UR5 ;  /* 0x0000000500057c02 */ /* 0x000fe20008000f00 */
[----:B------:R-:W-:Y:S01]  /*9df0*/  ULDC.64 UR4, c[0x4][0x10] ;  /* 0x0100040000047ab9 */ /* 0x000fe20000000a00 */
[----:B------:R-:W0:Y:S01]  /*9e00*/  LDC.64 R2, c[0x4][R2] ;  /* 0x0100000002027b82 */ /* 0x000e220000000a00 */
[----:B------:R-:W-:Y:S01]  /*9e10*/  IMAD.U32 R6, RZ, RZ, UR6 ;  /* 0x00000006ff067e24 */ /* 0x000fe2000f8e00ff */
[----:B------:R-:W-:Y:S01]  /*9e20*/  MOV R11, UR5 ;  /* 0x00000005000b7c02 */ /* 0x000fe20008000f00 */
[----:B------:R-:W-:Y:S02]  /*9e30*/  IMAD.U32 R7, RZ, RZ, UR7 ;  /* 0x00000007ff077e24 */ /* 0x000fe4000f8e00ff */
[----:B------:R-:W-:-:S02]  /*9e40*/  IMAD.U32 R10, RZ, RZ, UR4 ;  /* 0x00000004ff0a7e24 */ /* 0x000fc4000f8e00ff */
[----:B------:R-:W-:Y:S02]  /*9e50*/  IMAD.MOV.U32 R8, RZ, RZ, 0x70 ;  /* 0x00000070ff087424 */ /* 0x000fe400078e00ff */
[----:B------:R-:W-:Y:S02]  /*9e60*/  IMAD.MOV.U32 R12, RZ, RZ, 0x1 ;  /* 0x00000001ff0c7424 */ /* 0x000fe400078e00ff */
[----:B------:R-:W-:-:S07]  /*9e70*/  IMAD.MOV.U32 R13, RZ, RZ, RZ ;  /* 0x000000ffff0d7224 */ /* 0x000fce00078e00ff */
[----:B------:R-:W-:-:S07]  /*9e80*/  LEPC R20, `(.L_x_43) ;  /* 0x000000001014794e */ /* 0x000fce0000000000 */
[----:B0----5:R-:W-:Y:S05]  /*9e90*/  CALL.ABS.NOINC R2 ;  /* 0x0000000002007343 */ /* 0x021fea0003c00000 */
.L_x_43:
[----:B------:R-:W-:-:S04]  /*9ea0*/  UIADD3 UR4, UR42, 0x200, URZ ;  /* 0x000002002a047890 */ /* 0x000fc8000fffe03f */
[----:B------:R-:W-:-:S06]  /*9eb0*/  ULOP3.LUT UP0, URZ, UR4, 0x9f, URZ, 0xc0, !UPT ;  /* 0x0000009f043f7892 */ /* 0x000fcc000f80c03f */
[----:B------:R-:W-:-:S13]  /*9ec0*/  PLOP3.LUT P0, PT, PT, PT, UP0, 0x80, 0x0 ;  /* 0x000000000000781c */ /* 0x000fda0003f0f008 */
[----:B------:R-:W-:Y:S05]  /*9ed0*/  @!P0 BRA `(.L_x_44) ;  /* 0x0000000000408947 */ /* 0x000fea0003800000 */
[----:B------:R-:W-:Y:S01]  /*9ee0*/  MOV R2, 0x0 ;  /* 0x0000000000027802 */ /* 0x000fe20000000f00 */
[----:B------:R-:W-:Y:S01]  /*9ef0*/  ULDC.64 UR4, c[0x4][0x98] ;  /* 0x0100260000047ab9 */ /* 0x000fe20000000a00 */
[----:B------:R-:W-:Y:S01]  /*9f00*/  ULDC.64 UR6, c[0x4][0xa0] ;  /* 0x0100280000067ab9 */ /* 0x000fe20000000a00 */
[----:B------:R-:W-:Y:S01]  /*9f10*/  MOV R4, UR4 ;  /* 0x0000000400047c02 */ /* 0x000fe20008000f00 */
[----:B------:R-:W-:Y:S01]  /*9f20*/  IMAD.U32 R5, RZ, RZ, UR5 ;  /* 0x00000005ff057e24 */ /* 0x000fe2000f8e00ff */
[----:B------:R-:W-:Y:S01]  /*9f30*/  ULDC.64 UR4, c[0x4][0x18] ;  /* 0x0100060000047ab9 */ /* 0x000fe20000000a00 */
[----:B------:R-:W0:Y:S01]  /*9f40*/  LDC.64 R2, c[0x4][R2] ;  /* 0x0100000002027b82 */ /* 0x000e220000000a00 */
[----:B------:R-:W-:Y:S01]  /*9f50*/  IMAD.U32 R6, RZ, RZ, UR6 ;  /* 0x00000006ff067e24 */ /* 0x000fe2000f8e00ff */
[----:B------:R-:W-:Y:S01]  /*9f60*/  MOV R10, UR4 ;  /* 0x00000004000a7c02 */ /* 0x000fe20008000f00 */
[----:B------:R-:W-:Y:S01]  /*9f70*/  IMAD.U32 R7, RZ, RZ, UR7 ;  /* 0x00000007ff077e24 */ /* 0x000fe2000f8e00ff */
[----:B------:R-:W-:Y:S01]  /*9f80*/  MOV R13, RZ ;  /* 0x000000ff000d7202 */ /* 0x000fe20000000f00 */
[----:B------:R-:W-:-:S02]  /*9f90*/  IMAD.U32 R11, RZ, RZ, UR5 ;  /* 0x00000005ff0b7e24 */ /* 0x000fc4000f8e00ff */
[----:B------:R-:W-:Y:S02]  /*9fa0*/  IMAD.MOV.U32 R8, RZ, RZ, 0x70 ;  /* 0x00000070ff087424 */ /* 0x000fe400078e00ff */
[----:B------:R-:W-:-:S07]  /*9fb0*/  IMAD.MOV.U32 R12, RZ, RZ, 0x1 ;  /* 0x00000001ff0c7424 */ /* 0x000fce00078e00ff */
[----:B------:R-:W-:-:S07]  /*9fc0*/  LEPC R20, `(.L_x_44) ;  /* 0x000000001014794e */ /* 0x000fce0000000000 */
[----:B0----5:R-:W-:Y:S05]  /*9fd0*/  CALL.ABS.NOINC R2 ;  /* 0x0000000002007343 */ /* 0x021fea0003c00000 */
.L_x_44:
[----:B------:R-:W-:-:S13]  /*9fe0*/  LOP3.LUT P6, RZ, R18, 0x1bf, RZ, 0xc0, !PT ;  /* 0x000001bf12ff7812 */ /* 0x000fda00078cc0ff */
        /* <DEDUP_REMOVED lines=17> */
.L_x_45:
[----:B------:R-:W0:Y:S01]  /*a100*/  LDC.64 R2, c[0x0][0x9f8] ;  /* 0x00027e00ff027b82 */ /* 0x000e220000000a00 */
[----:B------:R-:W-:-:S07]  /*a110*/  IMAD.MOV.U32 R29, RZ, RZ, R26 ;  /* 0x000000ffff1d7224 */ /* 0x000fce00078e001a */
[----:B------:R-:W1:Y:S01]  /*a120*/  LDC R19, c[0x0][0x430] ;  /* 0x00010c00ff137b82 */ /* 0x000e620000000800 */
[----:B0-----:R-:W-:-:S04]  /*a130*/  ISETP.NE.U32.AND P0, PT, R2, RZ, PT ;  /* 0x000000ff0200720c */ /* 0x001fc80003f05070 */
[----:B------:R-:W-:-:S13]  /*a140*/  ISETP.NE.AND.EX P0, PT, R3, RZ, PT, P0 ;  /* 0x000000ff0300720c */ /* 0x000fda0003f05300 */
[----:B------:R-:W0:Y:S02]  /*a150*/  @P0 LDC.64 R2, c[0x0][0x9f8] ;  /* 0x00027e00ff020b82 */ /* 0x000e240000000a00 */
[----:B0-----:R-:W-:-:S05]  /*a160*/  @P0 IMAD.WIDE R2, R26, 0x4, R2 ;  /* 0x000000041a020825 */ /* 0x001fca00078e0202 */
[----:B------:R0:W5:Y:S01]  /*a170*/  @P0 LDG.E R29, desc[UR46][R2.64] ;  /* 0x0000002e021d0981 */ /* 0x000162000c1e1900 */
[----:B-1----:R-:W-:Y:S01]  /*a180*/  ISETP.NE.AND P2, PT, R19, 0x1, PT ;  /* 0x000000011300780c */ /* 0x002fe20003f45270 */
[----:B------:R-:W-:Y:S01]  /*a190*/  UMOV UR4, 0xffffffff ;  /* 0xffffffff00047882 */ /* 0x000fe20000000000 */
[C---:B------:R-:W-:Y:S01]  /*a1a0*/  LOP3.LUT R18, R17.reuse, 0x7f, RZ, 0xc0, !PT ;  /* 0x0000007f11127812 */ /* 0x040fe200078ec0ff */
[----:B------:R-:W-:Y:S01]  /*a1b0*/  IMAD.SHL.U32 R8, R17, 0x20, RZ ;  /* 0x0000002011087824 */ /* 0x000fe200078e00ff */
[----:B------:R-:W-:Y:S02]  /*a1c0*/  LOP3.LUT R0, R0, 0xfffffff7, RZ, 0xc0, !PT ;  /* 0xfffffff700007812 */ /* 0x000fe400078ec0ff */
[----:B------:R-:W-:-:S07]  /*a1d0*/  SHF.R.U32.HI R25, RZ, 0x2, R18 ;  /* 0x00000002ff197819 */ /* 0x000fce0000011612 */
[----:B------:R-:W-:Y:S01]  /*a1e0*/  @P2 LOP3.LUT R0, R0, 0x8, RZ, 0xfc, !PT ;  /* 0x0000000800002812 */ /* 0x000fe200078efcff */
[----:B0-----:R-:W-:Y:S06]  /*a1f0*/  BRA.DIV UR4, `(.L_x_46) ;  /* 0x0000003a04ac7947 */ /* 0x001fec000b800000 */
.L_x_98:
[----:B------:R-:W-:Y:S01]  /*a200*/  UMOV UR4, 0xa0 ;  /* 0x000000a000047882 */ /* 0x000fe20000000000 */
[----:B------:R-:W-:Y:S01]  /*a210*/  LOP3.LUT R23, R25, 0x60, R8, 0xf8, !PT ;  /* 0x0000006019177812 */ /* 0x000fe200078ef808 */
[----:B------:R-:W-:Y:S01]  /*a220*/  UIMAD UR4, UR48, UR4, -0xa0 ;  /* 0xffffff60300474a4 */ /* 0x000fe2000f8e0204 */
[----:B------:R-:W0:Y:S01]  /*a230*/  @P2 LDC R3, c[0x0][0x434] ;  /* 0x00010d00ff032b82 */ /* 0x000e220000000800 */
[----:B-----5:R-:W-:Y:S02]  /*a240*/  SHF.R.S32.HI R20, RZ, 0x1f, R29 ;  /* 0x0000001fff147819 */ /* 0x020fe4000001141d */
[C---:B------:R-:W-:Y:S02]  /*a250*/  LOP3.LUT R15, R23.reuse, 0x80, RZ, 0xfc, !PT ;  /* 0x00000080170f7812 */ /* 0x040fe400078efcff */
[----:B------:R-:W-:-:S03]  /*a260*/  IADD3 R9, R23, UR4, RZ ;  /* 0x0000000417097c10 */ /* 0x000fc6000fffe0ff */
[----:B------:R-:W1:Y:S01]  /*a270*/  @P2 LDC R7, c[0x0][0x438] ;  /* 0x00010e00ff072b82 */ /* 0x000e620000000800 */
[C---:B------:R-:W-:Y:S01]  /*a280*/  ISETP.GE.AND P1, PT, R9.reuse, UR38, PT ;  /* 0x0000002609007c0c */ /* 0x040fe2000bf26270 */
[----:B------:R-:W-:Y:S01]  /*a290*/  IMAD.IADD R10, R9, 0x1, R16 ;  /* 0x00000001090a7824 */ /* 0x000fe200078e0210 */
[----:B------:R-:W-:Y:S01]  /*a2a0*/  STL [R1+0x10], R20 ;  /* 0x0000101401007387 */ /* 0x000fe20000100800 */
[----:B------:R-:W-:Y:S02]  /*a2b0*/  VIADD R11, R15, UR4 ;  /* 0x000000040f0b7c36 */ /* 0x000fe40008000000 */
[----:B------:R-:W-:Y:S01]  /*a2c0*/  IMAD.MOV.U32 R9, RZ, RZ, R10 ;  /* 0x000000ffff097224 */ /* 0x000fe200078e000a */
[----:B------:R-:W-:Y:S07]  /*a2d0*/  STL [R1+0x4], R15 ;  /* 0x0000040f01007387 */ /* 0x000fee0000100800 */
[----:B------:R-:W2:Y:S01]  /*a2e0*/  @!P1 LDC.64 R4, c[0x0][0x428] ;  /* 0x00010a00ff049b82 */ /* 0x000ea20000000a00 */
[----:B0-----:R-:W-:-:S05]  /*a2f0*/  @P2 IMAD.HI.U32 R2, R10, R3, RZ ;  /* 0x000000030a022227 */ /* 0x001fca00078e00ff */
[----:B-1----:R-:W-:Y:S02]  /*a300*/  @P2 SHF.R.U32.HI R9, RZ, R7, R2 ;  /* 0x00000007ff092219 */ /* 0x002fe40000011602 */
[----:B------:R-:W0:Y:S02]  /*a310*/  @!P1 LDC.64 R6, c[0x0][0x418] ;  /* 0x00010600ff069b82 */ /* 0x000e240000000a00 */
[----:B------:R-:W-:Y:S01]  /*a320*/  @!P1 SHF.R.S32.HI R3, RZ, 0x1f, R9 ;  /* 0x0000001fff039819 */ /* 0x000fe20000011409 */
[----:B--2---:R-:W-:-:S04]  /*a330*/  @!P1 IMAD R2, R20, R4, RZ ;  /* 0x0000000414029224 */ /* 0x004fc800078e02ff */
[----:B------:R-:W-:Y:S02]  /*a340*/  @!P1 IMAD R5, R29, R5, R2 ;  /* 0x000000051d059224 */ /* 0x000fe400078e0202 */
[----:B------:R-:W-:-:S04]  /*a350*/  @!P1 IMAD.MOV.U32 R2, RZ, RZ, R9 ;  /* 0x000000ffff029224 */ /* 0x000fc800078e0009 */
[----:B------:R-:W-:-:S05]  /*a360*/  @!P1 IMAD.WIDE.U32 R2, R29, R4, R2 ;  /* 0x000000041d029225 */ /* 0x000fca00078e0002 */
[----:B------:R-:W-:Y:S02]  /*a370*/  @!P1 IADD3 R3, R3, R5, RZ ;  /* 0x0000000503039210 */ /* 0x000fe40007ffe0ff */
[C---:B0-----:R-:W-:Y:S02]  /*a380*/  @!P1 LEA R6, P0, R2.reuse, R6, 0x2 ;  /* 0x0000000602069211 */ /* 0x041fe400078010ff */
[----:B------:R-:W-:Y:S02]  /*a390*/  MOV R5, RZ ;  /* 0x000000ff00057202 */ /* 0x000fe40000000f00 */
[----:B------:R-:W-:Y:S02]  /*a3a0*/  @!P1 LEA.HI.X R7, R2, R7, R3, 0x2, P0 ;  /* 0x0000000702079211 */ /* 0x000fe400000f1403 */
[C---:B------:R-:W-:Y:S01]  /*a3b0*/  ISETP.GE.AND P0, PT, R11.reuse, UR38, PT ;  /* 0x000000260b007c0c */ /* 0x040fe2000bf06270 */
[----:B------:R-:W0:Y:S01]  /*a3c0*/  @P2 LDC R2, c[0x0][0x434] ;  /* 0x00010d00ff022b82 */ /* 0x000e220000000800 */
[----:B------:R-:W-:Y:S01]  /*a3d0*/  IMAD.IADD R11, R11, 0x1, R16 ;  /* 0x000000010b0b7824 */ /* 0x000fe200078e0210 */
[----:B------:R1:W5:Y:S01]  /*a3e0*/  @!P1 LDG.E R5, desc[UR46][R6.64] ;  /* 0x0000002e06059981 */ /* 0x000362000c1e1900 */
[----:B------:R-:W-:Y:S01]  /*a3f0*/  ISETP.GT.U32.OR P0, PT, R15, 0x9f, P0 ;  /* 0x0000009f0f00780c */ /* 0x000fe20000704470 */
[----:B------:R-:W-:-:S02]  /*a400*/  IMAD.SHL.U32 R14, R17, 0x40, RZ ;  /* 0x00000040110e7824 */ /* 0x000fc400078e00ff */
[----:B------:R-:W-:Y:S02]  /*a410*/  IMAD.MOV.U32 R12, RZ, RZ, R11 ;  /* 0x000000ffff0c7224 */ /* 0x000fe400078e000b */
[----:B------:R-:W2:Y:S08]  /*a420*/  @P2 LDC R3, c[0x0][0x438] ;  /* 0x00010e00ff032b82 */ /* 0x000eb00000000800 */
[----:B-1----:R-:W1:Y:S01]  /*a430*/  @!P0 LDC.64 R6, c[0x0][0x428] ;  /* 0x00010a00ff068b82 */ /* 0x002e620000000a00 */
[----:B0-----:R-:W-:-:S04]  /*a440*/  @P2 IMAD.HI.U32 R2, R11, R2, RZ ;  /* 0x000000020b022227 */ /* 0x001fc800078e00ff */
[----:B------:R-:W-:Y:S01]  /*a450*/  IMAD.SHL.U32 R13, R17, 0x8, RZ ;  /* 0x00000008110d7824 */ /* 0x000fe200078e00ff */
[----:B--2---:R-:W-:Y:S02]  /*a460*/  @P2 SHF.R.U32.HI R12, RZ, R3, R2 ;  /* 0x00000003ff0c2219 */ /* 0x004fe40000011602 */
[----:B------:R-:W-:Y:S02]  /*a470*/  SHF.R.U32.HI R3, RZ, 0x1, R17 ;  /* 0x00000001ff037819 */ /* 0x000fe40000011611 */
[----:B------:R-:W-:-:S04]  /*a480*/  LOP3.LUT R2, R14, 0x180, RZ, 0xc0, !PT ;  /* 0x000001800e027812 */ /* 0x000fc800078ec0ff */
[----:B------:R-:W-:Y:S01]  /*a490*/  LOP3.LUT R2, R2, 0x30, R3, 0xf8, !PT ;  /* 0x0000003002027812 */ /* 0x000fe200078ef803 */
[-C--:B-1----:R-:W-:Y:S01]  /*a4a0*/  @!P0 IMAD R4, R20, R6.reuse, RZ ;  /* 0x0000000614048224 */ /* 0x082fe200078e02ff */
[--C-:B------:R-:W-:Y:S02]  /*a4b0*/  @!P0 SHF.R.S32.HI R3, RZ, 0x1f, R12.reuse ;  /* 0x0000001fff038819 */ /* 0x100fe4000001140c */
[----:B------:R-:W-:Y:S01]  /*a4c0*/  LOP3.LUT R13, R2, 0x30, R13, 0x78, !PT ;  /* 0x00000030020d7812 */ /* 0x000fe200078e780d */
[----:B------:R-:W-:Y:S02]  /*a4d0*/  @!P0 IMAD.MOV.U32 R2, RZ, RZ, R12 ;  /* 0x000000ffff028224 */ /* 0x000fe400078e000c */
[C---:B------:R-:W-:Y:S02]  /*a4e0*/  @!P0 IMAD R4, R29.reuse, R7, R4 ;  /* 0x000000071d048224 */ /* 0x040fe400078e0204 */
[----:B------:R-:W-:Y:S02]  /*a4f0*/  @!P0 IMAD.WIDE.U32 R2, R29, R6, R2 ;  /* 0x000000061d028225 */ /* 0x000fe400078e0002 */
[----:B------:R-:W0:Y:S03]  /*a500*/  @!P0 LDC.64 R6, c[0x0][0x418] ;  /* 0x00010600ff068b82 */ /* 0x000e260000000a00 */
[----:B------:R-:W-:Y:S01]  /*a510*/  @!P0 IADD3 R4, R4, R3, RZ ;  /* 0x0000000304048210 */ /* 0x000fe20007ffe0ff */
[----:B------:R-:W-:Y:S01]  /*a520*/  IMAD.MOV R3, RZ, RZ, -R9 ;  /* 0x000000ffff037224 */ /* 0x000fe200078e0a09 */
[----:B------:R-:W-:-:S02]  /*a530*/  LOP3.LUT R9, R13, 0x640, R14, 0xf8, !PT ;  /* 0x000006400d097812 */ /* 0x000fc400078ef80e */
[----:B0-----:R-:W-:-:S04]  /*a540*/  @!P0 LEA R6, P1, R2, R6, 0x2 ;  /* 0x0000000602068211 */ /* 0x001fc800078210ff */
[----:B------:R-:W-:Y:S01]  /*a550*/  @!P0 LEA.HI.X R7, R2, R7, R4, 0x2, P1 ;  /* 0x0000000702078211 */ /* 0x000fe200008f1404 */
[----:B------:R-:W-:Y:S02]  /*a560*/  IMAD.MOV.U32 R4, RZ, RZ, RZ ;  /* 0x000000ffff047224 */ /* 0x000fe400078e00ff */
[----:B------:R-:W-:-:S04]  /*a570*/  IMAD.MOV R2, RZ, RZ, -R12 ;  /* 0x000000ffff027224 */ /* 0x000fc800078e0a0c */
[----:B------:R0:W5:Y:S04]  /*a580*/  @!P0 LDG.E R4, desc[UR46][R6.64] ;  /* 0x0000002e06048981 */ /* 0x000168000c1e1900 */
[----:B------:R1:W-:Y:S01]  /*a590*/  STL [R1+0x18], R9 ;  /* 0x0000180901007387 */ /* 0x0003e20000100800 */
[C---:B0-----:R-:W-:Y:S01]  /*a5a0*/  IMAD R6, R19.reuse, R2, R11 ;  /* 0x0000000213067224 */ /* 0x041fe200078e020b */
[----:B------:R-:W-:Y:S01]  /*a5b0*/  LOP3.LUT R2, R8, 0x80, RZ, 0xc0, !PT ;  /* 0x0000008008027812 */ /* 0x000fe200078ec0ff */
[----:B------:R-:W-:Y:S01]  /*a5c0*/  IMAD R7, R19, R3, R10 ;  /* 0x0000000313077224 */ /* 0x000fe200078e020a */
[----:B------:R-:W-:Y:S01]  /*a5d0*/  SHF.L.U32 R3, R18, 0x4, RZ ;  /* 0x0000000412037819 */ /* 0x000fe200000006ff */
[----:B-1----:R-:W-:Y:S01]  /*a5e0*/  IMAD.SHL.U32 R9, R17, 0x4, RZ ;  /* 0x0000000411097824 */ /* 0x002fe200078e00ff */
[----:B------:R-:W-:-:S02]  /*a5f0*/  LOP3.LUT R2, R2, 0x10, R17, 0xf8, !PT ;  /* 0x0000001002027812 */ /* 0x000fc400078ef811 */
[----:B------:R-:W-:Y:S02]  /*a600*/  LOP3.LUT R3, R3, 0x600, RZ, 0xc0, !PT ;  /* 0x0000060003037812 */ /* 0x000fe400078ec0ff */
[----:B------:R-:W-:Y:S02]  /*a610*/  ISETP.GT.U32.AND P0, PT, R15, 0x9f, PT ;  /* 0x0000009f0f00780c */ /* 0x000fe40003f04070 */
[----:B------:R-:W-:Y:S01]  /*a620*/  LOP3.LUT R2, R2, 0x10, R9, 0x78, !PT ;  /* 0x0000001002027812 */ /* 0x000fe200078e7809 */
[----:B------:R-:W-:Y:S01]  /*a630*/  ULOP3.LUT UR4, UR36, 0x2, URZ, 0xfc, !UPT ;  /* 0x0000000224047892 */ /* 0x000fe2000f8efc3f */
[----:B------:R-:W-:-:S04]  /*a640*/  LOP3.LUT R9, R3, 0x60, R8, 0xf8, !PT ;  /* 0x0000006003097812 */ /* 0x000fc800078ef808 */
[----:B------:R-:W-:Y:S01]  /*a650*/  LOP3.LUT R9, R9, 0x100, R8, 0xf8, !PT ;  /* 0x0000010009097812 */ /* 0x000fe200078ef808 */
[----:B------:R-:W-:Y:S01]  /*a660*/  IMAD.U32 R8, RZ, RZ, UR4 ;  /* 0x00000004ff087e24 */ /* 0x000fe2000f8e00ff */
[----:B------:R-:W-:Y:S02]  /*a670*/  LOP3.LUT R0, R0, 0xfffffffd, RZ, 0xc0, !PT ;  /* 0xfffffffd00007812 */ /* 0x000fe400078ec0ff */
[----:B------:R-:W-:Y:S02]  /*a680*/  LOP3.LUT R2, R9, R2, RZ, 0xfc, !PT ;  /* 0x0000000209027212 */ /* 0x000fe400078efcff */
[----:B------:R-:W-:Y:S02]  /*a690*/  MOV R9, UR40 ;  /* 0x0000002800097c02 */ /* 0x000fe40008000f00 */
[----:B------:R-:W-:Y:S02]  /*a6a0*/  @P0 LOP3.LUT R0, R0, 0x2, RZ, 0xfc, !PT ;  /* 0x0000000200000812 */ /* 0x000fe400078efcff */
[----:B------:R-:W-:-:S02]  /*a6b0*/  ISETP.NE.AND P0, PT, R8, 0x3, PT ;  /* 0x000000030800780c */ /* 0x000fc40003f05270 */
[----:B------:R-:W-:Y:S01]  /*a6c0*/  SHF.R.S32.HI R8, RZ, 0x1f, R9 ;  /* 0x0000001fff087819 */ /* 0x000fe20000011409 */
[----:B------:R0:W-:Y:S04]  /*a6d0*/  STL [R1+0x14], R2 ;  /* 0x0000140201007387 */ /* 0x0001e80000100800 */
[----:B------:R1:W-:Y:S01]  /*a6e0*/  STL [R1+0x8], R8 ;  /* 0x0000080801007387 */ /* 0x0003e20000100800 */
[----:B------:R-:W-:Y:S01]  /*a6f0*/  LOP3.LUT R0, R0, 0xfffffffb, RZ, 0xc0, !PT ;  /* 0xfffffffb00007812 */ /* 0x000fe200078ec0ff */
[----:B------:R-:W-:Y:S02]  /*a700*/  IMAD.U32 R11, RZ, RZ, UR48 ;  /* 0x00000030ff0b7e24 */ /* 0x000fe4000f8e00ff */
[----:B0-----:R-:W-:Y:S01]  /*a710*/  IMAD.SHL.U32 R2, R17, 0x10, RZ ;  /* 0x0000001011027824 */ /* 0x001fe200078e00ff */
[----:B------:R-:W-:Y:S01]  /*a720*/  SHF.R.U32.HI R17, RZ, 0x3, R17 ;  /* 0x00000003ff117819 */ /* 0x000fe20000011611 */
[----:B------:R-:W-:Y:S01]  /*a730*/  VIADD R11, R11, 0xffffffff ;  /* 0xffffffff0b0b7836 */ /* 0x000fe20000000000 */
[----:B------:R-:W-:Y:S01]  /*a740*/  @P0 LOP3.LUT R0, R0, 0x4, RZ, 0xfc, !PT ;  /* 0x0000000400000812 */ /* 0x000fe200078efcff */
[----:B-1----:R-:W-:Y:S06]  /*a750*/  @!P0 BRA `(.L_x_47) ;  /* 0x0000000000048947 */ /* 0x002fec0003800000 */
[----:B------:R-:W-:Y:S01]  /*a760*/  BPT.TRAP 0x1 ;  /* 0x000000040000795c */ /* 0x000fe20000300000 */
.L_x_47:
[----:B------:R-:W-:Y:S01]  /*a770*/  IMAD.MOV.U32 R28, RZ, RZ, 0x1 ;  /* 0x00000001ff1c7424 */ /* 0x000fe200078e00ff */
[C---:B------:R-:W-:Y:S02]  /*a780*/  SHF.L.U32 R8, R17.reuse, 0x7, RZ ;  /* 0x0000000711087819 */ /* 0x040fe400000006ff */
[----:B------:R-:W-:Y:S02]  /*a790*/  SHF.R.S32.HI R19, RZ, 0x1f, R7 ;  /* 0x0000001fff137819 */ /* 0x000fe40000011407 */
[----:B------:R-:W-:Y:S02]  /*a7a0*/  SHF.L.U32 R28, R28, 0x1f, RZ ;  /* 0x0000001f1c1c7819 */ /* 0x000fe400000006ff */
[----:B------:R-:W-:Y:S01]  /*a7b0*/  LOP3.LUT R9, R8, 0x180, RZ, 0xc0, !PT ;  /* 0x0000018008097812 */ /* 0x000fe200078ec0ff */
[----:B------:R-:W-:Y:S01]  /*a7c0*/  IMAD.SHL.U32 R8, R17, 0x10, RZ ;  /* 0x0000001011087824 */ /* 0x000fe200078e00ff */
[----:B------:R-:W0:Y:S02]  /*a7d0*/  SYNCS.PHASECHK.TRANS64.TRYWAIT P0, [UR42+0x12480], R28 ;  /* 0x0124801cff0075a7 */ /* 0x000e24000800016a */
[----:B------:R-:W-:-:S02]  /*a7e0*/  LOP3.LUT R9, R9, 0x30, R2, 0xf8, !PT ;  /* 0x0000003009097812 */ /* 0x000fc400078ef802 */
[----:B------:R-:W-:Y:S02]  /*a7f0*/  LOP3.LUT R2, R2, 0x40, RZ, 0xc0, !PT ;  /* 0x0000004002027812 */ /* 0x000fe400078ec0ff */
[----:B------:R-:W-:-:S04]  /*a800*/  LOP3.LUT R8, R9, 0x30, R8, 0x78, !PT ;  /* 0x0000003009087812 */ /* 0x000fc800078e7808 */
[----:B------:R-:W-:-:S05]  /*a810*/  IADD3 R2, R8, R3, R2 ;  /* 0x0000000308027210 */ /* 0x000fca0007ffe002 */
[----:B------:R1:W-:Y:S02]  /*a820*/  STL [R1+0xc], R2 ;  /* 0x00000c0201007387 */ /* 0x0003e40000100800 */
[----:B01----:R-:W-:Y:S05]  /*a830*/  @!P0 BRA `(.L_x_48) ;  /* 0x00000034003c8947 */ /* 0x003fea0003800000 */
.L_x_99:
[----:B------:R-:W2:Y:S01]  /*a840*/  LDL R12, [R1+0x8] ;  /* 0x00000800010c7983 */ /* 0x000ea20000100800 */
[----:B------:R-:W-:Y:S01]  /*a850*/  ULDC.64 UR4, c[0x0][0x328] ;  /* 0x0000ca0000047ab9 */ /* 0x000fe20000000a00 */
[----:B-----5:R-:W-:Y:S01]  /*a860*/  SHF.R.S32.HI R20, RZ, 0x1f, R5 ;  /* 0x0000001fff147819 */ /* 0x020fe20000011405 */
[----:B------:R-:W-:Y:S01]  /*a870*/  IMAD R2, R19, UR4, RZ ;  /* 0x0000000413027c24 */ /* 0x000fe2000f8e02ff */
[----:B------:R-:W-:Y:S01]  /*a880*/  ULDC.64 UR6, c[0x0][0x338] ;  /* 0x0000ce0000067ab9 */ /* 0x000fe20000000a00 */
[----:B------:R-:W-:Y:S01]  /*a890*/  SHF.R.S32.HI R21, RZ, 0x1f, R6 ;  /* 0x0000001fff157819 */ /* 0x000fe20000011406 */
[----:B------:R-:W1:Y:S01]  /*a8a0*/  LDC R13, c[0x0][0x2f4] ;  /* 0x0000bd00ff0d7b82 */ /* 0x000e620000000800 */
[C---:B------:R-:W-:Y:S01]  /*a8b0*/  IMAD R9, R7.reuse, UR5, R2 ;  /* 0x0000000507097c24 */ /* 0x040fe2000f8e0202 */
[----:B------:R-:W-:Y:S01]  /*a8c0*/  SHF.R.S32.HI R22, RZ, 0x1f, R4 ;  /* 0x0000001fff167819 */ /* 0x000fe20000011404 */
[----:B0-----:R-:W-:-:S04]  /*a8d0*/  IMAD.WIDE.U32 R2, R7, UR4, RZ ;  /* 0x0000000407027c25 */ /* 0x001fc8000f8e00ff */
[----:B------:R-:W-:Y:S02]  /*a8e0*/  IMAD.IADD R3, R3, 0x1, R9 ;  /* 0x0000000103037824 */ /* 0x000fe400078e0209 */
[----:B------:R-:W-:Y:S02]  /*a8f0*/  IMAD R8, R20, UR6, RZ ;  /* 0x0000000614087c24 */ /* 0x000fe4000f8e02ff */
[----:B------:R-:W-:-:S04]  /*a900*/  IMAD.WIDE.U32 R2, R5, UR6, R2 ;  /* 0x0000000605027c25 */ /* 0x000fc8000f8e0002 */
[----:B------:R-:W-:Y:S02]  /*a910*/  IMAD R8, R5, UR7, R8 ;  /* 0x0000000705087c24 */ /* 0x000fe4000f8e0208 */
[----:B------:R-:W-:Y:S02]  /*a920*/  IMAD R10, R21, UR4, RZ ;  /* 0x00000004150a7c24 */ /* 0x000fe4000f8e02ff */
[----:B------:R-:W-:Y:S01]  /*a930*/  IMAD.IADD R9, R3, 0x1, R8 ;  /* 0x0000000103097824 */ /* 0x000fe200078e0208 */
[----:B------:R-:W-:Y:S01]  /*a940*/  MOV R8, R2 ;  /* 0x0000000200087202 */ /* 0x000fe20000000f00 */
[C---:B------:R-:W-:Y:S02]  /*a950*/  IMAD R10, R6.reuse, UR5, R10 ;  /* 0x00000005060a7c24 */ /* 0x040fe4000f8e020a */
[----:B------:R-:W-:Y:S01]  /*a960*/  IMAD.WIDE.U32 R2, R6, UR4, RZ ;  /* 0x0000000406027c25 */ /* 0x000fe2000f8e00ff */
[----:B------:R-:W-:-:S03]  /*a970*/  ULDC.64 UR4, c[0x0][0x330] ;  /* 0x0000cc0000047ab9 */ /* 0x000fc60000000a00 */
[----:B------:R-:W-:Y:S02]  /*a980*/  IMAD.IADD R3, R3, 0x1, R10 ;  /* 0x0000000103037824 */ /* 0x000fe400078e020a */
[----:B------:R-:W-:Y:S02]  /*a990*/  IMAD R10, R22, UR6, RZ ;  /* 0x00000006160a7c24 */ /* 0x000fe4000f8e02ff */
[----:B------:R-:W-:-:S04]  /*a9a0*/  IMAD.WIDE.U32 R2, R4, UR6, R2 ;  /* 0x0000000604027c25 */ /* 0x000fc8000f8e0002 */
[----:B------:R-:W-:-:S04]  /*a9b0*/  IMAD R10, R4, UR7, R10 ;  /* 0x00000007040a7c24 */ /* 0x000fc8000f8e020a */
[----:B------:R-:W-:Y:S02]  /*a9c0*/  IMAD.IADD R3, R3, 0x1, R10 ;  /* 0x0000000103037824 */ /* 0x000fe400078e020a */
[----:B------:R-:W-:-:S04]  /*a9d0*/  IMAD.U32 R10, RZ, RZ, UR4 ;  /* 0x00000004ff0a7e24 */ /* 0x000fc8000f8e00ff */
[----:B------:R-:W-:-:S04]  /*a9e0*/  IMAD.WIDE.U32 R8, R10, UR40, R8 ;  /* 0x000000280a087c25 */ /* 0x000fc8000f8e0008 */
[----:B------:R-:W-:Y:S01]  /*a9f0*/  IMAD.WIDE.U32 R2, R10, UR40, R2 ;  /* 0x000000280a027c25 */ /* 0x000fe2000f8e0002 */
[----:B--2---:R-:W-:Y:S02]  /*aa00*/  R2UR UR6, R12 ;  /* 0x000000000c0672ca */ /* 0x004fe400000e0000 */
[----:B------:R-:W0:Y:S11]  /*aa10*/  S2R R12, SR_TID.X ;  /* 0x00000000000c7919 */ /* 0x000e360000002100 */
[----:B------:R-:W-:-:S03]  /*aa20*/  UIMAD UR4, UR6, UR4, URZ ;  /* 0x00000004060472a4 */ /* 0x000fc6000f8e023f */
[----:B------:R-:W-:Y:S01]  /*aa30*/  ULDC.64 UR6, c[0x0][0x318] ;  /* 0x0000c60000067ab9 */ /* 0x000fe20000000a00 */
[----:B------:R-:W-:Y:S01]  /*aa40*/  UIMAD UR4, UR40, UR5, UR4 ;  /* 0x00000005280472a4 */ /* 0x000fe2000f8e0204 */
[----:B------:R-:W-:Y:S02]  /*aa50*/  MOV R17, UR7 ;  /* 0x0000000700117c02 */ /* 0x000fe40008000f00 */
[----:B------:R-:W-:Y:S01]  /*aa60*/  IADD3 R10, P0, R8, UR6, RZ ;  /* 0x00000006080a7c10 */ /* 0x000fe2000ff1e0ff */
[----:B------:R-:W-:-:S03]  /*aa70*/  IMAD.MOV.U32 R8, RZ, RZ, -0xa0 ;  /* 0xffffff60ff087424 */ /* 0x000fc600078e00ff */
[----:B------:R-:W-:Y:S01]  /*aa80*/  IADD3.X R9, R17, UR4, R9, P0, !PT ;  /* 0x0000000411097c10 */ /* 0x000fe200087fe409 */
[----:B------:R-:W-:Y:S01]  /*aa90*/  IMAD R8, R11, R8, UR38 ;  /* 0x000000260b087e24 */ /* 0x000fe2000f8e0208 */
[----:B------:R-:W-:-:S03]  /*aaa0*/  IADD3 R18, P0, R2, UR6, RZ ;  /* 0x0000000602127c10 */ /* 0x000fc6000ff1e0ff */
[----:B------:R-:W-:Y:S01]  /*aab0*/  IMAD.IADD R8, R8, 0x1, -R25 ;  /* 0x0000000108087824 */ /* 0x000fe200078e0a19 */
[----:B------:R-:W-:Y:S01]  /*aac0*/  IADD3.X R17, R17, UR4, R3, P0, !PT ;  /* 0x0000000411117c10 */ /* 0x000fe200087fe403 */
[----:B------:R-:W-:Y:S01]  /*aad0*/  UMOV UR4, 0xffffffff ;  /* 0xffffffff00047882 */ /* 0x000fe20000000000 */
[----:B0-----:R-:W-:Y:S02]  /*aae0*/  IMAD.SHL.U32 R12, R12, 0x10, RZ ;  /* 0x000000100c0c7824 */ /* 0x001fe400078e00ff */
[----:B------:R-:W-:-:S03]  /*aaf0*/  ISETP.GE.AND P4, PT, R8, 0x1, PT ;  /* 0x000000010800780c */ /* 0x000fc60003f86270 */
[----:B------:R-:W-:-:S04]  /*ab00*/  LOP3.LUT R12, R12, 0x30, RZ, 0xc0, !PT ;  /* 0x000000300c0c7812 */ /* 0x000fc800078ec0ff */
[----:B-1----:R-:W-:Y:S01]  /*ab10*/  ISETP.GE.AND P2, PT, R12, R13, PT ;  /* 0x0000000d0c00720c */ /* 0x002fe20003f46270 */
[----:B------:R-:W-:-:S12]  /*ab20*/  BRA.DIV UR4, `(.L_x_49) ;  /* 0x0000003204987947 */ /* 0x000fd8000b800000 */
[----:B------:R-:W2:Y:S01]  /*ab30*/  LDL R12, [R1+0xc] ;  /* 0x00000c00010c7983 */ /* 0x000ea20000100800 */
[C---:B------:R-:W-:Y:S02]  /*ab40*/  ISETP.LT.OR P0, PT, R8.reuse, 0x1, P2 ;  /* 0x000000010800780c */ /* 0x040fe40001701670 */
[----:B------:R-:W-:Y:S01]  /*ab50*/  ISETP.GE.AND P5, PT, R8, 0x81, PT ;  /* 0x000000810800780c */ /* 0x000fe20003fa6270 */
[----:B------:R-:W0:Y:S01]  /*ab60*/  S2R R11, SR_TID.X ;  /* 0x00000000000b7919 */ /* 0x000e220000002100 */
[----:B------:R-:W-:Y:S02]  /*ab70*/  LOP3.LUT R0, R0, 0xffffffef, RZ, 0xc0, !PT ;  /* 0xffffffef00007812 */ /* 0x000fe400078ec0ff */
[----:B------:R-:W-:Y:S01]  /*ab80*/  ISETP.GE.AND P3, PT, R8, 0x21, PT ;  /* 0x000000210800780c */ /* 0x000fe20003f66270 */
[----:B------:R-:W1:Y:S04]  /*ab90*/  SHFL.IDX PT, R2, R10, RZ, 0x1c1f ;  /* 0x001c1fff0a027589 */ /* 0x000e6800000e0000 */
[----:B------:R-:W3:Y:S04]  /*aba0*/  SHFL.IDX PT, R3, R9, RZ, 0x1c1f ;  /* 0x001c1fff09037589 */ /* 0x000ee800000e0000 */
[----:B------:R-:W-:Y:S01]  /*abb0*/  SHFL.IDX PT, R17, R17, RZ, 0x1c1f ;  /* 0x001c1fff11117589 */ /* 0x000fe200000e0000 */
[----:B------:R-:W-:-:S02]  /*abc0*/  @P5 LOP3.LUT R0, R0, 0x10, RZ, 0xfc, !PT ;  /* 0x0000001000005812 */ /* 0x000fc400078efcff */
[----:B0-----:R-:W-:-:S04]  /*abd0*/  SHF.L.U32 R11, R11, 0x4, RZ ;  /* 0x000000040b0b7819 */ /* 0x001fc800000006ff */
[----:B------:R-:W-:-:S04]  /*abe0*/  LOP3.LUT R11, R11, 0x30, RZ, 0xc0, !PT ;  /* 0x000000300b0b7812 */ /* 0x000fc800078ec0ff */
[----:B-1----:R-:W-:-:S05]  /*abf0*/  IADD3 R2, P1, R11, R2, RZ ;  /* 0x000000020b027210 */ /* 0x002fca0007f3e0ff */
[----:B---3--:R-:W-:Y:S02]  /*ac00*/  IMAD.X R3, RZ, RZ, R3, P1 ;  /* 0x000000ffff037224 */ /* 0x008fe400008e0603 */
[----:B--2---:R-:W-:-:S05]  /*ac10*/  VIADD R27, R12, UR42 ;  /* 0x0000002a0c1b7c36 */ /* 0x004fca0008000000 */
[----:B------:R0:W-:Y:S01]  /*ac20*/  LDGSTS.E.BYPASS.LTC128B.128 [R27+0x5200], desc[UR46][R2.64], !P0 ;  /* 0x05200000021b7fae */ /* 0x0001e2000c101d6e */
[----:B------:R-:W-:-:S03]  /*ac30*/  ISETP.LT.OR P0, PT, R8, 0x21, P2 ;  /* 0x000000210800780c */ /* 0x000fc60001701670 */
[----:B0-----:R-:W0:Y:S04]  /*ac40*/  SHFL.IDX PT, R2, R10, 0x1, 0x1c1f ;  /* 0x003c1f000a027f89 */ /* 0x001e2800000e0000 */
[----:B------:R-:W1:Y:S01]  /*ac50*/  SHFL.IDX PT, R3, R9, 0x1, 0x1c1f ;  /* 0x003c1f0009037f89 */ /* 0x000e6200000e0000 */
[----:B0-----:R-:W-:-:S05]  /*ac60*/  IADD3 R2, P1, R11, R2, RZ ;  /* 0x000000020b027210 */ /* 0x001fca0007f3e0ff */
[----:B-1----:R-:W-:-:S05]  /*ac70*/  IMAD.X R3, RZ, RZ, R3, P1 ;  /* 0x000000ffff037224 */ /* 0x002fca00008e0603 */
[----:B------:R0:W-:Y:S01]  /*ac80*/  LDGSTS.E.BYPASS.LTC128B.128 [R27+0x5a00], desc[UR46][R2.64], !P0 ;  /* 0x05a00000021b7fae */ /* 0x0001e2000c101d6e */
[----:B------:R-:W-:-:S03]  /*ac90*/  ISETP.LT.OR P0, PT, R8, 0x41, P2 ;  /* 0x000000410800780c */ /* 0x000fc60001701670 */
[----:B0-----:R-:W0:Y:S04]  /*aca0*/  SHFL.IDX PT, R2, R10, 0x2, 0x1c1f ;  /* 0x005c1f000a027f89 */ /* 0x001e2800000e0000 */
[----:B------:R-:W1:Y:S04]  /*acb0*/  SHFL.IDX PT, R3, R9, 0x2, 0x1c1f ;  /* 0x005c1f0009037f89 */ /* 0x000e6800000e0000 */
[----:B------:R-:W-:Y:S01]  /*acc0*/  SHFL.IDX PT, R9, R9, 0x3, 0x1c1f ;  /* 0x007c1f0009097f89 */ /* 0x000fe200000e0000 */
[----:B0-----:R-:W-:-:S04]  /*acd0*/  IADD3 R2, P1, R11, R2, RZ ;  /* 0x000000020b027210 */ /* 0x001fc80007f3e0ff */
[----:B-1----:R-:W-:-:S05]  /*ace0*/  IADD3.X R3, RZ, R3, RZ, P1, !PT ;  /* 0x00000003ff037210 */ /* 0x002fca0000ffe4ff */
[----:B------:R0:W-:Y:S01]  /*acf0*/  LDGSTS.E.BYPASS.LTC128B.128 [R27+0x6200], desc[UR46][R2.64], !P0 ;  /* 0x06200000021b7fae */ /* 0x0001e2000c101d6e */
[----:B------:R-:W-:-:S03]  /*ad00*/  ISETP.LT.OR P0, PT, R8, 0x61, P2 ;  /* 0x000000610800780c */ /* 0x000fc60001701670 */
[----:B0-----:R-:W0:Y:S02]  /*ad10*/  SHFL.IDX PT, R2, R10, 0x3, 0x1c1f ;  /* 0x007c1f000a027f89 */ /* 0x001e2400000e0000 */
[----:B0-----:R-:W-:-:S05]  /*ad20*/  IADD3 R2, P1, R11, R2, RZ ;  /* 0x000000020b027210 */ /* 0x001fca0007f3e0ff */
[----:B------:R-:W-:Y:S01]  /*ad30*/  IMAD.X R3, RZ, RZ, R9, P1 ;  /* 0x000000ffff037224 */ /* 0x000fe200008e0609 */
[----:B------:R-:W-:-:S04]  /*ad40*/  ISETP.GE.AND P1, PT, R8, 0x61, PT ;  /* 0x000000610800780c */ /* 0x000fc80003f26270 */
[----:B------:R0:W-:Y:S01]  /*ad50*/  LDGSTS.E.BYPASS.LTC128B.128 [R27+0x6a00], desc[UR46][R2.64], !P0 ;  /* 0x06a00000021b7fae */ /* 0x0001e2000c101d6e */
[----:B------:R-:W-:-:S03]  /*ad60*/  ISETP.GE.AND P0, PT, R8, 0x41, PT ;  /* 0x000000410800780c */ /* 0x000fc60003f06270 */
[----:B0-----:R0:W1:Y:S10]  /*ad70*/  SHFL.IDX PT, R2, R18, RZ, 0x1c1f ;  /* 0x001c1fff12027589 */ /* 0x00107400000e0000 */
.L_x_111:
[----:B------:R-:W2:Y:S01]  /*ad80*/  S2R R3, SR_TID.X ;  /* 0x0000000000037919 */ /* 0x000ea20000002100 */
[----:B------:R-:W-:Y:S01]  /*ad90*/  ISETP.LT.OR P2, PT, R8, 0x81, P2 ;  /* 0x000000810800780c */ /* 0x000fe20001741670 */
[----:B--2---:R-:W-:-:S05]  /*ada0*/  IMAD.SHL.U32 R3, R3, 0x10, RZ ;  /* 0x0000001003037824 */ /* 0x004fca00078e00ff */
[----:B------:R-:W-:-:S04]  /*adb0*/  LOP3.LUT R3, R3, 0x30, RZ, 0xc0, !PT ;  /* 0x0000003003037812 */ /* 0x000fc800078ec0ff */
[----:B-1----:R-:W-:-:S05]  /*adc0*/  IADD3 R2, P5, R3, R2, RZ ;  /* 0x0000000203027210 */ /* 0x002fca0007fbe0ff */
[----:B------:R-:W-:-:S05]  /*add0*/  IMAD.X R3, RZ, RZ, R17, P5 ;  /* 0x000000ffff037224 */ /* 0x000fca00028e0611 */
[----:B------:R-:W-:Y:S01]  /*ade0*/  @!PT LDS RZ, [RZ] ;  /* 0x00000000fffff984 */ /* 0x000fe20000000800 */
[----:B------:R-:W-:Y:S01]  /*adf0*/  @!PT LDS RZ, [RZ] ;  /* 0x00000000fffff984 */ /* 0x000fe20000000800 */
[----:B------:R-:W-:Y:S01]  /*ae00*/  @!PT LDS RZ, [RZ] ;  /* 0x00000000fffff984 */ /* 0x000fe20000000800 */
[----:B------:R1:W-:Y:S01]  /*ae10*/  LDGSTS.E.BYPASS.LTC128B.128 [R27+0x7200], desc[UR46][R2.64], !P2 ;  /* 0x07200000021b7fae */ /* 0x0003e2000d101d6e */
[----:B------:R-:W-:Y:S01]  /*ae20*/  NOP ;  /* 0x0000000000007918 */ /* 0x000fe20000000000 */
[----:B------:R-:W-:Y:S02]  /*ae30*/  SYNCS.ARRIVE.TRANS64.RED.A0T1 RZ, [UR42+0x12470], RZ ;  /* 0x012470ffffff79a7 */ /* 0x000fe4000820042a */
[----:B------:R-:W-:Y:S01]  /*ae40*/  ARRIVES.LDGSTSBAR.64.TRANSCNT [UR42+0x12470] ;  /* 0x01247000ff0079b0 */ /* 0x000fe20008000aaa */
[----:B------:R-:W-:Y:S01]  /*ae50*/  NOP ;  /* 0x0000000000007918 */ /* 0x000fe20000000000 */
[----:B------:R-:W-:-:S06]  /*ae60*/  ULOP3.LUT UR4, UR36, 0x2, URZ, 0xfc, !UPT ;  /* 0x0000000224047892 */ /* 0x000fcc000f8efc3f */
[----:B------:R-:W-:-:S04]  /*ae70*/  MOV R9, UR4 ;  /* 0x0000000400097c02 */ /* 0x000fc80008000f00 */
[----:B------:R-:W-:-:S13]  /*ae80*/  ISETP.NE.AND P6, PT, R9, 0x3, PT ;  /* 0x000000030900780c */ /* 0x000fda0003fc5270 */
[----:B-1----:R-:W-:Y:S05]  /*ae90*/  @!P6 BRA `(.L_x_50) ;  /* 0x000000000004e947 */ /* 0x002fea0003800000 */
[----:B------:R-:W-:Y:S01]  /*aea0*/  BPT.TRAP 0x1 ;  /* 0x000000040000795c */ /* 0x000fe20000300000 */
.L_x_50:
[----:B------:R-:W-:Y:S01]  /*aeb0*/  SYNCS.ARRIVE.TRANS64.A1T0 RZ, [UR42+0x12470], RZ ;  /* 0x012470ffffff79a7 */ /* 0x000fe2000810002a */
[----:B------:R-:W-:Y:S05]  /*aec0*/  @!P6 BRA `(.L_x_51) ;  /* 0x000000000004e947 */ /* 0x000fea0003800000 */
[----:B------:R-:W-:Y:S01]  /*aed0*/  BPT.TRAP 0x1 ;  /* 0x000000040000795c */ /* 0x000fe20000300000 */
.L_x_51:
[----:B------:R-:W1:Y:S02]  /*aee0*/  SYNCS.PHASECHK.TRANS64.TRYWAIT P2, [UR42+0x12440], R28 ;  /* 0x0124401cff0075a7 */ /* 0x000e64000804016a */
[----:B-1----:R-:W-:Y:S05]  /*aef0*/  @!P2 BRA `(.L_x_52) ;  /* 0x00000034006ca947 */ /* 0x002fea0003800000 */
.L_x_112:
[----:B------:R-:W2:Y:S01]  /*af00*/  LDL R17, [R1+0x8] ;  /* 0x0000080001117983 */ /* 0x000ea20000100800 */
[----:B------:R-:W-:Y:S01]  /*af10*/  ULDC.64 UR8, c[0x0][0x300] ;  /* 0x0000c00000087ab9 */ /* 0x000fe20000000a00 */
[----:B------:R-:W-:Y:S01]  /*af20*/  ULDC.64 UR10, c[0x0][0x310] ;  /* 0x0000c400000a7ab9 */ /* 0x000fe20000000a00 */
[----:B------:R-:W-:Y:S01]  /*af30*/  IMAD R8, R19, UR8, RZ ;  /* 0x0000000813087c24 */ /* 0x000fe2000f8e02ff */
[----:B0-----:R-:W0:Y:S01]  /*af40*/  S2R R18, SR_TID.X ;  /* 0x0000000000127919 */ /* 0x001e220000002100 */
[C---:B-1----:R-:W-:Y:S01]  /*af50*/  IMAD.WIDE.U32 R2, R7.reuse, UR8, RZ ;  /* 0x0000000807027c25 */ /* 0x042fe2000f8e00ff */
[----:B------:R-:W-:Y:S01]  /*af60*/  ULDC.64 UR4, c[0x0][0x308] ;  /* 0x0000c20000047ab9 */ /* 0x000fe20000000a00 */
[----:B------:R-:W1:Y:S01]  /*af70*/  LDC R12, c[0x0][0x2f4] ;  /* 0x0000bd00ff0c7b82 */ /* 0x000e620000000800 */
[----:B------:R-:W-:Y:S01]  /*af80*/  LOP3.LUT R0, R0, 0xfffffffe, RZ, 0xc0, !PT ;  /* 0xfffffffe00007812 */ /* 0x000fe200078ec0ff */
[----:B------:R-:W-:Y:S02]  /*af90*/  IMAD R8, R7, UR9, R8 ;  /* 0x0000000907087c24 */ /* 0x000fe4000f8e0208 */
[----:B------:R-:W-:-:S02]  /*afa0*/  IMAD R20, R20, UR10, RZ ;  /* 0x0000000a14147c24 */ /* 0x000fc4000f8e02ff */
[----:B------:R-:W-:Y:S02]  /*afb0*/  IMAD.IADD R3, R3, 0x1, R8 ;  /* 0x0000000103037824 */ /* 0x000fe400078e0208 */
[C---:B------:R-:W-:Y:S02]  /*afc0*/  IMAD R20, R5.reuse, UR11, R20 ;  /* 0x0000000b05147c24 */ /* 0x040fe4000f8e0214 */
[----:B------:R-:W-:-:S04]  /*afd0*/  IMAD.WIDE.U32 R2, R5, UR10, R2 ;  /* 0x0000000a05027c25 */ /* 0x000fc8000f8e0002 */
[----:B------:R-:W-:Y:S02]  /*afe0*/  IMAD.IADD R3, R3, 0x1, R20 ;  /* 0x0000000103037824 */ /* 0x000fe400078e0214 */
[----:B------:R-:W-:Y:S02]  /*aff0*/  IMAD.U32 R9, RZ, RZ, UR4 ;  /* 0x00000004ff097e24 */ /* 0x000fe4000f8e00ff */
[----:B------:R-:W-:Y:S02]  /*b000*/  IMAD R21, R21, UR8, RZ ;  /* 0x0000000815157c24 */ /* 0x000fe4000f8e02ff */
[----:B------:R-:W-:-:S04]  /*b010*/  IMAD.WIDE.U32 R2, R9, UR40, R2 ;  /* 0x0000002809027c25 */ /* 0x000fc8000f8e0002 */
[----:B------:R-:W-:Y:S02]  /*b020*/  IMAD R10, R6, UR9, R21 ;  /* 0x00000009060a7c24 */ /* 0x000fe4000f8e0215 */
[----:B------:R-:W-:Y:S02]  /*b030*/  IMAD R11, R22, UR10, RZ ;  /* 0x0000000a160b7c24 */ /* 0x000fe4000f8e02ff */
[----:B0-----:R-:W-:-:S05]  /*b040*/  IMAD.SHL.U32 R18, R18, 0x10, RZ ;  /* 0x0000001012127824 */ /* 0x001fca00078e00ff */
[----:B------:R-:W-:-:S04]  /*b050*/  LOP3.LUT R18, R18, 0x30, RZ, 0xc0, !PT ;  /* 0x0000003012127812 */ /* 0x000fc800078ec0ff */
[----:B-1----:R-:W-:-:S13]  /*b060*/  ISETP.GE.AND P5, PT, R18, R12, PT ;  /* 0x0000000c1200720c */ /* 0x002fda0003fa6270 */
[----:B------:R-:W-:Y:S02]  /*b070*/  @P5 LOP3.LUT R0, R0, 0x1, RZ, 0xfc, !PT ;  /* 0x0000000100005812 */ /* 0x000fe400078efcff */
[----:B--2---:R-:W-:-:S13]  /*b080*/  R2UR UR6, R17 ;  /* 0x00000000110672ca */ /* 0x004fda00000e0000 */
[----:B------:R-:W-:-:S03]  /*b090*/  UIMAD UR4, UR6, UR4, URZ ;  /* 0x00000004060472a4 */ /* 0x000fc6000f8e023f */
[----:B------:R-:W-:Y:S01]  /*b0a0*/  ULDC.64 UR6, c[0x0][0x2e8] ;  /* 0x0000ba0000067ab9 */ /* 0x000fe20000000a00 */
[----:B------:R-:W-:Y:S01]  /*b0b0*/  UIMAD UR4, UR40, UR5, UR4 ;  /* 0x00000005280472a4 */ /* 0x000fe2000f8e0204 */
[----:B------:R-:W-:Y:S02]  /*b0c0*/  MOV R8, UR7 ;  /* 0x0000000700087c02 */ /* 0x000fe40008000f00 */
[----:B------:R-:W-:-:S04]  /*b0d0*/  IADD3 R5, P2, R2, UR6, RZ ;  /* 0x0000000602057c10 */ /* 0x000fc8000ff5e0ff */
[----:B------:R-:W-:Y:S01]  /*b0e0*/  IADD3.X R7, R8, UR4, R3, P2, !PT ;  /* 0x0000000408077c10 */ /* 0x000fe200097fe403 */
[----:B------:R-:W-:-:S04]  /*b0f0*/  IMAD.WIDE.U32 R2, R6, UR8, RZ ;  /* 0x0000000806027c25 */ /* 0x000fc8000f8e00ff */
[----:B------:R-:W-:Y:S02]  /*b100*/  IMAD.IADD R3, R3, 0x1, R10 ;  /* 0x0000000103037824 */ /* 0x000fe400078e020a */
[C---:B------:R-:W-:Y:S02]  /*b110*/  IMAD R6, R4.reuse, UR11, R11 ;  /* 0x0000000b04067c24 */ /* 0x040fe4000f8e020b */
[----:B------:R-:W-:-:S04]  /*b120*/  IMAD.WIDE.U32 R2, R4, UR10, R2 ;  /* 0x0000000a04027c25 */ /* 0x000fc8000f8e0002 */
[----:B------:R-:W-:Y:S02]  /*b130*/  IMAD.IADD R3, R3, 0x1, R6 ;  /* 0x0000000103037824 */ /* 0x000fe400078e0206 */
[----:B------:R-:W-:-:S03]  /*b140*/  IMAD.WIDE.U32 R2, R9, UR40, R2 ;  /* 0x0000002809027c25 */ /* 0x000fc6000f8e0002 */
[----:B------:R-:W-:-:S04]  /*b150*/  IADD3 R4, P2, R2, UR6, RZ ;  /* 0x0000000602047c10 */ /* 0x000fc8000ff5e0ff */
[----:B------:R-:W-:Y:S01]  /*b160*/  IADD3.X R8, R8, UR4, R3, P2, !PT ;  /* 0x0000000408087c10 */ /* 0x000fe200097fe403 */
[----:B------:R-:W-:-:S03]  /*b170*/  UMOV UR4, 0xffffffff ;  /* 0xffffffff00047882 */ /* 0x000fc60000000000 */
[----:B------:R-:W-:Y:S05]  /*b180*/  BRA.DIV UR4, `(.L_x_53) ;  /* 0x0000003204e07947 */ /* 0x000fea000b800000 */
[----:B------:R-:W0:Y:S04]  /*b190*/  SHFL.IDX PT, R14, R5, RZ, 0x1c1f ;  /* 0x001c1fff050e7589 */ /* 0x000e2800000e0000 */
[----:B------:R-:W1:Y:S04]  /*b1a0*/  SHFL.IDX PT, R2, R7, RZ, 0x1c1f ;  /* 0x001c1fff07027589 */ /* 0x000e6800000e0000 */
[----:B------:R-:W-:Y:S01]  /*b1b0*/  SHFL.IDX PT, R8, R8, RZ, 0x1c1f ;  /* 0x001c1fff08087589 */ /* 0x000fe200000e0000 */
[----:B0-----:R-:W-:-:S04]  /*b1c0*/  @P4 IADD3 R14, P2, R18, R14, RZ ;  /* 0x0000000e120e4210 */ /* 0x001fc80007f5e0ff */
[----:B-1----:R-:W-:Y:S01]  /*b1d0*/  @P4 IADD3.X R3, RZ, R2, RZ, P2, !PT ;  /* 0x00000002ff034210 */ /* 0x002fe200017fe4ff */
[----:B------:R-:W-:Y:S02]  /*b1e0*/  @P4 IMAD.MOV.U32 R2, RZ, RZ, R14 ;  /* 0x000000ffff024224 */ /* 0x000fe400078e000e */
[----:B------:R-:W0:Y:S04]  /*b1f0*/  SHFL.IDX PT, R14, R5, 0x1, 0x1c1f ;  /* 0x003c1f00050e7f89 */ /* 0x000e2800000e0000 */
[----:B------:R1:W-:Y:S04]  /*b200*/  @P4 LDGSTS.E.BYPASS.LTC128B.128 [R27+0xd200], desc[UR46][R2.64], !P5 ;  /* 0x0d200000021b4fae */ /* 0x0003e8000e901d6e */
[----:B-1----:R-:W1:Y:S01]  /*b210*/  SHFL.IDX PT, R2, R7, 0x1, 0x1c1f ;  /* 0x003c1f0007027f89 */ /* 0x002e6200000e0000 */
[----:B0-----:R-:W-:-:S05]  /*b220*/  @P3 IADD3 R14, P2, R18, R14, RZ ;  /* 0x0000000e120e3210 */ /* 0x001fca0007f5e0ff */
[----:B-1----:R-:W-:Y:S02]  /*b230*/  @P3 IMAD.X R3, RZ, RZ, R2, P2 ;  /* 0x000000ffff033224 */ /* 0x002fe400010e0602 */
[----:B------:R-:W-:Y:S02]  /*b240*/  @P3 IMAD.MOV.U32 R2, RZ, RZ, R14 ;  /* 0x000000ffff023224 */ /* 0x000fe400078e000e */
[----:B------:R-:W0:Y:S04]  /*b250*/  SHFL.IDX PT, R14, R5, 0x2, 0x1c1f ;  /* 0x005c1f00050e7f89 */ /* 0x000e2800000e0000 */
[----:B------:R1:W-:Y:S04]  /*b260*/  @P3 LDGSTS.E.BYPASS.LTC128B.128 [R27+0xda00], desc[UR46][R2.64], !P5 ;  /* 0x0da00000021b3fae */ /* 0x0003e8000e901d6e */
[----:B-1----:R-:W1:Y:S04]  /*b270*/  SHFL.IDX PT, R2, R7, 0x2, 0x1c1f ;  /* 0x005c1f0007027f89 */ /* 0x002e6800000e0000 */
[----:B------:R-:W-:Y:S01]  /*b280*/  SHFL.IDX PT, R7, R7, 0x3, 0x1c1f ;  /* 0x007c1f0007077f89 */ /* 0x000fe200000e0000 */
[----:B0-----:R-:W-:-:S03]  /*b290*/  @P0 IADD3 R6, P2, R18, R14, RZ ;  /* 0x0000000e12060210 */ /* 0x001fc60007f5e0ff */
[----:B------:R-:W0:Y:S01]  /*b2a0*/  SHFL.IDX PT, R14, R5, 0x3, 0x1c1f ;  /* 0x007c1f00050e7f89 */ /* 0x000e2200000e0000 */
[----:B-1----:R-:W-:Y:S01]  /*b2b0*/  @P0 IADD3.X R9, RZ, R2, RZ, P2, !PT ;  /* 0x00000002ff090210 */ /* 0x002fe200017fe4ff */
[----:B------:R-:W-:-:S04]  /*b2c0*/  @P0 IMAD.MOV.U32 R2, RZ, RZ, R6 ;  /* 0x000000ffff020224 */ /* 0x000fc800078e0006 */
[----:B------:R-:W-:-:S05]  /*b2d0*/  @P0 IMAD.MOV.U32 R3, RZ, RZ, R9 ;  /* 0x000000ffff030224 */ /* 0x000fca00078e0009 */
[----:B------:R1:W-:Y:S01]  /*b2e0*/  @P0 LDGSTS.E.BYPASS.LTC128B.128 [R27+0xe200], desc[UR46][R2.64], !P5 ;  /* 0x0e200000021b0fae */ /* 0x0003e2000e901d6e */
[----:B0-----:R-:W-:-:S05]  /*b2f0*/  @P1 IADD3 R14, P0, R18, R14, RZ ;  /* 0x0000000e120e1210 */ /* 0x001fca0007f1e0ff */
[----:B------:R-:W-:Y:S01]  /*b300*/  @P1 IMAD.X R9, RZ, RZ, R7, P0 ;  /* 0x000000ffff091224 */ /* 0x000fe200000e0607 */
[----:B-1----:R-:W-:-:S03]  /*b310*/  @P1 MOV R2, R14 ;  /* 0x0000000e00021202 */ /* 0x002fc60000000f00 */
[----:B------:R-:W-:Y:S01]  /*b320*/  @P1 IMAD.MOV.U32 R3, RZ, RZ, R9 ;  /* 0x000000ffff031224 */ /* 0x000fe200078e0009 */
[----:B------:R0:W1:Y:S04]  /*b330*/  SHFL.IDX PT, R14, R4, RZ, 0x1c1f ;  /* 0x001c1fff040e7589 */ /* 0x00006800000e0000 */
[----:B------:R0:W-:Y:S02]  /*b340*/  @P1 LDGSTS.E.BYPASS.LTC128B.128 [R27+0xea00], desc[UR46][R2.64], !P5 ;  /* 0x0ea00000021b1fae */ /* 0x0001e4000e901d6e */
.L_x_124:
[----:B------:R-:W-:Y:S01]  /*b350*/  LOP3.LUT P0, RZ, R0, 0x10, RZ, 0xc0, !PT ;  /* 0x0000001000ff7812 */ /* 0x000fe2000780c0ff */
[----:B------:R-:W-:-:S12]  /*b360*/  BSSY B0, `(.L_x_54) ;  /* 0x0000008000007945 */ /* 0x000fd80003800000 */
[----:B------:R-:W-:Y:S05]  /*b370*/  @!P0 BRA `(.L_x_55) ;  /* 0x0000000000188947 */ /* 0x000fea0003800000 */
[----:B01----:R-:W-:-:S05]  /*b380*/  IADD3 R2, P0, R18, R14, RZ ;  /* 0x0000000e12027210 */ /* 0x003fca0007f1e0ff */
[----:B------:R-:W-:-:S05]  /*b390*/  IMAD.X R3, RZ, RZ, R8, P0 ;  /* 0x000000ffff037224 */ /* 0x000fca00000e0608 */
[----:B------:R-:W-:Y:S01]  /*b3a0*/  @!PT LDS RZ, [RZ] ;  /* 0x00000000fffff984 */ /* 0x000fe20000000800 */
[----:B------:R-:W-:Y:S01]  /*b3b0*/  @!PT LDS RZ, [RZ] ;  /* 0x00000000fffff984 */ /* 0x000fe20000000800 */
[----:B------:R-:W-:Y:S01]  /*b3c0*/  @!PT LDS RZ, [RZ] ;  /* 0x00000000fffff984 */ /* 0x000fe20000000800 */
[----:B------:R2:W-:Y:S03]  /*b3d0*/  LDGSTS.E.BYPASS.LTC128B.128 [R27+0xf200], desc[UR46][R2.64], !P5 ;  /* 0x0f200000021b7fae */ /* 0x0005e6000e901d6e */
.L_x_55:
[----:B------:R-:W-:Y:S05]  /*b3e0*/  BSYNC B0 ;  /* 0x0000000000007941 */ /* 0x000fea0003800000 */
.L_x_54:
[----:B------:R-:W-:Y:S01]  /*b3f0*/  NOP ;  /* 0x0000000000007918 */ /* 0x000fe20000000000 */
[----:B------:R-:W-:Y:S01]  /*b400*/  SYNCS.ARRIVE.TRANS64.RED.A0T1 RZ, [UR42+0x12430], RZ ;  /* 0x012430ffffff79a7 */ /* 0x000fe2000820042a */
[----:B------:R-:W-:Y:S01]  /*b410*/  ARRIVES.LDGSTSBAR.64.TRANSCNT [UR42+0x12430] ;  /* 0x01243000ff0079b0 */ /* 0x000fe20008000aaa */
[----:B------:R-:W-:Y:S01]  /*b420*/  NOP ;  /* 0x0000000000007918 */ /* 0x000fe20000000000 */
[----:B------:R-:W-:-:S06]  /*b430*/  ULOP3.LUT UR4, UR36, 0x2, URZ, 0xfc, !UPT ;  /* 0x0000000224047892 */ /* 0x000fcc000f8efc3f */
[----:B0-2---:R-:W-:-:S05]  /*b440*/  IMAD.U32 R2, RZ, RZ, UR4 ;  /* 0x00000004ff027e24 */ /* 0x005fca000f8e00ff */
[----:B------:R-:W-:-:S13]  /*b450*/  ISETP.NE.AND P0, PT, R2, 0x3, PT ;  /* 0x000000030200780c */ /* 0x000fda0003f05270 */
[----:B------:R-:W-:Y:S05]  /*b460*/  @!P0 BRA `(.L_x_56) ;  /* 0x0000000000048947 */ /* 0x000fea0003800000 */
[----:B------:R-:W-:Y:S01]  /*b470*/  BPT.TRAP 0x1 ;  /* 0x000000040000795c */ /* 0x000fe20000300000 */
.L_x_56:
[----:B------:R-:W-:Y:S01]  /*b480*/  SYNCS.ARRIVE.TRANS64.A1T0 RZ, [UR42+0x12430], RZ ;  /* 0x012430ffffff79a7 */ /* 0x000fe2000810002a */
[----:B------:R-:W-:Y:S05]  /*b490*/  WARPSYNC.ALL ;  /* 0x0000000000007948 */ /* 0x000fea0003800000 */
[----:B------:R-:W-:Y:S01]  /*b4a0*/  UIADD3 UR5, UR42, 0xa200, URZ ;  /* 0x0000a2002a057890 */ /* 0x000fe2000fffe03f */
[----:B------:R-:W-:Y:S01]  /*b4b0*/  R2UR UR4, R17 ;  /* 0x00000000110472ca */ /* 0x000fe200000e0000 */
[----:B------:R-:W-:Y:S01]  /*b4c0*/  ULDC.64 UR6, c[0x0][0x2d8] ;  /* 0x0000b60000067ab9 */ /* 0x000fe20000000a00 */
[----:B------:R-:W-:Y:S01]  /*b4d0*/  SHF.R.S32.HI R17, RZ, 0x1f, R26 ;  /* 0x0000001fff117819 */ /* 0x000fe2000001141a */
[----:B------:R-:W-:Y:S02]  /*b4e0*/  ULOP3.LUT UP0, URZ, UR5, 0x1bf, URZ, 0xc0, !UPT ;  /* 0x000001bf053f7892 */ /* 0x000fe4000f80c03f */
[----:B------:R-:W-:Y:S01]  /*b4f0*/  UIMAD.WIDE.U32 UR38, UR40, UR6, URZ ;  /* 0x00000006282672a5 */ /* 0x000fe2000f8e003f */
[----:B------:R-:W-:Y:S03]  /*b500*/  BAR.SYNC.DEFER_BLOCKING 0x8, 0x200 ;  /* 0x0208000000007b1d */ /* 0x000fe60000010000 */
[----:B------:R-:W-:-:S04]  /*b510*/  PLOP3.LUT P0, PT, PT, PT, UP0, 0x80, 0x0 ;  /* 0x000000000000781c */ /* 0x000fc80003f0f008 */
[----:B------:R-:W-:-:S04]  /*b520*/  UIMAD UR4, UR4, UR6, URZ ;  /* 0x00000006040472a4 */ /* 0x000fc8000f8e023f */
[----:B------:R-:W-:-:S04]  /*b530*/  UIMAD UR4, UR40, UR7, UR4 ;  /* 0x00000007280472a4 */ /* 0x000fc8000f8e0204 */
[----:B------:R-:W-:Y:S01]  /*b540*/  UIADD3 UR43, UR39, UR4, URZ ;  /* 0x00000004272b7290 */ /* 0x000fe2000fffe03f */
[----:B------:R-:W-:Y:S11]  /*b550*/  @!P0 BRA `(.L_x_57) ;  /* 0x0000000000408947 */ /* 0x000ff60003800000 */
[----:B------:R-:W-:Y:S01]  /*b560*/  MOV R2, 0x0 ;  /* 0x0000000000027802 */ /* 0x000fe20000000f00 */
[----:B------:R-:W-:Y:S01]  /*b570*/  ULDC.64 UR6, c[0x4][0x98] ;  /* 0x0100260000067ab9 */ /* 0x000fe20000000a00 */
[----:B------:R-:W-:Y:S01]  /*b580*/  ULDC.64 UR8, c[0x4][0xa0] ;  /* 0x0100280000087ab9 */ /* 0x000fe20000000a00 */
[----:B------:R-:W-:Y:S01]  /*b590*/  ULDC.64 UR4, c[0x4][0x28] ;  /* 0x01000a0000047ab9 */ /* 0x000fe20000000a00 */
[----:B------:R-:W-:Y:S01]  /*b5a0*/  MOV R4, UR6 ;  /* 0x0000000600047c02 */ /* 0x000fe20008000f00 */
[----:B------:R-:W-:Y:S01]  /*b5b0*/  IMAD.U32 R5, RZ, RZ, UR7 ;  /* 0x00000007ff057e24 */ /* 0x000fe2000f8e00ff */
        /* <DEDUP_REMOVED lines=9> */
[----:B01----:R-:W-:Y:S05]  /*b650*/  CALL.ABS.NOINC R2 ;  /* 0x0000000002007343 */ /* 0x003fea0003c00000 */
.L_x_57:
[----:B------:R-:W0:Y:S01]  /*b660*/  LDC R9, c[0x0][0x448] ;  /* 0x00011200ff097b82 */ /* 0x000e220000000800 */
[----:B------:R-:W-:Y:S01]  /*b670*/  IMAD R23, R24, 0xc0, R23 ;  /* 0x000000c018177824 */ /* 0x000fe200078e0217 */
[----:B------:R-:W-:Y:S01]  /*b680*/  ULDC.64 UR4, c[0x0][0x2e0] ;  /* 0x0000b80000047ab9 */ /* 0x000fe20000000a00 */
[----:B------:R-:W-:Y:S01]  /*b690*/  IMAD.U32 R4, RZ, RZ, UR38 ;  /* 0x00000026ff047e24 */ /* 0x000fe2000f8e00ff */
[----:B------:R-:W-:Y:S01]  /*b6a0*/  MOV R5, UR39 ;  /* 0x0000002700057c02 */ /* 0x000fe20008000f00 */
[----:B------:R-:W-:Y:S01]  /*b6b0*/  IMAD.MOV.U32 R0, RZ, RZ, R23 ;  /* 0x000000ffff007224 */ /* 0x000fe200078e0017 */
[----:B------:R-:W-:Y:S01]  /*b6c0*/  ULDC.64 UR6, c[0x0][0x2c8] ;  /* 0x0000b20000067ab9 */ /* 0x000fe20000000a00 */
[----:B------:R-:W-:Y:S01]  /*b6d0*/  VIADD R6, R23, 0x80 ;  /* 0x0000008017067836 */ /* 0x000fe20000000000 */
[----:B------:R-:W-:Y:S01]  /*b6e0*/  ULDC.64 UR8, c[0x0][0x280] ;  /* 0x0000a00000087ab9 */ /* 0x000fe20000000a00 */
[----:B------:R-:W-:-:S04]  /*b6f0*/  IMAD R17, R17, UR4, RZ ;  /* 0x0000000411117c24 */ /* 0x000fc8000f8e02ff */
[----:B------:R-:W-:Y:S01]  /*b700*/  IMAD R17, R26, UR5, R17 ;  /* 0x000000051a117c24 */ /* 0x000fe2000f8e0211 */
[----:B0-----:R-:W-:-:S13]  /*b710*/  ISETP.NE.AND P0, PT, R9, 0x1, PT ;  /* 0x000000010900780c */ /* 0x001fda0003f05270 */
[----:B------:R-:W0:Y:S08]  /*b720*/  @P0 LDC R2, c[0x0][0x44c] ;  /* 0x00011300ff020b82 */ /* 0x000e300000000800 */
[----:B------:R-:W2:Y:S08]  /*b730*/  @P0 LDC R3, c[0x0][0x450] ;  /* 0x00011400ff030b82 */ /* 0x000eb00000000800 */
[----:B------:R-:W3:Y:S08]  /*b740*/  @P0 LDC R7, c[0x0][0x44c] ;  /* 0x00011300ff070b82 */ /* 0x000ef00000000800 */
[----:B------:R-:W4:Y:S01]  /*b750*/  @P0 LDC R8, c[0x0][0x450] ;  /* 0x00011400ff080b82 */ /* 0x000f220000000800 */
[----:B0-----:R-:W-:-:S05]  /*b760*/  @P0 IMAD.HI.U32 R2, R23, R2, RZ ;  /* 0x0000000217020227 */ /* 0x001fca00078e00ff */
[----:B--2---:R-:W-:Y:S01]  /*b770*/  @P0 SHF.R.U32.HI R0, RZ, R3, R2 ;  /* 0x00000003ff000219 */ /* 0x004fe20000011602 */
[----:B------:R-:W-:Y:S02]  /*b780*/  IMAD.U32 R3, RZ, RZ, UR43 ;  /* 0x0000002bff037e24 */ /* 0x000fe4000f8e00ff */
[----:B------:R-:W-:Y:S01]  /*b790*/  IMAD.MOV.U32 R2, RZ, RZ, R4 ;  /* 0x000000ffff027224 */ /* 0x000fe200078e0004 */
[----:B------:R-:W-:-:S03]  /*b7a0*/  SHF.R.S32.HI R4, RZ, 0x1f, R0 ;  /* 0x0000001fff047819 */ /* 0x000fc60000011400 */
[----:B------:R-:W-:Y:S01]  /*b7b0*/  IMAD.WIDE.U32 R2, R26, UR4, R2 ;  /* 0x000000041a027c25 */ /* 0x000fe2000f8e0002 */
[----:B------:R-:W-:-:S03]  /*b7c0*/  ULDC.64 UR4, c[0x0][0x2d0] ;  /* 0x0000b40000047ab9 */ /* 0x000fc60000000a00 */
[----:B---3--:R-:W-:Y:S01]  /*b7d0*/  @P0 IMAD.HI.U32 R5, R6, R7, RZ ;  /* 0x0000000706050227 */ /* 0x008fe200078e00ff */
[----:B------:R-:W-:-:S03]  /*b7e0*/  IADD3 R3, R3, R17, RZ ;  /* 0x0000001103037210 */ /* 0x000fc60007ffe0ff */
[----:B------:R-:W-:Y:S01]  /*b7f0*/  IMAD.MOV.U32 R7, RZ, RZ, R6 ;  /* 0x000000ffff077224 */ /* 0x000fe200078e0006 */
[----:B----4-:R-:W-:Y:S01]  /*b800*/  @P0 SHF.R.U32.HI R7, RZ, R8, R5 ;  /* 0x00000008ff070219 */ /* 0x010fe20000011605 */
[----:B------:R-:W-:Y:S02]  /*b810*/  IMAD.MOV R8, RZ, RZ, -R0 ;  /* 0x000000ffff087224 */ /* 0x000fe400078e0a00 */
[----:B------:R-:W-:Y:S02]  /*b820*/  IMAD R5, R4, UR4, RZ ;  /* 0x0000000404057c24 */ /* 0x000fe4000f8e02ff */
[----:B------:R-:W-:Y:S02]  /*b830*/  IMAD R8, R9, R8, R23 ;  /* 0x0000000809087224 */ /* 0x000fe400078e0217 */
[C---:B------:R-:W-:Y:S02]  /*b840*/  IMAD R11, R0.reuse, UR5, R5 ;  /* 0x00000005000b7c24 */ /* 0x040fe4000f8e0205 */
[----:B------:R-:W-:Y:S01]  /*b850*/  IMAD.WIDE.U32 R4, R0, UR4, R2 ;  /* 0x0000000400047c25 */ /* 0x000fe2000f8e0002 */
[----:B------:R-:W-:-:S03]  /*b860*/  SHF.R.S32.HI R0, RZ, 0x1f, R8 ;  /* 0x0000001fff007819 */ /* 0x000fc60000011408 */
[----:B------:R-:W-:Y:S02]  /*b870*/  IMAD.IADD R5, R5, 0x1, R11 ;  /* 0x0000000105057824 */ /* 0x000fe400078e020b */
[----:B------:R-:W-:Y:S02]  /*b880*/  IMAD R11, R0, UR6, RZ ;  /* 0x00000006000b7c24 */ /* 0x000fe4000f8e02ff */
[----:B------:R-:W-:-:S04]  /*b890*/  IMAD.WIDE.U32 R4, R8, UR6, R4 ;  /* 0x0000000608047c25 */ /* 0x000fc8000f8e0004 */
[----:B------:R-:W-:Y:S01]  /*b8a0*/  IMAD R11, R8, UR7, R11 ;  /* 0x00000007080b7c24 */ /* 0x000fe2000f8e020b */
[----:B------:R-:W-:Y:S01]  /*b8b0*/  IADD3 R0, P0, R4, UR8, RZ ;  /* 0x0000000804007c10 */ /* 0x000fe2000ff1e0ff */
[----:B------:R-:W-:-:S03]  /*b8c0*/  IMAD.WIDE.U32 R2, R7, UR4, R2 ;  /* 0x0000000407027c25 */ /* 0x000fc6000f8e0002 */
[----:B------:R-:W-:Y:S02]  /*b8d0*/  IADD3.X R4, R5, UR9, R11, P0, !PT ;  /* 0x0000000905047c10 */ /* 0x000fe400087fe40b */
[----:B------:R-:W-:-:S05]  /*b8e0*/  SHF.R.S32.HI R5, RZ, 0x1f, R7 ;  /* 0x0000001fff057819 */ /* 0x000fca0000011407 */
[----:B------:R-:W-:Y:S01]  /*b8f0*/  IMAD R8, R5, UR4, RZ ;  /* 0x0000000405087c24 */ /* 0x000fe2000f8e02ff */
[----:B------:R-:W-:Y:S01]  /*b900*/  ULDC UR4, c[0x0][0x2b8] ;  /* 0x0000ae0000047ab9 */ /* 0x000fe20000000800 */
[----:B------:R-:W-:Y:S01]  /*b910*/  IMAD.MOV R5, RZ, RZ, -R7 ;  /* 0x000000ffff057224 */ /* 0x000fe200078e0a07 */
[----:B------:R-:W-:Y:S01]  /*b920*/  ISETP.GE.AND P0, PT, R18, UR4, PT ;  /* 0x0000000412007c0c */ /* 0x000fe2000bf06270 */
[----:B------:R-:W-:Y:S01]  /*b930*/  IMAD R11, R7, UR5, R8 ;  /* 0x00000005070b7c24 */ /* 0x000fe2000f8e0208 */
[----:B------:R-:W-:Y:S01]  /*b940*/  UMOV UR4, 0xffffffff ;  /* 0xffffffff00047882 */ /* 0x000fe20000000000 */
[----:B------:R-:W-:-:S03]  /*b950*/  IMAD R5, R9, R5, R6 ;  /* 0x0000000509057224 */ /* 0x000fc600078e0206 */
[----:B------:R-:W-:Y:S02]  /*b960*/  IADD3 R3, R3, R11, RZ ;  /* 0x0000000b03037210 */ /* 0x000fe40007ffe0ff */
[----:B------:R-:W-:Y:S01]  /*b970*/  SHF.R.S32.HI R6, RZ, 0x1f, R5 ;  /* 0x0000001fff067819 */ /* 0x000fe20000011405 */
[----:B------:R-:W-:-:S04]  /*b980*/  IMAD.WIDE.U32 R2, R5, UR6, R2 ;  /* 0x0000000605027c25 */ /* 0x000fc8000f8e0002 */
[----:B------:R-:W-:-:S04]  /*b990*/  IMAD R6, R6, UR6, RZ ;  /* 0x0000000606067c24 */ /* 0x000fc8000f8e02ff */
[----:B------:R-:W-:Y:S01]  /*b9a0*/  IMAD R7, R5, UR7, R6 ;  /* 0x0000000705077c24 */ /* 0x000fe2000f8e0206 */
[----:B------:R-:W-:-:S04]  /*b9b0*/  IADD3 R5, P1, R2, UR8, RZ ;  /* 0x0000000802057c10 */ /* 0x000fc8000ff3e0ff */
[----:B------:R-:W-:Y:S01]  /*b9c0*/  IADD3.X R8, R3, UR9, R7, P1, !PT ;  /* 0x0000000903087c10 */ /* 0x000fe20008ffe407 */
[----:B------:R-:W-:Y:S08]  /*b9d0*/  BRA.DIV UR4, `(.L_x_58) ;  /* 0x00000032042c7947 */ /* 0x000ff0000b800000 */
[----:B-1----:R-:W0:Y:S01]  /*b9e0*/  SHFL.IDX PT, R14, R0, RZ, 0x1c1f ;  /* 0x001c1fff000e7589 */ /* 0x002e2200000e0000 */
[----:B------:R-:W-:Y:S01]  /*b9f0*/  ULDC UR4, c[0x0][0x288] ;  /* 0x0000a20000047ab9 */ /* 0x000fe20000000800 */
[----:B------:R-:W-:Y:S02]  /*ba00*/  IMAD R7, R24, 0xc0, R25 ;  /* 0x000000c018077824 */ /* 0x000fe400078e0219 */
[----:B------:R-:W1:Y:S01]  /*ba10*/  SHFL.IDX PT, R2, R4, RZ, 0x1c1f ;  /* 0x001c1fff04027589 */ /* 0x000e6200000e0000 */
[----:B------:R-:W-:Y:S02]  /*ba20*/  IMAD R6, R9, UR4, RZ ;  /* 0x0000000409067c24 */ /* 0x000fe4000f8e02ff */
[C---:B------:R-:W-:Y:S01]  /*ba30*/  VIADD R13, R7.reuse, 0x20 ;  /* 0x00000020070d7836 */ /* 0x040fe20000000000 */
[----:B------:R-:W2:Y:S02]  /*ba40*/  SHFL.IDX PT, R11, R0, 0x1, 0x1c1f ;  /* 0x003c1f00000b7f89 */ /* 0x000ea400000e0000 */
[----:B------:R-:W-:-:S02]  /*ba50*/  ISETP.GE.AND P2, PT, R7, R6, PT ;  /* 0x000000060700720c */ /* 0x000fc40003f46270 */
[----:B------:R-:W3:Y:S04]  /*ba60*/  SHFL.IDX PT, R9, R4, 0x1, 0x1c1f ;  /* 0x003c1f0004097f89 */ /* 0x000ee800000e0000 */
[----:B------:R-:W4:Y:S04]  /*ba70*/  SHFL.IDX PT, R12, R0, 0x2, 0x1c1f ;  /* 0x005c1f00000c7f89 */ /* 0x000f2800000e0000 */
[----:B------:R-:W5:Y:S03]  /*ba80*/  SHFL.IDX PT, R10, R4, 0x2, 0x1c1f ;  /* 0x005c1f00040a7f89 */ /* 0x000f6600000e0000 */
[----:B0-----:R-:W-:Y:S01]  /*ba90*/  @!P2 IADD3 R14, P1, R18, R14, RZ ;  /* 0x0000000e120ea210 */ /* 0x001fe20007f3e0ff */
[----:B------:R-:W-:Y:S04]  /*baa0*/  SHFL.IDX PT, R4, R4, 0x3, 0x1c1f ;  /* 0x007c1f0004047f89 */ /* 0x000fe800000e0000 */
[----:B-1----:R-:W-:Y:S01]  /*bab0*/  @!P2 IMAD.X R3, RZ, RZ, R2, P1 ;  /* 0x000000ffff03a224 */ /* 0x002fe200008e0602 */
[----:B------:R-:W-:Y:S01]  /*bac0*/  ISETP.GE.AND P1, PT, R13, R6, PT ;  /* 0x000000060d00720c */ /* 0x000fe20003f26270 */
[----:B------:R-:W-:-:S02]  /*bad0*/  @!P2 IMAD.MOV.U32 R2, RZ, RZ, R14 ;  /* 0x000000ffff02a224 */ /* 0x000fc400078e000e */
[----:B------:R-:W0:Y:S04]  /*bae0*/  SHFL.IDX PT, R14, R0, 0x3, 0x1c1f ;  /* 0x007c1f00000e7f89 */ /* 0x000e2800000e0000 */
[----:B------:R2:W-:Y:S06]  /*baf0*/  @!P2 LDGSTS.E.BYPASS.LTC128B.128 [R27+0xa200], desc[UR46][R2.64], !P0 ;  /* 0x0a200000021bafae */ /* 0x0005ec000c101d6e */
[----:B--2---:R-:W-:-:S02]  /*bb00*/  @!P1 IADD3 R2, P2, R18, R11, RZ ;  /* 0x0000000b12029210 */ /* 0x004fc40007f5e0ff */
[----:B------:R-:W-:-:S03]  /*bb10*/  IADD3 R11, R7, 0x40, RZ ;  /* 0x00000040070b7810 */ /* 0x000fc60007ffe0ff */
[----:B---3--:R-:W-:Y:S01]  /*bb20*/  @!P1 IMAD.X R3, RZ, RZ, R9, P2 ;  /* 0x000000ffff039224 */ /* 0x008fe200010e0609 */
[----:B------:R-:W-:Y:S01]  /*bb30*/  ISETP.GE.AND P2, PT, R11, R6, PT ;  /* 0x000000060b00720c */ /* 0x000fe20003f46270 */
[C---:B------:R-:W-:Y:S01]  /*bb40*/  VIADD R9, R7.reuse, 0x60 ;  /* 0x0000006007097836 */ /* 0x040fe20000000000 */
[----:B------:R-:W-:Y:S02]  /*bb50*/  IADD3 R11, R7, 0x80, RZ ;  /* 0x00000080070b7810 */ /* 0x000fe40007ffe0ff */
[----:B------:R4:W-:Y:S09]  /*bb60*/  @!P1 LDGSTS.E.BYPASS.LTC128B.128 [R27+0xaa00], desc[UR46][R2.64], !P0 ;  /* 0x0aa00000021b9fae */ /* 0x0009f2000c101d6e */
[----:B----4-:R-:W-:-:S05]  /*bb70*/  @!P2 IADD3 R2, P1, R18, R12, RZ ;  /* 0x0000000c1202a210 */ /* 0x010fca0007f3e0ff */
[----:B-----5:R-:W-:Y:S01]  /*bb80*/  @!P2 IMAD.X R3, RZ, RZ, R10, P1 ;  /* 0x000000ffff03a224 */ /* 0x020fe200008e060a */
[----:B------:R-:W-:Y:S01]  /*bb90*/  ISETP.GE.AND P1, PT, R9, R6, PT ;  /* 0x000000060900720c */ /* 0x000fe20003f26270 */
[----:B------:R-:W1:Y:S04]  /*bba0*/  SHFL.IDX PT, R10, R5, RZ, 0x1c1f ;  /* 0x001c1fff050a7589 */ /* 0x000e6800000e0000 */
[----:B------:R0:W-:Y:S04]  /*bbb0*/  @!P2 LDGSTS.E.BYPASS.LTC128B.128 [R27+0xb200], desc[UR46][R2.64], !P0 ;  /* 0x0b200000021bafae */ /* 0x0001e8000c101d6e */
[----:B------:R-:W2:Y:S04]  /*bbc0*/  SHFL.IDX PT, R9, R8, RZ, 0x1c1f ;  /* 0x001c1fff08097589 */ /* 0x000ea800000e0000 */
[----:B------:R-:W3:Y:S01]  /*bbd0*/  SHFL.IDX PT, R8, R8, 0x1, 0x1c1f ;  /* 0x003c1f0008087f89 */ /* 0x000ee200000e0000 */
[----:B0-----:R-:W-:-:S03]  /*bbe0*/  @!P1 IADD3 R2, P2, R18, R14, RZ ;  /* 0x0000000e12029210 */ /* 0x001fc60007f5e0ff */
[----:B------:R0:W4:Y:S02]  /*bbf0*/  SHFL.IDX PT, R14, R5, 0x1, 0x1c1f ;  /* 0x003c1f00050e7f89 */ /* 0x00012400000e0000 */
[----:B------:R-:W-:Y:S01]  /*bc00*/  @!P1 IMAD.X R3, RZ, RZ, R4, P2 ;  /* 0x000000ffff039224 */ /* 0x000fe200010e0604 */
[----:B------:R-:W-:-:S04]  /*bc10*/  ISETP.GE.AND P2, PT, R11, R6, PT ;  /* 0x000000060b00720c */ /* 0x000fc80003f46270 */
[----:B------:R5:W-:Y:S09]  /*bc20*/  @!P1 LDGSTS.E.BYPASS.LTC128B.128 [R27+0xba00], desc[UR46][R2.64], !P0 ;  /* 0x0ba00000021b9fae */ /* 0x000bf2000c101d6e */
[----:B-1----:R-:W-:-:S05]  /*bc30*/  @!P2 IADD3 R10, P3, R18, R10, RZ ;  /* 0x0000000a120aa210 */ /* 0x002fca0007f7e0ff */
[----:B--2---:R-:W-:Y:S02]  /*bc40*/  @!P2 IMAD.X R9, RZ, RZ, R9, P3 ;  /* 0x000000ffff09a224 */ /* 0x004fe400018e0609 */
[----:B-----5:R-:W-:-:S03]  /*bc50*/  @!P2 IMAD.MOV.U32 R2, RZ, RZ, R10 ;  /* 0x000000ffff02a224 */ /* 0x020fc600078e000a */
[----:B------:R-:W-:-:S05]  /*bc60*/  @!P2 MOV R3, R9 ;  /* 0x000000090003a202 */ /* 0x000fca0000000f00 */
[----:B---34-:R0:W-:Y:S02]  /*bc70*/  @!P2 LDGSTS.E.BYPASS.LTC128B.128 [R27+0xc200], desc[UR46][R2.64], !P0 ;  /* 0x0c200000021bafae */ /* 0x0181e4000c101d6e */
.L_x_137:
[----:B------:R-:W-:Y:S02]  /*bc80*/  VIADD R7, R7, 0xa0 ;  /* 0x000000a007077836 */ /* 0x000fe40000000000 */
[----:B------:R-:W-:-:S03]  /*bc90*/  IMAD.MOV.U32 R0, RZ, RZ, 0x1 ;  /* 0x00000001ff007424 */ /* 0x000fc600078e00ff */
[----:B------:R-:W-:Y:S02]  /*bca0*/  ISETP.GE.AND P1, PT, R7, R6, PT ;  /* 0x000000060700720c */ /* 0x000fe40003f26270 */
[----:B------:R-:W-:-:S11]  /*bcb0*/  SHF.L.U32 R0, R0, 0x1f, RZ ;  /* 0x0000001f00007819 */ /* 0x000fd600000006ff */
[----:B0-----:R-:W-:-:S04]  /*bcc0*/  @!P1 IADD3 R2, P2, R18, R14, RZ ;  /* 0x0000000e12029210 */ /* 0x001fc80007f5e0ff */
[----:B------:R-:W-:-:S05]  /*bcd0*/  @!P1 IADD3.X R3, RZ, R8, RZ, P2, !PT ;  /* 0x00000008ff039210 */ /* 0x000fca00017fe4ff */
[----:B------:R-:W-:Y:S01]  /*bce0*/  @!PT LDS RZ, [RZ] ;  /* 0x00000000fffff984 */ /* 0x000fe20000000800 */
[----:B------:R-:W-:Y:S01]  /*bcf0*/  @!PT LDS RZ, [RZ] ;  /* 0x00000000fffff984 */ /* 0x000fe20000000800 */
[----:B------:R-:W-:Y:S01]  /*bd00*/  @!PT LDS RZ, [RZ] ;  /* 0x00000000fffff984 */ /* 0x000fe20000000800 */
[----:B------:R0:W-:Y:S01]  /*bd10*/  @!P1 LDGSTS.E.BYPASS.LTC128B.128 [R27+0xca00], desc[UR46][R2.64], !P0 ;  /* 0x0ca00000021b9fae */ /* 0x0001e2000c101d6e */
[----:B------:R-:W-:Y:S01]  /*bd20*/  NOP ;  /* 0x0000000000007918 */ /* 0x000fe20000000000 */
[----:B------:R-:W-:Y:S02]  /*bd30*/  SYNCS.ARRIVE.TRANS64.RED.A0T1 RZ, [UR42+0x12400], RZ ;  /* 0x012400ffffff79a7 */ /* 0x000fe4000820042a */
[----:B------:R-:W-:Y:S01]  /*bd40*/  ARRIVES.LDGSTSBAR.64.TRANSCNT [UR42+0x12400] ;  /* 0x01240000ff0079b0 */ /* 0x000fe20008000aaa */
[----:B------:R-:W-:Y:S01]  /*bd50*/  NOP ;  /* 0x0000000000007918 */ /* 0x000fe20000000000 */
[----:B------:R-:W-:Y:S01]  /*bd60*/  SYNCS.ARRIVE.TRANS64.A1T0 RZ, [UR42+0x12400], RZ ;  /* 0x012400ffffff79a7 */ /* 0x000fe2000810002a */
[----:B------:R-:W1:Y:S02]  /*bd70*/  SYNCS.PHASECHK.TRANS64.TRYWAIT P0, [UR42+0x12420], R0 ;  /* 0x01242000ff0075a7 */ /* 0x000e64000800016a */
[----:B01----:R-:W-:Y:S05]  /*bd80*/  @!P0 BRA `(.L_x_59) ;  /* 0x0000003400008947 */ /* 0x003fea0003800000 */
.L_x_138:
[----:B------:R-:W-:-:S04]  /*bd90*/  UIADD3 UR4, UR48, -0x2, URZ ;  /* 0xfffffffe30047890 */ /* 0x000fc8000fffe03f */
[----:B------:R-:W-:-:S06]  /*bda0*/  UISETP.GE.AND UP0, UPT, UR4, UR45, UPT ;  /* 0x0000002d0400728c */ /* 0x000fcc000bf06270 */
[----:B------:R-:W-:-:S13]  /*bdb0*/  PLOP3.LUT P0, PT, PT, PT, UP0, 0x80, 0x0 ;  /* 0x000000000000781c */ /* 0x000fda0003f0f008 */
[----:B------:R-:W-:Y:S05]  /*bdc0*/  @!P0 BRA `(.L_x_60) ;  /* 0x0000001400188947 */ /* 0x000fea0003800000 */
[----:B------:R-:W1:Y:S01]  /*bdd0*/  S2R R2, SR_TID.X ;  /* 0x0000000000027919 */ /* 0x000e620000002100 */
[----:B------:R-:W-:Y:S01]  /*bde0*/  UIADD3 UR4, UR44, 0x1, URZ ;  /* 0x000000012c047890 */ /* 0x000fe2000fffe03f */
[----:B0-----:R-:W-:Y:S01]  /*bdf0*/  LOP3.LUT R3, RZ, UR41, RZ, 0x33, !PT ;  /* 0x00000029ff037c12 */ /* 0x001fe2000f8e33ff */
[----:B------:R-:W-:Y:S01]  /*be00*/  IMAD.MOV.U32 R20, RZ, RZ, RZ ;  /* 0x000000ffff147224 */ /* 0x000fe200078e00ff */
[----:B------:R-:W-:Y:S01]  /*be10*/  MOV R21, 0x1 ;  /* 0x0000000100157802 */ /* 0x000fe20000000f00 */
[----:B------:R-:W-:-:S06]  /*be20*/  UIMAD UR4, UR4, UR37, URZ ;  /* 0x00000025040472a4 */ /* 0x000fcc000f8e023f */
[----:B------:R-:W-:-:S04]  /*be30*/  LOP3.LUT R0, RZ, UR4, RZ, 0x33, !PT ;  /* 0x00000004ff007c12 */ /* 0x000fc8000f8e33ff */
[----:B------:R-:W-:Y:S01]  /*be40*/  VIMNMX R3, R0, R3, !PT ;  /* 0x0000000300037248 */ /* 0x000fe20007fe0100 */
[----:B-1----:R-:W-:-:S05]  /*be50*/  IMAD.SHL.U32 R2, R2, 0x20, RZ ;  /* 0x0000002002027824 */ /* 0x002fca00078e00ff */
[----:B------:R-:W-:-:S04]  /*be60*/  LOP3.LUT R2, R2, 0x60, RZ, 0xc0, !PT ;  /* 0x0000006002027812 */ /* 0x000fc800078ec0ff */
[----:B------:R-:W-:Y:S02]  /*be70*/  IADD3 R16, R2, R16, R25 ;  /* 0x0000001002107210 */ /* 0x000fe40007ffe019 */
[----:B------:R-:W-:-:S03]  /*be80*/  IADD3 R2, -R3, -0x2, RZ ;  /* 0xfffffffe03027810 */ /* 0x000fc60007ffe1ff */
[----:B------:R-:W-:Y:S02]  /*be90*/  VIADD R16, R16, 0xfffffe20 ;  /* 0xfffffe2010107836 */ /* 0x000fe40000000000 */
[----:B------:R0:W-:Y:S02]  /*bea0*/  STL [R1], R2 ;  /* 0x0000000201007387 */ /* 0x0001e40000100800 */
[----:B------:R-:W-:-:S07]  /*beb0*/  IMAD R0, R3, -0xa0, R16 ;  /* 0xffffff6003007824 */ /* 0x000fce00078e0210 */
.L_x_75:
[----:B------:R-:W2:Y:S01]  /*bec0*/  LDL R8, [R1+0x4] ;  /* 0x0000040001087983 */ /* 0x000ea20000100800 */
[----:B0-----:R-:W0:Y:S03]  /*bed0*/  LDC R2, c[0x0][0x430] ;  /* 0x00010c00ff027b82 */ /* 0x001e260000000800 */
[----:B------:R-:W3:Y:S01]  /*bee0*/  LDL R6, [R1+0x10] ;  /* 0x0000100001067983 */ /* 0x000ee20000100800 */
[----:B------:R-:W-:Y:S01]  /*bef0*/  IADD3 R11, R0, 0x80, RZ ;  /* 0x00000080000b7810 */ /* 0x000fe20007ffe0ff */
[----:B------:R-:W-:Y:S01]  /*bf00*/  IMAD.MOV.U32 R10, RZ, RZ, R0 ;  /* 0x000000ffff0a7224 */ /* 0x000fe200078e0000 */
[----:B------:R-:W-:Y:S01]  /*bf10*/  ULDC.64 UR4, c[0x0][0x428] ;  /* 0x00010a0000047ab9 */ /* 0x000fe20000000a00 */
[----:B------:R-:W4:Y:S01]  /*bf20*/  LDL.LU R13, [R1] ;  /* 0x00000000010d7983 */ /* 0x000f220000300800 */
[----:B0-----:R-:W-:-:S13]  /*bf30*/  ISETP.NE.AND P0, PT, R2, 0x1, PT ;  /* 0x000000010200780c */ /* 0x001fda0003f05270 */
[----:B-1----:R-:W0:Y:S08]  /*bf40*/  @P0 LDC R3, c[0x0][0x434] ;  /* 0x00010d00ff030b82 */ /* 0x002e300000000800 */
[----:B------:R-:W1:Y:S08]  /*bf50*/  @P0 LDC R5, c[0x0][0x438] ;  /* 0x00010e00ff050b82 */ /* 0x000e700000000800 */
[----:B------:R-:W1:Y:S08]  /*bf60*/  @P0 LDC R4, c[0x0][0x434] ;  /* 0x00010d00ff040b82 */ /* 0x000e700000000800 */
[----:B------:R-:W1:Y:S01]  /*bf70*/  @P0 LDC R7, c[0x0][0x438] ;  /* 0x00010e00ff070b82 */ /* 0x000e620000000800 */
[----:B0-----:R-:W-:-:S05]  /*bf80*/  @P0 IMAD.HI.U32 R2, R0, R3, RZ ;  /* 0x0000000300020227 */ /* 0x001fca00078e00ff */
[----:B-1----:R-:W-:Y:S01]  /*bf90*/  @P0 SHF.R.U32.HI R10, RZ, R5, R2 ;  /* 0x00000005ff0a0219 */ /* 0x002fe20000011602 */
[----:B------:R-:W-:-:S03]  /*bfa0*/  @P0 IMAD.HI.U32 R2, R11, R4, RZ ;  /* 0x000000040b020227 */ /* 0x000fc600078e00ff */
[--C-:B------:R-:W-:Y:S01]  /*bfb0*/  SHF.R.S32.HI R5, RZ, 0x1f, R10.reuse ;  /* 0x0000001fff057819 */ /* 0x100fe2000001140a */
[----:B------:R-:W-:Y:S01]  /*bfc0*/  IMAD.MOV.U32 R4, RZ, RZ, R10 ;  /* 0x000000ffff047224 */ /* 0x000fe200078e000a */
[----:B------:R-:W-:-:S03]  /*bfd0*/  @P0 SHF.R.U32.HI R11, RZ, R7, R2 ;  /* 0x00000007ff0b0219 */ /* 0x000fc60000011602 */
[----:B------:R-:W-:Y:S01]  /*bfe0*/  IMAD.WIDE.U32 R4, R29, UR4, R4 ;  /* 0x000000041d047c25 */ /* 0x000fe2000f8e0004 */
[----:B--2---:R-:W-:-:S03]  /*bff0*/  ISETP.GT.U32.AND P1, PT, R8, 0x9f, PT ;  /* 0x0000009f0800780c */ /* 0x004fc60003f24070 */
[----:B---3--:R-:W-:-:S04]  /*c000*/  IMAD R8, R6, UR4, RZ ;  /* 0x0000000406087c24 */ /* 0x008fc8000f8e02ff */
[----:B------:R-:W-:-:S06]  /*c010*/  IMAD R8, R29, UR5, R8 ;  /* 0x000000051d087c24 */ /* 0x000fcc000f8e0208 */
[--C-:B------:R-:W-:Y:S01]  /*c020*/  @!P1 SHF.R.S32.HI R3, RZ, 0x1f, R11.reuse ;  /* 0x0000001fff039819 */ /* 0x100fe2000001140b */
[----:B------:R-:W-:Y:S01]  /*c030*/  @!P1 IMAD.MOV.U32 R2, RZ, RZ, R11 ;  /* 0x000000ffff029224 */ /* 0x000fe200078e000b */
[----:B------:R-:W-:-:S03]  /*c040*/  IADD3 R5, R8, R5, RZ ;  /* 0x0000000508057210 */ /* 0x000fc60007ffe0ff */
[----:B------:R-:W-:Y:S01]  /*c050*/  @!P1 IMAD.WIDE.U32 R2, R29, UR4, R2 ;  /* 0x000000041d029c25 */ /* 0x000fe2000f8e0002 */
[----:B------:R-:W-:Y:S02]  /*c060*/  ULDC.64 UR4, c[0x0][0x418] ;  /* 0x0001060000047ab9 */ /* 0x000fe40000000a00 */
[----:B------:R-:W-:-:S04]  /*c070*/  LEA R6, P0, R4, UR4, 0x2 ;  /* 0x0000000404067c11 */ /* 0x000fc8000f8010ff */
[----:B------:R-:W-:-:S05]  /*c080*/  LEA.HI.X R7, R4, UR5, R5, 0x2, P0 ;  /* 0x0000000504077c11 */ /* 0x000fca00080f1405 */
[----:B------:R-:W2:Y:S01]  /*c090*/  LDG.E R9, desc[UR46][R6.64] ;  /* 0x0000002e06097981 */ /* 0x000ea2000c1e1900 */
[----:B------:R-:W-:Y:S01]  /*c0a0*/  ULOP3.LUT UR6, UR36, 0x2, URZ, 0xfc, !UPT ;  /* 0x0000000224067892 */ /* 0x000fe2000f8efc3f */
[----:B----4-:R-:W-:Y:S01]  /*c0b0*/  VIADD R13, R13, 0xffffffff ;  /* 0xffffffff0d0d7836 */ /* 0x010fe20000000000 */
[----:B------:R-:W-:Y:S01]  /*c0c0*/  @!P1 LEA R4, P0, R2, UR4, 0x2 ;  /* 0x0000000402049c11 */ /* 0x000fe2000f8010ff */
[----:B------:R-:W-:-:S03]  /*c0d0*/  @!P1 IMAD.IADD R3, R8, 0x1, R3 ;  /* 0x0000000108039824 */ /* 0x000fc600078e0203 */
[----:B------:R-:W-:Y:S01]  /*c0e0*/  IMAD.U32 R12, RZ, RZ, UR6 ;  /* 0x00000006ff0c7e24 */ /* 0x000fe2000f8e00ff */
[----:B------:R0:W-:Y:S01]  /*c0f0*/  STL [R1], R13 ;  /* 0x0000000d01007387 */ /* 0x0001e20000100800 */
[----:B------:R-:W-:Y:S01]  /*c100*/  IMAD.MOV.U32 R8, RZ, RZ, RZ ;  /* 0x000000ffff087224 */ /* 0x000fe200078e00ff */
[----:B------:R-:W-:Y:S02]  /*c110*/  @!P1 LEA.HI.X R5, R2, UR5, R3, 0x2, P0 ;  /* 0x0000000502059c11 */ /* 0x000fe400080f1403 */
[----:B------:R-:W-:Y:S02]  /*c120*/  ISETP.NE.AND P2, PT, R12, 0x3, PT ;  /* 0x000000030c00780c */ /* 0x000fe40003f45270 */
[----:B------:R-:W-:Y:S01]  /*c130*/  IADD3 R2, R20, 0x1, RZ ;  /* 0x0000000114027810 */ /* 0x000fe20007ffe0ff */
[----:B------:R1:W5:Y:S03]  /*c140*/  @!P1 LDG.E R8, desc[UR46][R4.64] ;  /* 0x0000002e04089981 */ /* 0x000366000c1e1900 */
[----:B------:R-:W-:-:S04]  /*c150*/  ISETP.NE.AND P1, PT, R2, 0x2, PT ;  /* 0x000000020200780c */ /* 0x000fc80003f25270 */
[----:B------:R-:W-:Y:S02]  /*c160*/  SEL R28, RZ, 0x1, P1 ;  /* 0x00000001ff1c7807 */ /* 0x000fe40000800000 */
[----:B------:R-:W-:Y:S02]  /*c170*/  ISETP.GT.AND P0, PT, R13, UR45, PT ;  /* 0x0000002d0d007c0c */ /* 0x000fe4000bf04270 */
[----:B-1----:R-:W-:Y:S02]  /*c180*/  SEL R4, R2, RZ, P1 ;  /* 0x000000ff02047207 */ /* 0x002fe40000800000 */
[----:B------:R-:W-:Y:S02]  /*c190*/  LOP3.LUT R28, R21, R28, RZ, 0x3c, !PT ;  /* 0x0000001c151c7212 */ /* 0x000fe400078e3cff */
[----:B--2---:R-:W-:Y:S01]  /*c1a0*/  SHF.R.S32.HI R25, RZ, 0x1f, R9 ;  /* 0x0000001fff197819 */ /* 0x004fe20000011409 */
[----:B0-----:R-:W-:Y:S06]  /*c1b0*/  @!P2 BRA `(.L_x_61) ;  /* 0x000000000004a947 */ /* 0x001fec0003800000 */
[----:B------:R-:W-:Y:S01]  /*c1c0*/  BPT.TRAP 0x1 ;  /* 0x000000040000795c */ /* 0x000fe20000300000 */
.L_x_61:
[----:B------:R-:W-:Y:S02]  /*c1d0*/  LEA R5, R4, UR42, 0x3 ;  /* 0x0000002a04057c11 */ /* 0x000fe4000f8e18ff */
[----:B------:R-:W-:-:S04]  /*c1e0*/  SHF.L.U32 R26, R28, 0x1f, RZ ;  /* 0x0000001f1c1a7819 */ /* 0x000fc800000006ff */
[----:B------:R-:W0:Y:S02]  /*c1f0*/  SYNCS.PHASECHK.TRANS64.TRYWAIT P1, [R5+URZ+0x12480], R26 ;  /* 0x0124801a050075a7 */ /* 0x000e24000802017f */
[----:B0-----:R-:W-:Y:S05]  /*c200*/  @!P1 BRA `(.L_x_62) ;  /* 0x0000002c00f89947 */ /* 0x001fea0003800000 */
.L_x_139:
[----:B------:R-:W2:Y:S01]  /*c210*/  LDL R12, [R1+0x8] ;  /* 0x00000800010c7983 */ /* 0x000ea20000100800 */
[----:B------:R-:W-:Y:S01]  /*c220*/  ULDC UR4, c[0x0][0x430] ;  /* 0x00010c0000047ab9 */ /* 0x000fe20000000800 */
[----:B------:R-:W-:Y:S01]  /*c230*/  ULDC.64 UR6, c[0x0][0x328] ;  /* 0x0000ca0000067ab9 */ /* 0x000fe20000000a00 */
[----:B------:R-:W-:Y:S01]  /*c240*/  UIADD3 UR4, -UR4, URZ, URZ ;  /* 0x0000003f04047290 */ /* 0x000fe2000fffe13f */
[----:B-----5:R-:W-:Y:S01]  /*c250*/  SHF.R.S32.HI R24, RZ, 0x1f, R8 ;  /* 0x0000001fff187819 */ /* 0x020fe20000011408 */
[----:B------:R-:W-:Y:S01]  /*c260*/  ULDC.64 UR8, c[0x0][0x338] ;  /* 0x0000ce0000087ab9 */ /* 0x000fe20000000a00 */
[----:B------:R-:W1:Y:S03]  /*c270*/  LDC R14, c[0x0][0x2f4] ;  /* 0x0000bd00ff0e7b82 */ /* 0x000e660000000800 */
[--C-:B------:R-:W-:Y:S02]  /*c280*/  IMAD R10, R10, UR4, R0.reuse ;  /* 0x000000040a0a7c24 */ /* 0x100fe4000f8e0200 */
[----:B------:R-:W-:Y:S01]  /*c290*/  IMAD R16, R11, UR4, R0 ;  /* 0x000000040b107c24 */ /* 0x000fe2000f8e0200 */
[----:B------:R-:W-:Y:S01]  /*c2a0*/  ULDC.64 UR4, c[0x0][0x330] ;  /* 0x0000cc0000047ab9 */ /* 0x000fe20000000a00 */
[----:B------:R-:W-:Y:S01]  /*c2b0*/  IMAD.WIDE.U32 R2, R10, UR6, RZ ;  /* 0x000000060a027c25 */ /* 0x000fe2000f8e00ff */
[----:B------:R-:W-:-:S03]  /*c2c0*/  SHF.R.S32.HI R23, RZ, 0x1f, R10 ;  /* 0x0000001fff177819 */ /* 0x000fc6000001140a */
[----:B------:R-:W-:Y:S02]  /*c2d0*/  VIADD R16, R16, 0x80 ;  /* 0x0000008010107836 */ /* 0x000fe40000000000 */
[----:B------:R-:W-:-:S03]  /*c2e0*/  IMAD R6, R23, UR6, RZ ;  /* 0x0000000617067c24 */ /* 0x000fc6000f8e02ff */
[----:B------:R-:W-:Y:S01]  /*c2f0*/  SHF.R.S32.HI R22, RZ, 0x1f, R16 ;  /* 0x0000001fff167819 */ /* 0x000fe20000011410 */
[----:B------:R-:W-:-:S04]  /*c300*/  IMAD R6, R10, UR7, R6 ;  /* 0x000000070a067c24 */ /* 0x000fc8000f8e0206 */
[----:B------:R-:W-:Y:S01]  /*c310*/  IMAD R11, R22, UR6, RZ ;  /* 0x00000006160b7c24 */ /* 0x000fe2000f8e02ff */
[----:B------:R-:W-:Y:S01]  /*c320*/  IADD3 R3, R3, R6, RZ ;  /* 0x0000000603037210 */ /* 0x000fe20007ffe0ff */
[----:B------:R-:W-:Y:S02]  /*c330*/  IMAD R6, R25, UR8, RZ ;  /* 0x0000000819067c24 */ /* 0x000fe4000f8e02ff */
[----:B------:R-:W-:Y:S02]  /*c340*/  IMAD R11, R16, UR7, R11 ;  /* 0x00000007100b7c24 */ /* 0x000fe4000f8e020b */
[C---:B------:R-:W-:Y:S02]  /*c350*/  IMAD R6, R9.reuse, UR9, R6 ;  /* 0x0000000909067c24 */ /* 0x040fe4000f8e0206 */
[----:B------:R-:W-:-:S04]  /*c360*/  IMAD.WIDE.U32 R2, R9, UR8, R2 ;  /* 0x0000000809027c25 */ /* 0x000fc8000f8e0002 */
[----:B------:R-:W-:Y:S01]  /*c370*/  IMAD.IADD R7, R3, 0x1, R6 ;  /* 0x0000000103077824 */ /* 0x000fe200078e0206 */
[----:B------:R-:W-:Y:S01]  /*c380*/  MOV R6, R2 ;  /* 0x0000000200067202 */ /* 0x000fe20000000f00 */
[----:B------:R-:W-:-:S04]  /*c390*/  IMAD.WIDE.U32 R2, R16, UR6, RZ ;  /* 0x0000000610027c25 */ /* 0x000fc8000f8e00ff */
[----:B------:R-:W-:Y:S02]  /*c3a0*/  IMAD.IADD R3, R3, 0x1, R11 ;  /* 0x0000000103037824 */ /* 0x000fe400078e020b */
[----:B------:R-:W-:Y:S02]  /*c3b0*/  IMAD R11, R24, UR8, RZ ;  /* 0x00000008180b7c24 */ /* 0x000fe4000f8e02ff */
[----:B------:R-:W-:-:S04]  /*c3c0*/  IMAD.WIDE.U32 R2, R8, UR8, R2 ;  /* 0x0000000808027c25 */ /* 0x000fc8000f8e0002 */
[----:B------:R-:W-:-:S04]  /*c3d0*/  IMAD R11, R8, UR9, R11 ;  /* 0x00000009080b7c24 */ /* 0x000fc8000f8e020b */
[----:B------:R-:W-:Y:S01]  /*c3e0*/  IMAD.IADD R3, R3, 0x1, R11 ;  /* 0x0000000103037824 */ /* 0x000fe200078e020b */
[----:B------:R-:W-:-:S05]  /*c3f0*/  MOV R11, UR4 ;  /* 0x00000004000b7c02 */ /* 0x000fca0008000f00 */
[----:B------:R-:W-:Y:S01]  /*c400*/  IMAD.WIDE.U32 R2, R11, UR40, R2 ;  /* 0x000000280b027c25 */ /* 0x000fe2000f8e0002 */
[----:B--2---:R-:W-:-:S03]  /*c410*/  R2UR UR6, R12 ;  /* 0x000000000c0672ca */ /* 0x004fc600000e0000 */
[----:B------:R-:W-:Y:S02]  /*c420*/  IMAD.WIDE.U32 R12, R11, UR40, R6 ;  /* 0x000000280b0c7c25 */ /* 0x000fe4000f8e0006 */
[----:B------:R-:W2:Y:S08]  /*c430*/  S2R R6, SR_TID.X ;  /* 0x0000000000067919 */ /* 0x000eb00000002100 */
[----:B------:R-:W-:-:S03]  /*c440*/  UIMAD UR4, UR6, UR4, URZ ;  /* 0x00000004060472a4 */ /* 0x000fc6000f8e023f */
[----:B------:R-:W-:Y:S01]  /*c450*/  ULDC.64 UR6, c[0x0][0x318] ;  /* 0x0000c60000067ab9 */ /* 0x000fe20000000a00 */
[----:B------:R-:W-:Y:S01]  /*c460*/  UIMAD UR4, UR40, UR5, UR4 ;  /* 0x00000005280472a4 */ /* 0x000fe2000f8e0204 */
[----:B------:R-:W-:Y:S01]  /*c470*/  IMAD.U32 R18, RZ, RZ, UR7 ;  /* 0x00000007ff127e24 */ /* 0x000fe2000f8e00ff */
[----:B------:R-:W-:-:S04]  /*c480*/  IADD3 R7, P1, R12, UR6, RZ ;  /* 0x000000060c077c10 */ /* 0x000fc8000ff3e0ff */
[----:B------:R-:W-:Y:S02]  /*c490*/  IADD3.X R17, R18, UR4, R13, P1, !PT ;  /* 0x0000000412117c10 */ /* 0x000fe40008ffe40d */
[----:B------:R-:W-:-:S04]  /*c4a0*/  IADD3 R19, P1, R2, UR6, RZ ;  /* 0x0000000602137c10 */ /* 0x000fc8000ff3e0ff */
[----:B------:R-:W-:Y:S01]  /*c4b0*/  IADD3.X R18, R18, UR4, R3, P1, !PT ;  /* 0x0000000412127c10 */ /* 0x000fe20008ffe403 */
[----:B------:R-:W-:Y:S01]  /*c4c0*/  UMOV UR4, 0xffffffff ;  /* 0xffffffff00047882 */ /* 0x000fe20000000000 */
[----:B--2---:R-:W-:-:S05]  /*c4d0*/  IMAD.SHL.U32 R6, R6, 0x10, RZ ;  /* 0x0000001006067824 */ /* 0x004fca00078e00ff */
[----:B------:R-:W-:-:S04]  /*c4e0*/  LOP3.LUT R6, R6, 0x30, RZ, 0xc0, !PT ;  /* 0x0000003006067812 */ /* 0x000fc800078ec0ff */
[----:B-1----:R-:W-:Y:S01]  /*c4f0*/  ISETP.GE.AND P2, PT, R6, R14, PT ;  /* 0x0000000e0600720c */ /* 0x002fe20003f46270 */
[----:B------:R-:W-:-:S12]  /*c500*/  BRA.DIV UR4, `(.L_x_63) ;  /* 0x0000002e044c7947 */ /* 0x000fd8000b800000 */
[----:B------:R-:W1:Y:S01]  /*c510*/  S2R R11, SR_TID.X ;  /* 0x00000000000b7919 */ /* 0x000e620000002100 */
[----:B------:R-:W-:Y:S01]  /*c520*/  IMAD R6, R4, 0x2800, R27 ;  /* 0x0000280004067824 */ /* 0x000fe200078e021b */
[----:B------:R-:W2:Y:S04]  /*c530*/  SHFL.IDX PT, R2, R7, RZ, 0x1c1f ;  /* 0x001c1fff07027589 */ /* 0x000ea800000e0000 */
[----:B------:R-:W3:Y:S04]  /*c540*/  SHFL.IDX PT, R3, R17, RZ, 0x1c1f ;  /* 0x001c1fff11037589 */ /* 0x000ee800000e0000 */
[----:B------:R-:W-:Y:S01]  /*c550*/  SHFL.IDX PT, R18, R18, RZ, 0x1c1f ;  /* 0x001c1fff12127589 */ /* 0x000fe200000e0000 */
[----:B-1----:R-:W-:-:S04]  /*c560*/  SHF.L.U32 R11, R11, 0x4, RZ ;  /* 0x000000040b0b7819 */ /* 0x002fc800000006ff */
[----:B------:R-:W-:-:S04]  /*c570*/  LOP3.LUT R11, R11, 0x30, RZ, 0xc0, !PT ;  /* 0x000000300b0b7812 */ /* 0x000fc800078ec0ff */
[----:B--2---:R-:W-:-:S05]  /*c580*/  IADD3 R2, P1, R11, R2, RZ ;  /* 0x000000020b027210 */ /* 0x004fca0007f3e0ff */
[----:B---3--:R-:W-:-:S05]  /*c590*/  IMAD.X R3, RZ, RZ, R3, P1 ;  /* 0x000000ffff037224 */ /* 0x008fca00008e0603 */
[----:B------:R1:W-:Y:S04]  /*c5a0*/  LDGSTS.E.BYPASS.LTC128B.128 [R6+0x5200], desc[UR46][R2.64], !P2 ;  /* 0x0520000002067fae */ /* 0x0003e8000d101d6e */
[----:B-1----:R-:W1:Y:S04]  /*c5b0*/  SHFL.IDX PT, R2, R7, 0x1, 0x1c1f ;  /* 0x003c1f0007027f89 */ /* 0x002e6800000e0000 */
[----:B------:R-:W2:Y:S01]  /*c5c0*/  SHFL.IDX PT, R3, R17, 0x1, 0x1c1f ;  /* 0x003c1f0011037f89 */ /* 0x000ea200000e0000 */
[----:B-1----:R-:W-:-:S05]  /*c5d0*/  IADD3 R2, P1, R11, R2, RZ ;  /* 0x000000020b027210 */ /* 0x002fca0007f3e0ff */
[----:B--2---:R-:W-:-:S05]  /*c5e0*/  IMAD.X R3, RZ, RZ, R3, P1 ;  /* 0x000000ffff037224 */ /* 0x004fca00008e0603 */
[----:B------:R1:W-:Y:S04]  /*c5f0*/  LDGSTS.E.BYPASS.LTC128B.128 [R6+0x5a00], desc[UR46][R2.64], !P2 ;  /* 0x05a0000002067fae */ /* 0x0003e8000d101d6e */
[----:B-1----:R-:W1:Y:S04]  /*c600*/  SHFL.IDX PT, R2, R7, 0x2, 0x1c1f ;  /* 0x005c1f0007027f89 */ /* 0x002e6800000e0000 */
[----:B------:R-:W2:Y:S04]  /*c610*/  SHFL.IDX PT, R3, R17, 0x2, 0x1c1f ;  /* 0x005c1f0011037f89 */ /* 0x000ea800000e0000 */
[----:B------:R-:W-:Y:S01]  /*c620*/  SHFL.IDX PT, R17, R17, 0x3, 0x1c1f ;  /* 0x007c1f0011117f89 */ /* 0x000fe200000e0000 */
[----:B-1----:R-:W-:-:S04]  /*c630*/  IADD3 R2, P1, R11, R2, RZ ;  /* 0x000000020b027210 */ /* 0x002fc80007f3e0ff */
[----:B--2---:R-:W-:-:S05]  /*c640*/  IADD3.X R3, RZ, R3, RZ, P1, !PT ;  /* 0x00000003ff037210 */ /* 0x004fca0000ffe4ff */
[----:B------:R1:W-:Y:S04]  /*c650*/  LDGSTS.E.BYPASS.LTC128B.128 [R6+0x6200], desc[UR46][R2.64], !P2 ;  /* 0x0620000002067fae */ /* 0x0003e8000d101d6e */
[----:B-1----:R-:W1:Y:S02]  /*c660*/  SHFL.IDX PT, R2, R7, 0x3, 0x1c1f ;  /* 0x007c1f0007027f89 */ /* 0x002e6400000e0000 */
[----:B-1----:R-:W-:-:S05]  /*c670*/  IADD3 R2, P1, R11, R2, RZ ;  /* 0x000000020b027210 */ /* 0x002fca0007f3e0ff */
[----:B------:R-:W-:-:S05]  /*c680*/  IMAD.X R3, RZ, RZ, R17, P1 ;  /* 0x000000ffff037224 */ /* 0x000fca00008e0611 */
[----:B------:R1:W-:Y:S04]  /*c690*/  LDGSTS.E.BYPASS.LTC128B.128 [R6+0x6a00], desc[UR46][R2.64], !P2 ;  /* 0x06a0000002067fae */ /* 0x0003e8000d101d6e */
[----:B-1----:R1:W2:Y:S02]  /*c6a0*/  SHFL.IDX PT, R2, R19, RZ, 0x1c1f ;  /* 0x001c1fff13027589 */ /* 0x0022a400000e0000 */
.L_x_151:
[----:B------:R-:W3:Y:S01]  /*c6b0*/  S2R R3, SR_TID.X ;  /* 0x0000000000037919 */ /* 0x000ee20000002100 */
[----:B------:R-:W-:Y:S01]  /*c6c0*/  R2UR UR4, R5 ;  /* 0x00000000050472ca */ /* 0x000fe200000e0000 */
[----:B---3--:R-:W-:-:S05]  /*c6d0*/  IMAD.SHL.U32 R3, R3, 0x10, RZ ;  /* 0x0000001003037824 */ /* 0x008fca00078e00ff */
[----:B------:R-:W-:-:S04]  /*c6e0*/  LOP3.LUT R3, R3, 0x30, RZ, 0xc0, !PT ;  /* 0x0000003003037812 */ /* 0x000fc800078ec0ff */
[----:B--2---:R-:W-:-:S04]  /*c6f0*/  IADD3 R2, P1, R3, R2, RZ ;  /* 0x0000000203027210 */ /* 0x004fc80007f3e0ff */
[----:B------:R-:W-:-:S05]  /*c700*/  IADD3.X R3, RZ, R18, RZ, P1, !PT ;  /* 0x00000012ff037210 */ /* 0x000fca0000ffe4ff */
        /* <DEDUP_REMOVED lines=9> */
[----:B------:R-:W-:-:S05]  /*c7a0*/  IMAD.U32 R7, RZ, RZ, UR5 ;  /* 0x00000005ff077e24 */ /* 0x000fca000f8e00ff */
[----:B------:R-:W-:-:S13]  /*c7b0*/  ISETP.NE.AND P2, PT, R7, 0x3, PT ;  /* 0x000000030700780c */ /* 0x000fda0003f45270 */
[----:B--2---:R-:W-:Y:S05]  /*c7c0*/  @!P2 BRA `(.L_x_64) ;  /* 0x000000000004a947 */ /* 0x004fea0003800000 */
[----:B------:R-:W-:Y:S01]  /*c7d0*/  BPT.TRAP 0x1 ;  /* 0x000000040000795c */ /* 0x000fe20000300000 */
.L_x_64:
[----:B------:R2:W-:Y:S01]  /*c7e0*/  SYNCS.ARRIVE.TRANS64.A1T0 RZ, [R5+URZ+0x12470], RZ ;  /* 0x012470ff05ff79a7 */ /* 0x0005e2000810003f */
[----:B------:R-:W-:Y:S05]  /*c7f0*/  @!P2 BRA `(.L_x_65) ;  /* 0x000000000004a947 */ /* 0x000fea0003800000 */
[----:B------:R-:W-:Y:S01]  /*c800*/  BPT.TRAP 0x1 ;  /* 0x000000040000795c */ /* 0x000fe20000300000 */
.L_x_65:
[----:B------:R-:W3:Y:S02]  /*c810*/  SYNCS.PHASECHK.TRANS64.TRYWAIT P1, [R5+URZ+0x12440], R26 ;  /* 0x0124401a050075a7 */ /* 0x000ee4000802017f */
[----:B---3--:R-:W-:Y:S05]  /*c820*/  @!P1 BRA `(.L_x_66) ;  /* 0x0000003000109947 */ /* 0x008fea0003800000 */
.L_x_152:
[----:B------:R-:W4:Y:S01]  /*c830*/  LDL R11, [R1+0x8] ;  /* 0x00000800010b7983 */ /* 0x000f220000100800 */
[----:B------:R-:W-:Y:S01]  /*c840*/  ULDC.64 UR4, c[0x0][0x300] ;  /* 0x0000c00000047ab9 */ /* 0x000fe20000000a00 */
[----:B------:R-:W-:Y:S01]  /*c850*/  ULDC.64 UR6, c[0x0][0x310] ;  /* 0x0000c40000067ab9 */ /* 0x000fe20000000a00 */
[----:B------:R-:W-:Y:S01]  /*c860*/  IMAD R6, R23, UR4, RZ ;  /* 0x0000000417067c24 */ /* 0x000fe2000f8e02ff */
[----:B------:R-:W5:Y:S01]  /*c870*/  S2R R17, SR_TID.X ;  /* 0x0000000000117919 */ /* 0x000f620000002100 */
[----:B------:R-:W-:-:S04]  /*c880*/  IMAD.WIDE.U32 R2, R10, UR4, RZ ;  /* 0x000000040a027c25 */ /* 0x000fc8000f8e00ff */
[----:B------:R-:W-:Y:S02]  /*c890*/  IMAD R6, R10, UR5, R6 ;  /* 0x000000050a067c24 */ /* 0x000fe4000f8e0206 */
[----:B------:R-:W-:Y:S02]  /*c8a0*/  IMAD R22, R22, UR4, RZ ;  /* 0x0000000416167c24 */ /* 0x000fe4000f8e02ff */
[----:B------:R-:W-:Y:S02]  /*c8b0*/  IMAD.IADD R3, R3, 0x1, R6 ;  /* 0x0000000103037824 */ /* 0x000fe400078e0206 */
[----:B------:R-:W-:Y:S02]  /*c8c0*/  IMAD R22, R16, UR5, R22 ;  /* 0x0000000510167c24 */ /* 0x000fe4000f8e0216 */
[----:B------:R-:W-:-:S04]  /*c8d0*/  IMAD.WIDE.U32 R6, R9, UR6, R2 ;  /* 0x0000000609067c25 */ /* 0x000fc8000f8e0002 */
[----:B------:R-:W-:Y:S01]  /*c8e0*/  IMAD.WIDE.U32 R2, R16, UR4, RZ ;  /* 0x0000000410027c25 */ /* 0x000fe2000f8e00ff */
[----:B------:R-:W-:-:S03]  /*c8f0*/  ULDC.64 UR4, c[0x0][0x308] ;  /* 0x0000c20000047ab9 */ /* 0x000fc60000000a00 */
[----:B------:R-:W-:Y:S01]  /*c900*/  IMAD R10, R25, UR6, RZ ;  /* 0x00000006190a7c24 */ /* 0x000fe2000f8e02ff */
[----:B------:R-:W-:-:S03]  /*c910*/  IADD3 R3, R3, R22, RZ ;  /* 0x0000001603037210 */ /* 0x000fc60007ffe0ff */
[----:B------:R-:W-:Y:S02]  /*c920*/  IMAD R10, R9, UR7, R10 ;  /* 0x00000007090a7c24 */ /* 0x000fe4000f8e020a */
[----:B------:R-:W-:Y:S02]  /*c930*/  IMAD R9, R24, UR6, RZ ;  /* 0x0000000618097c24 */ /* 0x000fe4000f8e02ff */
[----:B------:R-:W-:-:S04]  /*c940*/  IMAD.WIDE.U32 R2, R8, UR6, R2 ;  /* 0x0000000608027c25 */ /* 0x000fc8000f8e0002 */
[----:B------:R-:W-:Y:S02]  /*c950*/  IMAD R9, R8, UR7, R9 ;  /* 0x0000000708097c24 */ /* 0x000fe4000f8e0209 */
[----:B------:R-:W-:Y:S02]  /*c960*/  IMAD.IADD R7, R7, 0x1, R10 ;  /* 0x0000000107077824 */ /* 0x000fe400078e020a */
[----:B------:R-:W-:Y:S01]  /*c970*/  IMAD.IADD R3, R3, 0x1, R9 ;  /* 0x0000000103037824 */ /* 0x000fe200078e0209 */
[----:B------:R-:W-:Y:S01]  /*c980*/  MOV R9, UR4 ;  /* 0x0000000400097c02 */ /* 0x000fe20008000f00 */
[----:B-----5:R-:W-:-:S04]  /*c990*/  IMAD.SHL.U32 R17, R17, 0x10, RZ ;  /* 0x0000001011117824 */ /* 0x020fc800078e00ff */
[----:B------:R-:W-:Y:S01]  /*c9a0*/  IMAD.WIDE.U32 R6, R9, UR40, R6 ;  /* 0x0000002809067c25 */ /* 0x000fe2000f8e0006 */
[----:B------:R-:W-:-:S03]  /*c9b0*/  LOP3.LUT R17, R17, 0x30, RZ, 0xc0, !PT ;  /* 0x0000003011117812 */ /* 0x000fc600078ec0ff */
[----:B------:R-:W-:Y:S01]  /*c9c0*/  IMAD.WIDE.U32 R2, R9, UR40, R2 ;  /* 0x0000002809027c25 */ /* 0x000fe2000f8e0002 */
[----:B----4-:R-:W-:Y:S02]  /*c9d0*/  R2UR UR6, R11 ;  /* 0x000000000b0672ca */ /* 0x010fe400000e0000 */
[----:B------:R-:W4:Y:S11]  /*c9e0*/  LDC R11, c[0x0][0x2f4] ;  /* 0x0000bd00ff0b7b82 */ /* 0x000f360000000800 */
[----:B------:R-:W-:-:S03]  /*c9f0*/  UIMAD UR4, UR6, UR4, URZ ;  /* 0x00000004060472a4 */ /* 0x000fc6000f8e023f */
[----:B------:R-:W-:Y:S01]  /*ca00*/  ULDC.64 UR6, c[0x0][0x2e8] ;  /* 0x0000ba0000067ab9 */ /* 0x000fe20000000a00 */
[----:B------:R-:W-:Y:S01]  /*ca10*/  UIMAD UR4, UR40, UR5, UR4 ;  /* 0x00000005280472a4 */ /* 0x000fe2000f8e0204 */
[----:B------:R-:W-:Y:S01]  /*ca20*/  IMAD.U32 R8, RZ, RZ, UR7 ;  /* 0x00000007ff087e24 */ /* 0x000fe2000f8e00ff */
[----:B------:R-:W-:-:S04]  /*ca30*/  IADD3 R9, P1, R6, UR6, RZ ;  /* 0x0000000606097c10 */ /* 0x000fc8000ff3e0ff */
[----:B------:R-:W-:Y:S02]  /*ca40*/  IADD3.X R10, R8, UR4, R7, P1, !PT ;  /* 0x00000004080a7c10 */ /* 0x000fe40008ffe407 */
[----:B------:R-:W-:Y:S02]  /*ca50*/  IADD3 R6, P1, R2, UR6, RZ ;  /* 0x0000000602067c10 */ /* 0x000fe4000ff3e0ff */
[----:B----4-:R-:W-:Y:S02]  /*ca60*/  ISETP.GE.AND P2, PT, R17, R11, PT ;  /* 0x0000000b1100720c */ /* 0x010fe40003f46270 */
[----:B------:R-:W-:Y:S01]  /*ca70*/  IADD3.X R8, R8, UR4, R3, P1, !PT ;  /* 0x0000000408087c10 */ /* 0x000fe20008ffe403 */
[----:B------:R-:W-:-:S03]  /*ca80*/  UMOV UR4, 0xffffffff ;  /* 0xffffffff00047882 */ /* 0x000fc60000000000 */
[----:B------:R-:W-:Y:S07]  /*ca90*/  BRA.DIV UR4, `(.L_x_67) ;  /* 0x0000002e04887947 */ /* 0x000fee000b800000 */
[----:B------:R-:W4:Y:S04]  /*caa0*/  LDL R11, [R1+0xc] ;  /* 0x00000c00010b7983 */ /* 0x000f280000100800 */
[----:B------:R-:W5:Y:S04]  /*cab0*/  SHFL.IDX PT, R14, R9, RZ, 0x1c1f ;  /* 0x001c1fff090e7589 */ /* 0x000f6800000e0000 */
[----:B------:R-:W0:Y:S04]  /*cac0*/  SHFL.IDX PT, R3, R10, RZ, 0x1c1f ;  /* 0x001c1fff0a037589 */ /* 0x000e2800000e0000 */
[----:B------:R-:W-:Y:S01]  /*cad0*/  SHFL.IDX PT, R8, R8, RZ, 0x1c1f ;  /* 0x001c1fff08087589 */ /* 0x000fe200000e0000 */
[----:B-----5:R-:W-:-:S03]  /*cae0*/  IADD3 R2, P1, R17, R14, RZ ;  /* 0x0000000e11027210 */ /* 0x020fc60007f3e0ff */
[----:B------:R-:W5:Y:S01]  /*caf0*/  SHFL.IDX PT, R14, R9, 0x1, 0x1c1f ;  /* 0x003c1f00090e7f89 */ /* 0x000f6200000e0000 */
[----:B0-----:R-:W-:Y:S01]  /*cb00*/  IADD3.X R3, RZ, R3, RZ, P1, !PT ;  /* 0x00000003ff037210 */ /* 0x001fe20000ffe4ff */
[----:B----4-:R-:W-:-:S04]  /*cb10*/  IMAD R7, R4, 0x2800, R11 ;  /* 0x0000280004077824 */ /* 0x010fc800078e020b */
[----:B------:R-:W-:-:S05]  /*cb20*/  VIADD R7, R7, UR42 ;  /* 0x0000002a07077c36 */ /* 0x000fca0008000000 */
[----:B------:R0:W-:Y:S04]  /*cb30*/  LDGSTS.E.BYPASS.LTC128B.128 [R7+0xd200], desc[UR46][R2.64], !P2 ;  /* 0x0d20000002077fae */ /* 0x0001e8000d101d6e */
[----:B0-----:R-:W0:Y:S01]  /*cb40*/  SHFL.IDX PT, R3, R10, 0x1, 0x1c1f ;  /* 0x003c1f000a037f89 */ /* 0x001e2200000e0000 */
[----:B-----5:R-:W-:-:S03]  /*cb50*/  IADD3 R2, P1, R17, R14, RZ ;  /* 0x0000000e11027210 */ /* 0x020fc60007f3e0ff */
[----:B------:R-:W-:Y:S02]  /*cb60*/  SHFL.IDX PT, R14, R6, RZ, 0x1c1f ;  /* 0x001c1fff060e7589 */ /* 0x000fe400000e0000 */
[----:B0-----:R-:W-:-:S05]  /*cb70*/  IMAD.X R3, RZ, RZ, R3, P1 ;  /* 0x000000ffff037224 */ /* 0x001fca00008e0603 */
[----:B------:R0:W-:Y:S04]  /*cb80*/  LDGSTS.E.BYPASS.LTC128B.128 [R7+0xda00], desc[UR46][R2.64], !P2 ;  /* 0x0da0000002077fae */ /* 0x0001e8000d101d6e */
[----:B0-----:R-:W0:Y:S04]  /*cb90*/  SHFL.IDX PT, R2, R9, 0x2, 0x1c1f ;  /* 0x005c1f0009027f89 */ /* 0x001e2800000e0000 */
[----:B------:R-:W4:Y:S04]  /*cba0*/  SHFL.IDX PT, R3, R10, 0x2, 0x1c1f ;  /* 0x005c1f000a037f89 */ /* 0x000f2800000e0000 */
[----:B------:R-:W5:Y:S04]  /*cbb0*/  SHFL.IDX PT, R9, R9, 0x3, 0x1c1f ;  /* 0x007c1f0009097f89 */ /* 0x000f6800000e0000 */
[----:B------:R-:W1:Y:S01]  /*cbc0*/  SHFL.IDX PT, R10, R10, 0x3, 0x1c1f ;  /* 0x007c1f000a0a7f89 */ /* 0x000e6200000e0000 */
[----:B0-----:R-:W-:-:S04]  /*cbd0*/  IADD3 R2, P1, R17, R2, RZ ;  /* 0x0000000211027210 */ /* 0x001fc80007f3e0ff */
[----:B----4-:R-:W-:-:S05]  /*cbe0*/  IADD3.X R3, RZ, R3, RZ, P1, !PT ;  /* 0x00000003ff037210 */ /* 0x010fca0000ffe4ff */
[----:B------:R5:W-:Y:S02]  /*cbf0*/  LDGSTS.E.BYPASS.LTC128B.128 [R7+0xe200], desc[UR46][R2.64], !P2 ;  /* 0x0e20000002077fae */ /* 0x000be4000d101d6e */
[----:B-----5:R-:W-:-:S05]  /*cc00*/  IADD3 R2, P1, R17, R9, RZ ;  /* 0x0000000911027210 */ /* 0x020fca0007f3e0ff */
[----:B-1----:R-:W-:-:S05]  /*cc10*/  IMAD.X R3, RZ, RZ, R10, P1 ;  /* 0x000000ffff037224 */ /* 0x002fca00008e060a */
[----:B------:R0:W-:Y:S03]  /*cc20*/  LDGSTS.E.BYPASS.LTC128B.128 [R7+0xea00], desc[UR46][R2.64], !P2 ;  /* 0x0ea0000002077fae */ /* 0x0001e6000d101d6e */
.L_x_164:
[----:B------:R-:W-:Y:S02]  /*cc30*/  R2UR UR4, R5 ;  /* 0x00000000050472ca */ /* 0x000fe400000e0000 */
[----:B0-----:R-:W-:-:S05]  /*cc40*/  IADD3 R2, P1, R17, R14, RZ ;  /* 0x0000000e11027210 */ /* 0x001fca0007f3e0ff */
        /* <DEDUP_REMOVED lines=12> */
[----:B0-----:R-:W-:Y:S05]  /*cd10*/  @!P2 BRA `(.L_x_68) ;  /* 0x000000000004a947 */ /* 0x001fea0003800000 */
[----:B------:R-:W-:Y:S01]  /*cd20*/  BPT.TRAP 0x1 ;  /* 0x000000040000795c */ /* 0x000fe20000300000 */
.L_x_68:
[----:B------:R-:W-:Y:S01]  /*cd30*/  IMAD.U32 R2, RZ, RZ, UR36 ;  /* 0x00000024ff027e24 */ /* 0x000fe2000f8e00ff */
[----:B------:R0:W-:Y:S04]  /*cd40*/  SYNCS.ARRIVE.TRANS64.A1T0 RZ, [R5+URZ+0x12430], RZ ;  /* 0x012430ff05ff79a7 */ /* 0x0001e8000810003f */
[----:B------:R-:W-:-:S04]  /*cd50*/  LOP3.LUT R2, R2, 0x1, RZ, 0xfc, !PT ;  /* 0x0000000102027812 */ /* 0x000fc800078efcff */
[----:B------:R-:W-:-:S13]  /*cd60*/  ISETP.NE.AND P1, PT, R2, 0x3, PT ;  /* 0x000000030200780c */ /* 0x000fda0003f25270 */
[----:B0-----:R-:W-:Y:S05]  /*cd70*/  @!P1 BRA `(.L_x_69) ;  /* 0x0000000000049947 */ /* 0x001fea0003800000 */
[----:B------:R-:W-:Y:S01]  /*cd80*/  BPT.TRAP 0x1 ;  /* 0x000000040000795c */ /* 0x000fe20000300000 */
.L_x_69:
[----:B------:R-:W-:Y:S02]  /*cd90*/  LOP3.LUT R2, R21, 0x1, RZ, 0x3c, !PT ;  /* 0x0000000115027812 */ /* 0x000fe400078e3cff */
[----:B------:R-:W-:Y:S02]  /*cda0*/  LEA R3, R20, UR42, 0x3 ;  /* 0x0000002a14037c11 */ /* 0x000fe4000f8e18ff */
[----:B------:R-:W-:-:S04]  /*cdb0*/  SHF.L.U32 R2, R2, 0x1f, RZ ;  /* 0x0000001f02027819 */ /* 0x000fc800000006ff */
[----:B------:R-:W0:Y:S02]  /*cdc0*/  SYNCS.PHASECHK.TRANS64.TRYWAIT P2, [R3+URZ+0x12470], R2 ;  /* 0x01247002030075a7 */ /* 0x000e24000804017f */
[----:B0-----:R-:W-:Y:S05]  /*cdd0*/  @!P2 BRA `(.L_x_70) ;  /* 0x000000300014a947 */ /* 0x001fea0003800000 */
.L_x_165:
[----:B------:R-:W-:-:S06]  /*cde0*/  ULOP3.LUT UR4, UR36, 0x2, URZ, 0xfc, !UPT ;  /* 0x0000000224047892 */ /* 0x000fcc000f8efc3f */
[----:B--23--:R-:W-:-:S05]  /*cdf0*/  IMAD.U32 R5, RZ, RZ, UR4 ;  /* 0x00000004ff057e24 */ /* 0x00cfca000f8e00ff */
[----:B------:R-:W-:-:S13]  /*ce00*/  ISETP.NE.AND P2, PT, R5, 0x3, PT ;  /* 0x000000030500780c */ /* 0x000fda0003f45270 */
[----:B------:R-:W-:Y:S05]  /*ce10*/  @!P2 BRA `(.L_x_71) ;  /* 0x000000000004a947 */ /* 0x000fea0003800000 */
[----:B------:R-:W-:Y:S01]  /*ce20*/  BPT.TRAP 0x1 ;  /* 0x000000040000795c */ /* 0x000fe20000300000 */
.L_x_71:
[----:B0-----:R-:W-:Y:S01]  /*ce30*/  SHF.L.U32 R2, R21, 0x1f, RZ ;  /* 0x0000001f15027819 */ /* 0x001fe200000006ff */
[----:B------:R-:W-:-:S03]  /*ce40*/  IMAD R5, R20, 0x2800, RZ ;  /* 0x0000280014057824 */ /* 0x000fc600078e02ff */
[----:B------:R-:W0:Y:S02]  /*ce50*/  SYNCS.PHASECHK.TRANS64.TRYWAIT P2, [R3+URZ+0x12460], R2 ;  /* 0x01246002030075a7 */ /* 0x000e24000804017f */
[----:B0-----:R-:W-:Y:S05]  /*ce60*/  @!P2 BRA `(.L_x_72) ;  /* 0x000000300004a947 */ /* 0x001fea0003800000 */
.L_x_166:
[----:B------:R-:W0:Y:S04]  /*ce70*/  LDL R7, [R1+0x18] ;  /* 0x0000180001077983 */ /* 0x000e280000100800 */
[----:B------:R-:W2:Y:S01]  /*ce80*/  LDL R6, [R1+0x14] ;  /* 0x0000140001067983 */ /* 0x000ea20000100800 */
[----:B------:R-:W-:Y:S05]  /*ce90*/  WARPSYNC.ALL ;  /* 0x0000000000007948 */ /* 0x000fea0003800000 */
[----:B------:R-:W-:Y:S01]  /*cea0*/  ULOP3.LUT UR4, UR36, 0x2, URZ, 0xfc, !UPT ;  /* 0x0000000224047892 */ /* 0x000fe2000f8efc3f */
[----:B0-----:R-:W-:-:S02]  /*ceb0*/  LOP3.LUT R2, R5, R7, RZ, 0xfc, !PT ;  /* 0x0000000705027212 */ /* 0x001fc400078efcff */
[----:B--2---:R-:W-:-:S03]  /*cec0*/  LOP3.LUT R5, R5, R6, RZ, 0xfc, !PT ;  /* 0x0000000605057212 */ /* 0x004fc600078efcff */
[----:B------:R-:W0:Y:S01]  /*ced0*/  LDSM.16.MT88.4 R8, [R2+UR42+0x5200] ;  /* 0x0052002a0208783b */ /* 0x000e220008004200 */
[----:B------:R-:W-:Y:S01]  /*cee0*/  IMAD.U32 R6, RZ, RZ, UR4 ;  /* 0x00000004ff067e24 */ /* 0x000fe2000f8e00ff */
[----:B------:R-:W-:-:S04]  /*cef0*/  IADD3 R5, R5, UR42, RZ ;  /* 0x0000002a05057c10 */ /* 0x000fc8000fffe0ff */
[----:B------:R-:W-:Y:S02]  /*cf00*/  ISETP.NE.AND P2, PT, R6, 0x3, PT ;  /* 0x000000030600780c */ /* 0x000fe40003f45270 */
[C-C-:B0-----:R-:W-:Y:S02]  /*cf10*/  PRMT R12, R8.reuse, 0x6420, R9.reuse ;  /* 0x00006420080c7816 */ /* 0x141fe40000000009 */
[----:B------:R-:W-:Y:S02]  /*cf20*/  PRMT R13, R8, 0x7531, R9 ;  /* 0x00007531080d7816 */ /* 0x000fe40000000009 */
[C-C-:B------:R-:W-:Y:S02]  /*cf30*/  PRMT R14, R10.reuse, 0x6420, R11.reuse ;  /* 0x000064200a0e7816 */ /* 0x140fe4000000000b */
[----:B------:R-:W-:-:S05]  /*cf40*/  PRMT R15, R10, 0x7531, R11 ;  /* 0x000075310a0f7816 */ /* 0x000fca000000000b */
[----:B------:R-:W-:Y:S04]  /*cf50*/  STSM.16.M88.4 [R5+0x200], R12 ;  /* 0x0002000c05007844 */ /* 0x000fe80000000200 */
[----:B------:R-:W0:Y:S02]  /*cf60*/  LDSM.16.MT88.4 R8, [R2+UR42+0x5a00] ;  /* 0x005a002a0208783b */ /* 0x000e240008004200 */
[C-C-:B0-----:R-:W-:Y:S02]  /*cf70*/  PRMT R12, R8.reuse, 0x6420, R9.reuse ;  /* 0x00006420080c7816 */ /* 0x141fe40000000009 */
[----:B------:R-:W-:Y:S02]  /*cf80*/  PRMT R13, R8, 0x7531, R9 ;  /* 0x00007531080d7816 */ /* 0x000fe40000000009 */
[----:B------:R-:W-:-:S02]  /*cf90*/  PRMT R14, R10, 0x6420, R11 ;  /* 0x000064200a0e7816 */ /* 0x000fc4000000000b */
        /* <DEDUP_REMOVED lines=19> */
[----:B------:R0:W-:Y:S01]  /*d0d0*/  STSM.16.M88.4 [R5+0x2200], R12 ;  /* 0x0022000c05007844 */ /* 0x0001e20000000200 */
[----:B------:R-:W-:Y:S01]  /*d0e0*/  @!PT LDS RZ, [RZ] ;  /* 0x00000000fffff984 */ /* 0x000fe20000000800 */
[----:B------:R-:W-:Y:S01]  /*d0f0*/  @!PT LDS RZ, [RZ] ;  /* 0x00000000fffff984 */ /* 0x000fe20000000800 */
[----:B------:R-:W-:Y:S01]  /*d100*/  @!PT LDS RZ, [RZ] ;  /* 0x00000000fffff984 */ /* 0x000fe20000000800 */
[----:B------:R-:W-:Y:S01]  /*d110*/  @!PT LDS RZ, [RZ] ;  /* 0x00000000fffff984 */ /* 0x000fe20000000800 */
[----:B------:R1:W-:Y:S06]  /*d120*/  MEMBAR.ALL.CTA ;  /* 0x0000000000007992 */ /* 0x0003ec0000008000 */
[----:B-1----:R-:W1:Y:S01]  /*d130*/  FENCE.VIEW.ASYNC.S ;  /* 0x00000000000073c6 */ /* 0x002e620000000000 */
[----:B------:R-:W-:Y:S05]  /*d140*/  @!P2 BRA `(.L_x_73) ;  /* 0x000000000004a947 */ /* 0x000fea0003800000 */
[----:B------:R-:W-:Y:S01]  /*d150*/  BPT.TRAP 0x1 ;  /* 0x000000040000795c */ /* 0x000fe20000300000 */
.L_x_73:
[----:B-1----:R1:W-:Y:S01]  /*d160*/  SYNCS.ARRIVE.TRANS64.A1T0 RZ, [R3+URZ+0x12450], RZ ;  /* 0x012450ff03ff79a7 */ /* 0x0023e2000810003f */
[----:B------:R-:W-:Y:S06]  /*d170*/  BAR.SYNC.DEFER_BLOCKING 0x2, 0x80 ;  /* 0x0082000000007b1d */ /* 0x000fec0000010000 */
[----:B------:R-:W-:Y:S05]  /*d180*/  @!P1 BRA `(.L_x_74) ;  /* 0x0000000000049947 */ /* 0x000fea0003800000 */
[----:B------:R-:W-:Y:S01]  /*d190*/  BPT.TRAP 0x1 ;  /* 0x000000040000795c */ /* 0x000fe20000300000 */
.L_x_74:
[----:B------:R-:W2:Y:S01]  /*d1a0*/  S2R R2, SR_CgaCtaId ;  /* 0x0000000000027919 */ /* 0x000ea20000008800 */
[----:B-1----:R-:W-:Y:S01]  /*d1b0*/  VIADD R3, R3, 0x12480 ;  /* 0x0001248003037836 */ /* 0x002fe20000000000 */
[----:B------:R-:W-:Y:S01]  /*d1c0*/  IADD3 R0, R0, -0xa0, RZ ;  /* 0xffffff6000007810 */ /* 0x000fe20007ffe0ff */
[----:B------:R-:W-:Y:S02]  /*d1d0*/  IMAD.MOV.U32 R20, RZ, RZ, R4 ;  /* 0x000000ffff147224 */ /* 0x000fe400078e0004 */
[----:B------:R-:W-:Y:S01]  /*d1e0*/  IMAD.MOV.U32 R21, RZ, RZ, R28 ;  /* 0x000000ffff157224 */ /* 0x000fe200078e001c */
[----:B--2---:R-:W-:-:S04]  /*d1f0*/  PRMT R3, R2, 0x654, R3 ;  /* 0x0000065402037816 */ /* 0x004fc80000000003 */
[----:B------:R1:W-:Y:S01]  /*d200*/  SYNCS.ARRIVE.TRANS64.RED.A1T0 RZ, [R3+URZ], RZ ;  /* 0x000000ff03ff79a7 */ /* 0x0003e2000810043f */
[----:B------:R-:W-:Y:S05]  /*d210*/  @P0 BRA `(.L_x_75) ;  /* 0xffffffec00280947 */ /* 0x000fea000383ffff */
[----:B------:R-:W-:Y:S05]  /*d220*/  BRA `(.L_x_76) ;  /* 0x0000000000087947 */ /* 0x000fea0003800000 */
.L_x_60:
[----:B------:R-:W-:Y:S01]  /*d230*/  MOV R4, RZ ;  /* 0x000000ff00047202 */ /* 0x000fe20000000f00 */
[----:B------:R-:W-:-:S07]  /*d240*/  IMAD.MOV.U32 R28, RZ, RZ, 0x1 ;  /* 0x00000001ff1c7424 */ /* 0x000fce00078e00ff */
.L_x_76:
[----:B------:R-:W-:-:S06]  /*d250*/  ULOP3.LUT UR4, UR36, 0x1, URZ, 0xfc, !UPT ;  /* 0x0000000124047892 */ /* 0x000fcc000f8efc3f */
[----:B0-----:R-:W-:-:S05]  /*d260*/  IMAD.U32 R0, RZ, RZ, UR4 ;  /* 0x00000004ff007e24 */ /* 0x001fca000f8e00ff */
[----:B------:R-:W-:-:S13]  /*d270*/  ISETP.NE.AND P1, PT, R0, 0x3, PT ;  /* 0x000000030000780c */ /* 0x000fda0003f25270 */
[----:B------:R-:W-:Y:S05]  /*d280*/  @!P1 BRA `(.L_x_77) ;  /* 0x0000000000049947 */ /* 0x000fea0003800000 */
[----:B------:R-:W-:Y:S01]  /*d290*/  BPT.TRAP 0x1 ;  /* 0x000000040000795c */ /* 0x000fe20000300000 */
.L_x_77:
[----:B-1----:R-:W-:Y:S01]  /*d2a0*/  LOP3.LUT R3, R28, 0x1, RZ, 0x3c, !PT ;  /* 0x000000011c037812 */ /* 0x002fe200078e3cff */
[----:B------:R-:W-:Y:S01]  /*d2b0*/  BSSY B0, `(.L_x_78) ;  /* 0x0000005000007945 */ /* 0x000fe20003800000 */
[----:B------:R-:W-:Y:S02]  /*d2c0*/  LEA R2, R4, UR42, 0x3 ;  /* 0x0000002a04027c11 */ /* 0x000fe4000f8e18ff */
[----:B------:R-:W-:-:S04]  /*d2d0*/  SHF.L.U32 R3, R3, 0x1f, RZ ;  /* 0x0000001f03037819 */ /* 0x000fc800000006ff */
[----:B------:R-:W0:Y:S02]  /*d2e0*/  SYNCS.PHASECHK.TRANS64.TRYWAIT P0, [R2+URZ+0x12470], R3 ;  /* 0x01247003020075a7 */ /* 0x000e24000800017f */
[----:B0-----:R-:W-:Y:S05]  /*d2f0*/  @!P0 BRA `(.L_x_79) ;  /* 0x0000002800f48947 */ /* 0x001fea0003800000 */
.L_x_167:
[----:B------:R-:W-:Y:S05]  /*d300*/  BSYNC B0 ;  /* 0x0000000000007941 */ /* 0x000fea0003800000 */
.L_x_78:
[----:B------:R-:W-:-:S06]  /*d310*/  ULOP3.LUT UR4, UR36, 0x2, URZ, 0xfc, !UPT ;  /* 0x0000000224047892 */ /* 0x000fcc000f8efc3f */
[----:B------:R-:W-:-:S04]  /*d320*/  MOV R0, UR4 ;  /* 0x0000000400007c02 */ /* 0x000fc80008000f00 */
[----:B------:R-:W-:-:S13]  /*d330*/  ISETP.NE.AND P0, PT, R0, 0x3, PT ;  /* 0x000000030000780c */ /* 0x000fda0003f05270 */
[----:B------:R-:W-:Y:S05]  /*d340*/  @!P0 BRA `(.L_x_80) ;  /* 0x0000000000048947 */ /* 0x000fea0003800000 */
[----:B------:R-:W-:Y:S01]  /*d350*/  BPT.TRAP 0x1 ;  /* 0x000000040000795c */ /* 0x000fe20000300000 */
.L_x_80:
[----:B------:R-:W2:Y:S01]  /*d360*/  LDL.LU R0, [R1+0x18] ;  /* 0x0000180001007983 */ /* 0x000ea20000300800 */
[----:B------:R-:W-:Y:S01]  /*d370*/  SHF.L.U32 R5, R28, 0x1f, RZ ;  /* 0x0000001f1c057819 */ /* 0x000fe200000006ff */
[----:B0-----:R-:W-:-:S03]  /*d380*/  IMAD R3, R4, 0x2800, RZ ;  /* 0x0000280004037824 */ /* 0x001fc600078e02ff */
[----:B------:R-:W0:Y:S02]  /*d390*/  SYNCS.PHASECHK.TRANS64.TRYWAIT P0, [R2+URZ+0x12460], R5 ;  /* 0x01246005020075a7 */ /* 0x000e24000800017f */
[----:B--2---:R-:W-:Y:S01]  /*d3a0*/  LOP3.LUT R0, R3, R0, RZ, 0xfc, !PT ;  /* 0x0000000003007212 */ /* 0x004fe200078efcff */
[----:B0-----:R-:W-:Y:S06]  /*d3b0*/  @!P0 BRA `(.L_x_81) ;  /* 0x0000002800d88947 */ /* 0x001fec0003800000 */
.L_x_168:
[----:B------:R-:W2:Y:S01]  /*d3c0*/  LDL.LU R6, [R1+0x14] ;  /* 0x0000140001067983 */ /* 0x000ea20000300800 */
[----:B------:R-:W-:Y:S05]  /*d3d0*/  WARPSYNC.ALL ;  /* 0x0000000000007948 */ /* 0x000fea0003800000 */
[----:B------:R-:W1:Y:S01]  /*d3e0*/  LDSM.16.MT88.4 R8, [R0+UR42+0x5200] ;  /* 0x0052002a0008783b */ /* 0x000e620008004200 */
[----:B------:R-:W-:-:S06]  /*d3f0*/  ULOP3.LUT UR4, UR36, 0x2, URZ, 0xfc, !UPT ;  /* 0x0000000224047892 */ /* 0x000fcc000f8efc3f */
[----:B0-----:R-:W-:-:S05]  /*d400*/  IMAD.U32 R5, RZ, RZ, UR4 ;  /* 0x00000004ff057e24 */ /* 0x001fca000f8e00ff */
[----:B------:R-:W-:Y:S02]  /*d410*/  ISETP.NE.AND P0, PT, R5, 0x3, PT ;  /* 0x000000030500780c */ /* 0x000fe40003f05270 */
[C-C-:B-1----:R-:W-:Y:S02]  /*d420*/  PRMT R12, R8.reuse, 0x6420, R9.reuse ;  /* 0x00006420080c7816 */ /* 0x142fe40000000009 */
[----:B------:R-:W-:Y:S02]  /*d430*/  PRMT R13, R8, 0x7531, R9 ;  /* 0x00007531080d7816 */ /* 0x000fe40000000009 */
[C-C-:B------:R-:W-:Y:S02]  /*d440*/  PRMT R14, R10.reuse, 0x6420, R11.reuse ;  /* 0x000064200a0e7816 */ /* 0x140fe4000000000b */
[----:B------:R-:W-:Y:S02]  /*d450*/  PRMT R15, R10, 0x7531, R11 ;  /* 0x000075310a0f7816 */ /* 0x000fe4000000000b */
[----:B--2---:R-:W-:-:S05]  /*d460*/  LOP3.LUT R3, R3, R6, RZ, 0xfc, !PT ;  /* 0x0000000603037212 */ /* 0x004fca00078efcff */
[----:B------:R-:W-:-:S05]  /*d470*/  VIADD R3, R3, UR42 ;  /* 0x0000002a03037c36 */ /* 0x000fca0008000000 */
        /* <DEDUP_REMOVED lines=33> */
.L_x_82:
[----:B-1----:R1:W-:Y:S01]  /*d690*/  SYNCS.ARRIVE.TRANS64.A1T0 RZ, [R2+URZ+0x12450], RZ ;  /* 0x012450ff02ff79a7 */ /* 0x0023e2000810003f */
[----:B------:R-:W-:Y:S06]  /*d6a0*/  BAR.SYNC.DEFER_BLOCKING 0x2, 0x80 ;  /* 0x0082000000007b1d */ /* 0x000fec0000010000 */
[----:B------:R-:W-:Y:S05]  /*d6b0*/  @!P1 BRA `(.L_x_83) ;  /* 0x0000000000049947 */ /* 0x000fea0003800000 */
[----:B------:R-:W-:Y:S01]  /*d6c0*/  BPT.TRAP 0x1 ;  /* 0x000000040000795c */ /* 0x000fe20000300000 */
.L_x_83:
[----:B------:R-:W2:Y:S01]  /*d6d0*/  S2R R0, SR_CgaCtaId ;  /* 0x0000000000007919 */ /* 0x000ea20000008800 */
[----:B-1----:R-:W-:-:S04]  /*d6e0*/  IADD3 R2, R2, 0x12480, RZ ;  /* 0x0001248002027810 */ /* 0x002fc80007ffe0ff */
[----:B--2---:R-:W-:Y:S01]  /*d6f0*/  PRMT R2, R0, 0x654, R2 ;  /* 0x0000065400027816 */ /* 0x004fe20000000002 */
[----:B------:R-:W-:-:S03]  /*d700*/  VIADD R0, R4, 0x1 ;  /* 0x0000000104007836 */ /* 0x000fc60000000000 */
[----:B------:R1:W-:Y:S02]  /*d710*/  SYNCS.ARRIVE.TRANS64.RED.A1T0 RZ, [R2+URZ], RZ ;  /* 0x000000ff02ff79a7 */ /* 0x0003e4000810043f */
[----:B------:R-:W-:-:S04]  /*d720*/  ISETP.NE.AND P0, PT, R0, 0x2, PT ;  /* 0x000000020000780c */ /* 0x000fc80003f05270 */
[----:B0-----:R-:W-:Y:S01]  /*d730*/  SEL R3, RZ, 0x1, P0 ;  /* 0x00000001ff037807 */ /* 0x001fe20000000000 */
[----:B-1----:R-:W-:Y:S01]  /*d740*/  IMAD.MOV.U32 R2, RZ, RZ, RZ ;  /* 0x000000ffff027224 */ /* 0x002fe200078e00ff */
[----:B------:R-:W-:Y:S02]  /*d750*/  SEL R0, R0, RZ, P0 ;  /* 0x000000ff00007207 */ /* 0x000fe40000000000 */
[----:B------:R-:W-:-:S07]  /*d760*/  LOP3.LUT R28, R28, R3, RZ, 0x3c, !PT ;  /* 0x000000031c1c7212 */ /* 0x000fce00078e3cff */
.L_x_40:
[----:B------:R-:W0:Y:S01]  /*d770*/  S2R R4, SR_CgaCtaId ;  /* 0x0000000000047919 */ /* 0x000e220000008800 */
[----:B------:R-:W-:Y:S02]  /*d780*/  MOV R3, 0x400 ;  /* 0x0000040000037802 */ /* 0x000fe40000000f00 */
[----:B------:R-:W-:Y:S02]  /*d790*/  SHF.L.U32 R2, R2, 0x1f, RZ ;  /* 0x0000001f02027819 */ /* 0x000fe400000006ff */
[----:B0-----:R-:W-:-:S04]  /*d7a0*/  LEA R7, R4, R3, 0x18 ;  /* 0x0000000304077211 */ /* 0x001fc800078ec0ff */
[----:B------:R-:W0:Y:S02]  /*d7b0*/  SYNCS.PHASECHK.TRANS64.TRYWAIT P0, [R7+URZ+0x12420], R2 ;  /* 0x01242002070075a7 */ /* 0x000e24000800017f */
[----:B0-----:R-:W-:Y:S05]  /*d7c0*/  @!P0 BRA `(.L_x_84) ;  /* 0x0000002400e88947 */ /* 0x001fea0003800000 */
.L_x_169:
[----:B------:R-:W1:Y:S02]  /*d7d0*/  S2R R3, SR_TID.X ;  /* 0x0000000000037919 */ /* 0x000e640000002100 */
[----:B-1----:R-:W-:-:S04]  /*d7e0*/  SHF.R.U32.HI R3, RZ, 0x5, R3 ;  /* 0x00000005ff037819 */ /* 0x002fc80000011603 */
[----:B------:R-:W-:-:S05]  /*d7f0*/  LOP3.LUT R3, R3, 0x3, RZ, 0xc0, !PT ;  /* 0x0000000303037812 */ /* 0x000fca00078ec0ff */
[----:B0-----:R-:W0:Y:S02]  /*d800*/  SHFL.IDX PT, R2, R3, RZ, 0x1f ;  /* 0x00001fff03027589 */ /* 0x001e2400000e0000 */
[----:B0-----:R-:W-:-:S13]  /*d810*/  ISETP.NE.AND P0, PT, R2, RZ, PT ;  /* 0x000000ff0200720c */ /* 0x001fda0003f05270 */
[----:B------:R-:W-:Y:S05]  /*d820*/  @P0 BRA `(.L_x_8) ;  /* 0x0000000000a00947 */ /* 0x000fea0003800000 */
[----:B------:R-:W-:-:S13]  /*d830*/  ELECT P0, URZ, PT ;  /* 0x00000000003f782f */ /* 0x000fda0003800000 */
[----:B------:R-:W-:Y:S05]  /*d840*/  @!P0 BRA `(.L_x_8) ;  /* 0x0000000000988947 */ /* 0x000fea0003800000 */
[----:B------:R-:W-:-:S06]  /*d850*/  ULOP3.LUT UR4, UR36, 0x2, URZ, 0xfc, !UPT ;  /* 0x0000000224047892 */ /* 0x000fcc000f8efc3f */
[----:B------:R-:W-:-:S04]  /*d860*/  MOV R2, UR4 ;  /* 0x0000000400027c02 */ /* 0x000fc80008000f00 */
[----:B------:R-:W-:-:S13]  /*d870*/  ISETP.NE.AND P0, PT, R2, 0x3, PT ;  /* 0x000000030200780c */ /* 0x000fda0003f05270 */
[----:B------:R-:W-:Y:S05]  /*d880*/  @!P0 BRA `(.L_x_85) ;  /* 0x0000000000048947 */ /* 0x000fea0003800000 */
[----:B------:R-:W-:Y:S01]  /*d890*/  BPT.TRAP 0x1 ;  /* 0x000000040000795c */ /* 0x000fe20000300000 */
.L_x_85:
[----:B------:R-:W-:Y:S01]  /*d8a0*/  IMAD R5, R0, 0x8, R7 ;  /* 0x0000000800057824 */ /* 0x000fe200078e0207 */
[----:B------:R-:W-:Y:S01]  /*d8b0*/  SHF.L.U32 R2, R28, 0x1f, RZ ;  /* 0x0000001f1c027819 */ /* 0x000fe200000006ff */
[----:B------:R-:W-:-:S03]  /*d8c0*/  VIADD R0, R0, 0x1 ;  /* 0x0000000100007836 */ /* 0x000fc60000000000 */
[----:B------:R-:W0:Y:S02]  /*d8d0*/  SYNCS.PHASECHK.TRANS64.TRYWAIT P1, [R5+URZ+0x12440], R2 ;  /* 0x01244002050075a7 */ /* 0x000e24000802017f */
[----:B------:R-:W-:-:S04]  /*d8e0*/  ISETP.NE.AND P2, PT, R0, 0x2, PT ;  /* 0x000000020000780c */ /* 0x000fc80003f45270 */
[----:B------:R-:W-:Y:S01]  /*d8f0*/  SEL R3, RZ, 0x1, P2 ;  /* 0x00000001ff037807 */ /* 0x000fe20001000000 */
[----:B0-----:R-:W-:Y:S08]  /*d900*/  @!P1 BRA `(.L_x_86) ;  /* 0x0000002400ac9947 */ /* 0x001ff00003800000 */
.L_x_170:
[----:B------:R-:W-:Y:S02]  /*d910*/  SEL R0, R0, RZ, P2 ;  /* 0x000000ff00007207 */ /* 0x000fe40001000000 */
[----:B------:R-:W-:Y:S01]  /*d920*/  LOP3.LUT R3, R28, R3, RZ, 0x3c, !PT ;  /* 0x000000031c037212 */ /* 0x000fe200078e3cff */
[----:B------:R-:W-:Y:S06]  /*d930*/  @!P0 BRA `(.L_x_87) ;  /* 0x0000000000048947 */ /* 0x000fec0003800000 */
[----:B------:R-:W-:Y:S01]  /*d940*/  BPT.TRAP 0x1 ;  /* 0x000000040000795c */ /* 0x000fe20000300000 */
.L_x_87:
[----:B------:R-:W-:Y:S02]  /*d950*/  LEA R7, R0, R7, 0x3 ;  /* 0x0000000700077211 */ /* 0x000fe400078e18ff */
[----:B------:R-:W-:-:S04]  /*d960*/  SHF.L.U32 R0, R3, 0x1f, RZ ;  /* 0x0000001f03007819 */ /* 0x000fc800000006ff */
[----:B------:R-:W1:Y:S02]  /*d970*/  SYNCS.PHASECHK.TRANS64.TRYWAIT P1, [R7+URZ+0x12440], R0 ;  /* 0x01244000070075a7 */ /* 0x000e64000802017f */
[----:B-1----:R-:W-:Y:S05]  /*d980*/  @!P1 BRA `(.L_x_88) ;  /* 0x0000002400a09947 */ /* 0x002fea0003800000 */
.L_x_171:
[----:B------:R-:W-:Y:S05]  /*d990*/  @!P0 BRA `(.L_x_89) ;  /* 0x0000000000048947 */ /* 0x000fea0003800000 */
[----:B------:R-:W-:Y:S01]  /*d9a0*/  BPT.TRAP 0x1 ;  /* 0x000000040000795c */ /* 0x000fe20000300000 */
.L_x_89:
[----:B------:R-:W2:Y:S02]  /*d9b0*/  SYNCS.PHASECHK.TRANS64.TRYWAIT P1, [R5+URZ+0x12460], R2 ;  /* 0x01246002050075a7 */ /* 0x000ea4000802017f */
[----:B--2---:R-:W-:Y:S05]  /*d9c0*/  @!P1 BRA `(.L_x_90) ;  /* 0x0000002400a49947 */ /* 0x004fea0003800000 */
.L_x_172:
[----:B------:R-:W-:Y:S05]  /*d9d0*/  @!P0 BRA `(.L_x_91) ;  /* 0x0000000000048947 */ /* 0x000fea0003800000 */
[----:B------:R-:W-:Y:S01]  /*d9e0*/  BPT.TRAP 0x1 ;  /* 0x000000040000795c */ /* 0x000fe20000300000 */
.L_x_91:
[----:B------:R-:W3:Y:S02]  /*d9f0*/  SYNCS.PHASECHK.TRANS64.TRYWAIT P1, [R7+URZ+0x12460], R0 ;  /* 0x01246000070075a7 */ /* 0x000ee4000802017f */
[----:B---3--:R-:W-:Y:S05]  /*da00*/  @!P1 BRA `(.L_x_92) ;  /* 0x0000002400a89947 */ /* 0x008fea0003800000 */
.L_x_173:
[----:B------:R-:W-:Y:S05]  /*da10*/  @!P0 BRA `(.L_x_93) ;  /* 0x0000000000048947 */ /* 0x000fea0003800000 */
[----:B------:R-:W-:Y:S01]  /*da20*/  BPT.TRAP 0x1 ;  /* 0x000000040000795c */ /* 0x000fe20000300000 */
.L_x_93:
[----:B------:R-:W4:Y:S02]  /*da30*/  SYNCS.PHASECHK.TRANS64.TRYWAIT P1, [R5+URZ+0x12480], R2 ;  /* 0x01248002050075a7 */ /* 0x000f24000802017f */
[----:B----4-:R-:W-:Y:S05]  /*da40*/  @!P1 BRA `(.L_x_94) ;  /* 0x0000002400ac9947 */ /* 0x010fea0003800000 */
.L_x_174:
[----:B------:R-:W-:Y:S05]  /*da50*/  @!P0 BRA `(.L_x_95) ;  /* 0x0000000000048947 */ /* 0x000fea0003800000 */
[----:B------:R-:W-:Y:S01]  /*da60*/  BPT.TRAP 0x1 ;  /* 0x000000040000795c */ /* 0x000fe20000300000 */
.L_x_95:
[----:B------:R0:W0:Y:S02]  /*da70*/  SYNCS.PHASECHK.TRANS64.TRYWAIT P0, [R7+URZ+0x12480], R0 ;  /* 0x01248000070075a7 */ /* 0x000024000800017f */
[----:B0-----:R-:W-:Y:S05]  /*da80*/  @!P0 NANOSLEEP.SYNCS 0x989680 ;  /* 0x009896800000895d */ /* 0x001fea0003900000 */
[----:B------:R-:W0:Y:S02]  /*da90*/  @!P0 SYNCS.PHASECHK.TRANS64 P0, [R7+URZ+0x12480], R0 ;  /* 0x01248000070085a7 */ /* 0x000e24000800007f */
[----:B0-----:R-:W-:Y:S05]  /*daa0*/  @!P0 BRA `(.L_x_95) ;  /* 0xfffffffc00f08947 */ /* 0x001fea000383ffff */
.L_x_8:
[----:B------:R-:W-:Y:S05]  /*dab0*/  BSYNC B6 ;  /* 0x0000000000067941 */ /* 0x000fea0003800000 */
.L_x_5:
[----:B------:R-:W-:Y:S05]  /*dac0*/  EXIT ;  /* 0x000000000000794d */ /* 0x000fea0003800000 */
.L_x_12:
[----:B0-----:R-:W-:-:S04]  /*dad0*/  IMAD.U32 R3, RZ, RZ, UR44 ;  /* 0x0000002cff037e24 */ /* 0x001fc8000f8e00ff */
[----:B------:R0:W1:Y:S03]  /*dae0*/  SYNCS.PHASECHK.TRANS64.TRYWAIT P0, [R3+URZ+0x12400], R6 ;  /* 0x01240006030075a7 */ /* 0x000066000800017f */
[----:B-1----:R-:W-:Y:S05]  /*daf0*/  @!P0 NANOSLEEP.SYNCS 0x989680 ;  /* 0x009896800000895d */ /* 0x002fea0003900000 */
[----:B------:R-:W1:Y:S02]  /*db00*/  @!P0 SYNCS.PHASECHK.TRANS64 P0, [R3+URZ+0x12400], R6 ;  /* 0x01240006030085a7 */ /* 0x000e64000800007f */
[----:B-1----:R-:W-:Y:S05]  /*db10*/  @!P0 BRA `(.L_x_12) ;  /* 0xfffffffc00ec8947 */ /* 0x002fea000383ffff */
[----:B------:R-:W-:Y:S05]  /*db20*/  BRA `(.L_x_96) ;  /* 0xffffff38003c7947 */ /* 0x000fea000383ffff */
.L_x_16:
[----:B--2---:R-:W-:-:S04]  /*db30*/  IMAD.U32 R5, RZ, RZ, UR44 ;  /* 0x0000002cff057e24 */ /* 0x004fc8000f8e00ff */
[----:B------:R2:W3:Y:S03]  /*db40*/  SYNCS.PHASECHK.TRANS64.TRYWAIT P1, [R5+URZ+0x12430], R6 ;  /* 0x01243006050075a7 */ /* 0x0004e6000802017f */
[----:B---3--:R-:W-:Y:S05]  /*db50*/  @!P1 NANOSLEEP.SYNCS 0x989680 ;  /* 0x009896800000995d */ /* 0x008fea0003900000 */
[----:B------:R-:W3:Y:S02]  /*db60*/  @!P1 SYNCS.PHASECHK.TRANS64 P1, [R5+URZ+0x12430], R6 ;  /* 0x01243006050095a7 */ /* 0x000ee4000802007f */
[----:B---3--:R-:W-:Y:S05]  /*db70*/  @!P1 BRA `(.L_x_16) ;  /* 0xfffffffc00ec9947 */ /* 0x008fea000383ffff */
[----:B------:R-:W-:Y:S05]  /*db80*/  BRA `(.L_x_15) ;  /* 0xffffff38005c7947 */ /* 0x000fea000383ffff */
.L_x_22:
[----:B-1----:R-:W-:-:S04]  /*db90*/  MOV R9, UR33 ;  /* 0x0000002100097c02 */ /* 0x002fc80008000f00 */
[----:B------:R1:W2:Y:S03]  /*dba0*/  SYNCS.PHASECHK.TRANS64.TRYWAIT P1, [R9+URZ+0x12430], R8 ;  /* 0x01243008090075a7 */ /* 0x0002a6000802017f */
[----:B--2---:R-:W-:Y:S05]  /*dbb0*/  @!P1 NANOSLEEP.SYNCS 0x989680 ;  /* 0x009896800000995d */ /* 0x004fea0003900000 */
[----:B------:R-:W2:Y:S02]  /*dbc0*/  @!P1 SYNCS.PHASECHK.TRANS64 P1, [R9+URZ+0x12430], R8 ;  /* 0x01243008090095a7 */ /* 0x000ea4000802007f */
[----:B--2---:R-:W-:Y:S05]  /*dbd0*/  @!P1 BRA `(.L_x_22) ;  /* 0xfffffffc00ec9947 */ /* 0x004fea000383ffff */
[----:B------:R-:W-:Y:S05]  /*dbe0*/  BRA `(.L_x_21) ;  /* 0xffffff6c00147947 */ /* 0x000fea000383ffff */
.L_x_26:
[----:B-1----:R-:W-:-:S04]  /*dbf0*/  IMAD.U32 R9, RZ, RZ, UR13 ;  /* 0x0000000dff097e24 */ /* 0x002fc8000f8e00ff */
[----:B------:R1:W2:Y:S03]  /*dc00*/  SYNCS.PHASECHK.TRANS64.TRYWAIT P1, [R9+URZ+0x12450], R8 ;  /* 0x01245008090075a7 */ /* 0x0002a6000802017f */
[----:B--2---:R-:W-:Y:S05]  /*dc10*/  @!P1 NANOSLEEP.SYNCS 0x989680 ;  /* 0x009896800000995d */ /* 0x004fea0003900000 */
[----:B------:R-:W2:Y:S02]  /*dc20*/  @!P1 SYNCS.PHASECHK.TRANS64 P1, [R9+URZ+0x12450], R8 ;  /* 0x01245008090095a7 */ /* 0x000ea4000802007f */
[----:B--2---:R-:W-:Y:S05]  /*dc30*/  @!P1 BRA `(.L_x_26) ;  /* 0xfffffffc00ec9947 */ /* 0x004fea000383ffff */
[----:B------:R-:W-:Y:S05]  /*dc40*/  BRA `(.L_x_25) ;  /* 0xffffff7000307947 */ /* 0x000fea000383ffff */
.L_x_33:
[----:B-1----:R-:W-:-:S04]  /*dc50*/  IMAD.U32 R3, RZ, RZ, UR16 ;  /* 0x00000010ff037e24 */ /* 0x002fc8000f8e00ff */
[----:B------:R1:W2:Y:S03]  /*dc60*/  SYNCS.PHASECHK.TRANS64.TRYWAIT P1, [R3+URZ+0x12450], R0 ;  /* 0x01245000030075a7 */ /* 0x0002a6000802017f */
[----:B--2---:R-:W-:Y:S05]  /*dc70*/  @!P1 NANOSLEEP.SYNCS 0x989680 ;  /* 0x009896800000995d */ /* 0x004fea0003900000 */
[----:B------:R-:W2:Y:S02]  /*dc80*/  @!P1 SYNCS.PHASECHK.TRANS64 P1, [R3+URZ+0x12450], R0 ;  /* 0x01245000030095a7 */ /* 0x000ea4000802007f */
[----:B--2---:R-:W-:Y:S05]  /*dc90*/  @!P1 BRA `(.L_x_33) ;  /* 0xfffffffc00ec9947 */ /* 0x004fea000383ffff */
[----:B------:R-:W-:Y:S05]  /*dca0*/  BRA `(.L_x_32) ;  /* 0xffffff9400f07947 */ /* 0x000fea000383ffff */
.L_x_46:
[----:B------:R-:W-:Y:S01]  /*dcb0*/  MOV R13, R22 ;  /* 0x00000016000d7202 */ /* 0x000fe20000000f00 */
[----:B------:R-:W-:Y:S01]  /*dcc0*/  IMAD.MOV.U32 R12, RZ, RZ, RZ ;  /* 0x000000ffff0c7224 */ /* 0x000fe200078e00ff */
[----:B------:R-:W-:Y:S01]  /*dcd0*/  MOV R15, 0xffffffff ;  /* 0xffffffff000f7802 */ /* 0x000fe20000000f00 */
[----:B------:R-:W-:-:S07]  /*dce0*/  IMAD.MOV.U32 R11, RZ, RZ, 0x1f ;  /* 0x0000001fff0b7424 */ /* 0x000fce00078e00ff */
[----:B-----5:R-:W-:Y:S05]  /*dcf0*/  WARPSYNC.COLLECTIVE R15, `(.L_x_97) ;  /* 0x000000000f087348 */ /* 0x020fea0003c00000 */
[----:B------:R0:W1:Y:S02]  /*dd00*/  SHFL.IDX P6, R14, R13, R12, R11 ;  /* 0x0000000c0d0e7389 */ /* 0x00006400000c000b */
[----:B01---5:R-:W-:Y:S01]  /*dd10*/  ENDCOLLECTIVE ;  /* 0x000000000000791b */ /* 0x023fe20003800000 */
.L_x_97:
[----:B------:R-:W-:Y:S05]  /*dd20*/  BRA `(.L_x_98) ;  /* 0xffffffc400347947 */ /* 0x000fea000383ffff */
.L_x_48:
[----:B0-----:R-:W-:-:S04]  /*dd30*/  IMAD.U32 R3, RZ, RZ, UR42 ;  /* 0x0000002aff037e24 */ /* 0x001fc8000f8e00ff */
[----:B------:R0:W1:Y:S03]  /*dd40*/  SYNCS.PHASECHK.TRANS64.TRYWAIT P0, [R3+URZ+0x12480], R28 ;  /* 0x0124801c030075a7 */ /* 0x000066000800017f */
[----:B-1----:R-:W-:Y:S05]  /*dd50*/  @!P0 NANOSLEEP.SYNCS 0x989680 ;  /* 0x009896800000895d */ /* 0x002fea0003900000 */
[----:B------:R-:W1:Y:S02]  /*dd60*/  @!P0 SYNCS.PHASECHK.TRANS64 P0, [R3+URZ+0x12480], R28 ;  /* 0x0124801c030085a7 */ /* 0x000e64000800007f */
[----:B-1----:R-:W-:Y:S05]  /*dd70*/  @!P0 BRA `(.L_x_48) ;  /* 0xfffffffc00ec8947 */ /* 0x002fea000383ffff */
[----:B------:R-:W-:Y:S05]  /*dd80*/  BRA `(.L_x_99) ;  /* 0xffffffc800ac7947 */ /* 0x000fea000383ffff */
.L_x_49:
[----:B------:R-:W-:Y:S01]  /*dd90*/  BSSY B0, `(.L_x_100) ;  /* 0x0000008000007945 */ /* 0x000fe20003800000 */
[----:B------:R-:W-:Y:S01]  /*dda0*/  IMAD.MOV.U32 R13, RZ, RZ, R9 ;  /* 0x000000ffff0d7224 */ /* 0x000fe200078e0009 */
[----:B------:R-:W-:Y:S01]  /*ddb0*/  MOV R12, RZ ;  /* 0x000000ff000c7202 */ /* 0x000fe20000000f00 */
[----:B------:R-:W-:Y:S02]  /*ddc0*/  IMAD.MOV.U32 R11, RZ, RZ, 0x1c1f ;  /* 0x00001c1fff0b7424 */ /* 0x000fe400078e00ff */
[----:B------:R-:W-:-:S07]  /*ddd0*/  IMAD.MOV.U32 R15, RZ, RZ, -0x1 ;  /* 0xffffffffff0f7424 */ /* 0x000fce00078e00ff */
[----:B------:R-:W-:Y:S05]  /*dde0*/  WARPSYNC.COLLECTIVE R15, `(.L_x_101) ;  /* 0x000000000f087348 */ /* 0x000fea0003c00000 */
[----:B------:R0:W1:Y:S02]  /*ddf0*/  SHFL.IDX P6, R14, R13, R12, R11 ;  /* 0x0000000c0d0e7389 */ /* 0x00006400000c000b */
[----:B01----:R-:W-:Y:S01]  /*de00*/  ENDCOLLECTIVE ;  /* 0x000000000000791b */ /* 0x003fe20003800000 */
.L_x_101:
[----:B------:R-:W-:Y:S05]  /*de10*/  BSYNC B0 ;  /* 0x0000000000007941 */ /* 0x000fea0003800000 */
.L_x_100:
[----:B------:R0:W5:Y:S01]  /*de20*/  LDL R27, [R1+0xc] ;  /* 0x00000c00011b7983 */ /* 0x0001620000100800 */
[----:B------:R-:W-:Y:S01]  /*de30*/  IMAD.MOV.U32 R13, RZ, RZ, R10 ;  /* 0x000000ffff0d7224 */ /* 0x000fe200078e000a */
[----:B------:R-:W-:Y:S01]  /*de40*/  MOV R11, 0x1c1f ;  /* 0x00001c1f000b7802 */ /* 0x000fe20000000f00 */
[----:B------:R-:W-:Y:S01]  /*de50*/  IMAD.MOV.U32 R12, RZ, RZ, RZ ;  /* 0x000000ffff0c7224 */ /* 0x000fe200078e00ff */
[----:B------:R-:W-:Y:S01]  /*de60*/  MOV R3, R14 ;  /* 0x0000000e00037202 */ /* 0x000fe20000000f00 */
[----:B------:R-:W-:Y:S01]  /*de70*/  IMAD.MOV.U32 R15, RZ, RZ, -0x1 ;  /* 0xffffffffff0f7424 */ /* 0x000fe200078e00ff */
[C---:B------:R-:W-:Y:S02]  /*de80*/  ISETP.LT.OR P1, PT, R8.reuse, 0x1, P2 ;  /* 0x000000010800780c */ /* 0x040fe40001721670 */
[----:B0-----:R-:W-:-:S13]  /*de90*/  ISETP.GE.AND P5, PT, R8, 0x81, PT ;  /* 0x000000810800780c */ /* 0x001fda0003fa6270 */
[----:B-----5:R-:W-:Y:S05]  /*dea0*/  WARPSYNC.COLLECTIVE R15, `(.L_x_102) ;  /* 0x000000000f087348 */ /* 0x020fea0003c00000 */
[----:B------:R0:W1:Y:S02]  /*deb0*/  SHFL.IDX P6, R14, R13, R12, R11 ;  /* 0x0000000c0d0e7389 */ /* 0x00006400000c000b */
[----:B01---5:R-:W-:Y:S01]  /*dec0*/  ENDCOLLECTIVE ;  /* 0x000000000000791b */ /* 0x023fe20003800000 */
.L_x_102:
[----:B------:R-:W-:Y:S02]  /*ded0*/  LOP3.LUT R0, R0, 0xffffffef, RZ, 0xc0, !PT ;  /* 0xffffffef00007812 */ /* 0x000fe400078ec0ff */
[----:B------:R-:W-:Y:S02]  /*dee0*/  ISETP.GE.AND P3, PT, R8, 0x21, PT ;  /* 0x000000210800780c */ /* 0x000fe40003f66270 */
[----:B------:R-:W-:Y:S01]  /*def0*/  @P5 LOP3.LUT R0, R0, 0x10, RZ, 0xfc, !PT ;  /* 0x0000001000005812 */ /* 0x000fe200078efcff */
[----:B------:R-:W0:Y:S01]  /*df00*/  S2R R15, SR_TID.X ;  /* 0x00000000000f7919 */ /* 0x000e220000002100 */
[----:B------:R-:W-:Y:S01]  /*df10*/  MOV R13, R9 ;  /* 0x00000009000d7202 */ /* 0x000fe20000000f00 */
[----:B------:R-:W-:Y:S01]  /*df20*/  IMAD.MOV.U32 R12, RZ, RZ, 0x1 ;  /* 0x00000001ff0c7424 */ /* 0x000fe200078e00ff */
[----:B------:R-:W-:Y:S01]  /*df30*/  MOV R2, R14 ;  /* 0x0000000e00027202 */ /* 0x000fe20000000f00 */
[----:B0-----:R-:W-:-:S05]  /*df40*/  IMAD.SHL.U32 R15, R15, 0x10, RZ ;  /* 0x000000100f0f7824 */ /* 0x001fca00078e00ff */
[----:B------:R-:W-:-:S04]  /*df50*/  LOP3.LUT R15, R15, 0x30, RZ, 0xc0, !PT ;  /* 0x000000300f0f7812 */ /* 0x000fc800078ec0ff */
[----:B------:R-:W-:Y:S01]  /*df60*/  IADD3 R2, P0, R15, R2, RZ ;  /* 0x000000020f027210 */ /* 0x000fe20007f1e0ff */
[----:B------:R-:W-:-:S04]  /*df70*/  IMAD.MOV.U32 R15, RZ, RZ, -0x1 ;  /* 0xffffffffff0f7424 */ /* 0x000fc800078e00ff */
[----:B------:R-:W-:-:S08]  /*df80*/  IMAD.X R3, RZ, RZ, R3, P0 ;  /* 0x000000ffff037224 */ /* 0x000fd000000e0603 */
[----:B------:R-:W-:Y:S05]  /*df90*/  WARPSYNC.COLLECTIVE R15, `(.L_x_103) ;  /* 0x000000000f087348 */ /* 0x000fea0003c00000 */
[----:B------:R0:W1:Y:S02]  /*dfa0*/  SHFL.IDX P6, R14, R13, R12, R11 ;  /* 0x0000000c0d0e7389 */ /* 0x00006400000c000b */
[----:B01----:R-:W-:Y:S01]  /*dfb0*/  ENDCOLLECTIVE ;  /* 0x000000000000791b */ /* 0x003fe20003800000 */
.L_x_103:
[----:B------:R-:W-:Y:S02]  /*dfc0*/  IMAD.MOV.U32 R13, RZ, RZ, R10 ;  /* 0x000000ffff0d7224 */ /* 0x000fe400078e000a */
[----:B------:R-:W-:-:S05]  /*dfd0*/  VIADD R27, R27, UR42 ;  /* 0x0000002a1b1b7c36 */ /* 0x000fca0008000000 */
[----:B------:R-:W-:Y:S01]  /*dfe0*/  @!PT LDS RZ, [RZ] ;  /* 0x00000000fffff984 */ /* 0x000fe20000000800 */
[----:B------:R-:W-:Y:S01]  /*dff0*/  @!PT LDS RZ, [RZ] ;  /* 0x00000000fffff984 */ /* 0x000fe20000000800 */
[----:B------:R-:W-:Y:S01]  /*e000*/  @!PT LDS RZ, [RZ] ;  /* 0x00000000fffff984 */ /* 0x000fe20000000800 */
[----:B------:R0:W-:Y:S01]  /*e010*/  LDGSTS.E.BYPASS.LTC128B.128 [R27+0x5200], desc[UR46][R2.64], !P1 ;  /* 0x05200000021b7fae */ /* 0x0001e2000c901d6e */
[----:B------:R-:W-:Y:S02]  /*e020*/  ISETP.LT.OR P1, PT, R8, 0x21, P2 ;  /* 0x000000210800780c */ /* 0x000fe40001721670 */
[----:B0-----:R-:W-:-:S11]  /*e030*/  MOV R3, R14 ;  /* 0x0000000e00037202 */ /* 0x001fd60000000f00 */
[----:B------:R-:W-:Y:S05]  /*e040*/  WARPSYNC.COLLECTIVE R15, `(.L_x_104) ;  /* 0x000000000f087348 */ /* 0x000fea0003c00000 */
[----:B------:R0:W1:Y:S02]  /*e050*/  SHFL.IDX P6, R14, R13, R12, R11 ;  /* 0x0000000c0d0e7389 */ /* 0x00006400000c000b */
[----:B01----:R-:W-:Y:S01]  /*e060*/  ENDCOLLECTIVE ;  /* 0x000000000000791b */ /* 0x003fe20003800000 */
.L_x_104:
[----:B------:R-:W0:Y:S01]  /*e070*/  S2R R15, SR_TID.X ;  /* 0x00000000000f7919 */ /* 0x000e220000002100 */
[----:B------:R-:W-:Y:S01]  /*e080*/  IMAD.MOV.U32 R13, RZ, RZ, R9 ;  /* 0x000000ffff0d7224 */ /* 0x000fe200078e0009 */
[----:B------:R-:W-:Y:S02]  /*e090*/  MOV R12, 0x2 ;  /* 0x00000002000c7802 */ /* 0x000fe40000000f00 */
        /* <DEDUP_REMOVED lines=9> */
.L_x_105:
[----:B------:R-:W-:Y:S01]  /*e130*/  @!PT LDS RZ, [RZ] ;  /* 0x00000000fffff984 */ /* 0x000fe20000000800 */
[----:B------:R-:W-:Y:S01]  /*e140*/  @!PT LDS RZ, [RZ] ;  /* 0x00000000fffff984 */ /* 0x000fe20000000800 */
[----:B------:R-:W-:Y:S01]  /*e150*/  @!PT LDS RZ, [RZ] ;  /* 0x00000000fffff984 */ /* 0x000fe20000000800 */
[----:B------:R0:W-:Y:S01]  /*e160*/  LDGSTS.E.BYPASS.LTC128B.128 [R27+0x5a00], desc[UR46][R2.64], !P1 ;  /* 0x05a00000021b7fae */ /* 0x0001e2000c901d6e */
[----:B------:R-:W-:Y:S02]  /*e170*/  ISETP.LT.OR P1, PT, R8, 0x41, P2 ;  /* 0x000000410800780c */ /* 0x000fe40001721670 */
[----:B------:R-:W-:Y:S01]  /*e180*/  MOV R13, R10 ;  /* 0x0000000a000d7202 */ /* 0x000fe20000000f00 */
[----:B0-----:R-:W-:-:S10]  /*e190*/  IMAD.MOV.U32 R3, RZ, RZ, R14 ;  /* 0x000000ffff037224 */ /* 0x001fd400078e000e */
[----:B------:R-:W-:Y:S05]  /*e1a0*/  WARPSYNC.COLLECTIVE R15, `(.L_x_106) ;  /* 0x000000000f087348 */ /* 0x000fea0003c00000 */
[----:B------:R0:W1:Y:S02]  /*e1b0*/  SHFL.IDX P6, R14, R13, R12, R11 ;  /* 0x0000000c0d0e7389 */ /* 0x00006400000c000b */
[----:B01----:R-:W-:Y:S01]  /*e1c0*/  ENDCOLLECTIVE ;  /* 0x000000000000791b */ /* 0x003fe20003800000 */
.L_x_106:
[----:B------:R-:W0:Y:S01]  /*e1d0*/  S2R R15, SR_TID.X ;  /* 0x00000000000f7919 */ /* 0x000e220000002100 */
[----:B------:R-:W-:Y:S02]  /*e1e0*/  IMAD.MOV.U32 R13, RZ, RZ, R9 ;  /* 0x000000ffff0d7224 */ /* 0x000fe400078e0009 */
[----:B------:R-:W-:Y:S02]  /*e1f0*/  IMAD.MOV.U32 R12, RZ, RZ, 0x3 ;  /* 0x00000003ff0c7424 */ /* 0x000fe400078e00ff */
[----:B------:R-:W-:Y:S02]  /*e200*/  IMAD.MOV.U32 R2, RZ, RZ, R14 ;  /* 0x000000ffff027224 */ /* 0x000fe400078e000e */
[----:B0-----:R-:W-:-:S05]  /*e210*/  IMAD.SHL.U32 R15, R15, 0x10, RZ ;  /* 0x000000100f0f7824 */ /* 0x001fca00078e00ff */
[----:B------:R-:W-:-:S04]  /*e220*/  LOP3.LUT R15, R15, 0x30, RZ, 0xc0, !PT ;  /* 0x000000300f0f7812 */ /* 0x000fc800078ec0ff */
[----:B------:R-:W-:Y:S02]  /*e230*/  IADD3 R2, P0, R15, R2, RZ ;  /* 0x000000020f027210 */ /* 0x000fe40007f1e0ff */
[----:B------:R-:W-:Y:S02]  /*e240*/  MOV R15, 0xffffffff ;  /* 0xffffffff000f7802 */ /* 0x000fe40000000f00 */
[----:B------:R-:W-:-:S09]  /*e250*/  IADD3.X R3, RZ, R3, RZ, P0, !PT ;  /* 0x00000003ff037210 */ /* 0x000fd200007fe4ff */
[----:B------:R-:W-:Y:S05]  /*e260*/  WARPSYNC.COLLECTIVE R15, `(.L_x_107) ;  /* 0x000000000f087348 */ /* 0x000fea0003c00000 */
[----:B------:R0:W1:Y:S02]  /*e270*/  SHFL.IDX P6, R14, R13, R12, R11 ;  /* 0x0000000c0d0e7389 */ /* 0x00006400000c000b */
[----:B01----:R-:W-:Y:S01]  /*e280*/  ENDCOLLECTIVE ;  /* 0x000000000000791b */ /* 0x003fe20003800000 */
.L_x_107:
[----:B------:R-:W-:Y:S01]  /*e290*/  @!PT LDS RZ, [RZ] ;  /* 0x00000000fffff984 */ /* 0x000fe20000000800 */
[----:B------:R-:W-:Y:S01]  /*e2a0*/  @!PT LDS RZ, [RZ] ;  /* 0x00000000fffff984 */ /* 0x000fe20000000800 */
[----:B------:R-:W-:Y:S01]  /*e2b0*/  @!PT LDS RZ, [RZ] ;  /* 0x00000000fffff984 */ /* 0x000fe20000000800 */
[----:B------:R0:W-:Y:S01]  /*e2c0*/  LDGSTS.E.BYPASS.LTC128B.128 [R27+0x6200], desc[UR46][R2.64], !P1 ;  /* 0x06200000021b7fae */ /* 0x0001e2000c901d6e */
[----:B------:R-:W-:Y:S01]  /*e2d0*/  ISETP.LT.OR P1, PT, R8, 0x61, P2 ;  /* 0x000000610800780c */ /* 0x000fe20001721670 */
[----:B------:R-:W-:Y:S01]  /*e2e0*/  IMAD.MOV.U32 R13, RZ, RZ, R10 ;  /* 0x000000ffff0d7224 */ /* 0x000fe200078e000a */
[----:B0-----:R-:W0:Y:S01]  /*e2f0*/  S2R R3, SR_TID.X ;  /* 0x0000000000037919 */ /* 0x001e220000002100 */
[----:B------:R-:W-:-:S10]  /*e300*/  IMAD.MOV.U32 R9, RZ, RZ, R14 ;  /* 0x000000ffff097224 */ /* 0x000fd400078e000e */
[----:B0-----:R-:W-:Y:S05]  /*e310*/  WARPSYNC.COLLECTIVE R15, `(.L_x_108) ;  /* 0x000000000f087348 */ /* 0x001fea0003c00000 */
[----:B------:R1:W2:Y:S02]  /*e320*/  SHFL.IDX P6, R14, R13, R12, R11 ;  /* 0x0000000c0d0e7389 */ /* 0x0002a400000c000b */
[----:B012---:R-:W-:Y:S01]  /*e330*/  ENDCOLLECTIVE ;  /* 0x000000000000791b */ /* 0x007fe20003800000 */
.L_x_108:
[----:B------:R-:W-:Y:S01]  /*e340*/  MOV R13, R17 ;  /* 0x00000011000d7202 */ /* 0x000fe20000000f00 */
[----:B------:R-:W-:Y:S01]  /*e350*/  IMAD.MOV.U32 R12, RZ, RZ, RZ ;  /* 0x000000ffff0c7224 */ /* 0x000fe200078e00ff */
[----:B------:R-:W-:Y:S01]  /*e360*/  SHF.L.U32 R3, R3, 0x4, RZ ;  /* 0x0000000403037819 */ /* 0x000fe200000006ff */
[----:B------:R-:W-:-:S07]  /*e370*/  IMAD.MOV.U32 R2, RZ, RZ, R14 ;  /* 0x000000ffff027224 */ /* 0x000fce00078e000e */
[----:B------:R-:W-:Y:S05]  /*e380*/  WARPSYNC.COLLECTIVE R15, `(.L_x_109) ;  /* 0x000000000f087348 */ /* 0x000fea0003c00000 */
[----:B------:R0:W1:Y:S02]  /*e390*/  SHFL.IDX P6, R14, R13, R12, R11 ;  /* 0x0000000c0d0e7389 */ /* 0x00006400000c000b */
[----:B01----:R-:W-:Y:S01]  /*e3a0*/  ENDCOLLECTIVE ;  /* 0x000000000000791b */ /* 0x003fe20003800000 */
.L_x_109:
[----:B------:R-:W-:-:S04]  /*e3b0*/  LOP3.LUT R3, R3, 0x30, RZ, 0xc0, !PT ;  /* 0x0000003003037812 */ /* 0x000fc800078ec0ff */
[----:B------:R-:W-:-:S05]  /*e3c0*/  IADD3 R2, P0, R3, R2, RZ ;  /* 0x0000000203027210 */ /* 0x000fca0007f1e0ff */
[----:B------:R-:W-:Y:S01]  /*e3d0*/  IMAD.X R3, RZ, RZ, R9, P0 ;  /* 0x000000ffff037224 */ /* 0x000fe200000e0609 */
[C---:B------:R-:W-:Y:S02]  /*e3e0*/  ISETP.GE.AND P0, PT, R8.reuse, 0x41, PT ;  /* 0x000000410800780c */ /* 0x040fe40003f06270 */
[----:B------:R-:W-:Y:S02]  /*e3f0*/  MOV R13, R18 ;  /* 0x00000012000d7202 */ /* 0x000fe40000000f00 */
[----:B------:R-:W-:Y:S01]  /*e400*/  @!PT LDS RZ, [RZ] ;  /* 0x00000000fffff984 */ /* 0x000fe20000000800 */
[----:B------:R-:W-:Y:S01]  /*e410*/  @!PT LDS RZ, [RZ] ;  /* 0x00000000fffff984 */ /* 0x000fe20000000800 */
[----:B------:R-:W-:Y:S01]  /*e420*/  @!PT LDS RZ, [RZ] ;  /* 0x00000000fffff984 */ /* 0x000fe20000000800 */
[----:B------:R0:W-:Y:S01]  /*e430*/  LDGSTS.E.BYPASS.LTC128B.128 [R27+0x6a00], desc[UR46][R2.64], !P1 ;  /* 0x06a00000021b7fae */ /* 0x0001e2000c901d6e */
[----:B------:R-:W-:Y:S01]  /*e440*/  ISETP.GE.AND P1, PT, R8, 0x61, PT ;  /* 0x000000610800780c */ /* 0x000fe20003f26270 */
[----:B------:R-:W-:-:S12]  /*e450*/  IMAD.MOV.U32 R17, RZ, RZ, R14 ;  /* 0x000000ffff117224 */ /* 0x000fd800078e000e */
[----:B0-----:R-:W-:Y:S05]  /*e460*/  WARPSYNC.COLLECTIVE R15, `(.L_x_110) ;  /* 0x000000000f087348 */ /* 0x001fea0003c00000 */
[----:B------:R1:W2:Y:S02]  /*e470*/  SHFL.IDX P6, R14, R13, R12, R11 ;  /* 0x0000000c0d0e7389 */ /* 0x0002a400000c000b */
[----:B012---:R-:W-:Y:S01]  /*e480*/  ENDCOLLECTIVE ;  /* 0x000000000000791b */ /* 0x007fe20003800000 */
.L_x_110:
[----:B------:R-:W-:Y:S01]  /*e490*/  IMAD.MOV.U32 R2, RZ, RZ, R14 ;  /* 0x000000ffff027224 */ /* 0x000fe200078e000e */
[----:B------:R-:W-:Y:S06]  /*e4a0*/  BRA `(.L_x_111) ;  /* 0xffffffc800347947 */ /* 0x000fec000383ffff */
.L_x_52:
[----:B-1----:R-:W-:-:S04]  /*e4b0*/  IMAD.U32 R3, RZ, RZ, UR42 ;  /* 0x0000002aff037e24 */ /* 0x002fc8000f8e00ff */
[----:B------:R1:W2:Y:S03]  /*e4c0*/  SYNCS.PHASECHK.TRANS64.TRYWAIT P2, [R3+URZ+0x12440], R28 ;  /* 0x0124401c030075a7 */ /* 0x0002a6000804017f */
[----:B--2---:R-:W-:Y:S05]  /*e4d0*/  @!P2 NANOSLEEP.SYNCS 0x989680 ;  /* 0x009896800000a95d */ /* 0x004fea0003900000 */
[----:B------:R-:W2:Y:S02]  /*e4e0*/  @!P2 SYNCS.PHASECHK.TRANS64 P2, [R3+URZ+0x12440], R28 ;  /* 0x0124401c0300a5a7 */ /* 0x000ea4000804007f */
[----:B--2---:R-:W-:Y:S05]  /*e4f0*/  @!P2 BRA `(.L_x_52) ;  /* 0xfffffffc00eca947 */ /* 0x004fea000383ffff */
[----:B------:R-:W-:Y:S05]  /*e500*/  BRA `(.L_x_112) ;  /* 0xffffffc8007c7947 */ /* 0x000fea000383ffff */
.L_x_53:
[----:B------:R-:W-:Y:S01]  /*e510*/  BSSY B0, `(.L_x_113) ;  /* 0x0000008000007945 */ /* 0x000fe20003800000 */
[----:B------:R-:W-:Y:S01]  /*e520*/  MOV R13, R7 ;  /* 0x00000007000d7202 */ /* 0x000fe20000000f00 */
[----:B------:R-:W-:Y:S01]  /*e530*/  IMAD.MOV.U32 R12, RZ, RZ, RZ ;  /* 0x000000ffff0c7224 */ /* 0x000fe200078e00ff */
[----:B------:R-:W-:Y:S01]  /*e540*/  MOV R15, 0xffffffff ;  /* 0xffffffff000f7802 */ /* 0x000fe20000000f00 */
[----:B------:R-:W-:-:S07]  /*e550*/  IMAD.MOV.U32 R11, RZ, RZ, 0x1c1f ;  /* 0x00001c1fff0b7424 */ /* 0x000fce00078e00ff */
[----:B------:R-:W-:Y:S05]  /*e560*/  WARPSYNC.COLLECTIVE R15, `(.L_x_114) ;  /* 0x000000000f087348 */ /* 0x000fea0003c00000 */
[----:B------:R0:W1:Y:S02]  /*e570*/  SHFL.IDX P6, R14, R13, R12, R11 ;  /* 0x0000000c0d0e7389 */ /* 0x00006400000c000b */
[----:B01----:R-:W-:Y:S01]  /*e580*/  ENDCOLLECTIVE ;  /* 0x000000000000791b */ /* 0x003fe20003800000 */
.L_x_114:
[----:B------:R-:W-:Y:S05]  /*e590*/  BSYNC B0 ;  /* 0x0000000000007941 */ /* 0x000fea0003800000 */
.L_x_113:
[----:B------:R-:W-:Y:S01]  /*e5a0*/  IMAD.MOV.U32 R13, RZ, RZ, R5 ;  /* 0x000000ffff0d7224 */ /* 0x000fe200078e0005 */
[----:B------:R-:W-:Y:S01]  /*e5b0*/  MOV R12, RZ ;  /* 0x000000ff000c7202 */ /* 0x000fe20000000f00 */
[----:B------:R-:W-:Y:S02]  /*e5c0*/  IMAD.MOV.U32 R11, RZ, RZ, 0x1c1f ;  /* 0x00001c1fff0b7424 */ /* 0x000fe400078e00ff */
[----:B------:R-:W-:Y:S02]  /*e5d0*/  IMAD.MOV.U32 R15, RZ, RZ, -0x1 ;  /* 0xffffffffff0f7424 */ /* 0x000fe400078e00ff */
[----:B------:R-:W-:-:S07]  /*e5e0*/  IMAD.MOV.U32 R2, RZ, RZ, R14 ;  /* 0x000000ffff027224 */ /* 0x000fce00078e000e */
[----:B------:R-:W-:Y:S05]  /*e5f0*/  WARPSYNC.COLLECTIVE R15, `(.L_x_115) ;  /* 0x000000000f087348 */ /* 0x000fea0003c00000 */
[----:B------:R0:W1:Y:S02]  /*e600*/  SHFL.IDX P6, R14, R13, R12, R11 ;  /* 0x0000000c0d0e7389 */ /* 0x00006400000c000b */
[----:B01----:R-:W-:Y:S01]  /*e610*/  ENDCOLLECTIVE ;  /* 0x000000000000791b */ /* 0x003fe20003800000 */
.L_x_115:
[----:B------:R-:W-:Y:S01]  /*e620*/  IMAD.MOV.U32 R13, RZ, RZ, R7 ;  /* 0x000000ffff0d7224 */ /* 0x000fe200078e0007 */
[----:B------:R-:W-:Y:S02]  /*e630*/  MOV R12, 0x1 ;  /* 0x00000001000c7802 */ /* 0x000fe40000000f00 */
[----:B------:R-:W-:-:S04]  /*e640*/  @P4 IADD3 R14, P2, R18, R14, RZ ;  /* 0x0000000e120e4210 */ /* 0x000fc80007f5e0ff */
[----:B------:R-:W-:Y:S01]  /*e650*/  @P4 IADD3.X R3, RZ, R2, RZ, P2, !PT ;  /* 0x00000002ff034210 */ /* 0x000fe200017fe4ff */
[----:B------:R-:W-:-:S08]  /*e660*/  @P4 IMAD.MOV.U32 R2, RZ, RZ, R14 ;  /* 0x000000ffff024224 */ /* 0x000fd000078e000e */
[----:B------:R-:W-:Y:S05]  /*e670*/  WARPSYNC.COLLECTIVE R15, `(.L_x_116) ;  /* 0x000000000f087348 */ /* 0x000fea0003c00000 */
[----:B------:R0:W1:Y:S02]  /*e680*/  SHFL.IDX P6, R14, R13, R12, R11 ;  /* 0x0000000c0d0e7389 */ /* 0x00006400000c000b */
[----:B01----:R-:W-:Y:S01]  /*e690*/  ENDCOLLECTIVE ;  /* 0x000000000000791b */ /* 0x003fe20003800000 */
.L_x_116:
[----:B------:R-:W-:Y:S01]  /*e6a0*/  @!PT LDS RZ, [RZ] ;  /* 0x00000000fffff984 */ /* 0x000fe20000000800 */
[----:B------:R-:W-:Y:S01]  /*e6b0*/  @!PT LDS RZ, [RZ] ;  /* 0x00000000fffff984 */ /* 0x000fe20000000800 */
[----:B------:R-:W-:Y:S01]  /*e6c0*/  @!PT LDS RZ, [RZ] ;  /* 0x00000000fffff984 */ /* 0x000fe20000000800 */
[----:B------:R0:W-:Y:S01]  /*e6d0*/  @P4 LDGSTS.E.BYPASS.LTC128B.128 [R27+0xd200], desc[UR46][R2.64], !P5 ;  /* 0x0d200000021b4fae */ /* 0x0001e2000e901d6e */
[----:B------:R-:W-:Y:S02]  /*e6e0*/  IMAD.MOV.U32 R13, RZ, RZ, R5 ;  /* 0x000000ffff0d7224 */ /* 0x000fe400078e0005 */
[----:B0-----:R-:W-:-:S07]  /*e6f0*/  IMAD.MOV.U32 R2, RZ, RZ, R14 ;  /* 0x000000ffff027224 */ /* 0x001fce00078e000e */
[----:B------:R-:W-:Y:S05]  /*e700*/  WARPSYNC.COLLECTIVE R15, `(.L_x_117) ;  /* 0x000000000f087348 */ /* 0x000fea0003c00000 */
[----:B------:R0:W1:Y:S02]  /*e710*/  SHFL.IDX P6, R14, R13, R12, R11 ;  /* 0x0000000c0d0e7389 */ /* 0x00006400000c000b */
[----:B01----:R-:W-:Y:S01]  /*e720*/  ENDCOLLECTIVE ;  /* 0x000000000000791b */ /* 0x003fe20003800000 */
.L_x_117:
        /* <DEDUP_REMOVED lines=8> */
.L_x_118:
        /* <DEDUP_REMOVED lines=9> */
.L_x_119:
[----:B------:R-:W-:Y:S01]  /*e840*/  MOV R13, R7 ;  /* 0x00000007000d7202 */ /* 0x000fe20000000f00 */
[----:B------:R-:W-:Y:S01]  /*e850*/  IMAD.MOV.U32 R12, RZ, RZ, 0x3 ;  /* 0x00000003ff0c7424 */ /* 0x000fe200078e00ff */
[----:B------:R-:W-:-:S13]  /*e860*/  @P0 IADD3 R6, P2, R18, R14, RZ ;  /* 0x0000000e12060210 */ /* 0x000fda0007f5e0ff */
[----:B------:R-:W-:Y:S05]  /*e870*/  WARPSYNC.COLLECTIVE R15, `(.L_x_120) ;  /* 0x000000000f087348 */ /* 0x000fea0003c00000 */
[----:B------:R0:W1:Y:S02]  /*e880*/  SHFL.IDX P6, R14, R13, R12, R11 ;  /* 0x0000000c0d0e7389 */ /* 0x00006400000c000b */
[----:B01----:R-:W-:Y:S01]  /*e890*/  ENDCOLLECTIVE ;  /* 0x000000000000791b */ /* 0x003fe20003800000 */
.L_x_120:
[----:B------:R-:W-:Y:S01]  /*e8a0*/  @P0 IADD3.X R9, RZ, R2, RZ, P2, !PT ;  /* 0x00000002ff090210 */ /* 0x000fe200017fe4ff */
[----:B------:R-:W-:-:S04]  /*e8b0*/  @P0 IMAD.MOV.U32 R2, RZ, RZ, R6 ;  /* 0x000000ffff020224 */ /* 0x000fc800078e0006 */
[----:B------:R-:W-:-:S05]  /*e8c0*/  @P0 IMAD.MOV.U32 R3, RZ, RZ, R9 ;  /* 0x000000ffff030224 */ /* 0x000fca00078e0009 */
[----:B------:R-:W-:Y:S01]  /*e8d0*/  @!PT LDS RZ, [RZ] ;  /* 0x00000000fffff984 */ /* 0x000fe20000000800 */
[----:B------:R-:W-:Y:S01]  /*e8e0*/  @!PT LDS RZ, [RZ] ;  /* 0x00000000fffff984 */ /* 0x000fe20000000800 */
[----:B------:R-:W-:Y:S01]  /*e8f0*/  @!PT LDS RZ, [RZ] ;  /* 0x00000000fffff984 */ /* 0x000fe20000000800 */
[----:B------:R0:W-:Y:S01]  /*e900*/  @P0 LDGSTS.E.BYPASS.LTC128B.128 [R27+0xe200], desc[UR46][R2.64], !P5 ;  /* 0x0e200000021b0fae */ /* 0x0001e2000e901d6e */
[----:B------:R-:W-:Y:S01]  /*e910*/  MOV R13, R5 ;  /* 0x00000005000d7202 */ /* 0x000fe20000000f00 */
[----:B------:R-:W-:-:S07]  /*e920*/  IMAD.MOV.U32 R7, RZ, RZ, R14 ;  /* 0x000000ffff077224 */ /* 0x000fce00078e000e */
[----:B0-----:R-:W-:Y:S05]  /*e930*/  WARPSYNC.COLLECTIVE R15, `(.L_x_121) ;  /* 0x000000000f087348 */ /* 0x001fea0003c00000 */
[----:B------:R1:W2:Y:S02]  /*e940*/  SHFL.IDX P6, R14, R13, R12, R11 ;  /* 0x0000000c0d0e7389 */ /* 0x0002a400000c000b */
[----:B012---:R-:W-:Y:S01]  /*e950*/  ENDCOLLECTIVE ;  /* 0x000000000000791b */ /* 0x007fe20003800000 */
.L_x_121:
[----:B------:R-:W-:Y:S02]  /*e960*/  IMAD.MOV.U32 R13, RZ, RZ, R8 ;  /* 0x000000ffff0d7224 */ /* 0x000fe400078e0008 */
[----:B------:R-:W-:Y:S01]  /*e970*/  IMAD.MOV.U32 R12, RZ, RZ, RZ ;  /* 0x000000ffff0c7224 */ /* 0x000fe200078e00ff */
[----:B------:R-:W-:-:S05]  /*e980*/  @P1 IADD3 R14, P0, R18, R14, RZ ;  /* 0x0000000e120e1210 */ /* 0x000fca0007f1e0ff */
[----:B------:R-:W-:-:S08]  /*e990*/  @P1 IMAD.MOV.U32 R2, RZ, RZ, R14 ;  /* 0x000000ffff021224 */ /* 0x000fd000078e000e */
[----:B------:R-:W-:Y:S05]  /*e9a0*/  WARPSYNC.COLLECTIVE R15, `(.L_x_122) ;  /* 0x000000000f087348 */ /* 0x000fea0003c00000 */
[----:B------:R0:W1:Y:S02]  /*e9b0*/  SHFL.IDX P6, R14, R13, R12, R11 ;  /* 0x0000000c0d0e7389 */ /* 0x00006400000c000b */
[----:B01----:R-:W-:Y:S01]  /*e9c0*/  ENDCOLLECTIVE ;  /* 0x000000000000791b */ /* 0x003fe20003800000 */
.L_x_122:
[----:B------:R-:W-:-:S05]  /*e9d0*/  @P1 IMAD.X R9, RZ, RZ, R7, P0 ;  /* 0x000000ffff091224 */ /* 0x000fca00000e0607 */
[----:B------:R-:W-:-:S05]  /*e9e0*/  @P1 MOV R3, R9 ;  /* 0x0000000900031202 */ /* 0x000fca0000000f00 */
[----:B------:R-:W-:Y:S01]  /*e9f0*/  @!PT LDS RZ, [RZ] ;  /* 0x00000000fffff984 */ /* 0x000fe20000000800 */
[----:B------:R-:W-:Y:S01]  /*ea00*/  @!PT LDS RZ, [RZ] ;  /* 0x00000000fffff984 */ /* 0x000fe20000000800 */
[----:B------:R-:W-:Y:S01]  /*ea10*/  @!PT LDS RZ, [RZ] ;  /* 0x00000000fffff984 */ /* 0x000fe20000000800 */
[----:B------:R0:W-:Y:S01]  /*ea20*/  @P1 LDGSTS.E.BYPASS.LTC128B.128 [R27+0xea00], desc[UR46][R2.64], !P5 ;  /* 0x0ea00000021b1fae */ /* 0x0001e2000e901d6e */
[----:B------:R-:W-:Y:S01]  /*ea30*/  IMAD.MOV.U32 R13, RZ, RZ, R4 ;  /* 0x000000ffff0d7224 */ /* 0x000fe200078e0004 */
[----:B------:R-:W-:-:S07]  /*ea40*/  MOV R8, R14 ;  /* 0x0000000e00087202 */ /* 0x000fce0000000f00 */
[----:B0-----:R-:W-:Y:S05]  /*ea50*/  WARPSYNC.COLLECTIVE R15, `(.L_x_123) ;  /* 0x000000000f087348 */ /* 0x001fea0003c00000 */
[----:B------:R1:W2:Y:S02]  /*ea60*/  SHFL.IDX P6, R14, R13, R12, R11 ;  /* 0x0000000c0d0e7389 */ /* 0x0002a400000c000b */
[----:B012---:R-:W-:Y:S01]  /*ea70*/  ENDCOLLECTIVE ;  /* 0x000000000000791b */ /* 0x007fe20003800000 */
.L_x_123:
[----:B------:R-:W-:Y:S05]  /*ea80*/  BRA `(.L_x_124) ;  /* 0xffffffc800307947 */ /* 0x000fea000383ffff */
.L_x_58:
[----:B------:R-:W-:Y:S01]  /*ea90*/  IMAD.MOV.U32 R13, RZ, RZ, R4 ;  /* 0x000000ffff0d7224 */ /* 0x000fe200078e0004 */
[----:B------:R-:W-:Y:S01]  /*eaa0*/  MOV R12, RZ ;  /* 0x000000ff000c7202 */ /* 0x000fe20000000f00 */
[----:B------:R-:W-:Y:S02]  /*eab0*/  IMAD.MOV.U32 R11, RZ, RZ, 0x1c1f ;  /* 0x00001c1fff0b7424 */ /* 0x000fe400078e00ff */
[----:B------:R-:W-:Y:S02]  /*eac0*/  IMAD.MOV.U32 R15, RZ, RZ, -0x1 ;  /* 0xffffffffff0f7424 */ /* 0x000fe400078e00ff */
[----:B------:R-:W-:-:S07]  /*ead0*/  IMAD R7, R24, 0xc0, R25 ;  /* 0x000000c018077824 */ /* 0x000fce00078e0219 */
[----:B-1----:R-:W-:Y:S05]  /*eae0*/  WARPSYNC.COLLECTIVE R15, `(.L_x_125) ;  /* 0x000000000f087348 */ /* 0x002fea0003c00000 */
[----:B-1----:R0:W1:Y:S02]  /*eaf0*/  SHFL.IDX P6, R14, R13, R12, R11 ;  /* 0x0000000c0d0e7389 */ /* 0x00206400000c000b */
[----:B01----:R-:W-:Y:S01]  /*eb00*/  ENDCOLLECTIVE ;  /* 0x000000000000791b */ /* 0x003fe20003800000 */
.L_x_125:
[----:B------:R-:W-:Y:S01]  /*eb10*/  IMAD.MOV.U32 R13, RZ, RZ, R0 ;  /* 0x000000ffff0d7224 */ /* 0x000fe200078e0000 */
[----:B------:R-:W-:-:S07]  /*eb20*/  MOV R2, R14 ;  /* 0x0000000e00027202 */ /* 0x000fce0000000f00 */
[----:B------:R-:W-:Y:S05]  /*eb30*/  WARPSYNC.COLLECTIVE R15, `(.L_x_126) ;  /* 0x000000000f087348 */ /* 0x000fea0003c00000 */
[----:B------:R0:W1:Y:S02]  /*eb40*/  SHFL.IDX P6, R14, R13, R12, R11 ;  /* 0x0000000c0d0e7389 */ /* 0x00006400000c000b */
[----:B01----:R-:W-:Y:S01]  /*eb50*/  ENDCOLLECTIVE ;  /* 0x000000000000791b */ /* 0x003fe20003800000 */
.L_x_126:
[----:B------:R-:W-:Y:S02]  /*eb60*/  ULDC UR4, c[0x0][0x288] ;  /* 0x0000a20000047ab9 */ /* 0x000fe40000000800 */
[----:B------:R-:W-:Y:S02]  /*eb70*/  IMAD R6, R9, UR4, RZ ;  /* 0x0000000409067c24 */ /* 0x000fe4000f8e02ff */
[----:B------:R-:W-:-:S03]  /*eb80*/  VIADD R9, R7, 0x20 ;  /* 0x0000002007097836 */ /* 0x000fc60000000000 */
[----:B------:R-:W-:Y:S01]  /*eb90*/  ISETP.GE.AND P2, PT, R7, R6, PT ;  /* 0x000000060700720c */ /* 0x000fe20003f46270 */
[----:B------:R-:W-:Y:S01]  /*eba0*/  IMAD.MOV.U32 R13, RZ, RZ, R4 ;  /* 0x000000ffff0d7224 */ /* 0x000fe200078e0004 */
[----:B------:R-:W-:-:S11]  /*ebb0*/  MOV R12, 0x1 ;  /* 0x00000001000c7802 */ /* 0x000fd60000000f00 */
[----:B------:R-:W-:-:S05]  /*ebc0*/  @!P2 IADD3 R14, P1, R18, R14, RZ ;  /* 0x0000000e120ea210 */ /* 0x000fca0007f3e0ff */
[----:B------:R-:W-:Y:S01]  /*ebd0*/  @!P2 IMAD.X R3, RZ, RZ, R2, P1 ;  /* 0x000000ffff03a224 */ /* 0x000fe200008e0602 */
[----:B------:R-:W-:-:S07]  /*ebe0*/  @!P2 MOV R2, R14 ;  /* 0x0000000e0002a202 */ /* 0x000fce0000000f00 */
[----:B------:R-:W-:Y:S05]  /*ebf0*/  WARPSYNC.COLLECTIVE R15, `(.L_x_127) ;  /* 0x000000000f087348 */ /* 0x000fea0003c00000 */
[----:B------:R0:W1:Y:S02]  /*ec00*/  SHFL.IDX P6, R14, R13, R12, R11 ;  /* 0x0000000c0d0e7389 */ /* 0x00006400000c000b */
[----:B01----:R-:W-:Y:S01]  /*ec10*/  ENDCOLLECTIVE ;  /* 0x000000000000791b */ /* 0x003fe20003800000 */
.L_x_127:
[----:B------:R-:W-:Y:S01]  /*ec20*/  ISETP.GE.AND P1, PT, R9, R6, PT ;  /* 0x000000060900720c */ /* 0x000fe20003f26270 */
[----:B------:R-:W-:Y:S01]  /*ec30*/  @!PT LDS RZ, [RZ] ;  /* 0x00000000fffff984 */ /* 0x000fe20000000800 */
[----:B------:R-:W-:Y:S01]  /*ec40*/  @!PT LDS RZ, [RZ] ;  /* 0x00000000fffff984 */ /* 0x000fe20000000800 */
[----:B------:R-:W-:Y:S01]  /*ec50*/  @!PT LDS RZ, [RZ] ;  /* 0x00000000fffff984 */ /* 0x000fe20000000800 */
[----:B------:R0:W-:Y:S01]  /*ec60*/  @!P2 LDGSTS.E.BYPASS.LTC128B.128 [R27+0xa200], desc[UR46][R2.64], !P0 ;  /* 0x0a200000021bafae */ /* 0x0001e2000c101d6e */
[----:B------:R-:W-:Y:S02]  /*ec70*/  IMAD.MOV.U32 R13, RZ, RZ, R0 ;  /* 0x000000ffff0d7224 */ /* 0x000fe400078e0000 */
[----:B------:R-:W-:-:S09]  /*ec80*/  IMAD.MOV.U32 R9, RZ, RZ, R14 ;  /* 0x000000ffff097224 */ /* 0x000fd200078e000e */
[----:B0-----:R-:W-:Y:S05]  /*ec90*/  WARPSYNC.COLLECTIVE R15, `(.L_x_128) ;  /* 0x000000000f087348 */ /* 0x001fea0003c00000 */
[----:B------:R1:W2:Y:S02]  /*eca0*/  SHFL.IDX P6, R14, R13, R12, R11 ;  /* 0x0000000c0d0e7389 */ /* 0x0002a400000c000b */
[----:B012---:R-:W-:Y:S01]  /*ecb0*/  ENDCOLLECTIVE ;  /* 0x000000000000791b */ /* 0x007fe20003800000 */
.L_x_128:
[----:B------:R-:W-:Y:S01]  /*ecc0*/  MOV R13, R4 ;  /* 0x00000004000d7202 */ /* 0x000fe20000000f00 */
[----:B------:R-:W-:Y:S01]  /*ecd0*/  IMAD.MOV.U32 R12, RZ, RZ, 0x2 ;  /* 0x00000002ff0c7424 */ /* 0x000fe200078e00ff */
[----:B------:R-:W-:-:S04]  /*ece0*/  MOV R11, R14 ;  /* 0x0000000e000b7202 */ /* 0x000fc80000000f00 */
[----:B------:R-:W-:Y:S01]  /*ecf0*/  @!P1 IADD3 R2, P2, R18, R11, RZ ;  /* 0x0000000b12029210 */ /* 0x000fe20007f5e0ff */
[----:B------:R-:W-:-:S04]  /*ed00*/  IMAD.MOV.U32 R11, RZ, RZ, 0x1c1f ;  /* 0x00001c1fff0b7424 */ /* 0x000fc800078e00ff */
[----:B------:R-:W-:-:S08]  /*ed10*/  @!P1 IMAD.X R3, RZ, RZ, R9, P2 ;  /* 0x000000ffff039224 */ /* 0x000fd000010e0609 */
[----:B------:R-:W-:Y:S05]  /*ed20*/  WARPSYNC.COLLECTIVE R15, `(.L_x_129) ;  /* 0x000000000f087348 */ /* 0x000fea0003c00000 */
[----:B------:R0:W1:Y:S02]  /*ed30*/  SHFL.IDX P6, R14, R13, R12, R11 ;  /* 0x0000000c0d0e7389 */ /* 0x00006400000c000b */
[----:B01----:R-:W-:Y:S01]  /*ed40*/  ENDCOLLECTIVE ;  /* 0x000000000000791b */ /* 0x003fe20003800000 */
.L_x_129:
[----:B------:R-:W-:Y:S01]  /*ed50*/  VIADD R9, R7, 0x40 ;  /* 0x0000004007097836 */ /* 0x000fe20000000000 */
[----:B------:R-:W-:Y:S01]  /*ed60*/  @!PT LDS RZ, [RZ] ;  /* 0x00000000fffff984 */ /* 0x000fe20000000800 */
[----:B------:R-:W-:Y:S01]  /*ed70*/  @!PT LDS RZ, [RZ] ;  /* 0x00000000fffff984 */ /* 0x000fe20000000800 */
[----:B------:R-:W-:Y:S01]  /*ed80*/  @!PT LDS RZ, [RZ] ;  /* 0x00000000fffff984 */ /* 0x000fe20000000800 */
[----:B------:R0:W-:Y:S04]  /*ed90*/  @!P1 LDGSTS.E.BYPASS.LTC128B.128 [R27+0xaa00], desc[UR46][R2.64], !P0 ;  /* 0x0aa00000021b9fae */ /* 0x0001e8000c101d6e */
[----:B------:R-:W-:Y:S01]  /*eda0*/  ISETP.GE.AND P2, PT, R9, R6, PT ;  /* 0x000000060900720c */ /* 0x000fe20003f46270 */
[----:B------:R-:W-:Y:S01]  /*edb0*/  IMAD.MOV.U32 R13, RZ, RZ, R0 ;  /* 0x000000ffff0d7224 */ /* 0x000fe200078e0000 */
[----:B------:R-:W-:-:S11]  /*edc0*/  MOV R10, R14 ;  /* 0x0000000e000a7202 */ /* 0x000fd60000000f00 */
[----:B0-----:R-:W-:Y:S05]  /*edd0*/  WARPSYNC.COLLECTIVE R15, `(.L_x_130) ;  /* 0x000000000f087348 */ /* 0x001fea0003c00000 */
[----:B------:R1:W2:Y:S02]  /*ede0*/  SHFL.IDX P6, R14, R13, R12, R11 ;  /* 0x0000000c0d0e7389 */ /* 0x0002a400000c000b */
[----:B012---:R-:W-:Y:S01]  /*edf0*/  ENDCOLLECTIVE ;  /* 0x000000000000791b */ /* 0x007fe20003800000 */
.L_x_130:
[----:B------:R-:W-:Y:S02]  /*ee00*/  IMAD.MOV.U32 R13, RZ, RZ, R4 ;  /* 0x000000ffff0d7224 */ /* 0x000fe400078e0004 */
[----:B------:R-:W-:-:S05]  /*ee10*/  IMAD.MOV.U32 R12, RZ, RZ, R14 ;  /* 0x000000ffff0c7224 */ /* 0x000fca00078e000e */
[----:B------:R-:W-:Y:S01]  /*ee20*/  @!P2 IADD3 R2, P1, R18, R12, RZ ;  /* 0x0000000c1202a210 */ /* 0x000fe20007f3e0ff */
[----:B------:R-:W-:-:S03]  /*ee30*/  IMAD.MOV.U32 R12, RZ, RZ, 0x3 ;  /* 0x00000003ff0c7424 */ /* 0x000fc600078e00ff */
[----:B------:R-:W-:-:S09]  /*ee40*/  @!P2 IADD3.X R3, RZ, R10, RZ, P1, !PT ;  /* 0x0000000aff03a210 */ /* 0x000fd20000ffe4ff */
[----:B------:R-:W-:Y:S05]  /*ee50*/  WARPSYNC.COLLECTIVE R15, `(.L_x_131) ;  /* 0x000000000f087348 */ /* 0x000fea0003c00000 */
[----:B------:R0:W1:Y:S02]  /*ee60*/  SHFL.IDX P6, R14, R13, R12, R11 ;  /* 0x0000000c0d0e7389 */ /* 0x00006400000c000b */
[----:B01----:R-:W-:Y:S01]  /*ee70*/  ENDCOLLECTIVE ;  /* 0x000000000000791b */ /* 0x003fe20003800000 */
.L_x_131:
[----:B------:R-:W-:Y:S01]  /*ee80*/  @!PT LDS RZ, [RZ] ;  /* 0x00000000fffff984 */ /* 0x000fe20000000800 */
[----:B------:R-:W-:Y:S01]  /*ee90*/  @!PT LDS RZ, [RZ] ;  /* 0x00000000fffff984 */ /* 0x000fe20000000800 */
[----:B------:R-:W-:Y:S01]  /*eea0*/  @!PT LDS RZ, [RZ] ;  /* 0x00000000fffff984 */ /* 0x000fe20000000800 */
[----:B------:R0:W-:Y:S01]  /*eeb0*/  @!P2 LDGSTS.E.BYPASS.LTC128B.128 [R27+0xb200], desc[UR46][R2.64], !P0 ;  /* 0x0b200000021bafae */ /* 0x0001e2000c101d6e */
[----:B------:R-:W-:Y:S02]  /*eec0*/  IMAD.MOV.U32 R13, RZ, RZ, R0 ;  /* 0x000000ffff0d7224 */ /* 0x000fe400078e0000 */
[----:B0-----:R-:W-:-:S05]  /*eed0*/  VIADD R3, R7, 0x60 ;  /* 0x0000006007037836 */ /* 0x001fca0000000000 */
[----:B------:R-:W-:Y:S02]  /*eee0*/  ISETP.GE.AND P1, PT, R3, R6, PT ;  /* 0x000000060300720c */ /* 0x000fe40003f26270 */
[----:B------:R-:W-:-:S11]  /*eef0*/  MOV R4, R14 ;  /* 0x0000000e00047202 */ /* 0x000fd60000000f00 */
[----:B------:R-:W-:Y:S05]  /*ef00*/  WARPSYNC.COLLECTIVE R15, `(.L_x_132) ;  /* 0x000000000f087348 */ /* 0x000fea0003c00000 */
[----:B------:R0:W1:Y:S02]  /*ef10*/  SHFL.IDX P6, R14, R13, R12, R11 ;  /* 0x0000000c0d0e7389 */ /* 0x00006400000c000b */
[----:B01----:R-:W-:Y:S01]  /*ef20*/  ENDCOLLECTIVE ;  /* 0x000000000000791b */ /* 0x003fe20003800000 */
.L_x_132:
[----:B------:R-:W-:Y:S02]  /*ef30*/  IMAD.MOV.U32 R13, RZ, RZ, R8 ;  /* 0x000000ffff0d7224 */ /* 0x000fe400078e0008 */
[----:B------:R-:W-:Y:S01]  /*ef40*/  IMAD.MOV.U32 R12, RZ, RZ, RZ ;  /* 0x000000ffff0c7224 */ /* 0x000fe200078e00ff */
[----:B------:R-:W-:-:S13]  /*ef50*/  @!P1 IADD3 R2, P2, R18, R14, RZ ;  /* 0x0000000e12029210 */ /* 0x000fda0007f5e0ff */
[----:B------:R-:W-:Y:S05]  /*ef60*/  WARPSYNC.COLLECTIVE R15, `(.L_x_133) ;  /* 0x000000000f087348 */ /* 0x000fea0003c00000 */
[----:B------:R0:W1:Y:S02]  /*ef70*/  SHFL.IDX P6, R14, R13, R12, R11 ;  /* 0x0000000c0d0e7389 */ /* 0x00006400000c000b */
[----:B01----:R-:W-:Y:S01]  /*ef80*/  ENDCOLLECTIVE ;  /* 0x000000000000791b */ /* 0x003fe20003800000 */
.L_x_133:
[----:B------:R-:W-:-:S05]  /*ef90*/  @!P1 IADD3.X R3, RZ, R4, RZ, P2, !PT ;  /* 0x00000004ff039210 */ /* 0x000fca00017fe4ff */
[----:B------:R-:W-:Y:S01]  /*efa0*/  @!PT LDS RZ, [RZ] ;  /* 0x00000000fffff984 */ /* 0x000fe20000000800 */
[----:B------:R-:W-:Y:S01]  /*efb0*/  @!PT LDS RZ, [RZ] ;  /* 0x00000000fffff984 */ /* 0x000fe20000000800 */
[----:B------:R-:W-:Y:S01]  /*efc0*/  @!PT LDS RZ, [RZ] ;  /* 0x00000000fffff984 */ /* 0x000fe20000000800 */
[----:B------:R0:W-:Y:S01]  /*efd0*/  @!P1 LDGSTS.E.BYPASS.LTC128B.128 [R27+0xba00], desc[UR46][R2.64], !P0 ;  /* 0x0ba00000021b9fae */ /* 0x0001e2000c101d6e */
[----:B------:R-:W-:Y:S01]  /*efe0*/  IMAD.MOV.U32 R13, RZ, RZ, R5 ;  /* 0x000000ffff0d7224 */ /* 0x000fe200078e0005 */
[----:B0-----:R-:W-:-:S04]  /*eff0*/  IADD3 R3, R7, 0x80, RZ ;  /* 0x0000008007037810 */ /* 0x001fc80007ffe0ff */
[----:B------:R-:W-:Y:S02]  /*f000*/  ISETP.GE.AND P1, PT, R3, R6, PT ;  /* 0x000000060300720c */ /* 0x000fe40003f26270 */
[----:B------:R-:W-:-:S11]  /*f010*/  MOV R9, R14 ;  /* 0x0000000e00097202 */ /* 0x000fd60000000f00 */
[----:B------:R-:W-:Y:S05]  /*f020*/  WARPSYNC.COLLECTIVE R15, `(.L_x_134) ;  /* 0x000000000f087348 */ /* 0x000fea0003c00000 */
[----:B------:R0:W1:Y:S02]  /*f030*/  SHFL.IDX P6, R14, R13, R12, R11 ;  /* 0x0000000c0d0e7389 */ /* 0x00006400000c000b */
[----:B01----:R-:W-:Y:S01]  /*f040*/  ENDCOLLECTIVE ;  /* 0x000000000000791b */ /* 0x003fe20003800000 */
.L_x_134:
[----:B------:R-:W-:Y:S02]  /*f050*/  IMAD.MOV.U32 R13, RZ, RZ, R8 ;  /* 0x000000ffff0d7224 */ /* 0x000fe400078e0008 */
[----:B------:R-:W-:Y:S02]  /*f060*/  IMAD.MOV.U32 R12, RZ, RZ, 0x1 ;  /* 0x00000001ff0c7424 */ /* 0x000fe400078e00ff */
[----:B------:R-:W-:-:S07]  /*f070*/  IMAD.MOV.U32 R10, RZ, RZ, R14 ;  /* 0x000000ffff0a7224 */ /* 0x000fce00078e000e */
[----:B------:R-:W-:Y:S05]  /*f080*/  WARPSYNC.COLLECTIVE R15, `(.L_x_135) ;  /* 0x000000000f087348 */ /* 0x000fea0003c00000 */
[----:B------:R0:W1:Y:S02]  /*f090*/  SHFL.IDX P6, R14, R13, R12, R11 ;  /* 0x0000000c0d0e7389 */ /* 0x00006400000c000b */
[----:B01----:R-:W-:Y:S01]  /*f0a0*/  ENDCOLLECTIVE ;  /* 0x000000000000791b */ /* 0x003fe20003800000 */
.L_x_135:
[----:B------:R-:W-:-:S05]  /*f0b0*/  @!P1 IADD3 R10, P3, R18, R10, RZ ;  /* 0x0000000a120a9210 */ /* 0x000fca0007f7e0ff */
[----:B------:R-:W-:Y:S02]  /*f0c0*/  @!P1 IMAD.X R9, RZ, RZ, R9, P3 ;  /* 0x000000ffff099224 */ /* 0x000fe400018e0609 */
[----:B------:R-:W-:-:S03]  /*f0d0*/  @!P1 IMAD.MOV.U32 R2, RZ, RZ, R10 ;  /* 0x000000ffff029224 */ /* 0x000fc600078e000a */
[----:B------:R-:W-:Y:S01]  /*f0e0*/  @!P1 MOV R3, R9 ;  /* 0x0000000900039202 */ /* 0x000fe20000000f00 */
[----:B------:R-:W-:-:S04]  /*f0f0*/  IMAD.MOV.U32 R13, RZ, RZ, R5 ;  /* 0x000000ffff0d7224 */ /* 0x000fc800078e0005 */
[----:B------:R-:W-:Y:S01]  /*f100*/  @!PT LDS RZ, [RZ] ;  /* 0x00000000fffff984 */ /* 0x000fe20000000800 */
[----:B------:R-:W-:Y:S01]  /*f110*/  @!PT LDS RZ, [RZ] ;  /* 0x00000000fffff984 */ /* 0x000fe20000000800 */
[----:B------:R-:W-:Y:S01]  /*f120*/  @!PT LDS RZ, [RZ] ;  /* 0x00000000fffff984 */ /* 0x000fe20000000800 */
[----:B------:R0:W-:Y:S01]  /*f130*/  @!P1 LDGSTS.E.BYPASS.LTC128B.128 [R27+0xc200], desc[UR46][R2.64], !P0 ;  /* 0x0c200000021b9fae */ /* 0x0001e2000c101d6e */
[----:B------:R-:W-:-:S07]  /*f140*/  MOV R8, R14 ;  /* 0x0000000e00087202 */ /* 0x000fce0000000f00 */
[----:B0-----:R-:W-:Y:S05]  /*f150*/  WARPSYNC.COLLECTIVE R15, `(.L_x_136) ;  /* 0x000000000f087348 */ /* 0x001fea0003c00000 */
[----:B------:R1:W2:Y:S02]  /*f160*/  SHFL.IDX P6, R14, R13, R12, R11 ;  /* 0x0000000c0d0e7389 */ /* 0x0002a400000c000b */
[----:B012---:R-:W-:Y:S01]  /*f170*/  ENDCOLLECTIVE ;  /* 0x000000000000791b */ /* 0x007fe20003800000 */
.L_x_136:
[----:B------:R-:W-:Y:S05]  /*f180*/  BRA `(.L_x_137) ;  /* 0xffffffc800bc7947 */ /* 0x000fea000383ffff */
.L_x_59:
[----:B0-----:R-:W-:-:S04]  /*f190*/  IMAD.U32 R3, RZ, RZ, UR42 ;  /* 0x0000002aff037e24 */ /* 0x001fc8000f8e00ff */
[----:B------:R0:W1:Y:S03]  /*f1a0*/  SYNCS.PHASECHK.TRANS64.TRYWAIT P0, [R3+URZ+0x12420], R0 ;  /* 0x01242000030075a7 */ /* 0x000066000800017f */
[----:B-1----:R-:W-:Y:S05]  /*f1b0*/  @!P0 NANOSLEEP.SYNCS 0x989680 ;  /* 0x009896800000895d */ /* 0x002fea0003900000 */
[----:B------:R-:W1:Y:S02]  /*f1c0*/  @!P0 SYNCS.PHASECHK.TRANS64 P0, [R3+URZ+0x12420], R0 ;  /* 0x01242000030085a7 */ /* 0x000e64000800007f */
[----:B-1----:R-:W-:Y:S05]  /*f1d0*/  @!P0 BRA `(.L_x_59) ;  /* 0xfffffffc00ec8947 */ /* 0x002fea000383ffff */
[----:B------:R-:W-:Y:S05]  /*f1e0*/  BRA `(.L_x_138) ;  /* 0xffffffc800e87947 */ /* 0x000fea000383ffff */
.L_x_62:
[----:B0-----:R0:W1:Y:S02]  /*f1f0*/  SYNCS.PHASECHK.TRANS64.TRYWAIT P1, [R5+URZ+0x12480], R26 ;  /* 0x0124801a050075a7 */ /* 0x001064000802017f */
[----:B-1----:R-:W-:Y:S05]  /*f200*/  @!P1 NANOSLEEP.SYNCS 0x989680 ;  /* 0x009896800000995d */ /* 0x002fea0003900000 */
[----:B------:R-:W1:Y:S02]  /*f210*/  @!P1 SYNCS.PHASECHK.TRANS64 P1, [R5+URZ+0x12480], R26 ;  /* 0x0124801a050095a7 */ /* 0x000e64000802007f */
[----:B-1----:R-:W-:Y:S05]  /*f220*/  @!P1 BRA `(.L_x_62) ;  /* 0xfffffffc00f09947 */ /* 0x002fea000383ffff */
[----:B------:R-:W-:Y:S05]  /*f230*/  BRA `(.L_x_139) ;  /* 0xffffffcc00f47947 */ /* 0x000fea000383ffff */
.L_x_63:
[----:B------:R-:W-:Y:S01]  /*f240*/  BSSY B0, `(.L_x_140) ;  /* 0x0000008000007945 */ /* 0x000fe20003800000 */
[----:B------:R-:W-:Y:S01]  /*f250*/  MOV R13, R17 ;  /* 0x00000011000d7202 */ /* 0x000fe20000000f00 */
[----:B------:R-:W-:Y:S01]  /*f260*/  IMAD.MOV.U32 R12, RZ, RZ, RZ ;  /* 0x000000ffff0c7224 */ /* 0x000fe200078e00ff */
[----:B------:R-:W-:Y:S01]  /*f270*/  MOV R15, 0xffffffff ;  /* 0xffffffff000f7802 */ /* 0x000fe20000000f00 */
[----:B------:R-:W-:-:S07]  /*f280*/  IMAD.MOV.U32 R11, RZ, RZ, 0x1c1f ;  /* 0x00001c1fff0b7424 */ /* 0x000fce00078e00ff */
[----:B0-----:R-:W-:Y:S05]  /*f290*/  WARPSYNC.COLLECTIVE R15, `(.L_x_141) ;  /* 0x000000000f087348 */ /* 0x001fea0003c00000 */
[----:B------:R1:W2:Y:S02]  /*f2a0*/  SHFL.IDX P6, R14, R13, R12, R11 ;  /* 0x0000000c0d0e7389 */ /* 0x0002a400000c000b */
[----:B012---:R-:W-:Y:S01]  /*f2b0*/  ENDCOLLECTIVE ;  /* 0x000000000000791b */ /* 0x007fe20003800000 */
.L_x_141:
[----:B------:R-:W-:Y:S05]  /*f2c0*/  BSYNC B0 ;  /* 0x0000000000007941 */ /* 0x000fea0003800000 */
.L_x_140:
        /* <DEDUP_REMOVED lines=8> */
.L_x_142:
[----:B------:R-:W-:Y:S01]  /*f350*/  IMAD.MOV.U32 R13, RZ, RZ, R17 ;  /* 0x000000ffff0d7224 */ /* 0x000fe200078e0011 */
[----:B------:R-:W-:Y:S02]  /*f360*/  MOV R12, 0x1 ;  /* 0x00000001000c7802 */ /* 0x000fe40000000f00 */
[----:B------:R-:W-:-:S07]  /*f370*/  MOV R2, R14 ;  /* 0x0000000e00027202 */ /* 0x000fce0000000f00 */
[----:B------:R-:W-:Y:S05]  /*f380*/  WARPSYNC.COLLECTIVE R15, `(.L_x_143) ;  /* 0x000000000f087348 */ /* 0x000fea0003c00000 */
[----:B------:R0:W1:Y:S02]  /*f390*/  SHFL.IDX P6, R14, R13, R12, R11 ;  /* 0x0000000c0d0e7389 */ /* 0x00006400000c000b */
[----:B01----:R-:W-:Y:S01]  /*f3a0*/  ENDCOLLECTIVE ;  /* 0x000000000000791b */ /* 0x003fe20003800000 */
.L_x_143:
[----:B------:R-:W-:Y:S01]  /*f3b0*/  IADD3 R2, P1, R6, R2, RZ ;  /* 0x0000000206027210 */ /* 0x000fe20007f3e0ff */
[----:B------:R-:W-:-:S04]  /*f3c0*/  IMAD R6, R4, 0x2800, R27 ;  /* 0x0000280004067824 */ /* 0x000fc800078e021b */
[----:B------:R-:W-:-:S05]  /*f3d0*/  IMAD.X R3, RZ, RZ, R3, P1 ;  /* 0x000000ffff037224 */ /* 0x000fca00008e0603 */
[----:B------:R-:W-:Y:S01]  /*f3e0*/  @!PT LDS RZ, [RZ] ;  /* 0x00000000fffff984 */ /* 0x000fe20000000800 */
[----:B------:R-:W-:Y:S01]  /*f3f0*/  @!PT LDS RZ, [RZ] ;  /* 0x00000000fffff984 */ /* 0x000fe20000000800 */
[----:B------:R-:W-:Y:S01]  /*f400*/  @!PT LDS RZ, [RZ] ;  /* 0x00000000fffff984 */ /* 0x000fe20000000800 */
[----:B------:R0:W-:Y:S01]  /*f410*/  LDGSTS.E.BYPASS.LTC128B.128 [R6+0x5200], desc[UR46][R2.64], !P2 ;  /* 0x0520000002067fae */ /* 0x0001e2000d101d6e */
[----:B------:R-:W-:Y:S02]  /*f420*/  IMAD.MOV.U32 R13, RZ, RZ, R7 ;  /* 0x000000ffff0d7224 */ /* 0x000fe400078e0007 */
[----:B0-----:R-:W-:-:S07]  /*f430*/  IMAD.MOV.U32 R3, RZ, RZ, R14 ;  /* 0x000000ffff037224 */ /* 0x001fce00078e000e */
[----:B------:R-:W-:Y:S05]  /*f440*/  WARPSYNC.COLLECTIVE R15, `(.L_x_144) ;  /* 0x000000000f087348 */ /* 0x000fea0003c00000 */
[----:B------:R0:W1:Y:S02]  /*f450*/  SHFL.IDX P6, R14, R13, R12, R11 ;  /* 0x0000000c0d0e7389 */ /* 0x00006400000c000b */
[----:B01----:R-:W-:Y:S01]  /*f460*/  ENDCOLLECTIVE ;  /* 0x000000000000791b */ /* 0x003fe20003800000 */
.L_x_144:
[----:B------:R-:W0:Y:S01]  /*f470*/  S2R R15, SR_TID.X ;  /* 0x00000000000f7919 */ /* 0x000e220000002100 */
[----:B------:R-:W-:Y:S01]  /*f480*/  MOV R13, R17 ;  /* 0x00000011000d7202 */ /* 0x000fe20000000f00 */
[----:B------:R-:W-:Y:S02]  /*f490*/  IMAD.MOV.U32 R12, RZ, RZ, 0x2 ;  /* 0x00000002ff0c7424 */ /* 0x000fe400078e00ff */
[----:B------:R-:W-:Y:S01]  /*f4a0*/  IMAD.MOV.U32 R2, RZ, RZ, R14 ;  /* 0x000000ffff027224 */ /* 0x000fe200078e000e */
[----:B0-----:R-:W-:-:S04]  /*f4b0*/  SHF.L.U32 R15, R15, 0x4, RZ ;  /* 0x000000040f0f7819 */ /* 0x001fc800000006ff */
[----:B------:R-:W-:-:S04]  /*f4c0*/  LOP3.LUT R15, R15, 0x30, RZ, 0xc0, !PT ;  /* 0x000000300f0f7812 */ /* 0x000fc800078ec0ff */
[----:B------:R-:W-:Y:S01]  /*f4d0*/  IADD3 R2, P1, R15, R2, RZ ;  /* 0x000000020f027210 */ /* 0x000fe20007f3e0ff */
[----:B------:R-:W-:-:S04]  /*f4e0*/  IMAD.MOV.U32 R15, RZ, RZ, -0x1 ;  /* 0xffffffffff0f7424 */ /* 0x000fc800078e00ff */
[----:B------:R-:W-:-:S08]  /*f4f0*/  IMAD.X R3, RZ, RZ, R3, P1 ;  /* 0x000000ffff037224 */ /* 0x000fd000008e0603 */
[----:B------:R-:W-:Y:S05]  /*f500*/  WARPSYNC.COLLECTIVE R15, `(.L_x_145) ;  /* 0x000000000f087348 */ /* 0x000fea0003c00000 */
[----:B------:R0:W1:Y:S02]  /*f510*/  SHFL.IDX P6, R14, R13, R12, R11 ;  /* 0x0000000c0d0e7389 */ /* 0x00006400000c000b */
[----:B01----:R-:W-:Y:S01]  /*f520*/  ENDCOLLECTIVE ;  /* 0x000000000000791b */ /* 0x003fe20003800000 */
.L_x_145:
[----:B------:R-:W-:Y:S01]  /*f530*/  @!PT LDS RZ, [RZ] ;  /* 0x00000000fffff984 */ /* 0x000fe20000000800 */
[----:B------:R-:W-:Y:S01]  /*f540*/  @!PT LDS RZ, [RZ] ;  /* 0x00000000fffff984 */ /* 0x000fe20000000800 */
[----:B------:R-:W-:Y:S01]  /*f550*/  @!PT LDS RZ, [RZ] ;  /* 0x00000000fffff984 */ /* 0x000fe20000000800 */
[----:B------:R0:W-:Y:S01]  /*f560*/  LDGSTS.E.BYPASS.LTC128B.128 [R6+0x5a00], desc[UR46][R2.64], !P2 ;  /* 0x05a0000002067fae */ /* 0x0001e2000d101d6e */
[----:B------:R-:W-:Y:S01]  /*f570*/  IMAD.MOV.U32 R13, RZ, RZ, R7 ;  /* 0x000000ffff0d7224 */ /* 0x000fe200078e0007 */
[----:B0-----:R-:W-:-:S07]  /*f580*/  MOV R3, R14 ;  /* 0x0000000e00037202 */ /* 0x001fce0000000f00 */
[----:B------:R-:W-:Y:S05]  /*f590*/  WARPSYNC.COLLECTIVE R15, `(.L_x_146) ;  /* 0x000000000f087348 */ /* 0x000fea0003c00000 */
[----:B------:R0:W1:Y:S02]  /*f5a0*/  SHFL.IDX P6, R14, R13, R12, R11 ;  /* 0x0000000c0d0e7389 */ /* 0x00006400000c000b */
[----:B01----:R-:W-:Y:S01]  /*f5b0*/  ENDCOLLECTIVE ;  /* 0x000000000000791b */ /* 0x003fe20003800000 */
.L_x_146:
        /* <DEDUP_REMOVED lines=12> */
.L_x_147:
[----:B------:R-:W-:Y:S01]  /*f680*/  @!PT LDS RZ, [RZ] ;  /* 0x00000000fffff984 */ /* 0x000fe20000000800 */
[----:B------:R-:W-:Y:S01]  /*f690*/  @!PT LDS RZ, [RZ] ;  /* 0x00000000fffff984 */ /* 0x000fe20000000800 */
[----:B------:R-:W-:Y:S01]  /*f6a0*/  @!PT LDS RZ, [RZ] ;  /* 0x00000000fffff984 */ /* 0x000fe20000000800 */
[----:B------:R0:W-:Y:S01]  /*f6b0*/  LDGSTS.E.BYPASS.LTC128B.128 [R6+0x6200], desc[UR46][R2.64], !P2 ;  /* 0x0620000002067fae */ /* 0x0001e2000d101d6e */
[----:B------:R-:W-:Y:S01]  /*f6c0*/  MOV R13, R7 ;  /* 0x00000007000d7202 */ /* 0x000fe20000000f00 */
[----:B0-----:R-:W0:Y:S01]  /*f6d0*/  S2R R3, SR_TID.X ;  /* 0x0000000000037919 */ /* 0x001e220000002100 */
[----:B------:R-:W-:-:S07]  /*f6e0*/  IMAD.MOV.U32 R17, RZ, RZ, R14 ;  /* 0x000000ffff117224 */ /* 0x000fce00078e000e */
[----:B0-----:R-:W-:Y:S05]  /*f6f0*/  WARPSYNC.COLLECTIVE R15, `(.L_x_148) ;  /* 0x000000000f087348 */ /* 0x001fea0003c00000 */
[----:B------:R1:W2:Y:S02]  /*f700*/  SHFL.IDX P6, R14, R13, R12, R11 ;  /* 0x0000000c0d0e7389 */ /* 0x0002a400000c000b */
[----:B012---:R-:W-:Y:S01]  /*f710*/  ENDCOLLECTIVE ;  /* 0x000000000000791b */ /* 0x007fe20003800000 */
.L_x_148:
[----:B------:R-:W-:Y:S02]  /*f720*/  IMAD.MOV.U32 R13, RZ, RZ, R18 ;  /* 0x000000ffff0d7224 */ /* 0x000fe400078e0012 */
[----:B------:R-:W-:Y:S02]  /*f730*/  IMAD.MOV.U32 R12, RZ, RZ, RZ ;  /* 0x000000ffff0c7224 */ /* 0x000fe400078e00ff */
[----:B------:R-:W-:Y:S02]  /*f740*/  IMAD.SHL.U32 R3, R3, 0x10, RZ ;  /* 0x0000001003037824 */ /* 0x000fe400078e00ff */
[----:B------:R-:W-:-:S07]  /*f750*/  IMAD.MOV.U32 R2, RZ, RZ, R14 ;  /* 0x000000ffff027224 */ /* 0x000fce00078e000e */
[----:B------:R-:W-:Y:S05]  /*f760*/  WARPSYNC.COLLECTIVE R15, `(.L_x_149) ;  /* 0x000000000f087348 */ /* 0x000fea0003c00000 */
[----:B------:R0:W1:Y:S02]  /*f770*/  SHFL.IDX P6, R14, R13, R12, R11 ;  /* 0x0000000c0d0e7389 */ /* 0x00006400000c000b */
[----:B01----:R-:W-:Y:S01]  /*f780*/  ENDCOLLECTIVE ;  /* 0x000000000000791b */ /* 0x003fe20003800000 */
.L_x_149:
[----:B------:R-:W-:-:S04]  /*f790*/  LOP3.LUT R3, R3, 0x30, RZ, 0xc0, !PT ;  /* 0x0000003003037812 */ /* 0x000fc800078ec0ff */
[----:B------:R-:W-:-:S04]  /*f7a0*/  IADD3 R2, P1, R3, R2, RZ ;  /* 0x0000000203027210 */ /* 0x000fc80007f3e0ff */
[----:B------:R-:W-:Y:S01]  /*f7b0*/  IADD3.X R3, RZ, R17, RZ, P1, !PT ;  /* 0x00000011ff037210 */ /* 0x000fe20000ffe4ff */
[----:B------:R-:W-:-:S04]  /*f7c0*/  IMAD.MOV.U32 R13, RZ, RZ, R19 ;  /* 0x000000ffff0d7224 */ /* 0x000fc800078e0013 */
[----:B------:R-:W-:Y:S01]  /*f7d0*/  @!PT LDS RZ, [RZ] ;  /* 0x00000000fffff984 */ /* 0x000fe20000000800 */
[----:B------:R-:W-:Y:S01]  /*f7e0*/  @!PT LDS RZ, [RZ] ;  /* 0x00000000fffff984 */ /* 0x000fe20000000800 */
[----:B------:R-:W-:Y:S01]  /*f7f0*/  @!PT LDS RZ, [RZ] ;  /* 0x00000000fffff984 */ /* 0x000fe20000000800 */
[----:B------:R0:W-:Y:S01]  /*f800*/  LDGSTS.E.BYPASS.LTC128B.128 [R6+0x6a00], desc[UR46][R2.64], !P2 ;  /* 0x06a0000002067fae */ /* 0x0001e2000d101d6e */
[----:B------:R-:W-:-:S07]  /*f810*/  MOV R18, R14 ;  /* 0x0000000e00127202 */ /* 0x000fce0000000f00 */
[----:B0-----:R-:W-:Y:S05]  /*f820*/  WARPSYNC.COLLECTIVE R15, `(.L_x_150) ;  /* 0x000000000f087348 */ /* 0x001fea0003c00000 */
[----:B------:R1:W2:Y:S02]  /*f830*/  SHFL.IDX P6, R14, R13, R12, R11 ;  /* 0x0000000c0d0e7389 */ /* 0x0002a400000c000b */
[----:B012---:R-:W-:Y:S01]  /*f840*/  ENDCOLLECTIVE ;  /* 0x000000000000791b */ /* 0x007fe20003800000 */
.L_x_150:
[----:B------:R-:W-:Y:S01]  /*f850*/  IMAD.MOV.U32 R2, RZ, RZ, R14 ;  /* 0x000000ffff027224 */ /* 0x000fe200078e000e */
[----:B------:R-:W-:Y:S06]  /*f860*/  BRA `(.L_x_151) ;  /* 0xffffffcc00907947 */ /* 0x000fec000383ffff */
.L_x_66:
[----:B---3--:R3:W4:Y:S02]  /*f870*/  SYNCS.PHASECHK.TRANS64.TRYWAIT P1, [R5+URZ+0x12440], R26 ;  /* 0x0124401a050075a7 */ /* 0x008724000802017f */
[----:B----4-:R-:W-:Y:S05]  /*f880*/  @!P1 NANOSLEEP.SYNCS 0x989680 ;  /* 0x009896800000995d */ /* 0x010fea0003900000 */
[----:B------:R-:W4:Y:S02]  /*f890*/  @!P1 SYNCS.PHASECHK.TRANS64 P1, [R5+URZ+0x12440], R26 ;  /* 0x0124401a050095a7 */ /* 0x000f24000802007f */
[----:B----4-:R-:W-:Y:S05]  /*f8a0*/  @!P1 BRA `(.L_x_66) ;  /* 0xfffffffc00f09947 */ /* 0x010fea000383ffff */
[----:B------:R-:W-:Y:S05]  /*f8b0*/  BRA `(.L_x_152) ;  /* 0xffffffcc00dc7947 */ /* 0x000fea000383ffff */
.L_x_67:
[----:B------:R-:W-:Y:S01]  /*f8c0*/  BSSY B0, `(.L_x_153) ;  /* 0x0000008000007945 */ /* 0x000fe20003800000 */
[----:B------:R-:W-:Y:S01]  /*f8d0*/  MOV R13, R10 ;  /* 0x0000000a000d7202 */ /* 0x000fe20000000f00 */
[----:B------:R-:W-:Y:S01]  /*f8e0*/  IMAD.MOV.U32 R12, RZ, RZ, RZ ;  /* 0x000000ffff0c7224 */ /* 0x000fe200078e00ff */
[----:B------:R-:W-:Y:S01]  /*f8f0*/  MOV R15, 0xffffffff ;  /* 0xffffffff000f7802 */ /* 0x000fe20000000f00 */
[----:B------:R-:W-:-:S07]  /*f900*/  IMAD.MOV.U32 R11, RZ, RZ, 0x1c1f ;  /* 0x00001c1fff0b7424 */ /* 0x000fce00078e00ff */
[----:B0123--:R-:W-:Y:S05]  /*f910*/  WARPSYNC.COLLECTIVE R15, `(.L_x_154) ;  /* 0x000000000f087348 */ /* 0x00ffea0003c00000 */
[----:B------:R4:W0:Y:S02]  /*f920*/  SHFL.IDX P6, R14, R13, R12, R11 ;  /* 0x0000000c0d0e7389 */ /* 0x00082400000c000b */
[----:B01234-:R-:W-:Y:S01]  /*f930*/  ENDCOLLECTIVE ;  /* 0x000000000000791b */ /* 0x01ffe20003800000 */
.L_x_154:
[----:B------:R-:W-:Y:S05]  /*f940*/  BSYNC B0 ;  /* 0x0000000000007941 */ /* 0x000fea0003800000 */
.L_x_153:
[----:B------:R0:W5:Y:S01]  /*f950*/  LDL R16, [R1+0xc] ;  /* 0x00000c0001107983 */ /* 0x0001620000100800 */
[----:B------:R-:W-:Y:S01]  /*f960*/  IMAD.MOV.U32 R13, RZ, RZ, R9 ;  /* 0x000000ffff0d7224 */ /* 0x000fe200078e0009 */
[----:B------:R-:W-:Y:S01]  /*f970*/  MOV R12, RZ ;  /* 0x000000ff000c7202 */ /* 0x000fe20000000f00 */
[----:B------:R-:W-:Y:S02]  /*f980*/  IMAD.MOV.U32 R11, RZ, RZ, 0x1c1f ;  /* 0x00001c1fff0b7424 */ /* 0x000fe400078e00ff */
[----:B------:R-:W-:Y:S02]  /*f990*/  IMAD.MOV.U32 R15, RZ, RZ, -0x1 ;  /* 0xffffffffff0f7424 */ /* 0x000fe400078e00ff */
[----:B------:R-:W-:-:S07]  /*f9a0*/  IMAD.MOV.U32 R3, RZ, RZ, R14 ;  /* 0x000000ffff037224 */ /* 0x000fce00078e000e */
[----:B0----5:R-:W-:Y:S05]  /*f9b0*/  WARPSYNC.COLLECTIVE R15, `(.L_x_155) ;  /* 0x000000000f087348 */ /* 0x021fea0003c00000 */
[----:B------:R1:W2:Y:S02]  /*f9c0*/  SHFL.IDX P6, R14, R13, R12, R11 ;  /* 0x0000000c0d0e7389 */ /* 0x0002a400000c000b */
[----:B012--5:R-:W-:Y:S01]  /*f9d0*/  ENDCOLLECTIVE ;  /* 0x000000000000791b */ /* 0x027fe20003800000 */
.L_x_155:
[----:B------:R-:W-:Y:S01]  /*f9e0*/  IMAD.MOV.U32 R13, RZ, RZ, R10 ;  /* 0x000000ffff0d7224 */ /* 0x000fe200078e000a */
[----:B------:R-:W-:Y:S02]  /*f9f0*/  MOV R12, 0x1 ;  /* 0x00000001000c7802 */ /* 0x000fe40000000f00 */
[----:B------:R-:W-:-:S13]  /*fa00*/  IADD3 R2, P1, R17, R14, RZ ;  /* 0x0000000e11027210 */ /* 0x000fda0007f3e0ff */
[----:B------:R-:W-:Y:S05]  /*fa10*/  WARPSYNC.COLLECTIVE R15, `(.L_x_156) ;  /* 0x000000000f087348 */ /* 0x000fea0003c00000 */
[----:B------:R0:W1:Y:S02]  /*fa20*/  SHFL.IDX P6, R14, R13, R12, R11 ;  /* 0x0000000c0d0e7389 */ /* 0x00006400000c000b */
[----:B01----:R-:W-:Y:S01]  /*fa30*/  ENDCOLLECTIVE ;  /* 0x000000000000791b */ /* 0x003fe20003800000 */
.L_x_156:
[----:B------:R-:W-:Y:S01]  /*fa40*/  IADD3.X R3, RZ, R3, RZ, P1, !PT ;  /* 0x00000003ff037210 */ /* 0x000fe20000ffe4ff */
[----:B------:R-:W-:Y:S02]  /*fa50*/  IMAD.MOV.U32 R13, RZ, RZ, R9 ;  /* 0x000000ffff0d7224 */ /* 0x000fe400078e0009 */
[----:B------:R-:W-:-:S04]  /*fa60*/  IMAD R7, R4, 0x2800, R16 ;  /* 0x0000280004077824 */ /* 0x000fc800078e0210 */
[----:B------:R-:W-:-:S05]  /*fa70*/  VIADD R7, R7, UR42 ;  /* 0x0000002a07077c36 */ /* 0x000fca0008000000 */
[----:B------:R-:W-:Y:S01]  /*fa80*/  @!PT LDS RZ, [RZ] ;  /* 0x00000000fffff984 */ /* 0x000fe20000000800 */
[----:B------:R-:W-:Y:S01]  /*fa90*/  @!PT LDS RZ, [RZ] ;  /* 0x00000000fffff984 */ /* 0x000fe20000000800 */
[----:B------:R-:W-:Y:S01]  /*faa0*/  @!PT LDS RZ, [RZ] ;  /* 0x00000000fffff984 */ /* 0x000fe20000000800 */
[----:B------:R0:W-:Y:S02]  /*fab0*/  LDGSTS.E.BYPASS.LTC128B.128 [R7+0xd200], desc[UR46][R2.64], !P2 ;  /* 0x0d20000002077fae */ /* 0x0001e4000d101d6e */
[----:B0-----:R-:W-:-:S07]  /*fac0*/  IMAD.MOV.U32 R3, RZ, RZ, R14 ;  /* 0x000000ffff037224 */ /* 0x001fce00078e000e */
[----:B------:R-:W-:Y:S05]  /*fad0*/  WARPSYNC.COLLECTIVE R15, `(.L_x_157) ;  /* 0x000000000f087348 */ /* 0x000fea0003c00000 */
[----:B------:R0:W1:Y:S02]  /*fae0*/  SHFL.IDX P6, R14, R13, R12, R11 ;  /* 0x0000000c0d0e7389 */ /* 0x00006400000c000b */
[----:B01----:R-:W-:Y:S01]  /*faf0*/  ENDCOLLECTIVE ;  /* 0x000000000000791b */ /* 0x003fe20003800000 */
.L_x_157:
[----:B------:R-:W-:Y:S02]  /*fb00*/  IMAD.MOV.U32 R13, RZ, RZ, R10 ;  /* 0x000000ffff0d7224 */ /* 0x000fe400078e000a */
[----:B------:R-:W-:Y:S01]  /*fb10*/  IMAD.MOV.U32 R12, RZ, RZ, 0x2 ;  /* 0x00000002ff0c7424 */ /* 0x000fe200078e00ff */
[----:B------:R-:W-:-:S13]  /*fb20*/  IADD3 R2, P1, R17, R14, RZ ;  /* 0x0000000e11027210 */ /* 0x000fda0007f3e0ff */
[----:B------:R-:W-:Y:S05]  /*fb30*/  WARPSYNC.COLLECTIVE R15, `(.L_x_158) ;  /* 0x000000000f087348 */ /* 0x000fea0003c00000 */
[----:B------:R0:W1:Y:S02]  /*fb40*/  SHFL.IDX P6, R14, R13, R12, R11 ;  /* 0x0000000c0d0e7389 */ /* 0x00006400000c000b */
[----:B01----:R-:W-:Y:S01]  /*fb50*/  ENDCOLLECTIVE ;  /* 0x000000000000791b */ /* 0x003fe20003800000 */
.L_x_158:
[----:B------:R-:W-:-:S05]  /*fb60*/  IADD3.X R3, RZ, R3, RZ, P1, !PT ;  /* 0x00000003ff037210 */ /* 0x000fca0000ffe4ff */
        /* <DEDUP_REMOVED lines=9> */
.L_x_159:
[----:B------:R-:W-:Y:S02]  /*fc00*/  IMAD.MOV.U32 R13, RZ, RZ, R10 ;  /* 0x000000ffff0d7224 */ /* 0x000fe400078e000a */
[----:B------:R-:W-:Y:S02]  /*fc10*/  IMAD.MOV.U32 R12, RZ, RZ, 0x3 ;  /* 0x00000003ff0c7424 */ /* 0x000fe400078e00ff */
[----:B------:R-:W-:-:S07]  /*fc20*/  IMAD.MOV.U32 R2, RZ, RZ, R14 ;  /* 0x000000ffff027224 */ /* 0x000fce00078e000e */
[----:B------:R-:W-:Y:S05]  /*fc30*/  WARPSYNC.COLLECTIVE R15, `(.L_x_160) ;  /* 0x000000000f087348 */ /* 0x000fea0003c00000 */
[----:B------:R0:W1:Y:S02]  /*fc40*/  SHFL.IDX P6, R14, R13, R12, R11 ;  /* 0x0000000c0d0e7389 */ /* 0x00006400000c000b */
[----:B01----:R-:W-:Y:S01]  /*fc50*/  ENDCOLLECTIVE ;  /* 0x000000000000791b */ /* 0x003fe20003800000 */
.L_x_160:
[----:B------:R-:W-:-:S04]  /*fc60*/  IADD3 R2, P1, R17, R2, RZ ;  /* 0x0000000211027210 */ /* 0x000fc80007f3e0ff */
[----:B------:R-:W-:-:S05]  /*fc70*/  IADD3.X R3, RZ, R3, RZ, P1, !PT ;  /* 0x00000003ff037210 */ /* 0x000fca0000ffe4ff */
[----:B------:R-:W-:Y:S01]  /*fc80*/  @!PT LDS RZ, [RZ] ;  /* 0x00000000fffff984 */ /* 0x000fe20000000800 */
[----:B------:R-:W-:Y:S01]  /*fc90*/  @!PT LDS RZ, [RZ] ;  /* 0x00000000fffff984 */ /* 0x000fe20000000800 */
[----:B------:R-:W-:Y:S01]  /*fca0*/  @!PT LDS RZ, [RZ] ;  /* 0x00000000fffff984 */ /* 0x000fe20000000800 */
[----:B------:R0:W-:Y:S01]  /*fcb0*/  LDGSTS.E.BYPASS.LTC128B.128 [R7+0xe200], desc[UR46][R2.64], !P2 ;  /* 0x0e20000002077fae */ /* 0x0001e2000d101d6e */
[----:B------:R-:W-:Y:S01]  /*fcc0*/  IMAD.MOV.U32 R13, RZ, RZ, R9 ;  /* 0x000000ffff0d7224 */ /* 0x000fe200078e0009 */
[----:B------:R-:W-:-:S07]  /*fcd0*/  MOV R10, R14 ;  /* 0x0000000e000a7202 */ /* 0x000fce0000000f00 */
[----:B0-----:R-:W-:Y:S05]  /*fce0*/  WARPSYNC.COLLECTIVE R15, `(.L_x_161) ;  /* 0x000000000f087348 */ /* 0x001fea0003c00000 */
[----:B------:R1:W2:Y:S02]  /*fcf0*/  SHFL.IDX P6, R14, R13, R12, R11 ;  /* 0x0000000c0d0e7389 */ /* 0x0002a400000c000b */
[----:B012---:R-:W-:Y:S01]  /*fd00*/  ENDCOLLECTIVE ;  /* 0x000000000000791b */ /* 0x007fe20003800000 */
.L_x_161:
[----:B------:R-:W-:Y:S02]  /*fd10*/  IMAD.MOV.U32 R13, RZ, RZ, R8 ;  /* 0x000000ffff0d7224 */ /* 0x000fe400078e0008 */
[----:B------:R-:W-:Y:S02]  /*fd20*/  IMAD.MOV.U32 R12, RZ, RZ, RZ ;  /* 0x000000ffff0c7224 */ /* 0x000fe400078e00ff */
[----:B------:R-:W-:-:S07]  /*fd30*/  IMAD.MOV.U32 R9, RZ, RZ, R14 ;  /* 0x000000ffff097224 */ /* 0x000fce00078e000e */
[----:B------:R-:W-:Y:S05]  /*fd40*/  WARPSYNC.COLLECTIVE R15, `(.L_x_162) ;  /* 0x000000000f087348 */ /* 0x000fea0003c00000 */
[----:B------:R0:W1:Y:S02]  /*fd50*/  SHFL.IDX P6, R14, R13, R12, R11 ;  /* 0x0000000c0d0e7389 */ /* 0x00006400000c000b */
[----:B01----:R-:W-:Y:S01]  /*fd60*/  ENDCOLLECTIVE ;  /* 0x000000000000791b */ /* 0x003fe20003800000 */
.L_x_162:
        /* <DEDUP_REMOVED lines=11> */
.L_x_163:
[----:B------:R-:W-:Y:S05]  /*fe20*/  BRA `(.L_x_164) ;  /* 0xffffffcc00807947 */ /* 0x000fea000383ffff */
.L_x_70:
[----:B0-----:R0:W1:Y:S02]  /*fe30*/  SYNCS.PHASECHK.TRANS64.TRYWAIT P2, [R3+URZ+0x12470], R2 ;  /* 0x01247002030075a7 */ /* 0x001064000804017f */
[----:B-1----:R-:W-:Y:S05]  /*fe40*/  @!P2 NANOSLEEP.SYNCS 0x989680 ;  /* 0x009896800000a95d */ /* 0x002fea0003900000 */
[----:B------:R-:W1:Y:S02]  /*fe50*/  @!P2 SYNCS.PHASECHK.TRANS64 P2, [R3+URZ+0x12470], R2 ;  /* 0x012470020300a5a7 */ /* 0x000e64000804007f */
[----:B-1----:R-:W-:Y:S05]  /*fe60*/  @!P2 BRA `(.L_x_70) ;  /* 0xfffffffc00f0a947 */ /* 0x002fea000383ffff */
[----:B------:R-:W-:Y:S05]  /*fe70*/  BRA `(.L_x_165) ;  /* 0xffffffcc00d87947 */ /* 0x000fea000383ffff */
.L_x_72:
[----:B0-----:R0:W1:Y:S02]  /*fe80*/  SYNCS.PHASECHK.TRANS64.TRYWAIT P2, [R3+URZ+0x12460], R2 ;  /* 0x01246002030075a7 */ /* 0x001064000804017f */
[----:B-1----:R-:W-:Y:S05]  /*fe90*/  @!P2 NANOSLEEP.SYNCS 0x989680 ;  /* 0x009896800000a95d */ /* 0x002fea0003900000 */
[----:B------:R-:W1:Y:S02]  /*fea0*/  @!P2 SYNCS.PHASECHK.TRANS64 P2, [R3+URZ+0x12460], R2 ;  /* 0x012460020300a5a7 */ /* 0x000e64000804007f */
[----:B-1----:R-:W-:Y:S05]  /*feb0*/  @!P2 BRA `(.L_x_72) ;  /* 0xfffffffc00f0a947 */ /* 0x002fea000383ffff */
[----:B------:R-:W-:Y:S05]  /*fec0*/  BRA `(.L_x_166) ;  /* 0xffffffcc00e87947 */ /* 0x000fea000383ffff */
.L_x_79:
[----:B0-----:R0:W1:Y:S02]  /*fed0*/  SYNCS.PHASECHK.TRANS64.TRYWAIT P0, [R2+URZ+0x12470], R3 ;  /* 0x01247003020075a7 */ /* 0x001064000800017f */
[----:B-1----:R-:W-:Y:S05]  /*fee0*/  @!P0 NANOSLEEP.SYNCS 0x989680 ;  /* 0x009896800000895d */ /* 0x002fea0003900000 */
[----:B------:R-:W1:Y:S02]  /*fef0*/  @!P0 SYNCS.PHASECHK.TRANS64 P0, [R2+URZ+0x12470], R3 ;  /* 0x01247003020085a7 */ /* 0x000e64000800007f */
[----:B-1----:R-:W-:Y:S05]  /*ff00*/  @!P0 BRA `(.L_x_79) ;  /* 0xfffffffc00f08947 */ /* 0x002fea000383ffff */
[----:B------:R-:W-:Y:S05]  /*ff10*/  BRA `(.L_x_167) ;  /* 0xffffffd000f87947 */ /* 0x000fea000383ffff */
.L_x_81:
[----:B0-----:R0:W1:Y:S02]  /*ff20*/  SYNCS.PHASECHK.TRANS64.TRYWAIT P0, [R2+URZ+0x12460], R5 ;  /* 0x01246005020075a7 */ /* 0x001064000800017f */
[----:B-1----:R-:W-:Y:S05]  /*ff30*/  @!P0 NANOSLEEP.SYNCS 0x989680 ;  /* 0x009896800000895d */ /* 0x002fea0003900000 */
[----:B------:R-:W1:Y:S02]  /*ff40*/  @!P0 SYNCS.PHASECHK.TRANS64 P0, [R2+URZ+0x12460], R5 ;  /* 0x01246005020085a7 */ /* 0x000e64000800007f */
[----:B-1----:R-:W-:Y:S05]  /*ff50*/  @!P0 BRA `(.L_x_81) ;  /* 0xfffffffc00f08947 */ /* 0x002fea000383ffff */
[----:B------:R-:W-:Y:S05]  /*ff60*/  BRA `(.L_x_168) ;  /* 0xffffffd400147947 */ /* 0x000fea000383ffff */
.L_x_84:
[----:B0-----:R0:W1:Y:S02]  /*ff70*/  SYNCS.PHASECHK.TRANS64.TRYWAIT P0, [R7+URZ+0x12420], R2 ;  /* 0x01242002070075a7 */ /* 0x001064000800017f */
[----:B-1----:R-:W-:Y:S05]  /*ff80*/  @!P0 NANOSLEEP.SYNCS 0x989680 ;  /* 0x009896800000895d */ /* 0x002fea0003900000 */
[----:B------:R-:W1:Y:S02]  /*ff90*/  @!P0 SYNCS.PHASECHK.TRANS64 P0, [R7+URZ+0x12420], R2 ;  /* 0x01242002070085a7 */ /* 0x000e64000800007f */
[----:B-1----:R-:W-:Y:S05]  /*ffa0*/  @!P0 BRA `(.L_x_84) ;  /* 0xfffffffc00f08947 */ /* 0x002fea000383ffff */
[----:B------:R-:W-:Y:S05]  /*ffb0*/  BRA `(.L_x_169) ;  /* 0xffffffd800047947 */ /* 0x000fea000383ffff */
.L_x_86:
[----:B0-----:R0:W1:Y:S02]  /*ffc0*/  SYNCS.PHASECHK.TRANS64.TRYWAIT P1, [R5+URZ+0x12440], R2 ;  /* 0x01244002050075a7 */ /* 0x001064000802017f */
[----:B-1----:R-:W-:Y:S05]  /*ffd0*/  @!P1 NANOSLEEP.SYNCS 0x989680 ;  /* 0x009896800000995d */ /* 0x002fea0003900000 */
[----:B------:R-:W1:Y:S02]  /*ffe0*/  @!P1 SYNCS.PHASECHK.TRANS64 P1, [R5+URZ+0x12440], R2 ;  /* 0x01244002050095a7 */ /* 0x000e64000802007f */
[----:B-1----:R-:W-:Y:S05]  /*fff0*/  @!P1 BRA `(.L_x_86) ;  /* 0xfffffffc00f09947 */ /* 0x002fea000383ffff */
[----:B------:R-:W-:Y:S05]  /*10000*/  BRA `(.L_x_170) ;  /* 0xffffffd800407947 */ /* 0x000fea000383ffff */
.L_x_88:
[----:B-1----:R1:W2:Y:S02]  /*10010*/  SYNCS.PHASECHK.TRANS64.TRYWAIT P1, [R7+URZ+0x12440], R0 ;  /* 0x01244000070075a7 */ /* 0x0022a4000802017f */
[----:B--2---:R-:W-:Y:S05]  /*10020*/  @!P1 NANOSLEEP.SYNCS 0x989680 ;  /* 0x009896800000995d */ /* 0x004fea0003900000 */
[----:B------:R-:W2:Y:S02]  /*10030*/  @!P1 SYNCS.PHASECHK.TRANS64 P1, [R7+URZ+0x12440], R0 ;  /* 0x01244000070095a7 */ /* 0x000ea4000802007f */
[----:B--2---:R-:W-:Y:S05]  /*10040*/  @!P1 BRA `(.L_x_88) ;  /* 0xfffffffc00f09947 */ /* 0x004fea000383ffff */
[----:B------:R-:W-:Y:S05]  /*10050*/  BRA `(.L_x_171) ;  /* 0xffffffd8004c7947 */ /* 0x000fea000383ffff */
.L_x_90:
[----:B--2---:R2:W3:Y:S02]  /*10060*/  SYNCS.PHASECHK.TRANS64.TRYWAIT P1, [R5+URZ+0x12460], R2 ;  /* 0x01246002050075a7 */ /* 0x0044e4000802017f */
[----:B---3--:R-:W-:Y:S05]  /*10070*/  @!P1 NANOSLEEP.SYNCS 0x989680 ;  /* 0x009896800000995d */ /* 0x008fea0003900000 */
[----:B------:R-:W3:Y:S02]  /*10080*/  @!P1 SYNCS.PHASECHK.TRANS64 P1, [R5+URZ+0x12460], R2 ;  /* 0x01246002050095a7 */ /* 0x000ee4000802007f */
[----:B---3--:R-:W-:Y:S05]  /*10090*/  @!P1 BRA `(.L_x_90) ;  /* 0xfffffffc00f09947 */ /* 0x008fea000383ffff */
[----:B------:R-:W-:Y:S05]  /*100a0*/  BRA `(.L_x_172) ;  /* 0xffffffd800487947 */ /* 0x000fea000383ffff */
.L_x_92:
[----:B---3--:R3:W4:Y:S02]  /*100b0*/  SYNCS.PHASECHK.TRANS64.TRYWAIT P1, [R7+URZ+0x12460], R0 ;  /* 0x01246000070075a7 */ /* 0x008724000802017f */
[----:B----4-:R-:W-:Y:S05]  /*100c0*/  @!P1 NANOSLEEP.SYNCS 0x989680 ;  /* 0x009896800000995d */ /* 0x010fea0003900000 */
[----:B------:R-:W4:Y:S02]  /*100d0*/  @!P1 SYNCS.PHASECHK.TRANS64 P1, [R7+URZ+0x12460], R0 ;  /* 0x01246000070095a7 */ /* 0x000f24000802007f */
[----:B----4-:R-:W-:Y:S05]  /*100e0*/  @!P1 BRA `(.L_x_92) ;  /* 0xfffffffc00f09947 */ /* 0x010fea000383ffff */
[----:B------:R-:W-:Y:S05]  /*100f0*/  BRA `(.L_x_173) ;  /* 0xffffffd800447947 */ /* 0x000fea000383ffff */
.L_x_94:
[----:B----4-:R4:W0:Y:S02]  /*10100*/  SYNCS.PHASECHK.TRANS64.TRYWAIT P1, [R5+URZ+0x12480], R2 ;  /* 0x01248002050075a7 */ /* 0x010824000802017f */
[----:B0-----:R-:W-:Y:S05]  /*10110*/  @!P1 NANOSLEEP.SYNCS 0x989680 ;  /* 0x009896800000995d */ /* 0x001fea0003900000 */
[----:B------:R-:W0:Y:S02]  /*10120*/  @!P1 SYNCS.PHASECHK.TRANS64 P1, [R5+URZ+0x12480], R2 ;  /* 0x01248002050095a7 */ /* 0x000e24000802007f */
[----:B0-----:R-:W-:Y:S05]  /*10130*/  @!P1 BRA `(.L_x_94) ;  /* 0xfffffffc00f09947 */ /* 0x001fea000383ffff */
[----:B------:R-:W-:Y:S05]  /*10140*/  BRA `(.L_x_174) ;  /* 0xffffffd800407947 */ /* 0x000fea000383ffff */
.L_x_175:
[----:B------:R-:W-:-:S00]  /*10150*/  BRA `(.L_x_175) ;  /* 0xfffffffc00fc7947 */ /* 0x000fc0000383ffff */
[----:B------:R-:W-:-:S00]  /*10160*/  NOP ;  /* 0x0000000000007918 */ /* 0x000fc00000000000 */
        /* <DEDUP_REMOVED lines=9> */
.L_x_2719:


//--------------------- .text._ZN7cutlass13device_kernelIN5flash11enable_sm90INS1_16FlashAttnFwdSm90INS1_25CollectiveMainloopFwdSm90ILi2EN4cute5tupleIJNS5_1CILi1EEES8_S8_EEENS6_IJNS7_ILi192EEENS7_ILi160EEENS7_ILi64EEEEEELi64ENS_12float_e4m3_tEfNS_4arch4Sm90ELb0ELb0ELb1ELb1ELb1ELb0ELb0ELb1ELb1ELb1ELb1ELb0EEENS1_21CollectiveEpilogueFwdINS6_IJSA_SC_SB_EEES9_NS_10bfloat16_tESG_Li384ELb1ELb1ELb1ELb1EEENS1_36VarlenDynamicPersistentTileSchedulerILi192ELi160ELi384ELi128ELb1ELb1ELb1ELb0ELb1ELb1EEEEEEEEEvNT_6ParamsE --------------------------
	.section	.text._ZN7cutlass13device_kernelIN5flash11enable_sm90INS1_16FlashAttnFwdSm90INS1_25CollectiveMainloopFwdSm90ILi2EN4cute5tupleIJNS5_1CILi1EEES8_S8_EEENS6_IJNS7_ILi192EEENS7_ILi160EEENS7_ILi64EEEEEELi64ENS_12float_e4m3_tEfNS_4arch4Sm90ELb0ELb0ELb1ELb1ELb1ELb0ELb0ELb1ELb1ELb1ELb1ELb0EEENS1_21CollectiveEpilogueFwdINS6_IJSA_SC_SB_EEES9_NS_10bfloat16_tESG_Li384ELb1ELb1ELb1ELb1EEENS1_36VarlenDynamicPersistentTileSchedulerILi192ELi160ELi384ELi128ELb1ELb1ELb1ELb0ELb1ELb1EEEEEEEEEvNT_6ParamsE,"ax",@progbits
	.align	128
.text._ZN7cutlass13device_kernelIN5flash11enable_sm90INS1_16FlashAttnFwdSm90INS1_25CollectiveMainloopFwdSm90ILi2EN4cute5tupleIJNS5_1CILi1EEES8_S8_EEENS6_IJNS7_ILi192EEENS7_ILi160EEENS7_ILi64EEEEEELi64ENS_12float_e4m3_tEfNS_4arch4Sm90ELb0ELb0ELb1ELb1ELb1ELb0ELb0ELb1ELb1ELb1ELb1ELb0EEENS1_21CollectiveEpilogueFwdINS6_IJSA_SC_SB_EEES9_NS_10bfloat16_tESG_Li384ELb1ELb1ELb1ELb1EEENS1_36VarlenDynamicPersistentTileSchedulerILi192ELi160ELi384ELi128ELb1ELb1ELb1ELb0ELb1ELb1EEEEEEEEEvNT_6ParamsE:
        .type           _ZN7cutlass13device_kernelIN5flash11enable_sm90INS1_16FlashAttnFwdSm90INS1_25CollectiveMainloopFwdSm90ILi2EN4cute5tupleIJNS5_1CILi1EEES8_S8_EEENS6_IJNS7_ILi192EEENS7_ILi160EEENS7_ILi64EEEEEELi64ENS_12float_e4m3_tEfNS_4arch4Sm90ELb0ELb0ELb1ELb1ELb1ELb0ELb0ELb1ELb1ELb1ELb1ELb0EEENS1_21CollectiveEpilogueFwdINS6_IJSA_SC_SB_EEES9_NS_10bfloat16_tESG_Li384ELb1ELb1ELb1ELb1EEENS1_36VarlenDynamicPersistentTileSchedulerILi192ELi160ELi384ELi128ELb1ELb1ELb1ELb0ELb1ELb1EEEEEEEEEvNT_6ParamsE,@function
        .size           _ZN7cutlass13device_kernelIN5flash11enable_sm90INS1_16FlashAttnFwdSm90INS1_25CollectiveMainloopFwdSm90ILi2EN4cute5tupleIJNS5_1CILi1EEES8_S8_EEENS6_IJNS7_ILi192EEENS7_ILi160EEENS7_ILi64EEEEEELi64ENS_12float_e4m3_tEfNS_4arch4Sm90ELb0ELb0ELb1ELb1ELb1ELb0ELb0ELb1ELb1ELb1ELb1ELb0EEENS1_21CollectiveEpilogueFwdINS6_IJSA_SC_SB_EEES9_NS_10bfloat16_tESG_Li384ELb1ELb1ELb1ELb1EEENS1_36VarlenDynamicPersistentTileSchedulerILi192ELi160ELi384ELi128ELb1ELb1ELb1ELb0ELb1ELb1EEEEEEEEEvNT_6ParamsE,(.L_x_2720 - _ZN7cutlass13device_kernelIN5flash11enable_sm90INS1_16FlashAttnFwdSm90INS1_25CollectiveMainloopFwdSm90ILi2EN4cute5tupleIJNS5_1CILi1EEES8_S8_EEENS6_IJNS7_ILi192EEENS7_ILi160EEENS7_ILi64EEEEEELi64ENS_12float_e4m3_tEfNS_4arch4Sm90ELb0ELb0ELb1ELb1ELb1ELb0ELb0ELb1ELb1ELb1ELb1ELb0EEENS1_21CollectiveEpilogueFwdINS6_IJSA_SC_SB_EEES9_NS_10bfloat16_tESG_Li384ELb1ELb1ELb1ELb1EEENS1_36VarlenDynamicPersistentTileSchedulerILi192ELi160ELi384ELi128ELb1ELb1ELb1ELb0ELb1ELb1EEEEEEEEEvNT_6ParamsE)
        .other          _ZN7cutlass13device_kernelIN5flash11enable_sm90INS1_16FlashAttnFwdSm90INS1_25CollectiveMainloopFwdSm90ILi2EN4cute5tupleIJNS5_1CILi1EEES8_S8_EEENS6_IJNS7_ILi192EEENS7_ILi160EEENS7_ILi64EEEEEELi64ENS_12float_e4m3_tEfNS_4arch4Sm90ELb0ELb0ELb1ELb1ELb1ELb0ELb0ELb1ELb1ELb1ELb1ELb0EEENS1_21CollectiveEpilogueFwdINS6_IJSA_SC_SB_EEES9_NS_10bfloat16_tESG_Li384ELb1ELb1ELb1ELb1EEENS1_36VarlenDynamicPersistentTileSchedulerILi192ELi160ELi384ELi128ELb1ELb1ELb1ELb0ELb1ELb1EEEEEEEEEvNT_6ParamsE,@"STO_CUDA_ENTRY STV_DEFAULT"
_ZN7cutlass13device_kernelIN5flash11enable_sm90INS1_16FlashAttnFwdSm90INS1_25CollectiveMainloopFwdSm90ILi2EN4cute5tupleIJNS5_1CILi1EEES8_S8_EEENS6_IJNS7_ILi192EEENS7_ILi160EEENS7_ILi64EEEEEELi64ENS_12float_e4m3_tEfNS_4arch4Sm90ELb0ELb0ELb1ELb1ELb1ELb0ELb0ELb1ELb1ELb1ELb1ELb0EEENS1_21CollectiveEpilogueFwdINS6_IJSA_SC_SB_EEES9_NS_10bfloat16_tESG_Li384ELb1ELb1ELb1ELb1EEENS1_36VarlenDynamicPersistentTileSchedulerILi192ELi160ELi384ELi128ELb1ELb1ELb1ELb0ELb1ELb1EEEEEEEEEvNT_6ParamsE:
        /* <DEDUP_REMOVED lines=10> */
[----:B------:R-:W-:-:S05]  /*00a0*/  SHF.R.U32.HI R2, RZ, 0x7, R3 ;  /* 0x00000007ff027819 */ /* 0x000fca0000011603 */
[----:B------:R0:W1:Y:S04]  /*00b0*/  SHFL.IDX PT, R3, R2, RZ, 0x1f ;  /* 0x00001fff02037589 */ /* 0x00006800000e0000 */
[----:B------:R-:W-:Y:S01]  /*00c0*/  VOTEU.ALL UP0, P0 ;  /* 0x00000000003f7886 */ /* 0x000fe20000000000 */
[----:B------:R-:W-:-:S04]  /*00d0*/  VOTEU.ALL UP1, P0 ;  /* 0x00000000003f7886 */ /* 0x000fc80000020000 */
[----:B------:R-:W2:Y:S01]  /*00e0*/  @!UP0 S2UR UR8, SR_CgaCtaId ;  /* 0x00000000000889c3 */ /* 0x000ea20000008800 */
[----:B------:R-:W-:Y:S01]  /*00f0*/  @!UP0 UMOV UR6, 0x400 ;  /* 0x0000040000068882 */ /* 0x000fe20000000000 */
[----:B------:R-:W-:-:S04]  /*0100*/  @!UP0 UIADD3 UR4, -UR4, 0x100000, URZ ;  /* 0x0010000004048890 */ /* 0x000fc8000fffe13f */
[----:B------:R-:W-:Y:S02]  /*0110*/  @!UP0 USHF.L.U32 UR5, UR4, 0xb, URZ ;  /* 0x0000000b04058899 */ /* 0x000fe4000800063f */
[----:B------:R-:W-:Y:S02]  /*0120*/  @!UP0 USHF.L.U32 UR4, UR4, 0x1, URZ ;  /* 0x0000000104048899 */ /* 0x000fe4000800063f */
[----:B--2---:R-:W-:Y:S02]  /*0130*/  @!UP0 ULEA UR8, UR8, UR6, 0x18 ;  /* 0x0000000608088291 */ /* 0x004fe4000f8ec03f */
        /* <DEDUP_REMOVED lines=25> */
.L_x_176:
        /* <DEDUP_REMOVED lines=22> */
.L_x_177:
        /* <DEDUP_REMOVED lines=18> */
.L_x_178:
        /* <DEDUP_REMOVED lines=22> */
.L_x_179:
[----:B------:R-:W5:Y:S01]  /*06b0*/  SHFL.IDX PT, R4, R0, RZ, 0x1f ;  /* 0x00001fff00047589 */ /* 0x000f6200000e0000 */
[----:B------:R-:W-:Y:S01]  /*06c0*/  R2UR UR9, R3 ;  /* 0x00000000030972ca */ /* 0x000fe200000e0000 */
[----:B------:R-:W-:Y:S01]  /*06d0*/  NOP ;  /* 0x0000000000007918 */ /* 0x000fe20000000000 */
[----:B------:R-:W0:Y:S01]  /*06e0*/  S2R R2, SR_CgaCtaId ;  /* 0x0000000000027919 */ /* 0x000e220000008800 */
[----:B-----5:R-:W-:-:S13]  /*06f0*/  ISETP.NE.AND P0, PT, R4, RZ, PT ;  /* 0x000000ff0400720c */ /* 0x020fda0003f05270 */
[----:B0-----:R-:W-:Y:S05]  /*0700*/  @P0 BRA `(.L_x_180) ;  /* 0x0000000000480947 */ /* 0x001fea0003800000 */
        /* <DEDUP_REMOVED lines=18> */
.L_x_180:
[----:B------:R-:W-:Y:S01]  /*0830*/  UISETP.NE.AND UP0, UPT, UR9, URZ, UPT ;  /* 0x0000003f0900728c */ /* 0x000fe2000bf05270 */
[----:B------:R-:W-:Y:S01]  /*0840*/  NOP ;  /* 0x0000000000007918 */ /* 0x000fe20000000000 */
[----:B------:R-:W-:Y:S01]  /*0850*/  UMOV UR38, 0x1 ;  /* 0x0000000100267882 */ /* 0x000fe20000000000 */
[----:B------:R-:W-:Y:S01]  /*0860*/  ULDC.64 UR50, c[0x0][0x208] ;  /* 0x0000820000327ab9 */ /* 0x000fe20000000a00 */
[----:B------:R-:W-:Y:S01]  /*0870*/  USEL UR38, UR38, 0x2, !UP0 ;  /* 0x0000000226267887 */ /* 0x000fe2000c000000 */
[----:B01234-:R-:W-:Y:S01]  /*0880*/  BAR.SYNC.DEFER_BLOCKING 0x0 ;  /* 0x0000000000007b1d */ /* 0x01ffe20000010000 */
[----:B------:R-:W-:-:S13]  /*0890*/  PLOP3.LUT P0, PT, PT, PT, UP0, 0x80, 0x0 ;  /* 0x000000000000781c */ /* 0x000fda0003f0f008 */
[----:B------:R-:W-:Y:S05]  /*08a0*/  @!P0 BRA `(.L_x_181) ;  /* 0x000000a400388947 */ /* 0x000fea0003800000 */
.L_x_182:
[----:B------:R-:W-:-:S08]  /*08b0*/  NOP ;  /* 0x0000000000007918 */ /* 0x000fd00000000000 */
[----:B------:R-:W0:Y:S02]  /*08c0*/  USETMAXREG.TRY_ALLOC.CTAPOOL UP0, 0xa0 ;  /* 0x000000a0000079c8 */ /* 0x000e240008000600 */
[----:B0-----:R-:W-:-:S13]  /*08d0*/  PLOP3.LUT P0, PT, PT, PT, UP0, 0x80, 0x0 ;  /* 0x000000000000781c */ /* 0x001fda0003f0f008 */
[----:B------:R-:W-:Y:S05]  /*08e0*/  @!P0 BRA `(.L_x_182) ;  /* 0xfffffffc00f08947 */ /* 0x000fea000383ffff */
[----:B------:R-:W0:Y:S08]  /*08f0*/  S2UR UR5, SR_CgaCtaId ;  /* 0x00000000000579c3 */ /* 0x000e300000008800 */
[----:B------:R-:W-:Y:S06]  /*0900*/  BAR.ARV 0x8, 0x200 ;  /* 0x0208000000007b1d */ /* 0x000fec0000002000 */
[----:B------:R-:W-:-:S02]  /*0910*/  UMOV UR4, 0x400 ;  /* 0x0000040000047882 */ /* 0x000fc40000000000 */
[----:B------:R-:W-:Y:S01]  /*0920*/  BAR.SYNC.DEFER_BLOCKING 0x5, 0x200 ;  /* 0x0148000000007b1d */ /* 0x000fe20000010000 */
[----:B0-----:R-:W-:-:S09]  /*0930*/  ULEA UR4, UR5, UR4, 0x18 ;  /* 0x0000000405047291 */ /* 0x001fd2000f8ec03f */
[----:B------:R-:W0:Y:S01]  /*0940*/  LDS.128 R28, [UR4+0x132d0] ;  /* 0x0132d004ff1c7984 */ /* 0x000e220008000c00 */
[----:B------:R-:W-:Y:S01]  /*0950*/  ULDC UR4, c[0x0][0xc3c] ;  /* 0x00030f0000047ab9 */ /* 0x000fe20000000800 */
[----:B------:R-:W-:Y:S06]  /*0960*/  BAR.ARV 0x4, 0x200 ;  /* 0x0108000000007b1d */ /* 0x000fec0000002000 */
[----:B0-----:R-:W-:-:S13]  /*0970*/  ISETP.GE.AND P0, PT, R31, UR4, PT ;  /* 0x000000041f007c0c */ /* 0x001fda000bf06270 */
[----:B------:R-:W-:Y:S05]  /*0980*/  @P0 EXIT ;  /* 0x000000000000094d */ /* 0x000fea0003800000 */
[----:B------:R-:W0:Y:S01]  /*0990*/  S2R R0, SR_TID.X ;  /* 0x0000000000007919 */ /* 0x000e220000002100 */
[----:B------:R-:W-:Y:S01]  /*09a0*/  R2UR UR6, R29 ;  /* 0x000000001d0672ca */ /* 0x000fe200000e0000 */
[----:B------:R-:W-:Y:S01]  /*09b0*/  ULOP3.LUT UR47, UR38, 0x1, URZ, 0xfc, !UPT ;  /* 0x00000001262f7892 */ /* 0x000fe2000f8efc3f */
[----:B------:R-:W-:Y:S01]  /*09c0*/  R2UR UR5, R30 ;  /* 0x000000001e0572ca */ /* 0x000fe200000e0000 */
[----:B------:R-:W-:Y:S01]  /*09d0*/  UMOV UR46, URZ ;  /* 0x0000003f002e7c82 */ /* 0x000fe20008000000 */
[----:B------:R-:W-:Y:S01]  /*09e0*/  UMOV UR36, URZ ;  /* 0x0000003f00247c82 */ /* 0x000fe20008000000 */
[----:B------:R-:W-:Y:S01]  /*09f0*/  UMOV UR37, URZ ;  /* 0x0000003f00257c82 */ /* 0x000fe20008000000 */
[----:B0-----:R-:W-:-:S05]  /*0a00*/  VIADD R13, R0, 0xffffff80 ;  /* 0xffffff80000d7836 */ /* 0x001fca0000000000 */
[----:B------:R-:W-:-:S04]  /*0a10*/  SHF.R.S32.HI R0, RZ, 0x1f, R13 ;  /* 0x0000001fff007819 */ /* 0x000fc8000001140d */
[CC--:B------:R-:W-:Y:S02]  /*0a20*/  LEA.HI R2, R0.reuse, R13.reuse, RZ, 0x7 ;  /* 0x0000000d00027211 */ /* 0x0c0fe400078f38ff */
[-C--:B------:R-:W-:Y:S02]  /*0a30*/  LEA.HI R3, R0, R13.reuse, RZ, 0x4 ;  /* 0x0000000d00037211 */ /* 0x080fe400078f20ff */
[----:B------:R-:W-:Y:S02]  /*0a40*/  LOP3.LUT R4, R2, 0xffffff80, RZ, 0xc0, !PT ;  /* 0xffffff8002047812 */ /* 0x000fe400078ec0ff */
[----:B------:R-:W-:Y:S02]  /*0a50*/  SHF.R.S32.HI R6, RZ, 0x4, R3 ;  /* 0x00000004ff067819 */ /* 0x000fe40000011403 */
[----:B------:R-:W-:Y:S01]  /*0a60*/  SHF.R.S32.HI R14, RZ, 0x7, R2 ;  /* 0x00000007ff0e7819 */ /* 0x000fe20000011402 */
[----:B------:R-:W-:Y:S01]  /*0a70*/  IMAD.IADD R12, R13, 0x1, -R4 ;  /* 0x000000010d0c7824 */ /* 0x000fe200078e0a04 */
[----:B------:R-:W-:-:S02]  /*0a80*/  LEA.HI R4, R0, R13, RZ, 0x5 ;  /* 0x0000000d00047211 */ /* 0x000fc400078f28ff */
[----:B------:R-:W-:Y:S01]  /*0a90*/  LEA.HI R11, R0, R13, RZ, 0x2 ;  /* 0x0000000d000b7211 */ /* 0x000fe200078f10ff */
[----:B------:R-:W-:Y:S01]  /*0aa0*/  IMAD.HI R2, R14, 0x55555556, RZ ;  /* 0x555555560e027827 */ /* 0x000fe200078e02ff */
[----:B------:R-:W-:Y:S02]  /*0ab0*/  SHF.R.S32.HI R7, RZ, 0x1f, R12 ;  /* 0x0000001fff077819 */ /* 0x000fe4000001140c */
[----:B------:R-:W-:Y:S01]  /*0ac0*/  LOP3.LUT R11, R11, 0xfffffffc, RZ, 0xc0, !PT ;  /* 0xfffffffc0b0b7812 */ /* 0x000fe200078ec0ff */
[----:B------:R-:W-:Y:S01]  /*0ad0*/  IMAD.SHL.U32 R5, R4, 0x20, RZ ;  /* 0x0000002004057824 */ /* 0x000fe200078e00ff */
[----:B------:R-:W-:Y:S02]  /*0ae0*/  LEA.HI R8, R7, R12, RZ, 0x2 ;  /* 0x0000000c07087211 */ /* 0x000fe400078f10ff */
[----:B------:R-:W-:Y:S01]  /*0af0*/  LOP3.LUT R4, R3, 0x3fffff0, RZ, 0xc0, !PT ;  /* 0x03fffff003047812 */ /* 0x000fe200078ec0ff */
[----:B------:R-:W-:Y:S01]  /*0b00*/  IMAD.IADD R11, R13, 0x1, -R11 ;  /* 0x000000010d0b7824 */ /* 0x000fe200078e0a0b */
[----:B------:R-:W-:-:S02]  /*0b10*/  SHF.R.S32.HI R9, RZ, 0x2, R8 ;  /* 0x00000002ff097819 */ /* 0x000fc40000011408 */
[----:B------:R-:W-:Y:S01]  /*0b20*/  SHF.R.S32.HI R10, RZ, 0x1f, R8 ;  /* 0x0000001fff0a7819 */ /* 0x000fe20000011408 */
[----:B------:R-:W-:Y:S01]  /*0b30*/  IMAD.IADD R4, R13, 0x1, -R4 ;  /* 0x000000010d047824 */ /* 0x000fe200078e0a04 */
[----:B------:R-:W-:Y:S02]  /*0b40*/  LEA.HI R3, R3, R6, RZ, 0x1 ;  /* 0x0000000603037211 */ /* 0x000fe400078f08ff */
[----:B------:R-:W-:Y:S02]  /*0b50*/  LEA.HI R10, R10, R9, RZ, 0x3 ;  /* 0x000000090a0a7211 */ /* 0x000fe400078f18ff */
[----:B------:R-:W-:Y:S02]  /*0b60*/  LOP3.LUT R5, R5, 0xfffffc00, RZ, 0xc0, !PT ;  /* 0xfffffc0005057812 */ /* 0x000fe400078ec0ff */
[----:B------:R-:W-:Y:S02]  /*0b70*/  LOP3.LUT R3, R3, 0x1ffffffe, RZ, 0xc0, !PT ;  /* 0x1ffffffe03037812 */ /* 0x000fe400078ec0ff */
[----:B------:R-:W-:Y:S01]  /*0b80*/  LOP3.LUT R10, R10, 0xfffffff8, RZ, 0xc0, !PT ;  /* 0xfffffff80a0a7812 */ /* 0x000fe200078ec0ff */
[----:B------:R-:W-:Y:S01]  /*0b90*/  IMAD R4, R4, 0x40, R5 ;  /* 0x0000004004047824 */ /* 0x000fe200078e0205 */
[----:B------:R-:W-:Y:S01]  /*0ba0*/  LEA.HI R7, R7, R12, RZ, 0x5 ;  /* 0x0000000c07077211 */ /* 0x000fe200078f28ff */
[----:B------:R-:W-:Y:S01]  /*0bb0*/  IMAD.IADD R3, R6, 0x1, -R3 ;  /* 0x0000000106037824 */ /* 0x000fe200078e0a03 */
[----:B------:R-:W-:Y:S01]  /*0bc0*/  LEA.HI R2, R2, R2, RZ, 0x1 ;  /* 0x0000000202027211 */ /* 0x000fe200078f08ff */
[----:B------:R-:W-:Y:S01]  /*0bd0*/  IMAD.IADD R10, R9, 0x1, -R10 ;  /* 0x00000001090a7824 */ /* 0x000fe200078e0a0a */
[----:B------:R-:W-:-:S02]  /*0be0*/  SHF.R.S32.HI R7, RZ, 0x5, R7 ;  /* 0x00000005ff077819 */ /* 0x000fc40000011407 */
[----:B------:R-:W-:Y:S01]  /*0bf0*/  LOP3.LUT R8, R8, 0x7ffffffc, RZ, 0xc0, !PT ;  /* 0x7ffffffc08087812 */ /* 0x000fe200078ec0ff */
[----:B------:R-:W-:Y:S01]  /*0c00*/  IMAD R2, R2, -0x3, R14 ;  /* 0xfffffffd02027824 */ /* 0x000fe200078e020e */
[----:B------:R-:W-:Y:S01]  /*0c10*/  LEA R3, R3, R4, 0x3 ;  /* 0x0000000403037211 */ /* 0x000fe200078e18ff */
[----:B------:R-:W-:Y:S01]  /*0c20*/  IMAD R7, R7, 0x10, R10 ;  /* 0x0000001007077824 */ /* 0x000fe200078e020a */
[----:B------:R-:W-:Y:S01]  /*0c30*/  LEA.HI R0, R0, R13, RZ, 0x3 ;  /* 0x0000000d00007211 */ /* 0x000fe200078f18ff */
[----:B------:R-:W-:Y:S02]  /*0c40*/  IMAD.IADD R8, R12, 0x1, -R8 ;  /* 0x000000010c087824 */ /* 0x000fe400078e0a08 */
[----:B------:R0:W-:Y:S01]  /*0c50*/  STL [R1+0x38], R3 ;  /* 0x0000380301007387 */ /* 0x0001e20000100800 */
[----:B------:R-:W-:Y:S01]  /*0c60*/  IMAD R5, R2, 0x40, R7 ;  /* 0x0000004002057824 */ /* 0x000fe200078e0207 */
[----:B------:R-:W-:Y:S01]  /*0c70*/  LOP3.LUT R16, R0, 0xfffffff8, RZ, 0xc0, !PT ;  /* 0xfffffff800107812 */ /* 0x000fe200078ec0ff */
[----:B------:R-:W-:Y:S01]  /*0c80*/  IMAD.SHL.U32 R2, R8, 0x2, RZ ;  /* 0x0000000208027824 */ /* 0x000fe200078e00ff */
[----:B------:R-:W-:-:S02]  /*0c90*/  SHF.R.S32.HI R0, RZ, 0x3, R0 ;  /* 0x00000003ff007819 */ /* 0x000fc40000011400 */
[----:B------:R-:W-:Y:S01]  /*0ca0*/  STL [R1+0x30], R5 ;  /* 0x0000300501007387 */ /* 0x000fe20000100800 */
[C---:B------:R-:W-:Y:S01]  /*0cb0*/  VIADD R0, R2.reuse, 0x8 ;  /* 0x0000000802007836 */ /* 0x040fe20000000000 */
[C---:B------:R-:W-:Y:S01]  /*0cc0*/  IADD3 R18, R2.reuse, 0x38, RZ ;  /* 0x0000003802127810 */ /* 0x040fe20007ffe0ff */
[C---:B------:R-:W-:Y:S01]  /*0cd0*/  VIADD R157, R2.reuse, 0x10 ;  /* 0x00000010029d7836 */ /* 0x040fe20000000000 */
[----:B0-----:R-:W-:Y:S01]  /*0ce0*/  LEA.HI R3, R11, R11, RZ, 0x1 ;  /* 0x0000000b0b037211 */ /* 0x001fe200078f08ff */
[C---:B------:R-:W-:Y:S01]  /*0cf0*/  VIADD R22, R2.reuse, 0x28 ;  /* 0x0000002802167836 */ /* 0x040fe20000000000 */
[----:B------:R0:W-:Y:S01]  /*0d00*/  STL [R1+0x4], R2 ;  /* 0x0000040201007387 */ /* 0x0001e20000100800 */
[C---:B------:R-:W-:Y:S01]  /*0d10*/  VIADD R156, R2.reuse, 0x18 ;  /* 0x00000018029c7836 */ /* 0x040fe20000000000 */
[----:B------:R-:W-:Y:S01]  /*0d20*/  LOP3.LUT R4, R3, 0x1ffffffe, RZ, 0xc0, !PT ;  /* 0x1ffffffe03047812 */ /* 0x000fe200078ec0ff */
[C---:B------:R-:W-:Y:S01]  /*0d30*/  VIADD R23, R2.reuse, 0x20 ;  /* 0x0000002002177836 */ /* 0x040fe20000000000 */
[----:B------:R1:W-:Y:S01]  /*0d40*/  STL [R1], R0 ;  /* 0x0000000001007387 */ /* 0x0003e20000100800 */
[----:B------:R-:W-:-:S02]  /*0d50*/  VIADD R19, R2, 0x30 ;  /* 0x0000003002137836 */ /* 0x000fc40000000000 */
[----:B------:R-:W-:Y:S02]  /*0d60*/  IMAD.IADD R4, R11, 0x1, -R4 ;  /* 0x000000010b047824 */ /* 0x000fe400078e0a04 */
[----:B------:R-:W-:Y:S01]  /*0d70*/  IMAD.IADD R16, R13, 0x1, -R16 ;  /* 0x000000010d107824 */ /* 0x000fe200078e0a10 */
[----:B0-----:R-:W-:Y:S02]  /*0d80*/  SHF.R.S32.HI R2, RZ, 0x1f, R0 ;  /* 0x0000001fff027819 */ /* 0x001fe40000011400 */
[----:B-1----:R-:W-:-:S03]  /*0d90*/  SHF.R.S32.HI R0, RZ, 0x1f, R157 ;  /* 0x0000001fff007819 */ /* 0x002fc6000001149d */
[----:B------:R0:W-:Y:S01]  /*0da0*/  STL [R1+0x28], R2 ;  /* 0x0000280201007387 */ /* 0x0001e20000100800 */
[----:B------:R-:W-:Y:S01]  /*0db0*/  SHF.R.S32.HI R0, RZ, 0x1f, R22 ;  /* 0x0000001fff007819 */ /* 0x000fe20000011416 */
[----:B------:R-:W-:Y:S01]  /*0dc0*/  IMAD R0, R4, 0x8, R5 ;  /* 0x0000000804007824 */ /* 0x000fe200078e0205 */
[----:B------:R-:W-:-:S04]  /*0dd0*/  SHF.L.U32 R17, R16, 0x3, RZ ;  /* 0x0000000310117819 */ /* 0x000fc800000006ff */
[----:B------:R1:W-:Y:S01]  /*0de0*/  STL [R1+0x34], R0 ;  /* 0x0000340001007387 */ /* 0x0003e20000100800 */
[----:B------:R-:W-:Y:S02]  /*0df0*/  SHF.R.S32.HI R3, RZ, 0x1f, R17 ;  /* 0x0000001fff037819 */ /* 0x000fe40000011411 */
[----:B------:R-:W-:Y:S02]  /*0e00*/  SHF.R.S32.HI R3, RZ, 0x1f, R156 ;  /* 0x0000001fff037819 */ /* 0x000fe4000001149c */
[----:B0-----:R-:W-:Y:S02]  /*0e10*/  SHF.R.S32.HI R2, RZ, 0x1f, R23 ;  /* 0x0000001fff027819 */ /* 0x001fe40000011417 */
[----:B------:R-:W-:Y:S02]  /*0e20*/  SHF.R.S32.HI R3, RZ, 0x1f, R19 ;  /* 0x0000001fff037819 */ /* 0x000fe40000011413 */
[----:B------:R-:W-:-:S07]  /*0e30*/  SHF.R.S32.HI R2, RZ, 0x1f, R18 ;  /* 0x0000001fff027819 */ /* 0x000fce0000011412 */
.L_x_220:
[----:B0123--:R-:W0:Y:S01]  /*0e40*/  LDC.64 R2, c[0x0][0xc88] ;  /* 0x00032200ff027b82 */ /* 0x00fe220000000a00 */
[----:B------:R-:W-:Y:S01]  /*0e50*/  ULDC.64 UR8, c[0x0][0xa28] ;  /* 0x00028a0000087ab9 */ /* 0x000fe20000000a00 */
[----:B------:R-:W-:Y:S01]  /*0e60*/  ULDC.64 UR10, c[0x0][0xa20] ;  /* 0x00028800000a7ab9 */ /* 0x000fe20000000a00 */
[----:B------:R-:W-:Y:S01]  /*0e70*/  ULDC UR4, c[0x0][0x424] ;  /* 0x0001090000047ab9 */ /* 0x000fe20000000800 */
[----:B------:R-:W-:Y:S01]  /*0e80*/  ULDC UR7, c[0x0][0x2f0] ;  /* 0x0000bc0000077ab9 */ /* 0x000fe20000000800 */
[----:B0-----:R-:W-:-:S06]  /*0e90*/  IMAD.WIDE R2, R31, 0x4, R2 ;  /* 0x000000041f027825 */ /* 0x001fcc00078e0202 */
[----:B------:R-:W2:Y:S01]  /*0ea0*/  LDG.E R2, desc[UR50][R2.64] ;  /* 0x0000003202027981 */ /* 0x000ea2000c1e1900 */
[----:B------:R-:W-:Y:S02]  /*0eb0*/  UISETP.NE.U32.AND UP0, UPT, UR8, URZ, UPT ;  /* 0x0000003f0800728c */ /* 0x000fe4000bf05070 */
[----:B------:R-:W-:Y:S02]  /*0ec0*/  UISETP.NE.U32.AND UP1, UPT, UR10, URZ, UPT ;  /* 0x0000003f0a00728c */ /* 0x000fe4000bf25070 */
[----:B------:R-:W-:Y:S02]  /*0ed0*/  UISETP.NE.AND.EX UP0, UPT, UR9, URZ, UPT, UP0 ;  /* 0x0000003f0900728c */ /* 0x000fe4000bf05300 */
[----:B------:R-:W-:-:S04]  /*0ee0*/  UISETP.NE.AND.EX UP1, UPT, UR11, URZ, UPT, UP1 ;  /* 0x0000003f0b00728c */ /* 0x000fc8000bf25310 */
[----:B------:R-:W-:Y:S02]  /*0ef0*/  PLOP3.LUT P0, PT, PT, PT, UP0, 0x80, 0x0 ;  /* 0x000000000000781c */ /* 0x000fe40003f0f008 */
[----:B------:R-:W-:Y:S02]  /*0f00*/  PLOP3.LUT P1, PT, PT, PT, UP1, 0x80, 0x0 ;  /* 0x000000000000781c */ /* 0x000fe40003f2f018 */
[----:B--2---:R-:W-:-:S13]  /*0f10*/  R2UR UR39, R2 ;  /* 0x00000000022772ca */ /* 0x004fda00000e0000 */
[----:B------:R-:W-:Y:S02]  /*0f20*/  USHF.R.S32.HI UR40, URZ, 0x1f, UR39 ;  /* 0x0000001f3f287899 */ /* 0x000fe40008011427 */
[----:B------:R-:W-:-:S04]  /*0f30*/  @UP0 ULEA UR8, UP2, UR39, UR8, 0x2 ;  /* 0x0000000827080291 */ /* 0x000fc8000f84103f */
[----:B------:R-:W-:Y:S02]  /*0f40*/  @UP0 ULEA.HI.X UR9, UR39, UR9, UR40, 0x2, UP2 ;  /* 0x0000000927090291 */ /* 0x000fe400090f1428 */
[----:B------:R-:W-:Y:S01]  /*0f50*/  @UP1 ULEA UR10, UP0, UR39, UR10, 0x2 ;  /* 0x0000000a270a1291 */ /* 0x000fe2000f80103f */
[----:B------:R-:W-:-:S03]  /*0f60*/  IMAD.U32 R2, RZ, RZ, UR8 ;  /* 0x00000008ff027e24 */ /* 0x000fc6000f8e00ff */
[----:B------:R-:W-:Y:S01]  /*0f70*/  @UP1 ULEA.HI.X UR11, UR39, UR11, UR40, 0x2, UP0 ;  /* 0x0000000b270b1291 */ /* 0x000fe200080f1428 */
[----:B------:R-:W-:Y:S01]  /*0f80*/  IMAD.U32 R3, RZ, RZ, UR9 ;  /* 0x00000009ff037e24 */ /* 0x000fe2000f8e00ff */
[----:B------:R-:W-:Y:S01]  /*0f90*/  ULDC.64 UR8, c[0x0][0x418] ;  /* 0x0001060000087ab9 */ /* 0x000fe20000000a00 */
[----:B------:R-:W-:-:S03]  /*0fa0*/  IMAD.U32 R4, RZ, RZ, UR10 ;  /* 0x0000000aff047e24 */ /* 0x000fc6000f8e00ff */
[----:B------:R-:W-:Y:S01]  /*0fb0*/  IMAD.U32 R5, RZ, RZ, UR11 ;  /* 0x0000000bff057e24 */ /* 0x000fe2000f8e00ff */
[----:B------:R-:W2:Y:S04]  /*0fc0*/  @P0 LDG.E R2, desc[UR50][R2.64] ;  /* 0x0000003202020981 */ /* 0x000ea8000c1e1900 */
[----:B------:R-:W3:Y:S01]  /*0fd0*/  @P1 LDG.E R4, desc[UR50][R4.64] ;  /* 0x0000003204041981 */ /* 0x000ee2000c1e1900 */
[----:B------:R-:W-:Y:S01]  /*0fe0*/  UISETP.NE.U32.AND UP0, UPT, UR8, URZ, UPT ;  /* 0x0000003f0800728c */ /* 0x000fe2000bf05070 */
[----:B------:R-:W-:Y:S01]  /*0ff0*/  UMOV UR49, URZ ;  /* 0x0000003f00317c82 */ /* 0x000fe20008000000 */
[----:B------:R-:W-:Y:S02]  /*1000*/  ULOP3.LUT UR8, UR5, 0xff000000, URZ, 0xc0, !UPT ;  /* 0xff00000005087892 */ /* 0x000fe4000f8ec03f */
[----:B------:R-:W-:Y:S01]  /*1010*/  UISETP.NE.AND.EX UP0, UPT, UR9, URZ, UPT, UP0 ;  /* 0x0000003f0900728c */ /* 0x000fe2000bf05300 */
[----:B------:R-:W-:-:S03]  /*1020*/  UMOV UR41, UR6 ;  /* 0x0000000600297c82 */ /* 0x000fc60008000000 */
[----:B------:R-:W-:-:S04]  /*1030*/  USEL UR4, UR4, 0x1, UP0 ;  /* 0x0000000104047887 */ /* 0x000fc80008000000 */
[----:B------:R-:W-:Y:S01]  /*1040*/  UIMAD UR4, UR4, UR7, URZ ;  /* 0x00000007040472a4 */ /* 0x000fe2000f8e023f */
[----:B--2---:R-:W-:-:S06]  /*1050*/  @P0 R2UR UR49, R2 ;  /* 0x00000000023102ca */ /* 0x004fcc00000e0000 */
[----:B---3--:R-:W-:Y:S01]  /*1060*/  @P1 R2UR UR4, R4 ;  /* 0x00000000040412ca */ /* 0x008fe200000e0000 */
[----:B----45:R-:W-:-:S14]  /*1070*/  @P1 BRA `(.L_x_183) ;  /* 0x0000000000341947 */ /* 0x030fdc0003800000 */
[----:B------:R-:W-:Y:S02]  /*1080*/  ULDC.64 UR6, c[0x0][0xa08] ;  /* 0x0002820000067ab9 */ /* 0x000fe40000000a00 */
[----:B------:R-:W-:-:S04]  /*1090*/  ISETP.NE.U32.AND P0, PT, RZ, UR6, PT ;  /* 0x00000006ff007c0c */ /* 0x000fc8000bf05070 */
[----:B------:R-:W-:-:S13]  /*10a0*/  ISETP.NE.AND.EX P0, PT, RZ, UR7, PT, P0 ;  /* 0x00000007ff007c0c */ /* 0x000fda000bf05300 */
[----:B------:R-:W-:Y:S05]  /*10b0*/  @!P0 BRA `(.L_x_183) ;  /* 0x0000000000248947 */ /* 0x000fea0003800000 */
[----:B------:R-:W-:Y:S02]  /*10c0*/  ULDC.64 UR6, c[0x0][0xa08] ;  /* 0x0002820000067ab9 */ /* 0x000fe40000000a00 */
[----:B------:R-:W-:-:S06]  /*10d0*/  UIMAD.WIDE UR6, UR39, 0x4, UR6 ;  /* 0x00000004270678a5 */ /* 0x000fcc000f8e0206 */
[----:B------:R-:W-:Y:S02]  /*10e0*/  IMAD.U32 R2, RZ, RZ, UR6 ;  /* 0x00000006ff027e24 */ /* 0x000fe4000f8e00ff */
[----:B------:R-:W-:-:S05]  /*10f0*/  IMAD.U32 R3, RZ, RZ, UR7 ;  /* 0x00000007ff037e24 */ /* 0x000fca000f8e00ff */
[----:B------:R-:W2:Y:S04]  /*1100*/  LDG.E R4, desc[UR50][R2.64] ;  /* 0x0000003202047981 */ /* 0x000ea8000c1e1900 */
[----:B-1----:R-:W3:Y:S01]  /*1110*/  LDG.E R0, desc[UR50][R2.64+0x4] ;  /* 0x0000043202007981 */ /* 0x002ee2000c1e1900 */
[----:B--2---:R-:W-:Y:S02]  /*1120*/  R2UR UR4, R4 ;  /* 0x00000000040472ca */ /* 0x004fe400000e0000 */
[----:B---3--:R-:W-:-:S13]  /*1130*/  R2UR UR6, R0 ;  /* 0x00000000000672ca */ /* 0x008fda00000e0000 */
[----:B------:R-:W-:-:S12]  /*1140*/  UIADD3 UR4, -UR4, UR6, URZ ;  /* 0x0000000604047290 */ /* 0x000fd8000fffe13f */
.L_x_183:
[----:B------:R-:W-:Y:S02]  /*1150*/  UIADD3 UR49, -UR49, UR4, URZ ;  /* 0x0000000431317290 */ /* 0x000fe4000fffe13f */
[----:B------:R-:W-:Y:S02]  /*1160*/  ULOP3.LUT UR4, UR5, 0xff0000, URZ, 0xc0, !UPT ;  /* 0x00ff000005047892 */ /* 0x000fe4000f8ec03f */
[----:B------:R-:W-:Y:S02]  /*1170*/  UISETP.GE.AND UP0, UPT, UR49, 0x1, UPT ;  /* 0x000000013100788c */ /* 0x000fe4000bf06270 */
[----:B------:R-:W-:Y:S02]  /*1180*/  UIADD3 UR6, UR49, 0x9f, URZ ;  /* 0x0000009f31067890 */ /* 0x000fe4000fffe03f */
[----:B------:R-:W-:Y:S02]  /*1190*/  USHF.R.U32.HI UR8, URZ, 0x8, UR8 ;  /* 0x000000083f087899 */ /* 0x000fe40008011608 */
[----:B------:R-:W-:Y:S01]  /*11a0*/  PLOP3.LUT P0, PT, PT, PT, UP0, 0x80, 0x0 ;  /* 0x000000000000781c */ /* 0x000fe20003f0f008 */
[----:B------:R-:W-:-:S02]  /*11b0*/  UIMAD.WIDE UR6, UR6, 0x66666667, URZ ;  /* 0x66666667060678a5 */ /* 0x000fc4000f8e023f */
[----:B------:R-:W-:Y:S02]  /*11c0*/  ULEA.HI UR8, UR4, UR8, URZ, 0x10 ;  /* 0x0000000804087291 */ /* 0x000fe4000f8f803f */
[----:B------:R-:W-:Y:S02]  /*11d0*/  USHF.R.U32.HI UR6, URZ, 0x1f, UR7 ;  /* 0x0000001f3f067899 */ /* 0x000fe40008011607 */
[----:B------:R-:W-:Y:S02]  /*11e0*/  ULOP3.LUT UR42, UR8, 0xff, URZ, 0xc0, !UPT ;  /* 0x000000ff082a7892 */ /* 0x000fe4000f8ec03f */
[----:B------:R-:W-:Y:S01]  /*11f0*/  ULOP3.LUT UR43, UR5, 0xffff, URZ, 0xc0, !UPT ;  /* 0x0000ffff052b7892 */ /* 0x000fe2000f8ec03f */
[----:B------:R-:W-:Y:S01]  /*1200*/  UMOV UR4, URZ ;  /* 0x0000003f00047c82 */ /* 0x000fe20008000000 */
[----:B------:R-:W-:Y:S02]  /*1210*/  USHF.R.U32.HI UR44, URZ, 0x10, UR8 ;  /* 0x000000103f2c7899 */ /* 0x000fe40008011608 */
[----:B------:R-:W-:Y:S01]  /*1220*/  ULEA.HI.SX32 UR9, UR7, UR6, 0x1a ;  /* 0x0000000607097291 */ /* 0x000fe2000f8fd23f */
[----:B------:R-:W-:Y:S11]  /*1230*/  @!P0 BRA `(.L_x_184) ;  /* 0x0000000000908947 */ /* 0x000ff60003800000 */
[----:B------:R-:W-:Y:S01]  /*1240*/  UISETP.NE.AND UP0, UPT, UR44, URZ, UPT ;  /* 0x0000003f2c00728c */ /* 0x000fe2000bf05270 */
[----:B------:R-:W-:-:S03]  /*1250*/  ULDC UR4, c[0x0][0x9f0] ;  /* 0x00027c0000047ab9 */ /* 0x000fc60000000800 */
[----:B------:R-:W-:-:S03]  /*1260*/  USEL UR10, UR44, UR4, UP0 ;  /* 0x000000042c0a7287 */ /* 0x000fc60008000000 */
[----:B------:R-:W-:Y:S01]  /*1270*/  UMOV UR4, URZ ;  /* 0x0000003f00047c82 */ /* 0x000fe20008000000 */
[----:B------:R-:W-:Y:S02]  /*1280*/  UIADD3 UR6, UR9, -0x1, UR10 ;  /* 0xffffffff09067890 */ /* 0x000fe4000fffe00a */
[----:B------:R-:W-:-:S04]  /*1290*/  MOV R3, UR10 ;  /* 0x0000000a00037c02 */ /* 0x000fc80008000f00 */
[-C--:B-1----:R-:W-:Y:S01]  /*12a0*/  IABS R0, R3.reuse ;  /* 0x0000000300007213 */ /* 0x082fe20000000000 */
[----:B------:R-:W-:Y:S01]  /*12b0*/  IMAD.U32 R4, RZ, RZ, UR6 ;  /* 0x00000006ff047e24 */ /* 0x000fe2000f8e00ff */
[----:B------:R-:W-:Y:S01]  /*12c0*/  IABS R5, R3 ;  /* 0x0000000300057213 */ /* 0x000fe20000000000 */
[----:B------:R-:W-:Y:S01]  /*12d0*/  ULOP3.LUT UR6, UR6, UR10, URZ, 0x3c, !UPT ;  /* 0x0000000a06067292 */ /* 0x000fe2000f8e3c3f */
[----:B------:R-:W-:Y:S02]  /*12e0*/  R2UR UR11, R0 ;  /* 0x00000000000b72ca */ /* 0x000fe400000e0000 */
[----:B------:R-:W-:-:S05]  /*12f0*/  IABS R4, R4 ;  /* 0x0000000400047213 */ /* 0x000fca0000000000 */
        /* <DEDUP_REMOVED lines=24> */
.L_x_184:
[----:B------:R-:W-:Y:S01]  /*1480*/  UIMAD UR45, UR42, UR4, URZ ;  /* 0x000000042a2d72a4 */ /* 0x000fe2000f8e023f */
[----:B-1----:R-:W-:Y:S01]  /*1490*/  IMAD.U32 R0, RZ, RZ, UR9 ;  /* 0x00000009ff007e24 */ /* 0x002fe2000f8e00ff */
[----:B------:R-:W-:Y:S01]  /*14a0*/  PLOP3.LUT P0, PT, PT, PT, PT, 0x80, 0x0 ;  /* 0x000000000000781c */ /* 0x000fe20003f0f070 */
[----:B------:R-:W-:Y:S01]  /*14b0*/  IMAD.U32 R3, RZ, RZ, UR4 ;  /* 0x00000004ff037e24 */ /* 0x000fe2000f8e00ff */
[----:B------:R-:W-:Y:S02]  /*14c0*/  CS2R R4, SRZ ;  /* 0x0000000000047805 */ /* 0x000fe4000001ff00 */
[----:B------:R-:W-:Y:S02]  /*14d0*/  CS2R R58, SRZ ;  /* 0x00000000003a7805 */ /* 0x000fe4000001ff00 */
[----:B------:R-:W-:Y:S02]  /*14e0*/  CS2R R6, SRZ ;  /* 0x0000000000067805 */ /* 0x000fe4000001ff00 */
[----:B------:R-:W-:-:S02]  /*14f0*/  CS2R R26, SRZ ;  /* 0x00000000001a7805 */ /* 0x000fc4000001ff00 */
[----:B------:R-:W-:Y:S02]  /*1500*/  VIADDMNMX R0, R3, UR45, R0, PT ;  /* 0x0000002d03007c46 */ /* 0x000fe4000b800100 */
[----:B------:R-:W-:Y:S01]  /*1510*/  CS2R R8, SRZ ;  /* 0x0000000000087805 */ /* 0x000fe2000001ff00 */
[----:B------:R-:W-:Y:S01]  /*1520*/  IMAD.MOV.U32 R36, RZ, RZ, RZ ;  /* 0x000000ffff247224 */ /* 0x000fe200078e00ff */
[----:B------:R-:W-:Y:S02]  /*1530*/  CS2R R10, SRZ ;  /* 0x00000000000a7805 */ /* 0x000fe4000001ff00 */
[----:B------:R-:W-:Y:S02]  /*1540*/  R2UR UR48, R0 ;  /* 0x00000000003072ca */ /* 0x000fe400000e0000 */
[----:B------:R-:W-:Y:S02]  /*1550*/  CS2R R38, SRZ ;  /* 0x0000000000267805 */ /* 0x000fe4000001ff00 */
[----:B------:R-:W-:-:S02]  /*1560*/  CS2R R34, SRZ ;  /* 0x0000000000227805 */ /* 0x000fc4000001ff00 */
[----:B------:R-:W-:Y:S01]  /*1570*/  MOV R33, RZ ;  /* 0x000000ff00217202 */ /* 0x000fe20000000f00 */
[----:B------:R-:W-:Y:S01]  /*1580*/  IMAD.MOV.U32 R44, RZ, RZ, RZ ;  /* 0x000000ffff2c7224 */ /* 0x000fe200078e00ff */
[----:B------:R-:W-:Y:S02]  /*1590*/  CS2R R12, SRZ ;  /* 0x00000000000c7805 */ /* 0x000fe4000001ff00 */
[----:B------:R-:W-:Y:S02]  /*15a0*/  CS2R R46, SRZ ;  /* 0x00000000002e7805 */ /* 0x000fe4000001ff00 */
[----:B------:R-:W-:Y:S01]  /*15b0*/  CS2R R42, SRZ ;  /* 0x00000000002a7805 */ /* 0x000fe2000001ff00 */
[----:B------:R-:W-:Y:S01]  /*15c0*/  IMAD.MOV.U32 R41, RZ, RZ, RZ ;  /* 0x000000ffff297224 */ /* 0x000fe200078e00ff */
[----:B------:R-:W-:Y:S01]  /*15d0*/  CS2R R14, SRZ ;  /* 0x00000000000e7805 */ /* 0x000fe2000001ff00 */
[----:B------:R-:W-:Y:S01]  /*15e0*/  IMAD.MOV.U32 R52, RZ, RZ, RZ ;  /* 0x000000ffff347224 */ /* 0x000fe200078e00ff */
[----:B------:R-:W-:-:S02]  /*15f0*/  CS2R R54, SRZ ;  /* 0x0000000000367805 */ /* 0x000fc4000001ff00 */
[----:B------:R-:W-:Y:S01]  /*1600*/  CS2R R50, SRZ ;  /* 0x0000000000327805 */ /* 0x000fe2000001ff00 */
[----:B------:R-:W-:Y:S01]  /*1610*/  UISETP.GT.AND UP0, UPT, UR48, UR45, UPT ;  /* 0x0000002d3000728c */ /* 0x000fe2000bf04270 */
[----:B------:R-:W-:-:S05]  /*1620*/  IMAD.MOV.U32 R49, RZ, RZ, RZ ;  /* 0x000000ffff317224 */ /* 0x000fca00078e00ff */
[----:B------:R-:W-:-:S13]  /*1630*/  PLOP3.LUT P1, PT, PT, PT, UP0, 0x80, 0x0 ;  /* 0x000000000000781c */ /* 0x000fda0003f2f008 */
[----:B------:R-:W-:Y:S05]  /*1640*/  @!P1 BRA `(.L_x_185) ;  /* 0x0000006c00049947 */ /* 0x000fea0003800000 */
[----:B------:R-:W0:Y:S01]  /*1650*/  S2R R2, SR_TID.X ;  /* 0x0000000000027919 */ /* 0x000e220000002100 */
[----:B------:R-:W-:Y:S01]  /*1660*/  MOV R5, 0x400 ;  /* 0x0000040000057802 */ /* 0x000fe20000000f00 */
[----:B------:R-:W1:Y:S01]  /*1670*/  S2R R24, SR_CgaCtaId ;  /* 0x0000000000187919 */ /* 0x000e620000008800 */
[----:B0-----:R-:W-:Y:S02]  /*1680*/  VIADD R20, R2, 0xffffff80 ;  /* 0xffffff8002147836 */ /* 0x001fe40000000000 */
[----:B-1----:R-:W-:-:S03]  /*1690*/  LEA R25, R24, R5, 0x18 ;  /* 0x0000000518197211 */ /* 0x002fc600078ec0ff */
[----:B------:R-:W-:-:S04]  /*16a0*/  SHF.R.S32.HI R2, RZ, 0x1f, R20 ;  /* 0x0000001fff027819 */ /* 0x000fc80000011414 */
[----:B------:R-:W-:-:S04]  /*16b0*/  LEA.HI R2, R2, R20, RZ, 0x7 ;  /* 0x0000001402027211 */ /* 0x000fc800078f38ff */
[----:B------:R-:W-:-:S05]  /*16c0*/  SHF.R.S32.HI R2, RZ, 0x7, R2 ;  /* 0x00000007ff027819 */ /* 0x000fca0000011402 */
[----:B------:R-:W0:Y:S02]  /*16d0*/  SHFL.IDX PT, R0, R2, RZ, 0x1f ;  /* 0x00001fff02007589 */ /* 0x000e2400000e0000 */
[----:B0-----:R-:W-:-:S05]  /*16e0*/  IMAD.HI R2, R0, 0x55555556, RZ ;  /* 0x5555555600027827 */ /* 0x001fca00078e02ff */
[----:B------:R-:W-:-:S05]  /*16f0*/  LEA.HI R3, R2, R2, RZ, 0x1 ;  /* 0x0000000202037211 */ /* 0x000fca00078f08ff */
[----:B------:R-:W-:Y:S02]  /*1700*/  IMAD R3, R3, -0x3, R0 ;  /* 0xfffffffd03037824 */ /* 0x000fe400078e0200 */
[----:B------:R-:W-:-:S04]  /*1710*/  VIADD R0, R25, 0xb000 ;  /* 0x0000b00019007836 */ /* 0x000fc80000000000 */
[----:B------:R-:W-:Y:S01]  /*1720*/  IMAD R3, R3, 0x1000, R0 ;  /* 0x0000100003037824 */ /* 0x000fe200078e0200 */
[----:B------:R-:W-:-:S04]  /*1730*/  LOP3.LUT P0, RZ, R0, 0x9f, RZ, 0xc0, !PT ;  /* 0x0000009f00ff7812 */ /* 0x000fc8000780c0ff */
[----:B------:R-:W-:-:S04]  /*1740*/  SHF.R.U32.HI R3, RZ, 0x4, R3 ;  /* 0x00000004ff037819 */ /* 0x000fc80000011603 */
[----:B------:R-:W-:-:S05]  /*1750*/  LOP3.LUT R26, R3, 0x3fff, RZ, 0xc0, !PT ;  /* 0x00003fff031a7812 */ /* 0x000fca00078ec0ff */
[----:B------:R-:W-:Y:S05]  /*1760*/  @!P0 BRA `(.L_x_186) ;  /* 0x0000000000408947 */ /* 0x000fea0003800000 */
[----:B------:R-:W-:Y:S01]  /*1770*/  MOV R0, 0x0 ;  /* 0x0000000000007802 */ /* 0x000fe20000000f00 */
[----:B------:R-:W-:Y:S01]  /*1780*/  ULDC.64 UR4, c[0x4][0x98] ;  /* 0x0100260000047ab9 */ /* 0x000fe20000000a00 */
[----:B------:R-:W-:Y:S01]  /*1790*/  ULDC.64 UR6, c[0x4][0x30] ;  /* 0x01000c0000067ab9 */ /* 0x000fe20000000a00 */
[----:B------:R-:W-:Y:S01]  /*17a0*/  MOV R4, UR4 ;  /* 0x0000000400047c02 */ /* 0x000fe20008000f00 */
[----:B------:R0:W1:Y:S01]  /*17b0*/  LDC.64 R2, c[0x4][R0] ;  /* 0x0100000000027b82 */ /* 0x0000620000000a00 */
[----:B------:R-:W-:Y:S01]  /*17c0*/  IMAD.U32 R5, RZ, RZ, UR5 ;  /* 0x00000005ff057e24 */ /* 0x000fe2000f8e00ff */
[----:B------:R-:W-:Y:S01]  /*17d0*/  ULDC.64 UR4, c[0x4][0xa0] ;  /* 0x0100280000047ab9 */ /* 0x000fe20000000a00 */
[----:B------:R-:W-:Y:S01]  /*17e0*/  IMAD.U32 R10, RZ, RZ, UR6 ;  /* 0x00000006ff0a7e24 */ /* 0x000fe2000f8e00ff */
[----:B------:R-:W-:Y:S01]  /*17f0*/  MOV R13, RZ ;  /* 0x000000ff000d7202 */ /* 0x000fe20000000f00 */
[----:B------:R-:W-:Y:S02]  /*1800*/  IMAD.U32 R6, RZ, RZ, UR4 ;  /* 0x00000004ff067e24 */ /* 0x000fe4000f8e00ff */
[----:B------:R-:W-:-:S02]  /*1810*/  IMAD.U32 R7, RZ, RZ, UR5 ;  /* 0x00000005ff077e24 */ /* 0x000fc4000f8e00ff */
[----:B------:R-:W-:Y:S02]  /*1820*/  IMAD.U32 R11, RZ, RZ, UR7 ;  /* 0x00000007ff0b7e24 */ /* 0x000fe4000f8e00ff */
[----:B------:R-:W-:Y:S02]  /*1830*/  IMAD.MOV.U32 R8, RZ, RZ, 0x70 ;  /* 0x00000070ff087424 */ /* 0x000fe400078e00ff */
[----:B0-----:R-:W-:-:S07]  /*1840*/  IMAD.MOV.U32 R12, RZ, RZ, 0x1 ;  /* 0x00000001ff0c7424 */ /* 0x001fce00078e00ff */
[----:B------:R-:W-:-:S07]  /*1850*/  LEPC R20, `(.L_x_186) ;  /* 0x000000001014794e */ /* 0x000fce0000000000 */
[----:B-1----:R-:W-:Y:S05]  /*1860*/  CALL.ABS.NOINC R2 ;  /* 0x0000000002007343 */ /* 0x002fea0003c00000 */
.L_x_186:
[----:B------:R-:W-:Y:S01]  /*1870*/  ULDC.64 UR6, c[0x0][0x998] ;  /* 0x0002660000067ab9 */ /* 0x000fe20000000a00 */
[----:B------:R-:W-:Y:S01]  /*1880*/  ULDC.64 UR4, c[0x0][0x990] ;  /* 0x0002640000047ab9 */ /* 0x000fe20000000a00 */
[----:B------:R-:W-:Y:S02]  /*1890*/  ISETP.NE.U32.AND P1, PT, RZ, UR6, PT ;  /* 0x00000006ff007c0c */ /* 0x000fe4000bf25070 */
[----:B------:R-:W-:Y:S02]  /*18a0*/  ISETP.NE.U32.AND P0, PT, RZ, UR4, PT ;  /* 0x00000004ff007c0c */ /* 0x000fe4000bf05070 */
[----:B------:R-:W-:Y:S02]  /*18b0*/  ISETP.NE.AND.EX P1, PT, RZ, UR7, PT, P1 ;  /* 0x00000007ff007c0c */ /* 0x000fe4000bf25310 */
[----:B------:R-:W-:-:S11]  /*18c0*/  ISETP.NE.AND.EX P0, PT, RZ, UR5, PT, P0 ;  /* 0x00000005ff007c0c */ /* 0x000fd6000bf05300 */
[----:B------:R-:W0:Y:S08]  /*18d0*/  @P1 LDC.64 R8, c[0x0][0x9b8] ;  /* 0x00026e00ff081b82 */ /* 0x000e300000000a00 */
[----:B------:R-:W1:Y:S08]  /*18e0*/  @P0 LDC.64 R6, c[0x0][0x9a8] ;  /* 0x00026a00ff060b82 */ /* 0x000e700000000a00 */
[----:B------:R-:W2:Y:S08]  /*18f0*/  @P0 LDC.64 R10, c[0x0][0x9b0] ;  /* 0x00026c00ff0a0b82 */ /* 0x000eb00000000a00 */
[----:B------:R-:W3:Y:S01]  /*1900*/  @P1 LDC.64 R12, c[0x0][0x9c0] ;  /* 0x00027000ff0c1b82 */ /* 0x000ee20000000a00 */
[----:B0-----:R-:W-:-:S02]  /*1910*/  @P1 IMAD R2, R8, UR40, RZ ;  /* 0x0000002808021c24 */ /* 0x001fc4000f8e02ff */
[----:B------:R-:W-:-:S04]  /*1920*/  @P1 IMAD.WIDE.U32 R4, R8, UR39, RZ ;  /* 0x0000002708041c25 */ /* 0x000fc8000f8e00ff */
[----:B------:R-:W-:Y:S02]  /*1930*/  @P1 IMAD R9, R9, UR39, R2 ;  /* 0x0000002709091c24 */ /* 0x000fe4000f8e0202 */
[C---:B-1----:R-:W-:Y:S02]  /*1940*/  @P0 IMAD R0, R6.reuse, UR40, RZ ;  /* 0x0000002806000c24 */ /* 0x042fe4000f8e02ff */
[----:B------:R-:W-:-:S04]  /*1950*/  @P0 IMAD.WIDE.U32 R2, R6, UR39, RZ ;  /* 0x0000002706020c25 */ /* 0x000fc8000f8e00ff */
[----:B------:R-:W-:Y:S02]  /*1960*/  @P0 IMAD R7, R7, UR39, R0 ;  /* 0x0000002707070c24 */ /* 0x000fe4000f8e0200 */
[----:B------:R-:W-:Y:S02]  /*1970*/  @P1 IMAD.IADD R5, R5, 0x1, R9 ;  /* 0x0000000105051824 */ /* 0x000fe400078e0209 */
[----:B------:R-:W-:Y:S02]  /*1980*/  @P0 IMAD.IADD R3, R3, 0x1, R7 ;  /* 0x0000000103030824 */ /* 0x000fe400078e0207 */
[----:B------:R-:W-:Y:S02]  /*1990*/  IMAD.MOV.U32 R0, RZ, RZ, 0x3f800000 ;  /* 0x3f800000ff007424 */ /* 0x000fe400078e00ff */
[----:B--2---:R-:W-:-:S04]  /*19a0*/  @P0 IMAD.WIDE.U32 R2, R10, UR43, R2 ;  /* 0x0000002b0a020c25 */ /* 0x004fc8000f8e0002 */
[----:B---3--:R-:W-:Y:S01]  /*19b0*/  @P1 IMAD.WIDE.U32 R6, R12, UR43, R4 ;  /* 0x0000002b0c061c25 */ /* 0x008fe2000f8e0004 */
[----:B------:R-:W-:-:S03]  /*19c0*/  @P0 LEA R4, P2, R2, UR4, 0x2 ;  /* 0x0000000402040c11 */ /* 0x000fc6000f8410ff */
[----:B------:R-:W-:Y:S01]  /*19d0*/  @P0 IMAD R5, R11, UR43, R3 ;  /* 0x0000002b0b050c24 */ /* 0x000fe2000f8e0203 */
[----:B------:R-:W-:Y:S01]  /*19e0*/  @P1 LEA R8, P3, R6, UR6, 0x2 ;  /* 0x0000000606081c11 */ /* 0x000fe2000f8610ff */
[----:B------:R-:W-:-:S03]  /*19f0*/  @P1 IMAD R3, R13, UR43, R7 ;  /* 0x0000002b0d031c24 */ /* 0x000fc6000f8e0207 */
[----:B------:R-:W-:Y:S02]  /*1a00*/  @P0 LEA.HI.X R5, R2, UR5, R5, 0x2, P2 ;  /* 0x0000000502050c11 */ /* 0x000fe400090f1405 */
[----:B------:R-:W-:Y:S01]  /*1a10*/  @P1 LEA.HI.X R9, R6, UR7, R3, 0x2, P3 ;  /* 0x0000000706091c11 */ /* 0x000fe200098f1403 */
[----:B------:R-:W-:-:S04]  /*1a20*/  IMAD.MOV.U32 R3, RZ, RZ, 0x3f800000 ;  /* 0x3f800000ff037424 */ /* 0x000fc800078e00ff */
[----:B------:R-:W2:Y:S04]  /*1a30*/  @P1 LDG.E R0, desc[UR50][R8.64] ;  /* 0x0000003208001981 */ /* 0x000ea8000c1e1900 */
[----:B------:R-:W2:Y:S01]  /*1a40*/  @P0 LDG.E R3, desc[UR50][R4.64] ;  /* 0x0000003204030981 */ /* 0x000ea2000c1e1900 */
[----:B------:R-:W-:-:S04]  /*1a50*/  ULEA.HI UR4, UR46, UR46, URZ, 0x1 ;  /* 0x0000002e2e047291 */ /* 0x000fc8000f8f083f */
[----:B------:R-:W-:-:S04]  /*1a60*/  ULOP3.LUT UR4, UR4, 0xfffffffe, URZ, 0xc0, !UPT ;  /* 0xfffffffe04047892 */ /* 0x000fc8000f8ec03f */
[----:B------:R-:W-:-:S06]  /*1a70*/  UIADD3 UR4, UR46, -UR4, URZ ;  /* 0x800000042e047290 */ /* 0x000fcc000fffe03f */
[----:B------:R-:W-:Y:S01]  /*1a80*/  IMAD.U32 R2, RZ, RZ, UR4 ;  /* 0x00000004ff027e24 */ /* 0x000fe2000f8e00ff */
[----:B------:R-:W-:-:S04]  /*1a90*/  ULDC UR4, c[0x0][0x9d8] ;  /* 0x0002760000047ab9 */ /* 0x000fc80000000800 */
[----:B------:R-:W-:-:S04]  /*1aa0*/  SHF.L.U32 R2, R2, 0x1f, RZ ;  /* 0x0000001f02027819 */ /* 0x000fc800000006ff */
[----:B------:R-:W0:Y:S01]  /*1ab0*/  SYNCS.PHASECHK.TRANS64.TRYWAIT P1, [R25+URZ+0x13200], R2 ;  /* 0x01320002190075a7 */ /* 0x000e22000802017f */
[----:B------:R-:W-:-:S05]  /*1ac0*/  IMAD.U32 R6, RZ, RZ, UR47 ;  /* 0x0000002fff067e24 */ /* 0x000fca000f8e00ff */
[----:B------:R-:W-:Y:S01]  /*1ad0*/  ISETP.NE.AND P0, PT, R6, 0x3, PT ;  /* 0x000000030600780c */ /* 0x000fe20003f05270 */
[----:B--2---:R-:W-:-:S04]  /*1ae0*/  FMUL.FTZ R0, R3, R0 ;  /* 0x0000000003007220 */ /* 0x004fc80000410000 */
[----:B------:R-:W-:Y:S01]  /*1af0*/  FMUL.FTZ R0, R0, UR4 ;  /* 0x0000000400007c20 */ /* 0x000fe20008410000 */
[----:B0-----:R-:W-:Y:S07]  /*1b00*/  @!P1 BRA `(.L_x_187) ;  /* 0x000000fc00049947 */ /* 0x001fee0003800000 */
.L_x_319:
[----:B------:R-:W-:Y:S05]  /*1b10*/  @!P0 BRA `(.L_x_188) ;  /* 0x0000000000048947 */ /* 0x000fea0003800000 */
[----:B------:R-:W-:Y:S01]  /*1b20*/  BPT.TRAP 0x1 ;  /* 0x000000040000795c */ /* 0x000fe20000300000 */
.L_x_188:
[----:B0-----:R-:W-:Y:S01]  /*1b30*/  IMAD.U32 R2, RZ, RZ, UR37 ;  /* 0x00000025ff027e24 */ /* 0x001fe2000f8e00ff */
[----:B------:R-:W-:-:S03]  /*1b40*/  MOV R4, UR36 ;  /* 0x0000002400047c02 */ /* 0x000fc60008000f00 */
[----:B------:R-:W-:Y:S01]  /*1b50*/  IMAD R3, R2, 0x8, R25 ;  /* 0x0000000802037824 */ /* 0x000fe200078e0219 */
[----:B------:R-:W-:-:S04]  /*1b60*/  SHF.L.U32 R4, R4, 0x1f, RZ ;  /* 0x0000001f04047819 */ /* 0x000fc800000006ff */
[----:B------:R0:W1:Y:S01]  /*1b70*/  SYNCS.PHASECHK.TRANS64.TRYWAIT P1, [R3+URZ+0x13230], R4 ;  /* 0x01323004030075a7 */ /* 0x000062000802017f */
[----:B------:R-:W-:Y:S05]  /*1b80*/  @!P0 BRA `(.L_x_189) ;  /* 0x0000000000048947 */ /* 0x000fea0003800000 */
[----:B------:R-:W-:Y:S01]  /*1b90*/  BPT.TRAP 0x1 ;  /* 0x000000040000795c */ /* 0x000fe20000300000 */
.L_x_189:
[----:B------:R-:W-:Y:S02]  /*1ba0*/  VIADD R2, R25, 0xe000 ;  /* 0x0000e00019027836 */ /* 0x000fe40000000000 */
[----:B------:R-:W-:-:S03]  /*1bb0*/  IMAD.MOV.U32 R25, RZ, RZ, RZ ;  /* 0x000000ffff197224 */ /* 0x000fc600078e00ff */
[----:B------:R-:W-:-:S04]  /*1bc0*/  SHF.R.U32.HI R2, RZ, 0x4, R2 ;  /* 0x00000004ff027819 */ /* 0x000fc80000011602 */
[----:B------:R-:W-:Y:S01]  /*1bd0*/  LOP3.LUT R2, R2, 0x3fff, RZ, 0xc0, !PT ;  /* 0x00003fff02027812 */ /* 0x000fe200078ec0ff */
[----:B-1----:R-:W-:Y:S06]  /*1be0*/  @P1 BRA `(.L_x_190) ;  /* 0x0000000000081947 */ /* 0x002fec0003800000 */
[----:B------:R-:W1:Y:S02]  /*1bf0*/  SYNCS.PHASECHK.TRANS64.TRYWAIT P1, [R3+URZ+0x13230], R4 ;  /* 0x01323004030075a7 */ /* 0x000e64000802017f */
[----:B-1----:R-:W-:Y:S05]  /*1c00*/  @!P1 BRA `(.L_x_191) ;  /* 0x000000f800d89947 */ /* 0x002fea0003800000 */
.L_x_190:
[----:B------:R-:W-:Y:S05]  /*1c10*/  WARPSYNC.ALL ;  /* 0x0000000000007948 */ /* 0x000fea0003800000 */
[----:B------:R-:W-:-:S04]  /*1c20*/  LOP3.LUT R2, R2, 0x10000, RZ, 0xfc, !PT ;  /* 0x0001000002027812 */ /* 0x000fc800078efcff */
[----:B------:R-:W-:Y:S01]  /*1c30*/  R2UR UR12, R2 ;  /* 0x00000000020c72ca */ /* 0x000fe200000e0000 */
[----:B------:R-:W-:Y:S01]  /*1c40*/  WARPGROUP.ARRIVE ;  /* 0x00000000000079c5 */ /* 0x000fe20000000000 */
[----:B------:R-:W-:Y:S01]  /*1c50*/  LOP3.LUT R26, R26, 0x10000, RZ, 0xfc, !PT ;  /* 0x000100001a1a7812 */ /* 0x000fe200078efcff */
[----:B------:R-:W-:Y:S01]  /*1c60*/  UMOV UR11, 0x80000020 ;  /* 0x80000020000b7882 */ /* 0x000fe20000000000 */
[----:B------:R-:W-:Y:S01]  /*1c70*/  UMOV UR9, 0x80000020 ;  /* 0x8000002000097882 */ /* 0x000fe20000000000 */
[----:B------:R-:W-:Y:S01]  /*1c80*/  UMOV UR7, 0x80000020 ;  /* 0x8000002000077882 */ /* 0x000fe20000000000 */
[C---:B------:R-:W-:Y:S01]  /*1c90*/  R2UR UR8, R26.reuse ;  /* 0x000000001a0872ca */ /* 0x040fe200000e0000 */
[----:B01----:R-:W-:-:S06]  /*1ca0*/  VIADD R4, R26, 0x2 ;  /* 0x000000021a047836 */ /* 0x003fcc0000000000 */
[----:B------:R-:W-:-:S04]  /*1cb0*/  UIMAD UR12, UR37, 0x280, UR12 ;  /* 0x00000280250c78a4 */ /* 0x000fc8000f8e020c */
[----:B------:R-:W-:Y:S02]  /*1cc0*/  UIADD3 UR4, UR12, 0x80, URZ ;  /* 0x000000800c047890 */ /* 0x000fe4000fffe03f */
[----:B------:R-:W-:Y:S02]  /*1cd0*/  UIADD3 UR5, UR12, 0x100, URZ ;  /* 0x000001000c057890 */ /* 0x000fe4000fffe03f */
[----:B------:R-:W-:Y:S01]  /*1ce0*/  UMOV UR10, UR12 ;  /* 0x0000000c000a7c82 */ /* 0x000fe20008000000 */
[----:B------:R-:W-:Y:S01]  /*1cf0*/  UIADD3 UR6, UR12, 0x180, URZ ;  /* 0x000001800c067890 */ /* 0x000fe2000fffe03f */
[----:B------:R-:W-:Y:S01]  /*1d00*/  QGMMA.64x32x32.F32.E4M3.E4M3 R92, gdesc[UR8], RZ, !UPT, gsb0 ;  /* 0x00600000085c79f3 */ /* 0x000fe2000c0008ff */
[----:B------:R-:W-:Y:S01]  /*1d10*/  UMOV UR10, UR4 ;  /* 0x00000004000a7c82 */ /* 0x000fe20008000000 */
[----:B------:R-:W-:Y:S01]  /*1d20*/  UMOV UR11, 0x80000020 ;  /* 0x80000020000b7882 */ /* 0x000fe20000000000 */
[----:B------:R-:W-:Y:S02]  /*1d30*/  UIADD3 UR4, UR12, 0x200, URZ ;  /* 0x000002000c047890 */ /* 0x000fe4000fffe03f */
[----:B------:R-:W-:Y:S01]  /*1d40*/  UIADD3 UR13, UR12, 0x182, URZ ;  /* 0x000001820c0d7890 */ /* 0x000fe2000fffe03f */
[----:B------:R-:W-:-:S02]  /*1d50*/  WARPGROUP.DEPBAR.LE gsb0, 0x0 ;  /* 0x00008000000079c5 */ /* 0x000fc40000010000 */
[----:B------:R-:W-:-:S06]  /*1d60*/  WARPGROUP.ARRIVE ;  /* 0x00000000000079c5 */ /* 0x000fcc0000000000 */
[----:B------:R-:W-:Y:S01]  /*1d70*/  QGMMA.64x32x32.F32.E4M3.E4M3 R76, gdesc[UR8], RZ, !UPT, gsb0 ;  /* 0x00600000084c79f3 */ /* 0x000fe2000c0008ff */
[----:B------:R-:W-:Y:S01]  /*1d80*/  UMOV UR10, UR5 ;  /* 0x00000005000a7c82 */ /* 0x000fe20008000000 */
[----:B------:R-:W-:Y:S01]  /*1d90*/  UMOV UR11, 0x80000020 ;  /* 0x80000020000b7882 */ /* 0x000fe20000000000 */
[----:B------:R-:W-:Y:S01]  /*1da0*/  UMOV UR5, 0x80000020 ;  /* 0x8000002000057882 */ /* 0x000fe20000000000 */
[----:B------:R-:W-:Y:S02]  /*1db0*/  WARPGROUP.DEPBAR.LE gsb0, 0x0 ;  /* 0x00008000000079c5 */ /* 0x000fe40000010000 */
[----:B------:R-:W-:-:S06]  /*1dc0*/  WARPGROUP.ARRIVE ;  /* 0x00000000000079c5 */ /* 0x000fcc0000000000 */
[----:B------:R-:W-:Y:S01]  /*1dd0*/  QGMMA.64x32x32.F32.E4M3.E4M3 R60, gdesc[UR8], RZ, !UPT, gsb0 ;  /* 0x00600000083c79f3 */ /* 0x000fe2000c0008ff */
[----:B------:R-:W-:Y:S01]  /*1de0*/  UMOV UR10, UR6 ;  /* 0x00000006000a7c82 */ /* 0x000fe20008000000 */
[----:B------:R-:W-:Y:S01]  /*1df0*/  UMOV UR11, 0x80000020 ;  /* 0x80000020000b7882 */ /* 0x000fe20000000000 */
[----:B------:R-:W-:Y:S01]  /*1e00*/  UIADD3 UR6, UR12, 0x2, URZ ;  /* 0x000000020c067890 */ /* 0x000fe2000fffe03f */
[----:B------:R-:W-:Y:S02]  /*1e10*/  WARPGROUP.DEPBAR.LE gsb0, 0x0 ;  /* 0x00008000000079c5 */ /* 0x000fe40000010000 */
[----:B------:R-:W-:-:S06]  /*1e20*/  WARPGROUP.ARRIVE ;  /* 0x00000000000079c5 */ /* 0x000fcc0000000000 */
[----:B------:R-:W-:Y:S01]  /*1e30*/  QGMMA.64x32x32.F32.E4M3.E4M3 R44, gdesc[UR8], RZ, !UPT, gsb0 ;  /* 0x00600000082c79f3 */ /* 0x000fe2000c0008ff */
[----:B------:R-:W-:Y:S01]  /*1e40*/  UMOV UR10, UR4 ;  /* 0x00000004000a7c82 */ /* 0x000fe20008000000 */
[----:B------:R-:W-:Y:S01]  /*1e50*/  UMOV UR11, 0x80000020 ;  /* 0x80000020000b7882 */ /* 0x000fe20000000000 */
[----:B------:R-:W-:Y:S01]  /*1e60*/  R2UR UR4, R4 ;  /* 0x00000000040472ca */ /* 0x000fe200000e0000 */
[----:B------:R-:W-:Y:S02]  /*1e70*/  WARPGROUP.DEPBAR.LE gsb0, 0x0 ;  /* 0x00008000000079c5 */ /* 0x000fe40000010000 */
[----:B------:R-:W-:-:S06]  /*1e80*/  WARPGROUP.ARRIVE ;  /* 0x00000000000079c5 */ /* 0x000fcc0000000000 */
[----:B------:R-:W-:Y:S01]  /*1e90*/  QGMMA.64x32x32.F32.E4M3.E4M3 R28, gdesc[UR8], RZ, !UPT, gsb0 ;  /* 0x00600000081c79f3 */ /* 0x000fe2000c0008ff */
[----:B------:R-:W-:Y:S02]  /*1ea0*/  UIADD3 UR10, UR12, 0x82, URZ ;  /* 0x000000820c0a7890 */ /* 0x000fe4000fffe03f */
[----:B------:R-:W-:Y:S02]  /*1eb0*/  UIADD3 UR11, UR12, 0x102, URZ ;  /* 0x000001020c0b7890 */ /* 0x000fe4000fffe03f */
[----:B------:R-:W-:Y:S01]  /*1ec0*/  UIADD3 UR12, UR12, 0x202, URZ ;  /* 0x000002020c0c7890 */ /* 0x000fe2000fffe03f */
[----:B------:R-:W-:Y:S02]  /*1ed0*/  WARPGROUP.DEPBAR.LE gsb0, 0x0 ;  /* 0x00008000000079c5 */ /* 0x000fe40000010000 */
[----:B------:R-:W-:-:S06]  /*1ee0*/  WARPGROUP.ARRIVE ;  /* 0x00000000000079c5 */ /* 0x000fcc0000000000 */
[----:B------:R-:W-:Y:S01]  /*1ef0*/  QGMMA.64x32x32.F32.E4M3.E4M3 R92, gdesc[UR4], R92, gsb0 ;  /* 0x00600000045c79f3 */ /* 0x000fe2000800085c */
[----:B------:R-:W-:Y:S01]  /*1f00*/  UMOV UR6, UR10 ;  /* 0x0000000a00067c82 */ /* 0x000fe20008000000 */
        /* <DEDUP_REMOVED lines=22> */
.L_x_192:
[----:B------:R-:W2:Y:S01]  /*2070*/  LDL R109, [R1+0x4] ;  /* 0x00000400016d7983 */ /* 0x000ea20000100800 */
[C---:B------:R-:W-:Y:S01]  /*2080*/  FMUL.FTZ R4, R0.reuse, R92 ;  /* 0x0000005c00047220 */ /* 0x040fe20000410000 */
[C---:B------:R-:W-:Y:S01]  /*2090*/  FMUL.FTZ R5, R0.reuse, R93 ;  /* 0x0000005d00057220 */ /* 0x040fe20000410000 */
[C---:B------:R-:W-:Y:S01]  /*20a0*/  FMUL.FTZ R8, R0.reuse, R96 ;  /* 0x0000006000087220 */ /* 0x040fe20000410000 */
[----:B------:R-:W-:Y:S02]  /*20b0*/  IMAD.U32 R93, RZ, RZ, UR49 ;  /* 0x00000031ff5d7e24 */ /* 0x000fe4000f8e00ff */
[C---:B------:R-:W-:Y:S01]  /*20c0*/  FMUL.FTZ R9, R0.reuse, R97 ;  /* 0x0000006100097220 */ /* 0x040fe20000410000 */
[C---:B------:R-:W-:Y:S01]  /*20d0*/  FMUL.FTZ R92, R0.reuse, R36 ;  /* 0x00000024005c7220 */ /* 0x040fe20000410000 */
[----:B------:R-:W0:Y:S01]  /*20e0*/  MUFU.TANH R4, R4 ;  /* 0x0000000400047308 */ /* 0x000e220000002400 */
[----:B------:R-:W-:Y:S01]  /*20f0*/  FMUL.FTZ R7, R0, R95 ;  /* 0x0000005f00077220 */ /* 0x000fe20000410000 */
[----:B------:R-:W-:-:S02]  /*2100*/  IMAD.U32 R95, RZ, RZ, UR48 ;  /* 0x00000030ff5f7e24 */ /* 0x000fc4000f8e00ff */
        /* <DEDUP_REMOVED lines=13> */
[----:B------:R-:W3:Y:S01]  /*21e0*/  MUFU.TANH R8, R8 ;  /* 0x0000000800087308 */ /* 0x000ee20000002400 */
[C---:B------:R-:W-:Y:S01]  /*21f0*/  FMUL.FTZ R26, R0.reuse, R106 ;  /* 0x0000006a001a7220 */ /* 0x040fe20000410000 */
[C---:B------:R-:W-:Y:S01]  /*2200*/  FMUL.FTZ R81, R0.reuse, R81 ;  /* 0x0000005100517220 */ /* 0x040fe20000410000 */
[C---:B------:R-:W-:Y:S01]  /*2210*/  FMUL.FTZ R27, R0.reuse, R107 ;  /* 0x0000006b001b7220 */ /* 0x040fe20000410000 */
[C---:B------:R-:W-:Y:S01]  /*2220*/  FMUL.FTZ R84, R0.reuse, R84 ;  /* 0x0000005400547220 */ /* 0x040fe20000410000 */
[C---:B------:R-:W-:Y:S01]  /*2230*/  FMUL.FTZ R78, R0.reuse, R78 ;  /* 0x0000004e004e7220 */ /* 0x040fe20000410000 */
[C---:B------:R-:W-:Y:S01]  /*2240*/  FMUL.FTZ R85, R0.reuse, R85 ;  /* 0x0000005500557220 */ /* 0x040fe20000410000 */
[C---:B------:R-:W-:Y:S01]  /*2250*/  FMUL.FTZ R79, R0.reuse, R79 ;  /* 0x0000004f004f7220 */ /* 0x040fe20000410000 */
[----:B------:R-:W4:Y:S01]  /*2260*/  MUFU.TANH R9, R9 ;  /* 0x0000000900097308 */ /* 0x000f220000002400 */
[C---:B------:R-:W-:Y:S01]  /*2270*/  FMUL.FTZ R88, R0.reuse, R88 ;  /* 0x0000005800587220 */ /* 0x040fe20000410000 */
[C---:B------:R-:W-:Y:S01]  /*2280*/  FMUL.FTZ R82, R0.reuse, R82 ;  /* 0x0000005200527220 */ /* 0x040fe20000410000 */
[C---:B------:R-:W-:Y:S01]  /*2290*/  FMUL.FTZ R89, R0.reuse, R89 ;  /* 0x0000005900597220 */ /* 0x040fe20000410000 */
[C---:B------:R-:W-:Y:S01]  /*22a0*/  FMUL.FTZ R83, R0.reuse, R83 ;  /* 0x0000005300537220 */ /* 0x040fe20000410000 */
[C---:B------:R-:W-:Y:S01]  /*22b0*/  FMUL.FTZ R60, R0.reuse, R60 ;  /* 0x0000003c003c7220 */ /* 0x040fe20000410000 */
[C---:B------:R-:W-:Y:S01]  /*22c0*/  FMUL.FTZ R86, R0.reuse, R86 ;  /* 0x0000005600567220 */ /* 0x040fe20000410000 */
[C---:B------:R-:W-:Y:S01]  /*22d0*/  FMUL.FTZ R61, R0.reuse, R61 ;  /* 0x0000003d003d7220 */ /* 0x040fe20000410000 */
[----:B------:R-:W5:Y:S01]  /*22e0*/  MUFU.TANH R12, R12 ;  /* 0x0000000c000c7308 */ /* 0x000f620000002400 */
        /* <DEDUP_REMOVED lines=49> */
[----:B------:R-:W-:Y:S01]  /*2600*/  ULDC UR20, c[0x0][0x988] ;  /* 0x0002620000147ab9 */ /* 0x000fe20000000800 */
[----:B------:R-:W-:Y:S01]  /*2610*/  FMUL.FTZ R99, R0, R42 ;  /* 0x0000002a00637220 */ /* 0x000fe20000410000 */
[----:B------:R-:W-:Y:S01]  /*2620*/  IMAD.U32 R98, RZ, RZ, UR20 ;  /* 0x00000014ff627e24 */ /* 0x000fe2000f8e00ff */
[----:B------:R-:W-:Y:S01]  /*2630*/  P2R R108, PR, RZ, 0x1 ;  /* 0x00000001ff6c7803 */ /* 0x000fe20000000000 */
[----:B------:R-:W-:Y:S01]  /*2640*/  VIADD R3, R3, 0x13240 ;  /* 0x0001324003037836 */ /* 0x000fe20000000000 */
[----:B------:R-:W-:Y:S01]  /*2650*/  UIADD3 UR23, UR48, -0x2, URZ ;  /* 0xfffffffe30177890 */ /* 0x000fe2000fffe03f */
[----:B------:R-:W5:Y:S03]  /*2660*/  MUFU.TANH R11, R11 ;  /* 0x0000000b000b7308 */ /* 0x000f660000002400 */
[----:B------:R-:W-:Y:S01]  /*2670*/  PRMT R24, R24, 0x654, R3 ;  /* 0x0000065418187816 */ /* 0x000fe20000000003 */
[----:B------:R-:W-:-:S03]  /*2680*/  UISETP.GE.AND UP0, UPT, UR23, UR45, UPT ;  /* 0x0000002d1700728c */ /* 0x000fc6000bf06270 */
[----:B------:R5:W-:Y:S01]  /*2690*/  SYNCS.ARRIVE.TRANS64.RED.A1T0 RZ, [R24+URZ], RZ ;  /* 0x000000ff18ff79a7 */ /* 0x000be2000810043f */
[----:B------:R-:W5:Y:S08]  /*26a0*/  MUFU.TANH R76, R76 ;  /* 0x0000004c004c7308 */ /* 0x000f700000002400 */
        /* <DEDUP_REMOVED lines=23> */
[----:B------:R-:W5:Y:S01]  /*2820*/  MUFU.TANH R68, R68 ;  /* 0x0000004400447308 */ /* 0x000f620000002400 */
[----:B--2---:R-:W-:-:S07]  /*2830*/  IADD3 R36, R93, 0xa0, -R109 ;  /* 0x000000a05d247810 */ /* 0x004fce0007ffe86d */
[----:B------:R-:W2:Y:S01]  /*2840*/  MUFU.TANH R62, R62 ;  /* 0x0000003e003e7308 */ /* 0x000ea20000002400 */
[----:B------:R-:W-:-:S05]  /*2850*/  IMAD R36, R95, -0xa0, R36 ;  /* 0xffffff605f247824 */ /* 0x000fca00078e0224 */
[C---:B------:R-:W-:Y:S02]  /*2860*/  ISETP.GT.AND P4, PT, R36.reuse, RZ, PT ;  /* 0x000000ff2400720c */ /* 0x040fe40003f84270 */
[----:B------:R-:W2:Y:S01]  /*2870*/  MUFU.TANH R69, R69 ;  /* 0x0000004500457308 */ /* 0x000ea20000002400 */
[C---:B------:R-:W-:Y:S02]  /*2880*/  ISETP.GT.AND P3, PT, R36.reuse, 0x1, PT ;  /* 0x000000012400780c */ /* 0x040fe40003f64270 */
[----:B------:R-:W-:Y:S02]  /*2890*/  ISETP.GT.AND P2, PT, R36, 0x8, PT ;  /* 0x000000082400780c */ /* 0x000fe40003f44270 */
[----:B0-----:R-:W-:Y:S02]  /*28a0*/  FSEL R4, R4, -INF , P4 ;  /* 0xff80000004047808 */ /* 0x001fe40002000000 */
[----:B-1----:R-:W-:Y:S01]  /*28b0*/  FSEL R5, R5, -INF , P3 ;  /* 0xff80000005057808 */ /* 0x002fe20001800000 */
[----:B------:R-:W0:Y:S01]  /*28c0*/  MUFU.TANH R63, R63 ;  /* 0x0000003f003f7308 */ /* 0x000e220000002400 */
[----:B------:R-:W-:-:S02]  /*28d0*/  ISETP.GT.AND P1, PT, R36, 0x9, PT ;  /* 0x000000092400780c */ /* 0x000fc40003f24270 */
[----:B---3--:R-:W-:Y:S02]  /*28e0*/  FSEL R8, R8, -INF , P2 ;  /* 0xff80000008087808 */ /* 0x008fe40001000000 */
[----:B------:R-:W-:Y:S02]  /*28f0*/  FMNMX.FTZ R93, R4, R5, !PT ;  /* 0x00000005045d7209 */ /* 0x000fe40007810000 */
[----:B------:R-:W-:Y:S01]  /*2900*/  ISETP.GT.AND P6, PT, R36, 0x10, PT ;  /* 0x000000102400780c */ /* 0x000fe20003fc4270 */
[----:B------:R-:W1:Y:S01]  /*2910*/  MUFU.TANH R72, R72 ;  /* 0x0000004800487308 */ /* 0x000e620000002400 */
[----:B----4-:R-:W-:Y:S02]  /*2920*/  FSEL R9, R9, -INF , P1 ;  /* 0xff80000009097808 */ /* 0x010fe40000800000 */
[----:B------:R-:W-:Y:S02]  /*2930*/  FMNMX.FTZ R94, R8, R93, !PT ;  /* 0x0000005d085e7209 */ /* 0x000fe40007810000 */
[----:B------:R-:W-:-:S02]  /*2940*/  ISETP.GT.AND P5, PT, R36, 0x11, PT ;  /* 0x000000112400780c */ /* 0x000fc40003fa4270 */
[----:B-----5:R-:W-:Y:S01]  /*2950*/  FSEL R12, R12, -INF , P6 ;  /* 0xff8000000c0c7808 */ /* 0x020fe20003000000 */
[----:B------:R-:W3:Y:S01]  /*2960*/  MUFU.TANH R66, R66 ;  /* 0x0000004200427308 */ /* 0x000ee20000002400 */
[----:B------:R-:W-:Y:S02]  /*2970*/  FMNMX.FTZ R93, R9, R94, !PT ;  /* 0x0000005e095d7209 */ /* 0x000fe40007810000 */
[----:B------:R-:W-:Y:S02]  /*2980*/  FSEL R6, R6, -INF , P4 ;  /* 0xff80000006067808 */ /* 0x000fe40002000000 */
[----:B------:R-:W-:Y:S02]  /*2990*/  ISETP.GT.AND P4, PT, R36, 0x18, PT ;  /* 0x000000182400780c */ /* 0x000fe40003f84270 */
[----:B------:R-:W-:Y:S01]  /*29a0*/  FSEL R13, R13, -INF , P5 ;  /* 0xff8000000d0d7808 */ /* 0x000fe20002800000 */
[----:B------:R-:W4:Y:S01]  /*29b0*/  MUFU.TANH R73, R73 ;  /* 0x0000004900497308 */ /* 0x000f220000002400 */
[----:B------:R-:W-:-:S02]  /*29c0*/  FMNMX.FTZ R94, R12, R93, !PT ;  /* 0x0000005d0c5e7209 */ /* 0x000fc40007810000 */
[----:B------:R-:W-:Y:S02]  /*29d0*/  FSEL R7, R7, -INF , P3 ;  /* 0xff80000007077808 */ /* 0x000fe40001800000 */
[----:B------:R-:W-:Y:S02]  /*29e0*/  ISETP.GT.AND P3, PT, R36, 0x19, PT ;  /* 0x000000192400780c */ /* 0x000fe40003f64270 */
[----:B------:R-:W-:Y:S01]  /*29f0*/  FSEL R20, R20, -INF , P4 ;  /* 0xff80000014147808 */ /* 0x000fe20002000000 */
[----:B------:R-:W5:Y:S01]  /*2a00*/  MUFU.TANH R67, R67 ;  /* 0x0000004300437308 */ /* 0x000f620000002400 */
[----:B------:R-:W-:Y:S02]  /*2a10*/  FMNMX.FTZ R93, R13, R94, !PT ;  /* 0x0000005e0d5d7209 */ /* 0x000fe40007810000 */
[----:B------:R-:W-:Y:S02]  /*2a20*/  FSEL R10, R10, -INF , P2 ;  /* 0xff8000000a0a7808 */ /* 0x000fe40001000000 */
[----:B------:R-:W-:-:S02]  /*2a30*/  ISETP.GT.AND P2, PT, R36, 0x20, PT ;  /* 0x000000202400780c */ /* 0x000fc40003f44270 */
[----:B------:R-:W-:Y:S01]  /*2a40*/  FSEL R21, R21, -INF , P3 ;  /* 0xff80000015157808 */ /* 0x000fe20001800000 */
[----:B------:R-:W5:Y:S01]  /*2a50*/  MUFU.TANH R44, R44 ;  /* 0x0000002c002c7308 */ /* 0x000f620000002400 */
[----:B------:R-:W-:Y:S02]  /*2a60*/  FMNMX.FTZ R94, R20, R93, !PT ;  /* 0x0000005d145e7209 */ /* 0x000fe40007810000 */
[----:B------:R-:W-:Y:S02]  /*2a70*/  FSEL R11, R11, -INF , P1 ;  /* 0xff8000000b0b7808 */ /* 0x000fe40000800000 */
[----:B------:R-:W-:Y:S02]  /*2a80*/  ISETP.GT.AND P1, PT, R36, 0x21, PT ;  /* 0x000000212400780c */ /* 0x000fe40003f24270 */
[----:B------:R-:W-:Y:S01]  /*2a90*/  FSEL R76, R76, -INF , P2 ;  /* 0xff8000004c4c7808 */ /* 0x000fe20001000000 */
[----:B------:R-:W5:Y:S01]  /*2aa0*/  MUFU.TANH R70, R70 ;  /* 0x0000004600467308 */ /* 0x000f620000002400 */
        /* <DEDUP_REMOVED lines=61> */
[----:B--2---:R-:W-:Y:S02]  /*2e80*/  FSEL R62, R62, -INF , P6 ;  /* 0xff8000003e3e7808 */ /* 0x004fe40003000000 */
[----:B------:R-:W-:Y:S02]  /*2e90*/  ISETP.GT.AND P6, PT, R36, 0x58, PT ;  /* 0x000000582400780c */ /* 0x000fe40003fc4270 */
[----:B------:R-:W-:Y:S01]  /*2ea0*/  FSEL R69, R69, -INF , P1 ;  /* 0xff80000045457808 */ /* 0x000fe20000800000 */
[----:B------:R-:W2:Y:S01]  /*2eb0*/  MUFU.TANH R57, R57 ;  /* 0x0000003900397308 */ /* 0x000ea20000002400 */
[----:B------:R-:W-:Y:S02]  /*2ec0*/  FMNMX.FTZ R94, R68, R93, !PT ;  /* 0x0000005d445e7209 */ /* 0x000fe40007810000 */
[----:B0-----:R-:W-:Y:S02]  /*2ed0*/  FSEL R63, R63, -INF , P5 ;  /* 0xff8000003f3f7808 */ /* 0x001fe40002800000 */
[----:B------:R-:W-:-:S02]  /*2ee0*/  ISETP.GT.AND P5, PT, R36, 0x59, PT ;  /* 0x000000592400780c */ /* 0x000fc40003fa4270 */
[----:B-1----:R-:W-:Y:S01]  /*2ef0*/  FSEL R72, R72, -INF , P6 ;  /* 0xff80000048487808 */ /* 0x002fe20003000000 */
[----:B------:R-:W0:Y:S01]  /*2f00*/  MUFU.TANH R51, R51 ;  /* 0x0000003300337308 */ /* 0x000e220000002400 */
[----:B------:R-:W-:Y:S02]  /*2f10*/  FMNMX.FTZ R93, R69, R94, !PT ;  /* 0x0000005e455d7209 */ /* 0x000fe40007810000 */
[----:B---3--:R-:W-:Y:S02]  /*2f20*/  FSEL R66, R66, -INF , P4 ;  /* 0xff80000042427808 */ /* 0x008fe40002000000 */
[----:B------:R-:W-:Y:S02]  /*2f30*/  ISETP.GT.AND P4, PT, R36, 0x60, PT ;  /* 0x000000602400780c */ /* 0x000fe40003f84270 */
[----:B----4-:R-:W-:Y:S01]  /*2f40*/  FSEL R73, R73, -INF , P5 ;  /* 0xff80000049497808 */ /* 0x010fe20002800000 */
[----:B------:R-:W1:Y:S01]  /*2f50*/  MUFU.TANH R28, R28 ;  /* 0x0000001c001c7308 */ /* 0x000e620000002400 */
[----:B------:R-:W-:-:S02]  /*2f60*/  FMNMX.FTZ R94, R72, R93, !PT ;  /* 0x0000005d485e7209 */ /* 0x000fc40007810000 */
[----:B-----5:R-:W-:Y:S02]  /*2f70*/  FSEL R67, R67, -INF , P3 ;  /* 0xff80000043437808 */ /* 0x020fe40001800000 */
[----:B------:R-:W-:Y:S02]  /*2f80*/  ISETP.GT.AND P3, PT, R36, 0x61, PT ;  /* 0x000000612400780c */ /* 0x000fe40003f64270 */
[----:B------:R-:W-:Y:S01]  /*2f90*/  FSEL R44, R44, -INF , P4 ;  /* 0xff8000002c2c7808 */ /* 0x000fe20002000000 */
[----:B------:R-:W3:Y:S01]  /*2fa0*/  MUFU.TANH R54, R54 ;  /* 0x0000003600367308 */ /* 0x000ee20000002400 */
[----:B------:R-:W-:Y:S02]  /*2fb0*/  FMNMX.FTZ R93, R73, R94, !PT ;  /* 0x0000005e495d7209 */ /* 0x000fe40007810000 */
[----:B------:R-:W-:Y:S02]  /*2fc0*/  FSEL R70, R70, -INF , P2 ;  /* 0xff80000046467808 */ /* 0x000fe40001000000 */
[----:B------:R-:W-:-:S02]  /*2fd0*/  ISETP.GT.AND P2, PT, R36, 0x68, PT ;  /* 0x000000682400780c */ /* 0x000fc40003f44270 */
[----:B------:R-:W-:Y:S01]  /*2fe0*/  FSEL R45, R45, -INF , P3 ;  /* 0xff8000002d2d7808 */ /* 0x000fe20001800000 */
[----:B------:R-:W4:Y:S01]  /*2ff0*/  MUFU.TANH R29, R29 ;  /* 0x0000001d001d7308 */ /* 0x000f220000002400 */
        /* <DEDUP_REMOVED lines=28> */
[----:B--2---:R-:W-:Y:S01]  /*31c0*/  FSEL R93, R57, -INF , P3 ;  /* 0xff800000395d7808 */ /* 0x004fe20001800000 */
[----:B------:R-:W2:Y:S01]  /*31d0*/  MUFU.TANH R92, R92 ;  /* 0x0000005c005c7308 */ /* 0x000ea20000002400 */
[----:B------:R-:W-:Y:S01]  /*31e0*/  FMNMX.FTZ R94, R56, R95, !PT ;  /* 0x0000005f385e7209 */ /* 0x000fe20007810000 */
[----:B------:R-:W-:Y:S01]  /*31f0*/  FMUL.FTZ R95, R0, R34 ;  /* 0x00000022005f7220 */ /* 0x000fe20000410000 */
[----:B0-----:R-:W-:Y:S02]  /*3200*/  FSEL R51, R51, -INF , P1 ;  /* 0xff80000033337808 */ /* 0x001fe40000800000 */
[----:B------:R-:W-:Y:S02]  /*3210*/  ISETP.GT.AND P1, PT, R36, 0x81, PT ;  /* 0x000000812400780c */ /* 0x000fe40003f24270 */
[----:B-1----:R-:W-:Y:S01]  /*3220*/  FSEL R28, R28, -INF , P2 ;  /* 0xff8000001c1c7808 */ /* 0x002fe20001000000 */
[----:B------:R-:W0:Y:S01]  /*3230*/  MUFU.TANH R30, R30 ;  /* 0x0000001e001e7308 */ /* 0x000e220000002400 */
[----:B------:R-:W-:-:S02]  /*3240*/  FMNMX.FTZ R57, R93, R94, !PT ;  /* 0x0000005e5d397209 */ /* 0x000fc40007810000 */
[----:B---3--:R-:W-:Y:S02]  /*3250*/  FSEL R54, R54, -INF , P6 ;  /* 0xff80000036367808 */ /* 0x008fe40003000000 */
[----:B------:R-:W-:Y:S02]  /*3260*/  ISETP.GT.AND P6, PT, R36, 0x88, PT ;  /* 0x000000882400780c */ /* 0x000fe40003fc4270 */
[----:B----4-:R-:W-:Y:S01]  /*3270*/  FSEL R29, R29, -INF , P1 ;  /* 0xff8000001d1d7808 */ /* 0x010fe20000800000 */
[----:B------:R-:W1:Y:S01]  /*3280*/  MUFU.TANH R37, R37 ;  /* 0x0000002500257308 */ /* 0x000e620000002400 */
[----:B------:R-:W-:Y:S02]  /*3290*/  FMNMX.FTZ R94, R28, R57, !PT ;  /* 0x000000391c5e7209 */ /* 0x000fe40007810000 */
[----:B-----5:R-:W-:Y:S02]  /*32a0*/  FSEL R55, R55, -INF , P5 ;  /* 0xff80000037377808 */ /* 0x020fe40002800000 */
[----:B------:R-:W-:-:S02]  /*32b0*/  ISETP.GT.AND P5, PT, R36, 0x89, PT ;  /* 0x000000892400780c */ /* 0x000fc40003fa4270 */
[----:B------:R-:W-:Y:S01]  /*32c0*/  FSEL R32, R32, -INF , P6 ;  /* 0xff80000020207808 */ /* 0x000fe20003000000 */
        /* <DEDUP_REMOVED lines=9> */
[----:B--2---:R-:W-:Y:S01]  /*3360*/  FSEL R92, R92, -INF , P4 ;  /* 0xff8000005c5c7808 */ /* 0x004fe20002000000 */
[----:B------:R-:W2:Y:S01]  /*3370*/  MUFU.TANH R41, R41 ;  /* 0x0000002900297308 */ /* 0x000ea20000002400 */
[----:B------:R-:W-:Y:S02]  /*3380*/  FMNMX.FTZ R57, R33, R94, !PT ;  /* 0x0000005e21397209 */ /* 0x000fe40007810000 */
[----:B0-----:R-:W-:Y:S02]  /*3390*/  FSEL R30, R30, -INF , P2 ;  /* 0xff8000001e1e7808 */ /* 0x001fe40001000000 */
[----:B------:R-:W-:-:S02]  /*33a0*/  ISETP.GT.AND P2, PT, R36, 0x98, PT ;  /* 0x000000982400780c */ /* 0x000fc40003f44270 */
[----:B-1----:R-:W-:Y:S01]  /*33b0*/  FSEL R37, R37, -INF , P3 ;  /* 0xff80000025257808 */ /* 0x002fe20001800000 */
[----:B------:R-:W-:Y:S01]  /*33c0*/  MUFU.TANH R95, R95 ;  /* 0x0000005f005f7308 */ /* 0x000fe20000002400 */
[----:B------:R-:W-:Y:S02]  /*33d0*/  FMNMX.FTZ R94, R92, R57, !PT ;  /* 0x000000395c5e7209 */ /* 0x000fe40007810000 */
[----:B---3--:R-:W-:Y:S02]  /*33e0*/  FSEL R31, R31, -INF , P1 ;  /* 0xff8000001f1f7808 */ /* 0x008fe40000800000 */
[----:B------:R-:W-:Y:S02]  /*33f0*/  ISETP.GT.AND P1, PT, R36, 0x99, PT ;  /* 0x000000992400780c */ /* 0x000fe40003f24270 */
[----:B----4-:R-:W-:Y:S01]  /*3400*/  FSEL R40, R40, -INF , P2 ;  /* 0xff80000028287808 */ /* 0x010fe20001000000 */
[----:B------:R-:W0:Y:S01]  /*3410*/  MUFU.TANH R97, R97 ;  /* 0x0000006100617308 */ /* 0x000e220000002400 */
[----:B------:R-:W-:-:S02]  /*3420*/  FMNMX.FTZ R57, R37, R94, !PT ;  /* 0x0000005e25397209 */ /* 0x000fc40007810000 */
[----:B--2---:R-:W-:Y:S02]  /*3430*/  FSEL R36, R41, -INF , P1 ;  /* 0xff80000029247808 */ /* 0x004fe40000800000 */
[----:B------:R-:W-:-:S03]  /*3440*/  FMNMX.FTZ R57, R40, R57, !PT ;  /* 0x0000003928397209 */ /* 0x000fc60007810000 */
[----:B------:R-:W1:Y:S01]  /*3450*/  MUFU.TANH R99, R99 ;  /* 0x0000006300637308 */ /* 0x000e620000002400 */
[----:B------:R-:W-:-:S05]  /*3460*/  FMNMX.FTZ R94, R36, R57, !PT ;  /* 0x00000039245e7209 */ /* 0x000fca0007810000 */
[----:B------:R-:W2:Y:S02]  /*3470*/  SHFL.BFLY PT, R41, R94, 0x2, 0x1f ;  /* 0x0c401f005e297f89 */ /* 0x000ea400000e0000 */
[----:B--2---:R-:W-:Y:S01]  /*3480*/  FMNMX.FTZ R96, R94, R41, !PT ;  /* 0x000000295e607209 */ /* 0x004fe20007810000 */
[----:B------:R-:W-:Y:S01]  /*3490*/  FMUL.FTZ R94, R0, R35 ;  /* 0x00000023005e7220 */ /* 0x000fe20000410000 */
[----:B------:R-:W-:-:S03]  /*34a0*/  FMNMX.FTZ R35, R6, R7, !PT ;  /* 0x0000000706237209 */ /* 0x000fc60007810000 */
[----:B------:R-:W2:Y:S01]  /*34b0*/  SHFL.BFLY PT, R57, R96, 0x1, 0x1f ;  /* 0x0c201f0060397f89 */ /* 0x000ea200000e0000 */
[----:B------:R-:W-:Y:S01]  /*34c0*/  FMNMX.FTZ R34, R10, R35, !PT ;  /* 0x000000230a227209 */ /* 0x000fe20007810000 */
[----:B------:R-:W3:Y:S03]  /*34d0*/  MUFU.TANH R94, R94 ;  /* 0x0000005e005e7308 */ /* 0x000ee60000002400 */
[----:B------:R-:W-:-:S04]  /*34e0*/  FMNMX.FTZ R35, R11, R34, !PT ;  /* 0x000000220b237209 */ /* 0x000fc80007810000 */
[----:B------:R-:W-:-:S04]  /*34f0*/  FMNMX.FTZ R38, R14, R35, !PT ;  /* 0x000000230e267209 */ /* 0x000fc80007810000 */
[----:B------:R-:W-:-:S04]  /*3500*/  FMNMX.FTZ R35, R15, R38, !PT ;  /* 0x000000260f237209 */ /* 0x000fc80007810000 */
[----:B------:R-:W-:Y:S02]  /*3510*/  FMNMX.FTZ R38, R26, R35, !PT ;  /* 0x000000231a267209 */ /* 0x000fe40007810000 */
[----:B--2---:R-:W-:Y:S01]  /*3520*/  FMNMX.FTZ R57, R96, R57, !PT ;  /* 0x0000003960397209 */ /* 0x004fe20007810000 */
[----:B------:R-:W-:Y:S01]  /*3530*/  FMUL.FTZ R96, R0, R39 ;  /* 0x0000002700607220 */ /* 0x000fe20000410000 */
[----:B------:R-:W-:Y:S02]  /*3540*/  FMNMX.FTZ R39, R27, R38, !PT ;  /* 0x000000261b277209 */ /* 0x000fe40007810000 */
[C---:B------:R-:W-:Y:S01]  /*3550*/  FSETP.NEU.FTZ.AND P0, PT, R57.reuse, -INF , PT ;  /* 0xff8000003900780b */ /* 0x040fe20003f1d000 */
[----:B------:R-:W-:-:S01]  /*3560*/  FFMA.FTZ R41, R57, R98, -8 ;  /* 0xc100000039297423 */ /* 0x000fc20000010062 */
[----:B------:R-:W-:Y:S01]  /*3570*/  FMNMX.FTZ R42, R78, R39, !PT ;  /* 0x000000274e2a7209 */ /* 0x000fe20007810000 */
[----:B------:R-:W-:Y:S01]  /*3580*/  FMUL.FTZ R98, R0, R43 ;  /* 0x0000002b00627220 */ /* 0x000fe20000410000 */
[----:B------:R-:W2:Y:S02]  /*3590*/  MUFU.TANH R96, R96 ;  /* 0x0000006000607308 */ /* 0x000ea40000002400 */
[----:B------:R-:W-:-:S02]  /*35a0*/  FMNMX.FTZ R39, R79, R42, !PT ;  /* 0x0000002a4f277209 */ /* 0x000fc40007810000 */
[----:B------:R-:W-:Y:S02]  /*35b0*/  FSEL R41, R41, RZ, P0 ;  /* 0x000000ff29297208 */ /* 0x000fe40000000000 */
[----:B------:R-:W-:Y:S02]  /*35c0*/  FMNMX.FTZ R42, R82, R39, !PT ;  /* 0x00000027522a7209 */ /* 0x000fe40007810000 */
[----:B------:R-:W-:Y:S01]  /*35d0*/  MUFU.TANH R98, R98 ;  /* 0x0000006200627308 */ /* 0x000fe20000002400 */
[----:B------:R-:W-:-:S01]  /*35e0*/  FFMA.FTZ R34, R76, UR20, -R41 ;  /* 0x000000144c227c23 */ /* 0x000fc20008010829 */
[----:B------:R-:W-:Y:S01]  /*35f0*/  FMNMX.FTZ R43, R83, R42, !PT ;  /* 0x0000002a532b7209 */ /* 0x000fe20007810000 */
[----:B------:R-:W-:-:S01]  /*3600*/  FFMA.FTZ R77, R77, UR20, -R41 ;  /* 0x000000144d4d7c23 */ /* 0x000fc20008010829 */
[--C-:B------:R-:W-:Y:S01]  /*3610*/  FFMA.FTZ R38, R80, UR20, -R41.reuse ;  /* 0x0000001450267c23 */ /* 0x100fe20008010829 */
[----:B------:R-:W-:-:S01]  /*3620*/  FFMA.FTZ R81, R81, UR20, -R41 ;  /* 0x0000001451517c23 */ /* 0x000fc20008010829 */
[----:B------:R-:W-:Y:S01]  /*3630*/  FMNMX.FTZ R76, R86, R43, !PT ;  /* 0x0000002b564c7209 */ /* 0x000fe20007810000 */
[----:B------:R-:W-:-:S01]  /*3640*/  FFMA.FTZ R42, R84, UR20, -R41 ;  /* 0x00000014542a7c23 */ /* 0x000fc20008010829 */
[----:B------:R4:W-:Y:S01]  /*3650*/  MUFU.EX2 R35, R77 ;  /* 0x0000004d00237308 */ /* 0x0009e20000000800 */
[----:B------:R-:W-:-:S01]  /*3660*/  FFMA.FTZ R85, R85, UR20, -R41 ;  /* 0x0000001455557c23 */ /* 0x000fc20008010829 */
[----:B------:R-:W-:Y:S01]  /*3670*/  FMNMX.FTZ R43, R87, R76, !PT ;  /* 0x0000004c572b7209 */ /* 0x000fe20007810000 */
[----:B------:R-:W-:-:S01]  /*3680*/  FFMA.FTZ R89, R89, UR20, -R41 ;  /* 0x0000001459597c23 */ /* 0x000fc20008010829 */
[--C-:B------:R-:W-:Y:S01]  /*3690*/  FFMA.FTZ R100, R73, UR20, -R41.reuse ;  /* 0x0000001449647c23 */ /* 0x100fe20008010829 */
[----:B0-----:R-:W-:Y:S01]  /*36a0*/  FSEL R73, R97, -INF , P4 ;  /* 0xff80000061497808 */ /* 0x001fe20002000000 */
[--C-:B------:R-:W-:Y:S01]  /*36b0*/  FFMA.FTZ R97, R44, UR20, -R41.reuse ;  /* 0x000000142c617c23 */ /* 0x100fe20008010829 */
[----:B------:R-:W-:Y:S01]  /*36c0*/  FMNMX.FTZ R76, R90, R43, !PT ;  /* 0x0000002b5a4c7209 */ /* 0x000fe20007810000 */
[----:B------:R0:W-:Y:S01]  /*36d0*/  MUFU.EX2 R39, R81 ;  /* 0x0000005100277308 */ /* 0x0001e20000000800 */
[----:B-1----:R-:W-:Y:S01]  /*36e0*/  FSEL R44, R99, -INF , P2 ;  /* 0xff800000632c7808 */ /* 0x002fe20001000000 */
[--C-:B------:R-:W-:Y:S01]  /*36f0*/  FFMA.FTZ R4, R4, UR20, -R41.reuse ;  /* 0x0000001404047c23 */ /* 0x100fe20008010829 */
[----:B----4-:R-:W-:Y:S01]  /*3700*/  FMNMX.FTZ R77, R91, R76, !PT ;  /* 0x0000004c5b4d7209 */ /* 0x010fe20007810000 */
[--C-:B------:R-:W-:Y:S01]  /*3710*/  FFMA.FTZ R76, R88, UR20, -R41.reuse ;  /* 0x00000014584c7c23 */ /* 0x100fe20008010829 */
[----:B------:R-:W-:-:S01]  /*3720*/  FFMA.FTZ R5, R5, UR20, -R41 ;  /* 0x0000001405057c23 */ /* 0x000fc20008010829 */
[--C-:B------:R-:W-:Y:S01]  /*3730*/  FFMA.FTZ R8, R8, UR20, -R41.reuse ;  /* 0x0000001408087c23 */ /* 0x100fe20008010829 */
[----:B------:R-:W-:Y:S01]  /*3740*/  FMNMX.FTZ R80, R62, R77, !PT ;  /* 0x0000004d3e507209 */ /* 0x000fe20007810000 */
[----:B------:R1:W-:Y:S01]  /*3750*/  MUFU.EX2 R43, R85 ;  /* 0x00000055002b7308 */ /* 0x0003e20000000800 */
[----:B------:R-:W-:-:S01]  /*3760*/  FFMA.FTZ R9, R9, UR20, -R41 ;  /* 0x0000001409097c23 */ /* 0x000fc20008010829 */
[--C-:B------:R-:W-:Y:S01]  /*3770*/  FFMA.FTZ R12, R12, UR20, -R41.reuse ;  /* 0x000000140c0c7c23 */ /* 0x100fe20008010829 */
[----:B------:R-:W-:Y:S01]  /*3780*/  FMNMX.FTZ R77, R63, R80, !PT ;  /* 0x000000503f4d7209 */ /* 0x000fe20007810000 */
[--C-:B------:R-:W-:Y:S01]  /*3790*/  FFMA.FTZ R13, R13, UR20, -R41.reuse ;  /* 0x000000140d0d7c23 */ /* 0x100fe20008010829 */
[----:B------:R-:W-:-:S01]  /*37a0*/  FFMA.FTZ R20, R20, UR20, -R41 ;  /* 0x0000001414147c23 */ /* 0x000fc20008010829 */
[--C-:B------:R-:W-:Y:S01]  /*37b0*/  FFMA.FTZ R21, R21, UR20, -R41.reuse ;  /* 0x0000001415157c23 */ /* 0x100fe20008010829 */
[----:B------:R-:W-:Y:S01]  /*37c0*/  FMNMX.FTZ R80, R66, R77, !PT ;  /* 0x0000004d42507209 */ /* 0x000fe20007810000 */
[--C-:B------:R-:W-:Y:S01]  /*37d0*/  FFMA.FTZ R60, R60, UR20, -R41.reuse ;  /* 0x000000143c3c7c23 */ /* 0x100fe20008010829 */
[----:B------:R4:W-:Y:S01]  /*37e0*/  MUFU.EX2 R77, R89 ;  /* 0x00000059004d7308 */ /* 0x0009e20000000800 */
[----:B------:R-:W-:-:S01]  /*37f0*/  FFMA.FTZ R61, R61, UR20, -R41 ;  /* 0x000000143d3d7c23 */ /* 0x000fc20008010829 */
[----:B0-----:R-:W-:Y:S01]  /*3800*/  FMNMX.FTZ R81, R67, R80, !PT ;  /* 0x0000005043517209 */ /* 0x001fe20007810000 */
[----:B------:R-:W-:-:S01]  /*3810*/  FFMA.FTZ R64, R64, UR20, -R41 ;  /* 0x0000001440407c23 */ /* 0x000fc20008010829 */
[--C-:B------:R-:W-:Y:S01]  /*3820*/  FFMA.FTZ R65, R65, UR20, -R41.reuse ;  /* 0x0000001441417c23 */ /* 0x100fe20008010829 */
[----:B------:R-:W-:-:S01]  /*3830*/  FFMA.FTZ R68, R68, UR20, -R41 ;  /* 0x0000001444447c23 */ /* 0x000fc20008010829 */
[----:B------:R-:W-:Y:S01]  /*3840*/  FMNMX.FTZ R80, R70, R81, !PT ;  /* 0x0000005146507209 */ /* 0x000fe20007810000 */
        /* <DEDUP_REMOVED lines=20> */
[----:B------:R-:W-:Y:S01]  /*3990*/  MUFU.EX2 R4, R4 ;  /* 0x0000000400047308 */ /* 0x000fe20000000800 */
[----:B------:R-:W-:-:S02]  /*39a0*/  ISETP.NE.AND P0, PT, R108, RZ, PT ;  /* 0x000000ff6c00720c */ /* 0x000fc40003f05270 */
[----:B------:R-:W-:-:S04]  /*39b0*/  FMNMX.FTZ R80, R50, R81, !PT ;  /* 0x0000005132507209 */ /* 0x000fc80007810000 */
[----:B------:R-:W-:Y:S01]  /*39c0*/  FMNMX.FTZ R81, R51, R80, !PT ;  /* 0x0000005033517209 */ /* 0x000fe20007810000 */
[----:B------:R-:W-:Y:S03]  /*39d0*/  MUFU.EX2 R5, R5 ;  /* 0x0000000500057308 */ /* 0x000fe60000000800 */
[----:B------:R-:W-:-:S04]  /*39e0*/  FMNMX.FTZ R80, R54, R81, !PT ;  /* 0x0000005136507209 */ /* 0x000fc80007810000 */
[----:B------:R-:W-:Y:S01]  /*39f0*/  FMNMX.FTZ R81, R55, R80, !PT ;  /* 0x0000005037517209 */ /* 0x000fe20007810000 */
[----:B------:R-:W-:Y:S03]  /*3a00*/  MUFU.EX2 R8, R8 ;  /* 0x0000000800087308 */ /* 0x000fe60000000800 */
[----:B------:R-:W-:-:S04]  /*3a10*/  FMNMX.FTZ R80, R58, R81, !PT ;  /* 0x000000513a507209 */ /* 0x000fc80007810000 */
[----:B------:R-:W-:Y:S01]  /*3a20*/  FMNMX.FTZ R81, R59, R80, !PT ;  /* 0x000000503b517209 */ /* 0x000fe20007810000 */
[----:B------:R-:W0:Y:S01]  /*3a30*/  MUFU.EX2 R9, R9 ;  /* 0x0000000900097308 */ /* 0x000e220000000800 */
[----:B------:R-:W-:Y:S02]  /*3a40*/  FSEL R80, R95, -INF , P6 ;  /* 0xff8000005f507808 */ /* 0x000fe40003000000 */
[----:B------:R-:W-:Y:S02]  /*3a50*/  FMNMX.FTZ R84, R30, R81, !PT ;  /* 0x000000511e547209 */ /* 0x000fe40007810000 */
[----:B---3--:R-:W-:Y:S02]  /*3a60*/  FSEL R81, R94, -INF , P5 ;  /* 0xff8000005e517808 */ /* 0x008fe40002800000 */
[----:B-1----:R-:W-:Y:S01]  /*3a70*/  FMNMX.FTZ R85, R31, R84, !PT ;  /* 0x000000541f557209 */ /* 0x002fe20007810000 */
[----:B------:R-:W-:Y:S03]  /*3a80*/  MUFU.EX2 R12, R12 ;  /* 0x0000000c000c7308 */ /* 0x000fe60000000800 */
[----:B------:R-:W-:-:S04]  /*3a90*/  FMNMX.FTZ R84, R80, R85, !PT ;  /* 0x0000005550547209 */ /* 0x000fc80007810000 */
[----:B------:R-:W-:Y:S01]  /*3aa0*/  FMNMX.FTZ R88, R81, R84, !PT ;  /* 0x0000005451587209 */ /* 0x000fe20007810000 */
[----:B------:R-:W-:Y:S01]  /*3ab0*/  MUFU.EX2 R13, R13 ;  /* 0x0000000d000d7308 */ /* 0x000fe20000000800 */
[----:B--2---:R-:W-:Y:S02]  /*3ac0*/  FSEL R84, R96, -INF , P3 ;  /* 0xff80000060547808 */ /* 0x004fe40001800000 */
[----:B----4-:R-:W-:Y:S02]  /*3ad0*/  FMNMX.FTZ R89, R73, R88, !PT ;  /* 0x0000005849597209 */ /* 0x010fe40007810000 */
[----:B0-----:R-:W-:Y:S02]  /*3ae0*/  F2FP.SATFINITE.E4M3.F32.PACK_AB_MERGE_C R152, R9, R8, RZ ;  /* 0x000000080998723e */ /* 0x001fe400048070ff */
[----:B------:R-:W-:Y:S01]  /*3af0*/  FMNMX.FTZ R95, R84, R89, !PT ;  /* 0x00000059545f7209 */ /* 0x000fe20007810000 */
[----:B------:R-:W-:Y:S01]  /*3b00*/  MUFU.EX2 R88, R97 ;  /* 0x0000006100587308 */ /* 0x000fe20000000800 */
[----:B------:R-:W-:-:S02]  /*3b10*/  FSEL R89, R98, -INF , P1 ;  /* 0xff80000062597808 */ /* 0x000fc40000800000 */
[----:B------:R-:W-:Y:S02]  /*3b20*/  FMNMX.FTZ R94, R44, R95, !PT ;  /* 0x0000005f2c5e7209 */ /* 0x000fe40007810000 */
[----:B------:R-:W-:Y:S02]  /*3b30*/  F2FP.SATFINITE.E4M3.F32.PACK_AB_MERGE_C R152, R5, R4, R152 ;  /* 0x000000040598723e */ /* 0x000fe40004807098 */
[----:B------:R-:W-:Y:S01]  /*3b40*/  FMNMX.FTZ R95, R89, R94, !PT ;  /* 0x0000005e595f7209 */ /* 0x000fe20007810000 */
[----:B------:R-:W-:-:S01]  /*3b50*/  FFMA.FTZ R94, R56, UR20, -R41 ;  /* 0x00000014385e7c23 */ /* 0x000fc20008010829 */
[----:B------:R-:W-:Y:S01]  /*3b60*/  FFMA.FTZ R41, R36, UR20, -R41 ;  /* 0x0000001424297c23 */ /* 0x000fe20008010829 */
[----:B------:R-:W-:Y:S02]  /*3b70*/  MUFU.EX2 R20, R20 ;  /* 0x0000001400147308 */ /* 0x000fe40000000800 */
[----:B------:R-:W0:Y:S06]  /*3b80*/  SHFL.BFLY PT, R96, R95, 0x2, 0x1f ;  /* 0x0c401f005f607f89 */ /* 0x000e2c00000e0000 */
[----:B------:R-:W1:Y:S08]  /*3b90*/  MUFU.EX2 R21, R21 ;  /* 0x0000001500157308 */ /* 0x000e700000000800 */
[----:B------:R-:W-:Y:S08]  /*3ba0*/  MUFU.EX2 R34, R34 ;  /* 0x0000002200227308 */ /* 0x000ff00000000800 */
[----:B------:R-:W2:Y:S01]  /*3bb0*/  MUFU.EX2 R38, R38 ;  /* 0x0000002600267308 */ /* 0x000ea20000000800 */
[----:B-1----:R-:W-:-:S02]  /*3bc0*/  F2FP.SATFINITE.E4M3.F32.PACK_AB_MERGE_C R154, R21, R20, RZ ;  /* 0x00000014159a723e */ /* 0x002fc400048070ff */
[----:B0-----:R-:W-:Y:S02]  /*3bd0*/  FMNMX.FTZ R96, R95, R96, !PT ;  /* 0x000000605f607209 */ /* 0x001fe40007810000 */
[----:B------:R-:W-:-:S03]  /*3be0*/  F2FP.SATFINITE.E4M3.F32.PACK_AB_MERGE_C R154, R13, R12, R154 ;  /* 0x0000000c0d9a723e */ /* 0x000fc6000480709a */
[----:B------:R-:W0:Y:S01]  /*3bf0*/  SHFL.BFLY PT, R95, R96, 0x1, 0x1f ;  /* 0x0c201f00605f7f89 */ /* 0x000e2200000e0000 */
[----:B------:R-:W-:Y:S08]  /*3c00*/  MUFU.EX2 R42, R42 ;  /* 0x0000002a002a7308 */ /* 0x000ff00000000800 */
[----:B------:R-:W1:Y:S01]  /*3c10*/  MUFU.EX2 R76, R76 ;  /* 0x0000004c004c7308 */ /* 0x000e620000000800 */
[----:B--2---:R-:W-:-:S04]  /*3c20*/  F2FP.SATFINITE.E4M3.F32.PACK_AB_MERGE_C R148, R39, R38, RZ ;  /* 0x000000262794723e */ /* 0x004fc800048070ff */
[----:B------:R-:W-:-:S03]  /*3c30*/  F2FP.SATFINITE.E4M3.F32.PACK_AB_MERGE_C R148, R35, R34, R148 ;  /* 0x000000222394723e */ /* 0x000fc60004807094 */
[----:B------:R-:W-:Y:S01]  /*3c40*/  MUFU.EX2 R60, R60 ;  /* 0x0000003c003c7308 */ /* 0x000fe20000000800 */
[----:B0-----:R-:W-:-:S07]  /*3c50*/  FMNMX.FTZ R56, R96, R95, !PT ;  /* 0x0000005f60387209 */ /* 0x001fce0007810000 */
[----:B------:R-:W-:Y:S01]  /*3c60*/  MUFU.EX2 R61, R61 ;  /* 0x0000003d003d7308 */ /* 0x000fe20000000800 */
[----:B------:R-:W-:Y:S02]  /*3c70*/  MOV R95, UR20 ;  /* 0x00000014005f7c02 */ /* 0x000fe40008000f00 */
[C---:B------:R-:W-:Y:S02]  /*3c80*/  FSETP.NEU.FTZ.AND P1, PT, R56.reuse, -INF , PT ;  /* 0xff8000003800780b */ /* 0x040fe40003f3d000 */
[----:B-1----:R-:W-:Y:S01]  /*3c90*/  F2FP.SATFINITE.E4M3.F32.PACK_AB_MERGE_C R150, R77, R76, RZ ;  /* 0x0000004c4d96723e */ /* 0x002fe200048070ff */
[----:B------:R-:W-:Y:S02]  /*3ca0*/  FFMA.FTZ R95, R56, R95, -8 ;  /* 0xc1000000385f7423 */ /* 0x000fe4000001005f */
[----:B------:R-:W-:Y:S01]  /*3cb0*/  MUFU.EX2 R64, R64 ;  /* 0x0000004000407308 */ /* 0x000fe20000000800 */
[----:B------:R-:W-:Y:S02]  /*3cc0*/  F2FP.SATFINITE.E4M3.F32.PACK_AB_MERGE_C R150, R43, R42, R150 ;  /* 0x0000002a2b96723e */ /* 0x000fe40004807096 */
[----:B------:R-:W-:-:S02]  /*3cd0*/  FSEL R36, R95, RZ, P1 ;  /* 0x000000ff5f247208 */ /* 0x000fc40000800000 */
[----:B------:R-:W-:-:S03]  /*3ce0*/  PLOP3.LUT P1, PT, PT, PT, UP0, 0x80, 0x0 ;  /* 0x000000000000781c */ /* 0x000fc60003f2f008 */
[--C-:B------:R-:W-:Y:S01]  /*3cf0*/  FFMA.FTZ R6, R6, UR20, -R36.reuse ;  /* 0x0000001406067c23 */ /* 0x100fe20008010824 */
        /* <DEDUP_REMOVED lines=9> */
[--C-:B------:R-:W-:Y:S01]  /*3d90*/  FFMA.FTZ R14, R78, UR20, -R36.reuse ;  /* 0x000000144e0e7c23 */ /* 0x100fe20008010824 */
[----:B------:R-:W-:-:S01]  /*3da0*/  FFMA.FTZ R83, R90, UR20, -R36 ;  /* 0x000000145a537c23 */ /* 0x000fc20008010824 */
[--C-:B------:R-:W-:Y:S01]  /*3db0*/  FFMA.FTZ R78, R87, UR20, -R36.reuse ;  /* 0x00000014574e7c23 */ /* 0x100fe20008010824 */
[----:B------:R-:W-:-:S01]  /*3dc0*/  FFMA.FTZ R90, R67, UR20, -R36 ;  /* 0x00000014435a7c23 */ /* 0x000fc20008010824 */
[----:B------:R-:W0:Y:S01]  /*3dd0*/  MUFU.EX2 R7, R7 ;  /* 0x0000000700077308 */ /* 0x000e220000000800 */
[----:B------:R-:W-:-:S01]  /*3de0*/  FFMA.FTZ R26, R26, UR20, -R36 ;  /* 0x000000141a1a7c23 */ /* 0x000fc20008010824 */
[--C-:B------:R-:W-:Y:S01]  /*3df0*/  FFMA.FTZ R87, R66, UR20, -R36.reuse ;  /* 0x0000001442577c23 */ /* 0x100fe20008010824 */
[----:B------:R-:W-:-:S01]  /*3e00*/  FFMA.FTZ R67, R71, UR20, -R36 ;  /* 0x0000001447437c23 */ /* 0x000fc20008010824 */
[--C-:B------:R-:W-:Y:S01]  /*3e10*/  FFMA.FTZ R66, R70, UR20, -R36.reuse ;  /* 0x0000001446427c23 */ /* 0x100fe20008010824 */
[----:B------:R-:W-:-:S01]  /*3e20*/  FFMA.FTZ R71, R75, UR20, -R36 ;  /* 0x000000144b477c23 */ /* 0x000fc20008010824 */
[----:B------:R-:W-:Y:S01]  /*3e30*/  FFMA.FTZ R70, R74, UR20, -R36 ;  /* 0x000000144a467c23 */ /* 0x000fe20008010824 */
[----:B------:R-:W-:-:S01]  /*3e40*/  FADD.FTZ R75, R4, R5 ;  /* 0x00000005044b7221 */ /* 0x000fc20000010000 */
[----:B------:R-:W1:Y:S01]  /*3e50*/  MUFU.EX2 R95, R95 ;  /* 0x0000005f005f7308 */ /* 0x000e620000000800 */
[----:B------:R-:W-:-:S01]  /*3e60*/  FFMA.FTZ R97, R27, UR20, -R36 ;  /* 0x000000141b617c23 */ /* 0x000fc20008010824 */
[----:B------:R-:W-:Y:S01]  /*3e70*/  FFMA.FTZ R27, R86, UR20, -R36 ;  /* 0x00000014561b7c23 */ /* 0x000fe20008010824 */
[----:B------:R-:W-:-:S01]  /*3e80*/  FADD.FTZ R98, R8, R75 ;  /* 0x0000004b08627221 */ /* 0x000fc20000010000 */
[--C-:B------:R-:W-:Y:S01]  /*3e90*/  FFMA.FTZ R86, R91, UR20, -R36.reuse ;  /* 0x000000145b567c23 */ /* 0x100fe20008010824 */
[----:B------:R-:W-:-:S01]  /*3ea0*/  FFMA.FTZ R24, R47, UR20, -R36 ;  /* 0x000000142f187c23 */ /* 0x000fc20008010824 */
[----:B------:R-:W-:Y:S01]  /*3eb0*/  FFMA.FTZ R46, R46, UR20, -R36 ;  /* 0x000000142e2e7c23 */ /* 0x000fe20008010824 */
[----:B------:R-:W-:-:S01]  /*3ec0*/  FADD.FTZ R91, R9, R98 ;  /* 0x00000062095b7221 */ /* 0x000fc20000010000 */
[----:B------:R-:W2:Y:S01]  /*3ed0*/  MUFU.EX2 R96, R96 ;  /* 0x0000006000607308 */ /* 0x000ea20000000800 */
[----:B0-----:R-:W-:-:S01]  /*3ee0*/  FADD.FTZ R74, R6, R7 ;  /* 0x00000007064a7221 */ /* 0x001fc20000010000 */
[--C-:B------:R-:W-:Y:S01]  /*3ef0*/  FFMA.FTZ R62, R62, UR20, -R36.reuse ;  /* 0x000000143e3e7c23 */ /* 0x100fe20008010824 */
[----:B------:R-:W-:-:S01]  /*3f00*/  FFMA.FTZ R63, R63, UR20, -R36 ;  /* 0x000000143f3f7c23 */ /* 0x000fc20008010824 */
[--C-:B------:R-:W-:Y:S01]  /*3f10*/  FFMA.FTZ R55, R55, UR20, -R36.reuse ;  /* 0x0000001437377c23 */ /* 0x100fe20008010824 */
[----:B------:R-:W-:-:S01]  /*3f20*/  FFMA.FTZ R54, R54, UR20, -R36 ;  /* 0x0000001436367c23 */ /* 0x000fc20008010824 */
[--C-:B------:R-:W-:Y:S01]  /*3f30*/  FFMA.FTZ R58, R58, UR20, -R36.reuse ;  /* 0x000000143a3a7c23 */ /* 0x100fe20008010824 */
[----:B------:R-:W-:-:S01]  /*3f40*/  FFMA.FTZ R59, R59, UR20, -R36 ;  /* 0x000000143b3b7c23 */ /* 0x000fc20008010824 */
[----:B------:R-:W0:Y:S01]  /*3f50*/  MUFU.EX2 R10, R10 ;  /* 0x0000000a000a7308 */ /* 0x000e220000000800 */
[----:B-1----:R-:W-:-:S01]  /*3f60*/  FADD.FTZ R75, R95, R74 ;  /* 0x0000004a5f4b7221 */ /* 0x002fc20000010000 */
[----:B------:R-:W-:Y:S01]  /*3f70*/  FADD.FTZ R74, R12, R91 ;  /* 0x0000005b0c4a7221 */ /* 0x000fe20000010000 */
[----:B------:R-:W-:-:S01]  /*3f80*/  FFMA.FTZ R80, R80, UR20, -R36 ;  /* 0x0000001450507c23 */ /* 0x000fc20008010824 */
[--C-:B------:R-:W-:Y:S01]  /*3f90*/  FFMA.FTZ R81, R81, UR20, -R36.reuse ;  /* 0x0000001451517c23 */ /* 0x100fe20008010824 */
[----:B------:R-:W-:-:S01]  /*3fa0*/  FFMA.FTZ R73, R73, UR20, -R36 ;  /* 0x0000001449497c23 */ /* 0x000fc20008010824 */
[----:B------:R-:W-:Y:S01]  /*3fb0*/  FADD.FTZ R47, R13, R74 ;  /* 0x0000004a0d2f7221 */ /* 0x000fe20000010000 */
[----:B------:R-:W-:-:S01]  /*3fc0*/  FFMA.FTZ R74, R50, UR20, -R36 ;  /* 0x00000014324a7c23 */ /* 0x000fc20008010824 */
[----:B------:R-:W1:Y:S01]  /*3fd0*/  MUFU.EX2 R11, R11 ;  /* 0x0000000b000b7308 */ /* 0x000e620000000800 */
[----:B--2---:R-:W-:-:S01]  /*3fe0*/  FADD.FTZ R75, R96, R75 ;  /* 0x0000004b604b7221 */ /* 0x004fc20000010000 */
[----:B------:R-:W-:Y:S01]  /*3ff0*/  FADD.FTZ R50, R20, R47 ;  /* 0x0000002f14327221 */ /* 0x000fe20000010000 */
[----:B------:R-:W-:-:S01]  /*4000*/  FFMA.FTZ R47, R51, UR20, -R36 ;  /* 0x00000014332f7c23 */ /* 0x000fc20008010824 */
[----:B------:R-:W-:Y:S01]  /*4010*/  F2FP.SATFINITE.E4M3.F32.PACK_AB_MERGE_C R153, R96, R95, RZ ;  /* 0x0000005f6099723e */ /* 0x000fe200048070ff */
[----:B------:R-:W-:-:S01]  /*4020*/  FFMA.FTZ R84, R84, UR20, -R36 ;  /* 0x0000001454547c23 */ /* 0x000fc20008010824 */
[----:B------:R-:W-:Y:S01]  /*4030*/  FADD.FTZ R51, R21, R50 ;  /* 0x0000003215337221 */ /* 0x000fe20000010000 */
[----:B------:R-:W-:-:S01]  /*4040*/  FFMA.FTZ R44, R44, UR20, -R36 ;  /* 0x000000142c2c7c23 */ /* 0x000fc20008010824 */
[----:B------:R-:W-:Y:S01]  /*4050*/  MUFU.EX2 R26, R26 ;  /* 0x0000001a001a7308 */ /* 0x000fe20000000800 */
[----:B0-----:R-:W-:-:S01]  /*4060*/  FADD.FTZ R98, R10, R75 ;  /* 0x0000004b0a627221 */ /* 0x001fc20000010000 */
[----:B------:R-:W-:Y:S01]  /*4070*/  FADD.FTZ R50, R34, R51 ;  /* 0x0000003322327221 */ /* 0x000fe20000010000 */
[----:B------:R-:W-:-:S01]  /*4080*/  FFMA.FTZ R51, R30, UR20, -R36 ;  /* 0x000000141e337c23 */ /* 0x000fc20008010824 */
[----:B------:R-:W-:Y:S01]  /*4090*/  F2FP.SATFINITE.E4M3.F32.PACK_AB_MERGE_C R153, R7, R6, R153 ;  /* 0x000000060799723e */ /* 0x000fe20004807099 */
[----:B------:R-:W-:-:S03]  /*40a0*/  IMAD.MOV.U32 R34, RZ, RZ, R25 ;  /* 0x000000ffff227224 */ /* 0x000fc600078e0019 */
[----:B------:R-:W0:Y:S01]  /*40b0*/  MUFU.EX2 R97, R97 ;  /* 0x0000006100617308 */ /* 0x000e220000000800 */
[----:B-1----:R-:W-:-:S07]  /*40c0*/  FADD.FTZ R75, R11, R98 ;  /* 0x000000620b4b7221 */ /* 0x002fce0000010000 */
[----:B------:R-:W1:Y:S08]  /*40d0*/  MUFU.EX2 R14, R14 ;  /* 0x0000000e000e7308 */ /* 0x000e700000000800 */
[----:B------:R-:W2:Y:S01]  /*40e0*/  MUFU.EX2 R15, R15 ;  /* 0x0000000f000f7308 */ /* 0x000ea20000000800 */
[----:B0-----:R-:W-:-:S04]  /*40f0*/  F2FP.SATFINITE.E4M3.F32.PACK_AB_MERGE_C R155, R97, R26, RZ ;  /* 0x0000001a619b723e */ /* 0x001fc800048070ff */
[----:B------:R-:W-:-:S03]  /*4100*/  F2FP.SATFINITE.E4M3.F32.PACK_AB_MERGE_C R155, R11, R10, R155 ;  /* 0x0000000a0b9b723e */ /* 0x000fc6000480709b */
[----:B------:R-:W0:Y:S08]  /*4110*/  MUFU.EX2 R79, R79 ;  /* 0x0000004f004f7308 */ /* 0x000e300000000800 */
[----:B------:R3:W-:Y:S08]  /*4120*/  MUFU.EX2 R3, R46 ;  /* 0x0000002e00037308 */ /* 0x0007f00000000800 */
[----:B------:R-:W4:Y:S01]  /*4130*/  MUFU.EX2 R82, R82 ;  /* 0x0000005200527308 */ /* 0x000f220000000800 */
[----:B---3--:R-:W-:-:S04]  /*4140*/  FADD.FTZ R46, R26, R75 ;  /* 0x0000004b1a2e7221 */ /* 0x008fc80000010000 */
[----:B------:R-:W-:-:S03]  /*4150*/  FADD.FTZ R75, R97, R46 ;  /* 0x0000002e614b7221 */ /* 0x000fc60000010000 */
[----:B------:R-:W-:Y:S01]  /*4160*/  MUFU.EX2 R27, R27 ;  /* 0x0000001b001b7308 */ /* 0x000fe20000000800 */
[----:B-1----:R-:W-:-:S01]  /*4170*/  FADD.FTZ R98, R14, R75 ;  /* 0x0000004b0e627221 */ /* 0x002fc20000010000 */
[----:B------:R-:W-:Y:S01]  /*4180*/  FADD.FTZ R75, R35, R50 ;  /* 0x00000032234b7221 */ /* 0x000fe20000010000 */
[----:B------:R-:W-:-:S01]  /*4190*/  FFMA.FTZ R50, R31, UR20, -R36 ;  /* 0x000000141f327c23 */ /* 0x000fc20008010824 */
[----:B------:R-:W-:Y:S01]  /*41a0*/  FFMA.FTZ R36, R89, UR20, -R36 ;  /* 0x0000001459247c23 */ /* 0x000fe20008010824 */
[----:B--2---:R-:W-:-:S01]  /*41b0*/  FADD.FTZ R98, R15, R98 ;  /* 0x000000620f627221 */ /* 0x004fc20000010000 */
[----:B------:R-:W-:Y:S01]  /*41c0*/  FADD.FTZ R30, R38, R75 ;  /* 0x0000004b261e7221 */ /* 0x000fe20000010000 */
[----:B------:R-:W-:Y:S01]  /*41d0*/  IMAD.MOV.U32 R35, RZ, RZ, R25 ;  /* 0x000000ffff237224 */ /* 0x000fe200078e0019 */
[----:B------:R-:W-:Y:S01]  /*41e0*/  MUFU.EX2 R78, R78 ;  /* 0x0000004e004e7308 */ /* 0x000fe20000000800 */
[----:B0-----:R-:W-:-:S01]  /*41f0*/  FADD.FTZ R31, R79, R98 ;  /* 0x000000624f1f7221 */ /* 0x001fc20000010000 */
[----:B------:R-:W-:Y:S01]  /*4200*/  FADD.FTZ R75, R39, R30 ;  /* 0x0000001e274b7221 */ /* 0x000fe20000010000 */
[----:B----4-:R-:W-:-:S03]  /*4210*/  F2FP.SATFINITE.E4M3.F32.PACK_AB_MERGE_C R149, R82, R79, RZ ;  /* 0x0000004f5295723e */ /* 0x010fc600048070ff */
[----:B------:R-:W-:Y:S01]  /*4220*/  FADD.FTZ R98, R42, R75 ;  /* 0x0000004b2a627221 */ /* 0x000fe20000010000 */
[----:B------:R-:W-:Y:S01]  /*4230*/  F2FP.SATFINITE.E4M3.F32.PACK_AB_MERGE_C R149, R15, R14, R149 ;  /* 0x0000000e0f95723e */ /* 0x000fe20004807095 */
[----:B------:R-:W-:Y:S01]  /*4240*/  MUFU.EX2 R83, R83 ;  /* 0x0000005300537308 */ /* 0x000fe20000000800 */
[--C-:B------:R-:W-:Y:S02]  /*4250*/  IMAD.MOV.U32 R42, RZ, RZ, R25.reuse ;  /* 0x000000ffff2a7224 */ /* 0x100fe400078e0019 */
[----:B------:R-:W-:Y:S01]  /*4260*/  FADD.FTZ R75, R43, R98 ;  /* 0x000000622b4b7221 */ /* 0x000fe20000010000 */
[----:B------:R-:W-:-:S03]  /*4270*/  IMAD.MOV.U32 R43, RZ, RZ, R25 ;  /* 0x000000ffff2b7224 */ /* 0x000fc600078e0019 */
[----:B------:R-:W-:Y:S01]  /*4280*/  FADD.FTZ R98, R76, R75 ;  /* 0x0000004b4c627221 */ /* 0x000fe20000010000 */
[----:B------:R-:W0:Y:S03]  /*4290*/  MUFU.EX2 R86, R86 ;  /* 0x0000005600567308 */ /* 0x000e260000000800 */
[----:B------:R-:W-:-:S04]  /*42a0*/  FADD.FTZ R9, R77, R98 ;  /* 0x000000624d097221 */ /* 0x000fc80000010000 */
[----:B------:R-:W-:Y:S01]  /*42b0*/  FADD.FTZ R20, R60, R9 ;  /* 0x000000093c147221 */ /* 0x000fe20000010000 */
[----:B------:R1:W-:Y:S03]  /*42c0*/  MUFU.EX2 R46, R74 ;  /* 0x0000004a002e7308 */ /* 0x0003e60000000800 */
[----:B------:R-:W-:-:S04]  /*42d0*/  FADD.FTZ R9, R61, R20 ;  /* 0x000000143d097221 */ /* 0x000fc80000010000 */
[----:B------:R-:W-:Y:S01]  /*42e0*/  FADD.FTZ R20, R64, R9 ;  /* 0x0000000940147221 */ /* 0x000fe20000010000 */
[----:B------:R-:W2:Y:S01]  /*42f0*/  MUFU.EX2 R62, R62 ;  /* 0x0000003e003e7308 */ /* 0x000ea20000000800 */
[----:B-1----:R-:W-:-:S01]  /*4300*/  FADD.FTZ R74, R82, R31 ;  /* 0x0000001f524a7221 */ /* 0x002fc20000010000 */
[----:B0-----:R-:W-:-:S03]  /*4310*/  F2FP.SATFINITE.E4M3.F32.PACK_AB_MERGE_C R151, R86, R83, RZ ;  /* 0x000000535697723e */ /* 0x001fc600048070ff */
[----:B------:R-:W-:Y:S01]  /*4320*/  FADD.FTZ R31, R27, R74 ;  /* 0x0000004a1b1f7221 */ /* 0x000fe20000010000 */
[C---:B------:R-:W-:Y:S01]  /*4330*/  F2FP.SATFINITE.E4M3.F32.PACK_AB_MERGE_C R151, R78.reuse, R27, R151 ;  /* 0x0000001b4e97723e */ /* 0x040fe20004807097 */
[----:B------:R-:W-:Y:S01]  /*4340*/  IMAD.MOV.U32 R27, RZ, RZ, R25 ;  /* 0x000000ffff1b7224 */ /* 0x000fe200078e0019 */
[----:B------:R-:W0:Y:S01]  /*4350*/  MUFU.EX2 R63, R63 ;  /* 0x0000003f003f7308 */ /* 0x000e220000000800 */
[----:B------:R-:W-:-:S04]  /*4360*/  FADD.FTZ R74, R78, R31 ;  /* 0x0000001f4e4a7221 */ /* 0x000fc80000010000 */
[----:B------:R-:W-:-:S03]  /*4370*/  FADD.FTZ R75, R83, R74 ;  /* 0x0000004a534b7221 */ /* 0x000fc60000010000 */
[----:B------:R-:W1:Y:S01]  /*4380*/  MUFU.EX2 R87, R87 ;  /* 0x0000005700577308 */ /* 0x000e620000000800 */
[----:B------:R-:W-:-:S04]  /*4390*/  FADD.FTZ R75, R86, R75 ;  /* 0x0000004b564b7221 */ /* 0x000fc80000010000 */
[----:B--2---:R-:W-:-:S03]  /*43a0*/  FADD.FTZ R38, R62, R75 ;  /* 0x0000004b3e267221 */ /* 0x004fc60000010000 */
[----:B------:R-:W2:Y:S01]  /*43b0*/  MUFU.EX2 R65, R65 ;  /* 0x0000004100417308 */ /* 0x000ea20000000800 */
[----:B0-----:R-:W-:-:S07]  /*43c0*/  FADD.FTZ R38, R63, R38 ;  /* 0x000000263f267221 */ /* 0x001fce0000010000 */
[----:B------:R-:W0:Y:S01]  /*43d0*/  MUFU.EX2 R90, R90 ;  /* 0x0000005a005a7308 */ /* 0x000e220000000800 */
[----:B-1----:R-:W-:-:S01]  /*43e0*/  FADD.FTZ R9, R87, R38 ;  /* 0x0000002657097221 */ /* 0x002fc20000010000 */
[----:B------:R-:W-:-:S06]  /*43f0*/  MOV R38, R25 ;  /* 0x0000001900267202 */ /* 0x000fcc0000000f00 */
[----:B------:R-:W1:Y:S01]  /*4400*/  MUFU.EX2 R68, R68 ;  /* 0x0000004400447308 */ /* 0x000e620000000800 */
[----:B--2---:R-:W-:-:S01]  /*4410*/  FADD.FTZ R39, R65, R20 ;  /* 0x0000001441277221 */ /* 0x004fc20000010000 */
[----:B------:R-:W-:-:S04]  /*4420*/  F2FP.SATFINITE.E4M3.F32.PACK_AB_MERGE_C R136, R65, R64, RZ ;  /* 0x000000404188723e */ /* 0x000fc800048070ff */
[----:B------:R-:W-:Y:S02]  /*4430*/  F2FP.SATFINITE.E4M3.F32.PACK_AB_MERGE_C R136, R61, R60, R136 ;  /* 0x0000003c3d88723e */ /* 0x000fe40004807088 */
[----:B------:R-:W-:Y:S01]  /*4440*/  MUFU.EX2 R66, R66 ;  /* 0x0000004200427308 */ /* 0x000fe20000000800 */
[----:B0-----:R-:W-:-:S04]  /*4450*/  F2FP.SATFINITE.E4M3.F32.PACK_AB_MERGE_C R87, R90, R87, RZ ;  /* 0x000000575a57723e */ /* 0x001fc800048070ff */
[----:B------:R-:W-:-:S03]  /*4460*/  F2FP.SATFINITE.E4M3.F32.PACK_AB_MERGE_C R137, R63, R62, R87 ;  /* 0x0000003e3f89723e */ /* 0x000fc60004807057 */
[----:B------:R-:W0:Y:S01]  /*4470*/  MUFU.EX2 R69, R69 ;  /* 0x0000004500457308 */ /* 0x000e220000000800 */
[----:B-1----:R-:W-:-:S07]  /*4480*/  FADD.FTZ R20, R68, R39 ;  /* 0x0000002744147221 */ /* 0x002fce0000010000 */
[----:B------:R-:W-:Y:S08]  /*4490*/  MUFU.EX2 R67, R67 ;  /* 0x0000004300437308 */ /* 0x000ff00000000800 */
[----:B------:R-:W1:Y:S01]  /*44a0*/  MUFU.EX2 R72, R72 ;  /* 0x0000004800487308 */ /* 0x000e620000000800 */
[----:B0-----:R-:W-:-:S07]  /*44b0*/  FADD.FTZ R39, R69, R20 ;  /* 0x0000001445277221 */ /* 0x001fce0000010000 */
[----:B------:R-:W-:Y:S08]  /*44c0*/  MUFU.EX2 R70, R70 ;  /* 0x0000004600467308 */ /* 0x000ff00000000800 */
[----:B------:R-:W0:Y:S01]  /*44d0*/  MUFU.EX2 R85, R100 ;  /* 0x0000006400557308 */ /* 0x000e220000000800 */
[----:B-1----:R-:W-:-:S01]  /*44e0*/  FADD.FTZ R4, R72, R39 ;  /* 0x0000002748047221 */ /* 0x002fc20000010000 */
[----:B------:R-:W-:-:S06]  /*44f0*/  IMAD.MOV.U32 R39, RZ, RZ, R25 ;  /* 0x000000ffff277224 */ /* 0x000fcc00078e0019 */
[----:B------:R-:W1:Y:S08]  /*4500*/  MUFU.EX2 R71, R71 ;  /* 0x0000004700477308 */ /* 0x000e700000000800 */
[----:B------:R2:W-:Y:S01]  /*4510*/  MUFU.EX2 R31, R55 ;  /* 0x00000037001f7308 */ /* 0x0005e20000000800 */
[C---:B0-----:R-:W-:Y:S01]  /*4520*/  F2FP.SATFINITE.E4M3.F32.PACK_AB_MERGE_C R72, R85.reuse, R72, RZ ;  /* 0x000000485548723e */ /* 0x041fe200048070ff */
[----:B------:R-:W-:-:S03]  /*4530*/  FADD.FTZ R85, R85, R4 ;  /* 0x0000000455557221 */ /* 0x000fc60000010000 */
[----:B------:R-:W-:Y:S01]  /*4540*/  F2FP.SATFINITE.E4M3.F32.PACK_AB_MERGE_C R138, R69, R68, R72 ;  /* 0x00000044458a723e */ /* 0x000fe20004807048 */
[----:B------:R-:W-:-:S02]  /*4550*/  FADD.FTZ R4, R88, R85 ;  /* 0x0000005558047221 */ /* 0x000fc40000010000 */
[----:B------:R-:W0:Y:S01]  /*4560*/  MUFU.EX2 R45, R45 ;  /* 0x0000002d002d7308 */ /* 0x000e220000000800 */
[----:B--2---:R-:W-:-:S04]  /*4570*/  FADD.FTZ R55, R90, R9 ;  /* 0x000000095a377221 */ /* 0x004fc80000010000 */
[----:B------:R-:W-:Y:S01]  /*4580*/  FADD.FTZ R26, R66, R55 ;  /* 0x00000037421a7221 */ /* 0x000fe20000010000 */
[----:B------:R-:W-:Y:S02]  /*4590*/  MOV R55, R25 ;  /* 0x0000001900377202 */ /* 0x000fe40000000f00 */
[----:B------:R-:W2:Y:S01]  /*45a0*/  MUFU.EX2 R24, R24 ;  /* 0x0000001800187308 */ /* 0x000ea20000000800 */
[----:B------:R-:W-:-:S01]  /*45b0*/  FADD.FTZ R5, R67, R26 ;  /* 0x0000001a43057221 */ /* 0x000fc20000010000 */
[----:B------:R-:W-:-:S03]  /*45c0*/  IMAD.MOV.U32 R26, RZ, RZ, R25 ;  /* 0x000000ffff1a7224 */ /* 0x000fc600078e0019 */
[----:B------:R-:W-:Y:S01]  /*45d0*/  FADD.FTZ R12, R70, R5 ;  /* 0x00000005460c7221 */ /* 0x000fe20000010000 */
[C---:B-1----:R-:W-:Y:S02]  /*45e0*/  F2FP.SATFINITE.E4M3.F32.PACK_AB_MERGE_C R70, R71.reuse, R70, RZ ;  /* 0x000000464746723e */ /* 0x042fe400048070ff */
[----:B------:R-:W1:Y:S01]  /*45f0*/  MUFU.EX2 R48, R48 ;  /* 0x0000003000307308 */ /* 0x000e620000000800 */
[----:B------:R-:W-:-:S01]  /*4600*/  FADD.FTZ R12, R71, R12 ;  /* 0x0000000c470c7221 */ /* 0x000fc20000010000 */
[----:B0-----:R-:W-:Y:S01]  /*4610*/  FADD.FTZ R7, R45, R4 ;  /* 0x000000042d077221 */ /* 0x001fe20000010000 */
[----:B------:R-:W-:Y:S02]  /*4620*/  F2FP.SATFINITE.E4M3.F32.PACK_AB_MERGE_C R139, R67, R66, R70 ;  /* 0x00000042438b723e */ /* 0x000fe40004807046 */
[----:B------:R-:W-:-:S03]  /*4630*/  FADD.FTZ R5, R3, R12 ;  /* 0x0000000c03057221 */ /* 0x000fc60000010000 */
[----:B------:R-:W0:Y:S01]  /*4640*/  MUFU.EX2 R49, R49 ;  /* 0x0000003100317308 */ /* 0x000e220000000800 */
[----:B--2---:R-:W-:-:S04]  /*4650*/  FADD.FTZ R5, R24, R5 ;  /* 0x0000000518057221 */ /* 0x004fc80000010000 */
[----:B------:R-:W-:-:S03]  /*4660*/  FADD.FTZ R6, R46, R5 ;  /* 0x000000052e067221 */ /* 0x000fc60000010000 */
[----:B------:R-:W2:Y:S01]  /*4670*/  MUFU.EX2 R47, R47 ;  /* 0x0000002f002f7308 */ /* 0x000ea20000000800 */
[----:B-1----:R-:W-:-:S07]  /*4680*/  FADD.FTZ R4, R48, R7 ;  /* 0x0000000730047221 */ /* 0x002fce0000010000 */
[----:B------:R-:W1:Y:S01]  /*4690*/  MUFU.EX2 R52, R52 ;  /* 0x0000003400347308 */ /* 0x000e620000000800 */
[C---:B0-----:R-:W-:Y:S01]  /*46a0*/  F2FP.SATFINITE.E4M3.F32.PACK_AB_MERGE_C R48, R49.reuse, R48, RZ ;  /* 0x000000303130723e */ /* 0x041fe200048070ff */
[----:B------:R-:W-:-:S03]  /*46b0*/  FADD.FTZ R49, R49, R4 ;  /* 0x0000000431317221 */ /* 0x000fc60000010000 */
[----:B------:R-:W-:Y:S01]  /*46c0*/  F2FP.SATFINITE.E4M3.F32.PACK_AB_MERGE_C R140, R45, R88, R48 ;  /* 0x000000582d8c723e */ /* 0x000fe20004807030 */
[--C-:B------:R-:W-:Y:S02]  /*46d0*/  IMAD.MOV.U32 R45, RZ, RZ, R25.reuse ;  /* 0x000000ffff2d7224 */ /* 0x100fe400078e0019 */
[----:B------:R0:W3:Y:S01]  /*46e0*/  MUFU.EX2 R30, R54 ;  /* 0x00000036001e7308 */ /* 0x0000e20000000800 */
[C---:B--2---:R-:W-:Y:S01]  /*46f0*/  F2FP.SATFINITE.E4M3.F32.PACK_AB_MERGE_C R46, R47.reuse, R46, RZ ;  /* 0x0000002e2f2e723e */ /* 0x044fe200048070ff */
[----:B------:R-:W-:Y:S01]  /*4700*/  FADD.FTZ R47, R47, R6 ;  /* 0x000000062f2f7221 */ /* 0x000fe20000010000 */
[--C-:B------:R-:W-:Y:S02]  /*4710*/  IMAD.MOV.U32 R48, RZ, RZ, R25.reuse ;  /* 0x000000ffff307224 */ /* 0x100fe400078e0019 */
[----:B------:R-:W-:Y:S01]  /*4720*/  F2FP.SATFINITE.E4M3.F32.PACK_AB_MERGE_C R141, R24, R3, R46 ;  /* 0x00000003188d723e */ /* 0x000fe2000480702e */
[----:B------:R-:W-:Y:S01]  /*4730*/  IMAD.MOV.U32 R24, RZ, RZ, R25 ;  /* 0x000000ffff187224 */ /* 0x000fe200078e0019 */
[----:B------:R-:W-:Y:S01]  /*4740*/  MOV R46, R25 ;  /* 0x00000019002e7202 */ /* 0x000fe20000000f00 */
[----:B------:R-:W2:Y:S01]  /*4750*/  MUFU.EX2 R53, R53 ;  /* 0x0000003500357308 */ /* 0x000ea20000000800 */
[----:B-1----:R-:W-:-:S01]  /*4760*/  FADD.FTZ R4, R52, R49 ;  /* 0x0000003134047221 */ /* 0x002fc20000010000 */
[----:B------:R-:W-:-:S02]  /*4770*/  IMAD.MOV.U32 R49, RZ, RZ, R25 ;  /* 0x000000ffff317224 */ /* 0x000fc400078e0019 */
[----:B0-----:R-:W-:-:S04]  /*4780*/  IMAD.MOV.U32 R54, RZ, RZ, R25 ;  /* 0x000000ffff367224 */ /* 0x001fc800078e0019 */
[----:B------:R-:W0:Y:S01]  /*4790*/  MUFU.EX2 R94, R94 ;  /* 0x0000005e005e7308 */ /* 0x000e220000000800 */
[----:B---3--:R-:W-:-:S01]  /*47a0*/  FADD.FTZ R6, R30, R47 ;  /* 0x0000002f1e067221 */ /* 0x008fc20000010000 */
[----:B------:R-:W-:-:S03]  /*47b0*/  IMAD.MOV.U32 R47, RZ, RZ, R25 ;  /* 0x000000ffff2f7224 */ /* 0x000fc600078e0019 */
[----:B------:R-:W-:-:S03]  /*47c0*/  FADD.FTZ R7, R31, R6 ;  /* 0x000000061f077221 */ /* 0x000fc60000010000 */
[----:B------:R-:W1:Y:S01]  /*47d0*/  MUFU.EX2 R8, R58 ;  /* 0x0000003a00087308 */ /* 0x000e620000000800 */
[----:B--2---:R-:W-:-:S07]  /*47e0*/  FADD.FTZ R5, R53, R4 ;  /* 0x0000000435057221 */ /* 0x004fce0000010000 */
[----:B------:R-:W2:Y:S01]  /*47f0*/  MUFU.EX2 R93, R93 ;  /* 0x0000005d005d7308 */ /* 0x000ea20000000800 */
[----:B0-----:R-:W-:-:S07]  /*4800*/  FADD.FTZ R4, R94, R5 ;  /* 0x000000055e047221 */ /* 0x001fce0000010000 */
[----:B------:R-:W0:Y:S01]  /*4810*/  MUFU.EX2 R21, R59 ;  /* 0x0000003b00157308 */ /* 0x000e220000000800 */
[----:B-1----:R-:W-:-:S07]  /*4820*/  FADD.FTZ R6, R8, R7 ;  /* 0x0000000708067221 */ /* 0x002fce0000010000 */
[----:B------:R-:W1:Y:S01]  /*4830*/  MUFU.EX2 R28, R28 ;  /* 0x0000001c001c7308 */ /* 0x000e620000000800 */
[C---:B--2---:R-:W-:Y:S01]  /*4840*/  F2FP.SATFINITE.E4M3.F32.PACK_AB_MERGE_C R94, R93.reuse, R94, RZ ;  /* 0x0000005e5d5e723e */ /* 0x044fe200048070ff */
[----:B------:R-:W-:-:S03]  /*4850*/  FADD.FTZ R93, R93, R4 ;  /* 0x000000045d5d7221 */ /* 0x000fc60000010000 */
[----:B------:R-:W-:Y:S01]  /*4860*/  F2FP.SATFINITE.E4M3.F32.PACK_AB_MERGE_C R142, R53, R52, R94 ;  /* 0x00000034358e723e */ /* 0x000fe2000480705e */
[----:B------:R-:W-:Y:S02]  /*4870*/  IMAD.MOV.U32 R53, RZ, RZ, R25 ;  /* 0x000000ffff357224 */ /* 0x000fe400078e0019 */
[----:B------:R2:W3:Y:S01]  /*4880*/  MUFU.EX2 R9, R51 ;  /* 0x0000003300097308 */ /* 0x0004e20000000800 */
[----:B0-----:R-:W-:-:S01]  /*4890*/  FADD.FTZ R6, R21, R6 ;  /* 0x0000000615067221 */ /* 0x001fc20000010000 */
[----:B------:R-:W-:Y:S01]  /*48a0*/  F2FP.SATFINITE.E4M3.F32.PACK_AB_MERGE_C R8, R21, R8, RZ ;  /* 0x000000081508723e */ /* 0x000fe200048070ff */
[----:B------:R-:W-:-:S03]  /*48b0*/  IMAD.MOV.U32 R52, RZ, RZ, R25 ;  /* 0x000000ffff347224 */ /* 0x000fc600078e0019 */
[----:B------:R-:W-:Y:S01]  /*48c0*/  F2FP.SATFINITE.E4M3.F32.PACK_AB_MERGE_C R143, R31, R30, R8 ;  /* 0x0000001e1f8f723e */ /* 0x000fe20004807008 */
[----:B------:R-:W-:Y:S01]  /*48d0*/  IMAD.MOV.U32 R31, RZ, RZ, R25 ;  /* 0x000000ffff1f7224 */ /* 0x000fe200078e0019 */
[----:B------:R-:W0:Y:S01]  /*48e0*/  MUFU.EX2 R29, R29 ;  /* 0x0000001d001d7308 */ /* 0x000e220000000800 */
[----:B-1----:R-:W-:-:S01]  /*48f0*/  FADD.FTZ R4, R28, R93 ;  /* 0x0000005d1c047221 */ /* 0x002fc20000010000 */
[----:B------:R-:W-:Y:S01]  /*4900*/  MOV R30, R25 ;  /* 0x00000019001e7202 */ /* 0x000fe20000000f00 */
[----:B--2---:R-:W-:-:S05]  /*4910*/  IMAD.MOV.U32 R51, RZ, RZ, R25 ;  /* 0x000000ffff337224 */ /* 0x004fca00078e0019 */
[----:B------:R-:W1:Y:S01]  /*4920*/  MUFU.EX2 R50, R50 ;  /* 0x0000003200327308 */ /* 0x000e620000000800 */
[----:B---3--:R-:W-:-:S07]  /*4930*/  FADD.FTZ R5, R9, R6 ;  /* 0x0000000609057221 */ /* 0x008fce0000010000 */
[----:B------:R-:W2:Y:S01]  /*4940*/  MUFU.EX2 R32, R32 ;  /* 0x0000002000207308 */ /* 0x000ea20000000800 */
[----:B0-----:R-:W-:-:S07]  /*4950*/  FADD.FTZ R7, R29, R4 ;  /* 0x000000041d077221 */ /* 0x001fce0000010000 */
[----:B------:R-:W0:Y:S01]  /*4960*/  MUFU.EX2 R80, R80 ;  /* 0x0000005000507308 */ /* 0x000e220000000800 */
[----:B-1----:R-:W-:-:S07]  /*4970*/  FADD.FTZ R11, R50, R5 ;  /* 0x00000005320b7221 */ /* 0x002fce0000010000 */
[----:B------:R-:W1:Y:S01]  /*4980*/  MUFU.EX2 R33, R33 ;  /* 0x0000002100217308 */ /* 0x000e620000000800 */
[----:B--2---:R-:W-:-:S07]  /*4990*/  FADD.FTZ R4, R32, R7 ;  /* 0x0000000720047221 */ /* 0x004fce0000010000 */
[----:B------:R-:W2:Y:S01]  /*49a0*/  MUFU.EX2 R81, R81 ;  /* 0x0000005100517308 */ /* 0x000ea20000000800 */
[----:B0-----:R-:W-:-:S07]  /*49b0*/  FADD.FTZ R6, R80, R11 ;  /* 0x0000000b50067221 */ /* 0x001fce0000010000 */
[----:B------:R-:W0:Y:S01]  /*49c0*/  MUFU.EX2 R92, R92 ;  /* 0x0000005c005c7308 */ /* 0x000e220000000800 */
[C---:B-1----:R-:W-:Y:S01]  /*49d0*/  F2FP.SATFINITE.E4M3.F32.PACK_AB_MERGE_C R32, R33.reuse, R32, RZ ;  /* 0x000000202120723e */ /* 0x042fe200048070ff */
[----:B------:R-:W-:-:S03]  /*49e0*/  FADD.FTZ R33, R33, R4 ;  /* 0x0000000421217221 */ /* 0x000fc60000010000 */
[----:B------:R-:W-:Y:S01]  /*49f0*/  F2FP.SATFINITE.E4M3.F32.PACK_AB_MERGE_C R144, R29, R28, R32 ;  /* 0x0000001c1d90723e */ /* 0x000fe20004807020 */
[----:B------:R-:W-:Y:S02]  /*4a00*/  IMAD.MOV.U32 R29, RZ, RZ, R25 ;  /* 0x000000ffff1d7224 */ /* 0x000fe400078e0019 */
[----:B------:R-:W1:Y:S01]  /*4a10*/  MUFU.EX2 R73, R73 ;  /* 0x0000004900497308 */ /* 0x000e620000000800 */
[----:B--2---:R-:W-:-:S01]  /*4a20*/  FADD.FTZ R6, R81, R6 ;  /* 0x0000000651067221 */ /* 0x004fc20000010000 */
[----:B------:R-:W-:Y:S01]  /*4a30*/  F2FP.SATFINITE.E4M3.F32.PACK_AB_MERGE_C R80, R81, R80, RZ ;  /* 0x000000505150723e */ /* 0x000fe200048070ff */
[--C-:B------:R-:W-:Y:S02]  /*4a40*/  IMAD.MOV.U32 R28, RZ, RZ, R25.reuse ;  /* 0x000000ffff1c7224 */ /* 0x100fe400078e0019 */
[--C-:B------:R-:W-:Y:S01]  /*4a50*/  IMAD.MOV.U32 R32, RZ, RZ, R25.reuse ;  /* 0x000000ffff207224 */ /* 0x100fe200078e0019 */
[----:B------:R-:W-:Y:S01]  /*4a60*/  F2FP.SATFINITE.E4M3.F32.PACK_AB_MERGE_C R145, R50, R9, R80 ;  /* 0x000000093291723e */ /* 0x000fe20004807050 */
[----:B------:R-:W-:Y:S01]  /*4a70*/  IMAD.MOV.U32 R50, RZ, RZ, R25 ;  /* 0x000000ffff327224 */ /* 0x000fe200078e0019 */
[----:B------:R-:W2:Y:S01]  /*4a80*/  MUFU.EX2 R37, R37 ;  /* 0x0000002500257308 */ /* 0x000ea20000000800 */
[----:B0-----:R-:W-:-:S01]  /*4a90*/  FADD.FTZ R4, R92, R33 ;  /* 0x000000215c047221 */ /* 0x001fc20000010000 */
[----:B------:R-:W-:-:S06]  /*4aa0*/  IMAD.MOV.U32 R33, RZ, RZ, R25 ;  /* 0x000000ffff217224 */ /* 0x000fcc00078e0019 */
[----:B------:R-:W0:Y:S01]  /*4ab0*/  MUFU.EX2 R84, R84 ;  /* 0x0000005400547308 */ /* 0x000e220000000800 */
[----:B-1----:R-:W-:-:S07]  /*4ac0*/  FADD.FTZ R3, R73, R6 ;  /* 0x0000000649037221 */ /* 0x002fce0000010000 */
[----:B------:R-:W-:Y:S01]  /*4ad0*/  MUFU.EX2 R40, R40 ;  /* 0x0000002800287308 */ /* 0x000fe20000000800 */
[----:B--2---:R-:W-:-:S07]  /*4ae0*/  FADD.FTZ R7, R37, R4 ;  /* 0x0000000425077221 */ /* 0x004fce0000010000 */
[----:B------:R-:W1:Y:S01]  /*4af0*/  MUFU.EX2 R41, R41 ;  /* 0x0000002900297308 */ /* 0x000e620000000800 */
[----:B0-----:R-:W-:-:S07]  /*4b00*/  FADD.FTZ R3, R84, R3 ;  /* 0x0000000354037221 */ /* 0x001fce0000010000 */
[----:B------:R-:W0:Y:S08]  /*4b10*/  MUFU.EX2 R44, R44 ;  /* 0x0000002c002c7308 */ /* 0x000e300000000800 */
[----:B------:R2:W3:Y:S01]  /*4b20*/  MUFU.EX2 R5, R36 ;  /* 0x0000002400057308 */ /* 0x0004e20000000800 */
[----:B-1----:R-:W-:Y:S01]  /*4b30*/  F2FP.SATFINITE.E4M3.F32.PACK_AB_MERGE_C R6, R41, R40, RZ ;  /* 0x000000282906723e */ /* 0x002fe200048070ff */
[----:B------:R-:W-:-:S03]  /*4b40*/  FADD.FTZ R40, R40, R7 ;  /* 0x0000000728287221 */ /* 0x000fc60000010000 */
[----:B------:R-:W-:Y:S01]  /*4b50*/  F2FP.SATFINITE.E4M3.F32.PACK_AB_MERGE_C R146, R37, R92, R6 ;  /* 0x0000005c2592723e */ /* 0x000fe20004807006 */
[----:B------:R-:W-:Y:S02]  /*4b60*/  IMAD.MOV.U32 R37, RZ, RZ, R25 ;  /* 0x000000ffff257224 */ /* 0x000fe400078e0019 */
[----:B0-----:R-:W-:Y:S01]  /*4b70*/  FADD.FTZ R4, R44, R3 ;  /* 0x000000032c047221 */ /* 0x001fe20000010000 */
[----:B------:R-:W-:-:S01]  /*4b80*/  FADD.FTZ R3, R41, R40 ;  /* 0x0000002829037221 */ /* 0x000fc20000010000 */
[--C-:B--2---:R-:W-:Y:S02]  /*4b90*/  IMAD.MOV.U32 R36, RZ, RZ, R25.reuse ;  /* 0x000000ffff247224 */ /* 0x104fe400078e0019 */
[--C-:B------:R-:W-:Y:S02]  /*4ba0*/  IMAD.MOV.U32 R41, RZ, RZ, R25.reuse ;  /* 0x000000ffff297224 */ /* 0x100fe400078e0019 */
[--C-:B------:R-:W-:Y:S01]  /*4bb0*/  IMAD.MOV.U32 R40, RZ, RZ, R25.reuse ;  /* 0x000000ffff287224 */ /* 0x100fe200078e0019 */
[C---:B---3--:R-:W-:Y:S01]  /*4bc0*/  F2FP.SATFINITE.E4M3.F32.PACK_AB_MERGE_C R8, R5.reuse, R44, RZ ;  /* 0x0000002c0508723e */ /* 0x048fe200048070ff */
[----:B------:R-:W-:Y:S01]  /*4bd0*/  FADD.FTZ R4, R5, R4 ;  /* 0x0000000405047221 */ /* 0x000fe20000010000 */
[----:B------:R-:W-:-:S02]  /*4be0*/  IMAD.MOV.U32 R44, RZ, RZ, R25 ;  /* 0x000000ffff2c7224 */ /* 0x000fc400078e0019 */
[----:B------:R-:W-:Y:S01]  /*4bf0*/  F2FP.SATFINITE.E4M3.F32.PACK_AB_MERGE_C R147, R84, R73, R8 ;  /* 0x000000495493723e */ /* 0x000fe20004807008 */
[----:B------:R-:W-:Y:S06]  /*4c00*/  @!P1 BRA `(.L_x_193) ;  /* 0x0000002c00709947 */ /* 0x000fec0003800000 */
        /* <DEDUP_REMOVED lines=18> */
[----:B------:R-:W-:Y:S01]  /*4d30*/  UMOV UR26, UR36 ;  /* 0x00000024001a7c82 */ /* 0x000fe20008000000 */
[----:B------:R-:W-:Y:S01]  /*4d40*/  UMOV UR25, UR37 ;  /* 0x0000002500197c82 */ /* 0x000fe20008000000 */
[----:B------:R-:W-:-:S05]  /*4d50*/  ULDC UR20, c[0x0][0x988] ;  /* 0x0002620000147ab9 */ /* 0x000fca0000000800 */
.L_x_204:
[----:B------:R-:W-:-:S04]  /*4d60*/  UISETP.NE.AND UP0, UPT, UR25, 0x1, UPT ;  /* 0x000000011900788c */ /* 0x000fc8000bf05270 */
[----:B------:R-:W-:-:S04]  /*4d70*/  USEL UR36, URZ, 0x1, UP0 ;  /* 0x000000013f247887 */ /* 0x000fc80008000000 */
[----:B------:R-:W-:Y:S01]  /*4d80*/  ULOP3.LUT UR36, UR26, UR36, URZ, 0x3c, !UPT ;  /* 0x000000241a247292 */ /* 0x000fe2000f8e3c3f */
[----:B------:R-:W-:Y:S11]  /*4d90*/  @!P0 BRA `(.L_x_194) ;  /* 0x0000000000048947 */ /* 0x000ff60003800000 */
[----:B------:R-:W-:Y:S01]  /*4da0*/  BPT.TRAP 0x1 ;  /* 0x000000040000795c */ /* 0x000fe20000300000 */
.L_x_194:
[----:B------:R-:W0:Y:S01]  /*4db0*/  S2UR UR21, SR_CgaCtaId ;  /* 0x00000000001579c3 */ /* 0x000e220000008800 */
[----:B------:R-:W-:Y:S01]  /*4dc0*/  UIADD3 UR37, UR25, 0x1, URZ ;  /* 0x0000000119257890 */ /* 0x000fe2000fffe03f */
[----:B------:R-:W-:Y:S01]  /*4dd0*/  IMAD.U32 R7, RZ, RZ, UR36 ;  /* 0x00000024ff077e24 */ /* 0x000fe2000f8e00ff */
[----:B------:R-:W-:Y:S02]  /*4de0*/  UMOV UR24, 0x400 ;  /* 0x0000040000187882 */ /* 0x000fe40000000000 */
[----:B------:R-:W-:Y:S02]  /*4df0*/  UISETP.NE.AND UP0, UPT, UR37, 0x2, UPT ;  /* 0x000000022500788c */ /* 0x000fe4000bf05270 */
[----:B------:R-:W-:Y:S02]  /*4e00*/  SHF.L.U32 R7, R7, 0x1f, RZ ;  /* 0x0000001f07077819 */ /* 0x000fe400000006ff */
[----:B------:R-:W-:Y:S02]  /*4e10*/  USEL UR37, UR37, URZ, UP0 ;  /* 0x0000003f25257287 */ /* 0x000fe40008000000 */
[----:B0-----:R-:W-:-:S04]  /*4e20*/  ULEA UR24, UR21, UR24, 0x18 ;  /* 0x0000001815187291 */ /* 0x001fc8000f8ec03f */
[----:B------:R-:W-:-:S09]  /*4e30*/  ULEA UR22, UR37, UR24, 0x3 ;  /* 0x0000001825167291 */ /* 0x000fd2000f8e183f */
[----:B------:R0:W1:Y:S01]  /*4e40*/  SYNCS.PHASECHK.TRANS64.TRYWAIT P1, [UR22+0x13230], R7 ;  /* 0x01323007ff0075a7 */ /* 0x0000620008020156 */
[----:B------:R-:W-:Y:S05]  /*4e50*/  @!P0 BRA `(.L_x_195) ;  /* 0x0000000000048947 */ /* 0x000fea0003800000 */
[----:B------:R-:W-:Y:S01]  /*4e60*/  BPT.TRAP 0x1 ;  /* 0x000000040000795c */ /* 0x000fe20000300000 */
.L_x_195:
[----:B-1----:R-:W-:Y:S05]  /*4e70*/  @P1 BRA `(.L_x_196) ;  /* 0x0000000000081947 */ /* 0x002fea0003800000 */
[----:B------:R-:W1:Y:S02]  /*4e80*/  SYNCS.PHASECHK.TRANS64.TRYWAIT P1, [UR22+0x13230], R7 ;  /* 0x01323007ff0075a7 */ /* 0x000e640008020156 */
[----:B-1----:R-:W-:Y:S05]  /*4e90*/  @!P1 BRA `(.L_x_197) ;  /* 0x000000c800489947 */ /* 0x002fea0003800000 */
.L_x_196:
[----:B------:R-:W-:Y:S01]  /*4ea0*/  R2UR UR27, R2 ;  /* 0x00000000021b72ca */ /* 0x000fe200000e0000 */
[----:B------:R-:W-:Y:S01]  /*4eb0*/  WARPGROUP.ARRIVE ;  /* 0x00000000000079c5 */ /* 0x000fe20000000000 */
[----:B------:R-:W-:Y:S01]  /*4ec0*/  UMOV UR11, 0x80000020 ;  /* 0x80000020000b7882 */ /* 0x000fe20000000000 */
[----:B------:R-:W-:Y:S01]  /*4ed0*/  UMOV UR12, UR8 ;  /* 0x00000008000c7c82 */ /* 0x000fe20008000000 */
[----:B------:R-:W-:Y:S01]  /*4ee0*/  UMOV UR13, UR9 ;  /* 0x00000009000d7c82 */ /* 0x000fe20008000000 */
[----:B------:R-:W-:Y:S01]  /*4ef0*/  UMOV UR15, 0x80000020 ;  /* 0x80000020000f7882 */ /* 0x000fe20000000000 */
[----:B------:R-:W-:Y:S01]  /*4f00*/  UMOV UR16, UR8 ;  /* 0x0000000800107c82 */ /* 0x000fe20008000000 */
[----:B------:R-:W-:Y:S01]  /*4f10*/  UMOV UR17, UR9 ;  /* 0x0000000900117c82 */ /* 0x000fe20008000000 */
[----:B------:R-:W-:Y:S01]  /*4f20*/  UMOV UR19, 0x80000020 ;  /* 0x8000002000137882 */ /* 0x000fe20000000000 */
[----:B------:R-:W-:-:S04]  /*4f30*/  UMOV UR7, 0x80000020 ;  /* 0x8000002000077882 */ /* 0x000fc80000000000 */
[----:B------:R-:W-:-:S04]  /*4f40*/  UIMAD UR27, UR37, 0x280, UR27 ;  /* 0x00000280251b78a4 */ /* 0x000fc8000f8e021b */
[----:B------:R-:W-:Y:S02]  /*4f50*/  UIADD3 UR14, UR27, 0x80, URZ ;  /* 0x000000801b0e7890 */ /* 0x000fe4000fffe03f */
[----:B------:R-:W-:Y:S02]  /*4f60*/  UIADD3 UR18, UR27, 0x100, URZ ;  /* 0x000001001b127890 */ /* 0x000fe4000fffe03f */
[----:B------:R-:W-:Y:S01]  /*4f70*/  UMOV UR10, UR27 ;  /* 0x0000001b000a7c82 */ /* 0x000fe20008000000 */
[----:B------:R-:W-:Y:S01]  /*4f80*/  UIADD3 UR6, UR27, 0x200, URZ ;  /* 0x000002001b067890 */ /* 0x000fe2000fffe03f */
[----:B------:R-:W-:Y:S01]  /*4f90*/  QGMMA.64x32x32.F32.E4M3.E4M3 R120, gdesc[UR8], RZ, !UPT, gsb0 ;  /* 0x00600000087879f3 */ /* 0x000fe2000c0008ff */
[----:B------:R-:W-:Y:S01]  /*4fa0*/  UIADD3 UR10, UR27, 0x180, URZ ;  /* 0x000001801b0a7890 */ /* 0x000fe2000fffe03f */
        /* <DEDUP_REMOVED lines=29> */
[----:B------:R-:W-:Y:S01]  /*5180*/  UIADD3 UR27, UR27, 0x202, URZ ;  /* 0x000002021b1b7890 */ /* 0x000fe2000fffe03f */
        /* <DEDUP_REMOVED lines=17> */
.L_x_198:
[----:B------:R-:W-:Y:S01]  /*52a0*/  ULEA UR11, UR25, UR24, 0x3 ;  /* 0x00000018190b7291 */ /* 0x000fe2000f8e183f */
[----:B01----:R-:W-:-:S05]  /*52b0*/  IMAD.U32 R7, RZ, RZ, UR26 ;  /* 0x0000001aff077e24 */ /* 0x003fca000f8e00ff */
[----:B------:R-:W-:-:S04]  /*52c0*/  SHF.L.U32 R7, R7, 0x1f, RZ ;  /* 0x0000001f07077819 */ /* 0x000fc800000006ff */
[----:B------:R0:W1:Y:S01]  /*52d0*/  SYNCS.PHASECHK.TRANS64.TRYWAIT P1, [UR11+0x13250], R7 ;  /* 0x01325007ff0075a7 */ /* 0x000062000802014b */
[----:B------:R-:W-:Y:S05]  /*52e0*/  @!P0 BRA `(.L_x_199) ;  /* 0x0000000000048947 */ /* 0x000fea0003800000 */
[----:B------:R-:W-:Y:S01]  /*52f0*/  BPT.TRAP 0x1 ;  /* 0x000000040000795c */ /* 0x000fe20000300000 */
.L_x_199:
[----:B-1----:R-:W-:Y:S05]  /*5300*/  @P1 BRA `(.L_x_200) ;  /* 0x0000000000081947 */ /* 0x002fea0003800000 */
[----:B------:R-:W1:Y:S02]  /*5310*/  SYNCS.PHASECHK.TRANS64.TRYWAIT P1, [UR11+0x13250], R7 ;  /* 0x01325007ff0075a7 */ /* 0x000e64000802014b */
[----:B-1----:R-:W-:Y:S05]  /*5320*/  @!P1 BRA `(.L_x_201) ;  /* 0x000000c4003c9947 */ /* 0x002fea0003800000 */
.L_x_200:
        /* <DEDUP_REMOVED lines=32> */
.L_x_202:
[C---:B01----:R-:W-:Y:S01]  /*5530*/  FMUL.FTZ R7, R0.reuse, R120 ;  /* 0x0000007800077220 */ /* 0x043fe20000410000 */
[C---:B------:R-:W-:Y:S01]  /*5540*/  FMUL.FTZ R10, R0.reuse, R122 ;  /* 0x0000007a000a7220 */ /* 0x040fe20000410000 */
[C---:B------:R-:W-:Y:S01]  /*5550*/  FMUL.FTZ R8, R0.reuse, R121 ;  /* 0x0000007900087220 */ /* 0x040fe20000410000 */
        /* <DEDUP_REMOVED lines=58> */
[C---:B------:R-:W-:Y:S01]  /*5900*/  FMUL.FTZ R74, R0.reuse, R74 ;  /* 0x0000004a004a7220 */ /* 0x040fe20000410000 */
        /* <DEDUP_REMOVED lines=42> */
[----:B------:R-:W-:-:S04]  /*5bb0*/  UIADD3 UR22, UR22, 0x13240, URZ ;  /* 0x0001324016167890 */ /* 0x000fc8000fffe03f */
[----:B------:R-:W-:Y:S02]  /*5bc0*/  UPRMT UR22, UR21, 0x654, UR22 ;  /* 0x0000065415167896 */ /* 0x000fe40008000016 */
[----:B------:R-:W1:Y:S01]  /*5bd0*/  MUFU.TANH R123, R123 ;  /* 0x0000007b007b7308 */ /* 0x000e620000002400 */
[----:B--2---:R-:W-:-:S06]  /*5be0*/  FMNMX.FTZ R128, R120, R129, !PT ;  /* 0x0000008178807209 */ /* 0x004fcc0007810000 */
[----:B------:R-:W-:Y:S01]  /*5bf0*/  SYNCS.ARRIVE.TRANS64.RED.A1T0 RZ, [UR22], RZ ;  /* 0x000000ffffff79a7 */ /* 0x000fe20008100416 */
        /* <DEDUP_REMOVED lines=131> */
[----:B--2---:R-:W-:Y:S02]  /*6430*/  FMNMX.FTZ R128, R70, R127, !PT ;  /* 0x0000007f46807209 */ /* 0x004fe40007810000 */
[----:B0-----:R-:W-:-:S05]  /*6440*/  FMNMX.FTZ R127, R69, R56, !PT ;  /* 0x00000038457f7209 */ /* 0x001fca0007810000 */
[----:B------:R-:W0:Y:S01]  /*6450*/  SHFL.BFLY PT, R56, R127, 0x2, 0x1f ;  /* 0x0c401f007f387f89 */ /* 0x000e2200000e0000 */
[----:B-1----:R-:W-:-:S05]  /*6460*/  FMNMX.FTZ R128, R71, R128, !PT ;  /* 0x0000008047807209 */ /* 0x002fca0007810000 */
[----:B------:R-:W1:Y:S01]  /*6470*/  SHFL.BFLY PT, R57, R128, 0x2, 0x1f ;  /* 0x0c401f0080397f89 */ /* 0x000e6200000e0000 */
[----:B0-----:R-:W-:-:S05]  /*6480*/  FMNMX.FTZ R129, R127, R56, !PT ;  /* 0x000000387f817209 */ /* 0x001fca0007810000 */
[----:B------:R-:W0:Y:S01]  /*6490*/  SHFL.BFLY PT, R56, R129, 0x1, 0x1f ;  /* 0x0c201f0081387f89 */ /* 0x000e2200000e0000 */
[----:B-1----:R-:W-:Y:S01]  /*64a0*/  FMNMX.FTZ R130, R128, R57, !PT ;  /* 0x0000003980827209 */ /* 0x002fe20007810000 */
[----:B------:R-:W-:-:S04]  /*64b0*/  IMAD.U32 R128, RZ, RZ, UR20 ;  /* 0x00000014ff807e24 */ /* 0x000fc8000f8e00ff */
[----:B------:R-:W1:Y:S01]  /*64c0*/  SHFL.BFLY PT, R131, R130, 0x1, 0x1f ;  /* 0x0c201f0082837f89 */ /* 0x000e6200000e0000 */
[----:B0-----:R-:W-:-:S05]  /*64d0*/  FMNMX.FTZ R57, R129, R56, !PT ;  /* 0x0000003881397209 */ /* 0x001fca0007810000 */
[C---:B------:R-:W-:Y:S01]  /*64e0*/  FFMA.FTZ R127, R57.reuse, R128, -8 ;  /* 0xc1000000397f7423 */ /* 0x040fe20000010080 */
[----:B------:R-:W-:-:S01]  /*64f0*/  FADD.FTZ R6, -R57, R6 ;  /* 0x0000000639067221 */ /* 0x000fc20000010100 */
[----:B-1----:R-:W-:Y:S02]  /*6500*/  FMNMX.FTZ R56, R130, R131, !PT ;  /* 0x0000008382387209 */ /* 0x002fe40007810000 */
[----:B------:R-:W-:-:S01]  /*6510*/  FFMA.FTZ R128, R68, UR20, -R127 ;  /* 0x0000001444807c23 */ /* 0x000fc2000801087f */
[--C-:B------:R-:W-:Y:S01]  /*6520*/  FFMA.FTZ R7, R7, UR20, -R127.reuse ;  /* 0x0000001407077c23 */ /* 0x100fe2000801087f */
        /* <DEDUP_REMOVED lines=37> */
[----:B------:R-:W-:Y:S01]  /*6780*/  FFMA.FTZ R68, R69, UR20, -R127 ;  /* 0x0000001445447c23 */ /* 0x000fe2000801087f */
[----:B------:R-:W-:Y:S01]  /*6790*/  MOV R127, UR20 ;  /* 0x00000014007f7c02 */ /* 0x000fe20008000f00 */
[----:B------:R-:W-:Y:S01]  /*67a0*/  FADD.FTZ R5, -R56, R5 ;  /* 0x0000000538057221 */ /* 0x000fe20000010100 */
[----:B------:R-:W-:Y:S01]  /*67b0*/  FMUL.FTZ R6, R6, UR20 ;  /* 0x0000001406067c20 */ /* 0x000fe20008410000 */
[----:B------:R-:W-:Y:S02]  /*67c0*/  MUFU.EX2 R7, R7 ;  /* 0x0000000700077308 */ /* 0x000fe40000000800 */
[----:B------:R-:W-:-:S01]  /*67d0*/  FFMA.FTZ R127, R56, R127, -8 ;  /* 0xc1000000387f7423 */ /* 0x000fc2000001007f */
[----:B------:R-:W-:-:S03]  /*67e0*/  FMUL.FTZ R5, R5, UR20 ;  /* 0x0000001405057c20 */ /* 0x000fc60008410000 */
        /* <DEDUP_REMOVED lines=18> */
[----:B------:R-:W1:Y:S01]  /*6910*/  MUFU.EX2 R10, R10 ;  /* 0x0000000a000a7308 */ /* 0x000e620000000800 */
[----:B0-----:R-:W-:-:S01]  /*6920*/  FFMA.FTZ R3, R6, R3, R7 ;  /* 0x0000000306037223 */ /* 0x001fc20000010007 */
        /* <DEDUP_REMOVED lines=15> */
[----:B-1----:R-:W-:-:S01]  /*6a20*/  FFMA.FTZ R4, R5, R4, R10 ;  /* 0x0000000405047223 */ /* 0x002fc2000001000a */
        /* <DEDUP_REMOVED lines=9> */
[----:B------:R-:W-:-:S05]  /*6ac0*/  FFMA.FTZ R71, R71, UR20, -R127 ;  /* 0x0000001447477c23 */ /* 0x000fca000801087f */
[----:B------:R-:W1:Y:S01]  /*6ad0*/  MUFU.EX2 R13, R13 ;  /* 0x0000000d000d7308 */ /* 0x000e620000000800 */
[----:B0-----:R-:W-:-:S07]  /*6ae0*/  FADD.FTZ R4, R9, R4 ;  /* 0x0000000409047221 */ /* 0x001fce0000010000 */
[----:B------:R-:W-:Y:S08]  /*6af0*/  MUFU.EX2 R12, R12 ;  /* 0x0000000c000c7308 */ /* 0x000ff00000000800 */
[----:B------:R-:W0:Y:S08]  /*6b00*/  MUFU.EX2 R14, R14 ;  /* 0x0000000e000e7308 */ /* 0x000e300000000800 */
[----:B------:R2:W-:Y:S08]  /*6b10*/  MUFU.EX2 R69, R128 ;  /* 0x0000008000457308 */ /* 0x0005f00000000800 */
[----:B------:R-:W-:Y:S01]  /*6b20*/  MUFU.EX2 R15, R15 ;  /* 0x0000000f000f7308 */ /* 0x000fe20000000800 */
[----:B--2---:R-:W-:-:S01]  /*6b30*/  FFMA.FTZ R128, R98, UR20, -R127 ;  /* 0x0000001462807c23 */ /* 0x004fc2000801087f */
[----:B------:R-:W-:Y:S01]  /*6b40*/  FFMA.FTZ R98, R82, UR20, -R127 ;  /* 0x0000001452627c23 */ /* 0x000fe2000801087f */
[----:B-1----:R-:W-:-:S05]  /*6b50*/  FADD.FTZ R127, R13, R4 ;  /* 0x000000040d7f7221 */ /* 0x002fca0000010000 */
[----:B------:R-:W1:Y:S08]  /*6b60*/  MUFU.EX2 R21, R21 ;  /* 0x0000001500157308 */ /* 0x000e700000000800 */
[----:B------:R-:W2:Y:S08]  /*6b70*/  MUFU.EX2 R20, R20 ;  /* 0x0000001400147308 */ /* 0x000eb00000000800 */
[----:B------:R3:W-:Y:S08]  /*6b80*/  MUFU.EX2 R82, R128 ;  /* 0x0000008000527308 */ /* 0x0007f00000000800 */
[----:B------:R-:W4:Y:S01]  /*6b90*/  MUFU.EX2 R120, R120 ;  /* 0x0000007800787308 */ /* 0x000f220000000800 */
[----:B---3--:R-:W-:-:S04]  /*6ba0*/  FADD.FTZ R128, R8, R3 ;  /* 0x0000000308807221 */ /* 0x008fc80000010000 */
[----:B------:R-:W-:Y:S01]  /*6bb0*/  FADD.FTZ R3, R11, R128 ;  /* 0x000000800b037221 */ /* 0x000fe20000010000 */
[----:B0-----:R-:W-:-:S02]  /*6bc0*/  FADD.FTZ R128, R14, R127 ;  /* 0x0000007f0e807221 */ /* 0x001fc40000010000 */
[----:B------:R-:W0:Y:S01]  /*6bd0*/  MUFU.EX2 R121, R121 ;  /* 0x0000007900797308 */ /* 0x000e220000000800 */
[----:B------:R-:W-:-:S01]  /*6be0*/  FADD.FTZ R4, R12, R3 ;  /* 0x000000030c047221 */ /* 0x000fc20000010000 */
[----:B-1----:R-:W-:-:S03]  /*6bf0*/  FADD.FTZ R127, R21, R128 ;  /* 0x00000080157f7221 */ /* 0x002fc60000010000 */
[----:B------:R-:W-:-:S03]  /*6c00*/  FADD.FTZ R3, R15, R4 ;  /* 0x000000040f037221 */ /* 0x000fc60000010000 */
[----:B------:R-:W1:Y:S01]  /*6c10*/  MUFU.EX2 R123, R123 ;  /* 0x0000007b007b7308 */ /* 0x000e620000000800 */
[----:B--2---:R-:W-:-:S01]  /*6c20*/  FADD.FTZ R4, R20, R3 ;  /* 0x0000000314047221 */ /* 0x004fc20000010000 */
[----:B----4-:R-:W-:-:S06]  /*6c30*/  FADD.FTZ R128, R120, R127 ;  /* 0x0000007f78807221 */ /* 0x010fcc0000010000 */
        /* <DEDUP_REMOVED lines=55> */
[----:B0-----:R-:W-:-:S04]  /*6fb0*/  FADD.FTZ R127, R95, R128 ;  /* 0x000000805f7f7221 */ /* 0x001fc80000010000 */
[----:B------:R-:W-:-:S03]  /*6fc0*/  FADD.FTZ R128, R82, R127 ;  /* 0x0000007f52807221 */ /* 0x000fc60000010000 */
        /* <DEDUP_REMOVED lines=67> */
[----:B-1----:R-:W-:-:S04]  /*7400*/  FADD.FTZ R4, R65, R4 ;  /* 0x0000000441047221 */ /* 0x002fc80000010000 */
[----:B------:R-:W-:-:S03]  /*7410*/  FADD.FTZ R127, R69, R4 ;  /* 0x00000004457f7221 */ /* 0x000fc60000010000 */
[----:B------:R-:W1:Y:S01]  /*7420*/  MUFU.EX2 R68, R68 ;  /* 0x0000004400447308 */ /* 0x000e620000000800 */
[----:B--2---:R-:W-:-:S07]  /*7430*/  FADD.FTZ R3, R67, R128 ;  /* 0x0000008043037221 */ /* 0x004fce0000010000 */
[----:B------:R-:W2:Y:S01]  /*7440*/  MUFU.EX2 R71, R71 ;  /* 0x0000004700477308 */ /* 0x000ea20000000800 */
[----:B0-----:R-:W-:-:S01]  /*7450*/  FADD.FTZ R4, R70, R3 ;  /* 0x0000000346047221 */ /* 0x001fc20000010000 */
[----:B-1----:R-:W-:-:S03]  /*7460*/  FADD.FTZ R3, R68, R127 ;  /* 0x0000007f44037221 */ /* 0x002fc60000010000 */
[----:B--2---:R-:W-:Y:S01]  /*7470*/  FADD.FTZ R4, R71, R4 ;  /* 0x0000000447047221 */ /* 0x004fe20000010000 */
[----:B------:R-:W-:Y:S06]  /*7480*/  @!P0 BRA `(.L_x_203) ;  /* 0x0000000000048947 */ /* 0x000fec0003800000 */
[----:B------:R-:W-:Y:S01]  /*7490*/  BPT.TRAP 0x1 ;  /* 0x000000040000795c */ /* 0x000fe20000300000 */
.L_x_203:
        /* <DEDUP_REMOVED lines=40> */
[----:B------:R-:W-:Y:S01]  /*7720*/  FMUL.FTZ R49, R49, R6 ;  /* 0x0000000631317220 */ /* 0x000fe20000410000 */
        /* <DEDUP_REMOVED lines=40> */
[----:B------:R-:W-:Y:S01]  /*79b0*/  F2FP.SATFINITE.E4M3.F32.PACK_AB_MERGE_C R147, R67, R66, R70 ;  /* 0x000000424393723e */ /* 0x000fe20004807046 */
[----:B------:R-:W-:Y:S06]  /*79c0*/  @P1 BRA `(.L_x_204) ;  /* 0xffffffd000e41947 */ /* 0x000fec000383ffff */
.L_x_193:
[----:B------:R-:W-:Y:S06]  /*79d0*/  BAR.ARV 0x8, 0x200 ;  /* 0x0208000000007b1d */ /* 0x000fec0000002000 */
[----:B------:R-:W-:Y:S05]  /*79e0*/  @!P0 BRA `(.L_x_205) ;  /* 0x0000000000048947 */ /* 0x000fea0003800000 */
[----:B------:R-:W-:Y:S01]  /*79f0*/  BPT.TRAP 0x1 ;  /* 0x000000040000795c */ /* 0x000fe20000300000 */
.L_x_205:
[----:B------:R-:W0:Y:S01]  /*7a00*/  S2UR UR8, SR_CgaCtaId ;  /* 0x00000000000879c3 */ /* 0x000e220000008800 */
[----:B------:R-:W-:Y:S01]  /*7a10*/  UMOV UR4, 0x400 ;  /* 0x0000040000047882 */ /* 0x000fe20000000000 */
[----:B------:R-:W-:-:S05]  /*7a20*/  IMAD.U32 R0, RZ, RZ, UR36 ;  /* 0x00000024ff007e24 */ /* 0x000fca000f8e00ff */
[----:B------:R-:W-:Y:S01]  /*7a30*/  SHF.L.U32 R0, R0, 0x1f, RZ ;  /* 0x0000001f00007819 */ /* 0x000fe200000006ff */
[----:B0-----:R-:W-:-:S04]  /*7a40*/  ULEA UR4, UR8, UR4, 0x18 ;  /* 0x0000000408047291 */ /* 0x001fc8000f8ec03f */
[----:B------:R-:W-:-:S09]  /*7a50*/  ULEA UR5, UR37, UR4, 0x3 ;  /* 0x0000000425057291 */ /* 0x000fd2000f8e183f */
[----:B------:R0:W1:Y:S01]  /*7a60*/  SYNCS.PHASECHK.TRANS64.TRYWAIT P1, [UR5+0x13250], R0 ;  /* 0x01325000ff0075a7 */ /* 0x0000620008020145 */
[----:B------:R-:W-:Y:S05]  /*7a70*/  @!P0 BRA `(.L_x_206) ;  /* 0x0000000000048947 */ /* 0x000fea0003800000 */
[----:B------:R-:W-:Y:S01]  /*7a80*/  BPT.TRAP 0x1 ;  /* 0x000000040000795c */ /* 0x000fe20000300000 */
.L_x_206:
[----:B-1----:R-:W-:Y:S05]  /*7a90*/  @P1 BRA `(.L_x_207) ;  /* 0x0000000000081947 */ /* 0x002fea0003800000 */
[----:B------:R-:W1:Y:S02]  /*7aa0*/  SYNCS.PHASECHK.TRANS64.TRYWAIT P1, [UR5+0x13250], R0 ;  /* 0x01325000ff0075a7 */ /* 0x000e640008020145 */
[----:B-1----:R-:W-:Y:S05]  /*7ab0*/  @!P1 BRA `(.L_x_208) ;  /* 0x0000009c00709947 */ /* 0x002fea0003800000 */
.L_x_207:
[----:B------:R-:W-:Y:S01]  /*7ac0*/  UIADD3 UR4, UR4, 0x1000, URZ ;  /* 0x0000100004047890 */ /* 0x000fe2000fffe03f */
[----:B------:R-:W-:Y:S01]  /*7ad0*/  WARPGROUP.ARRIVE ;  /* 0x00000000000079c5 */ /* 0x000fe20000000000 */
[----:B------:R-:W-:Y:S01]  /*7ae0*/  ULDC.64 UR10, c[0x0][0x9a0] ;  /* 0x00026800000a7ab9 */ /* 0x000fe20000000a00 */
[----:B------:R-:W-:Y:S01]  /*7af0*/  UMOV UR7, 0xc0000010 ;  /* 0xc000001000077882 */ /* 0x000fe20000000000 */
[----:B------:R-:W-:Y:S01]  /*7b00*/  USHF.R.U32.HI UR4, URZ, 0x4, UR4 ;  /* 0x000000043f047899 */ /* 0x000fe20008011604 */
[----:B------:R-:W-:-:S03]  /*7b10*/  ISETP.NE.U32.AND P1, PT, RZ, UR10, PT ;  /* 0x0000000aff007c0c */ /* 0x000fc6000bf25070 */
[----:B------:R-:W-:Y:S01]  /*7b20*/  ULOP3.LUT UR4, UR4, 0x3fff, URZ, 0xc0, !UPT ;  /* 0x00003fff04047892 */ /* 0x000fe2000f8ec03f */
[----:B------:R-:W-:-:S03]  /*7b30*/  ISETP.NE.AND.EX P1, PT, RZ, UR11, PT, P1 ;  /* 0x0000000bff007c0c */ /* 0x000fc6000bf25310 */
[----:B------:R-:W-:-:S04]  /*7b40*/  ULOP3.LUT UR4, UR4, 0x10000, URZ, 0xfc, !UPT ;  /* 0x0001000004047892 */ /* 0x000fc8000f8efc3f */
[----:B------:R-:W-:-:S06]  /*7b50*/  UIMAD UR4, UR37, 0x280, UR4 ;  /* 0x00000280250478a4 */ /* 0x000fcc000f8e0204 */
[----:B------:R-:W0:Y:S01]  /*7b60*/  @P1 LDC.64 R6, c[0x0][0x9c8] ;  /* 0x00027200ff061b82 */ /* 0x000e220000000a00 */
[----:B------:R-:W-:Y:S02]  /*7b70*/  UMOV UR6, UR4 ;  /* 0x0000000400067c82 */ /* 0x000fe40008000000 */
[----:B------:R-:W-:Y:S05]  /*7b80*/  QGMMA.64x64x32.F32.E4M3.E4M3 R24, R152, gdesc[UR4], R24, gsb0 ;  /* 0x00e0000498187df3 */ /* 0x000fea0008000818 */
[----:B------:R-:W2:Y:S01]  /*7b90*/  @P1 LDC.64 R8, c[0x0][0x9d0] ;  /* 0x00027400ff081b82 */ /* 0x000ea20000000a00 */
[----:B01----:R-:W-:-:S04]  /*7ba0*/  @P1 IMAD R0, R6, UR40, RZ ;  /* 0x0000002806001c24 */ /* 0x003fc8000f8e02ff */
[----:B------:R-:W-:Y:S02]  /*7bb0*/  @P1 IMAD R5, R7, UR39, R0 ;  /* 0x0000002707051c24 */ /* 0x000fe4000f8e0200 */
[----:B------:R-:W-:-:S04]  /*7bc0*/  @P1 IMAD.WIDE.U32 R6, R6, UR39, RZ ;  /* 0x0000002706061c25 */ /* 0x000fc8000f8e00ff */
[----:B------:R-:W-:Y:S02]  /*7bd0*/  @P1 IMAD.IADD R7, R7, 0x1, R5 ;  /* 0x0000000107071824 */ /* 0x000fe400078e0205 */
[----:B------:R-:W-:Y:S02]  /*7be0*/  IMAD.MOV.U32 R0, RZ, RZ, 0x3f800000 ;  /* 0x3f800000ff007424 */ /* 0x000fe400078e00ff */
[----:B--2---:R-:W-:-:S04]  /*7bf0*/  @P1 IMAD.WIDE.U32 R6, R8, UR43, R6 ;  /* 0x0000002b08061c25 */ /* 0x004fc8000f8e0006 */
[----:B------:R-:W-:Y:S01]  /*7c00*/  @P1 IMAD R5, R9, UR43, R7 ;  /* 0x0000002b09051c24 */ /* 0x000fe2000f8e0207 */
[----:B------:R-:W-:-:S04]  /*7c10*/  @P1 LEA R8, P2, R6, UR10, 0x2 ;  /* 0x0000000a06081c11 */ /* 0x000fc8000f8410ff */
[----:B------:R-:W-:Y:S01]  /*7c20*/  @P1 LEA.HI.X R9, R6, UR11, R5, 0x2, P2 ;  /* 0x0000000b06091c11 */ /* 0x000fe200090f1405 */
[----:B------:R-:W-:-:S04]  /*7c30*/  UIADD3 UR6, UR4, 0x80, URZ ;  /* 0x0000008004067890 */ /* 0x000fc8000fffe03f */
[----:B------:R0:W2:Y:S01]  /*7c40*/  @P1 LDG.E R0, desc[UR50][R8.64] ;  /* 0x0000003208001981 */ /* 0x0000a2000c1e1900 */
        /* <DEDUP_REMOVED lines=11> */
[----:B------:R-:W1:Y:S04]  /*7d00*/  SHFL.BFLY PT, R2, R3, 0x2, 0x1f ;  /* 0x0c401f0003027f89 */ /* 0x000e6800000e0000 */
[----:B------:R-:W3:Y:S01]  /*7d10*/  SHFL.BFLY PT, R7, R4, 0x2, 0x1f ;  /* 0x0c401f0004077f89 */ /* 0x000ee200000e0000 */
[----:B------:R-:W-:Y:S02]  /*7d20*/  WARPGROUP.DEPBAR.LE gsb0, 0x0 ;  /* 0x00008000000079c5 */ /* 0x000fe40000010000 */
[----:B------:R-:W-:-:S06]  /*7d30*/  WARPGROUP.ARRIVE ;  /* 0x00000000000079c5 */ /* 0x000fcc0000000000 */
[----:B------:R-:W-:Y:S01]  /*7d40*/  QGMMA.64x64x32.F32.E4M3.E4M3 R24, R140, gdesc[UR4], R24, gsb0 ;  /* 0x00e000048c187df3 */ /* 0x000fe20008000818 */
[----:B-1----:R-:W-:-:S01]  /*7d50*/  FADD.FTZ R2, R2, R3 ;  /* 0x0000000302027221 */ /* 0x002fc20000010000 */
[----:B------:R-:W-:Y:S01]  /*7d60*/  UIADD3 UR4, UR4, 0x200, URZ ;  /* 0x0000020004047890 */ /* 0x000fe2000fffe03f */
[----:B---3--:R-:W-:-:S01]  /*7d70*/  FADD.FTZ R7, R7, R4 ;  /* 0x0000000407077221 */ /* 0x008fc20000010000 */
[----:B------:R-:W-:Y:S02]  /*7d80*/  UMOV UR7, 0xc0000010 ;  /* 0xc000001000077882 */ /* 0x000fe40000000000 */
[----:B------:R-:W1:Y:S03]  /*7d90*/  SHFL.BFLY PT, R5, R2, 0x1, 0x1f ;  /* 0x0c201f0002057f89 */ /* 0x000e6600000e0000 */
[----:B------:R-:W-:Y:S01]  /*7da0*/  UMOV UR6, UR4 ;  /* 0x0000000400067c82 */ /* 0x000fe20008000000 */
[----:B------:R-:W0:Y:S01]  /*7db0*/  SHFL.BFLY PT, R6, R7, 0x1, 0x1f ;  /* 0x0c201f0007067f89 */ /* 0x000e2200000e0000 */
[----:B------:R-:W-:-:S02]  /*7dc0*/  IMAD.MOV.U32 R3, RZ, RZ, RZ ;  /* 0x000000ffff037224 */ /* 0x000fc400078e00ff */
[----:B-1----:R-:W-:Y:S01]  /*7dd0*/  FADD.FTZ R5, R2, R5 ;  /* 0x0000000502057221 */ /* 0x002fe20000010000 */
[----:B0-----:R-:W-:-:S04]  /*7de0*/  FADD.FTZ R8, R7, R6 ;  /* 0x0000000607087221 */ /* 0x001fc80000010000 */
[C---:B------:R-:W-:Y:S01]  /*7df0*/  FSETP.NE.FTZ.AND P1, PT, R5.reuse, RZ, PT ;  /* 0x000000ff0500720b */ /* 0x040fe20003f35000 */
[----:B------:R-:W-:Y:S01]  /*7e00*/  FMUL.FTZ R9, R5, 0.00390625 ;  /* 0x3b80000005097820 */ /* 0x000fe20000410000 */
[----:B------:R-:W-:Y:S01]  /*7e10*/  FMUL.FTZ R6, R8, 0.00390625 ;  /* 0x3b80000008067820 */ /* 0x000fe20000410000 */
[----:B------:R-:W-:Y:S02]  /*7e20*/  WARPGROUP.DEPBAR.LE gsb0, 0x0 ;  /* 0x00008000000079c5 */ /* 0x000fe40000010000 */
[----:B------:R-:W-:-:S06]  /*7e30*/  WARPGROUP.ARRIVE ;  /* 0x00000000000079c5 */ /* 0x000fcc0000000000 */
[----:B------:R-:W-:Y:S01]  /*7e40*/  QGMMA.64x64x32.F32.E4M3.E4M3 R24, R144, gdesc[UR4], R24, gsb0 ;  /* 0x00e0000490187df3 */ /* 0x000fe20008000818 */
[----:B------:R-:W-:Y:S02]  /*7e50*/  FSETP.NE.FTZ.AND P2, PT, R9, RZ, PT ;  /* 0x000000ff0900720b */ /* 0x000fe40003f55000 */
[----:B------:R-:W-:Y:S01]  /*7e60*/  FSETP.NE.FTZ.AND P3, PT, R6, RZ, PT ;  /* 0x000000ff0600720b */ /* 0x000fe20003f75000 */
[----:B------:R-:W-:Y:S01]  /*7e70*/  @P1 MUFU.RCP R3, R5 ;  /* 0x0000000500031308 */ /* 0x000fe20000001000 */
[----:B------:R-:W-:Y:S02]  /*7e80*/  FSETP.NE.FTZ.AND P1, PT, R8, RZ, PT ;  /* 0x000000ff0800720b */ /* 0x000fe40003f35000 */
[----:B------:R-:W-:-:S07]  /*7e90*/  MOV R7, RZ ;  /* 0x000000ff00077202 */ /* 0x000fce0000000f00 */
[----:B------:R-:W0:Y:S08]  /*7ea0*/  @P2 MUFU.LG2 R4, R9 ;  /* 0x0000000900042308 */ /* 0x000e300000000c00 */
[----:B------:R-:W1:Y:S08]  /*7eb0*/  @P3 MUFU.LG2 R6, R6 ;  /* 0x0000000600063308 */ /* 0x000e700000000c00 */
[----:B------:R-:W3:Y:S01]  /*7ec0*/  @P1 MUFU.RCP R7, R8 ;  /* 0x0000000800071308 */ /* 0x000ee20000001000 */
[----:B------:R-:W-:-:S02]  /*7ed0*/  IMAD.U32 R2, RZ, RZ, UR20 ;  /* 0x00000014ff027e24 */ /* 0x000fc4000f8e00ff */
[----:B------:R-:W-:Y:S02]  /*7ee0*/  IMAD.U32 R10, RZ, RZ, UR20 ;  /* 0x00000014ff0a7e24 */ /* 0x000fe4000f8e00ff */
[----:B0-----:R-:W-:Y:S01]  /*7ef0*/  @P2 FMUL.FTZ R5, R4, 0.69314718246459960938 ;  /* 0x3f31721804052820 */ /* 0x001fe20000410000 */
[----:B------:R-:W-:Y:S01]  /*7f00*/  @P2 FMUL.FTZ R2, R2, 0.69314718246459960938 ;  /* 0x3f31721802022820 */ /* 0x000fe20000410000 */
[----:B------:R-:W-:Y:S01]  /*7f10*/  @P3 FMUL.FTZ R10, R10, 0.69314718246459960938 ;  /* 0x3f3172180a0a3820 */ /* 0x000fe20000410000 */
[----:B-1----:R-:W-:Y:S01]  /*7f20*/  @P3 FMUL.FTZ R9, R6, 0.69314718246459960938 ;  /* 0x3f31721806093820 */ /* 0x002fe20000410000 */
[----:B------:R-:W-:Y:S02]  /*7f30*/  IMAD.MOV.U32 R58, RZ, RZ, -0x800000 ;  /* 0xff800000ff3a7424 */ /* 0x000fe400078e00ff */
[----:B--2---:R-:W-:Y:S01]  /*7f40*/  FMUL.FTZ R3, R3, R0 ;  /* 0x0000000003037220 */ /* 0x004fe20000410000 */
[----:B------:R-:W-:Y:S02]  /*7f50*/  IMAD.MOV.U32 R59, RZ, RZ, -0x800000 ;  /* 0xff800000ff3b7424 */ /* 0x000fe400078e00ff */
[----:B------:R-:W-:Y:S01]  /*7f60*/  @P2 FFMA.FTZ R58, R2, R57, R5 ;  /* 0x00000039023a2223 */ /* 0x000fe20000010005 */
[----:B------:R-:W-:-:S01]  /*7f70*/  @P3 FFMA.FTZ R59, R10, R56, R9 ;  /* 0x000000380a3b3223 */ /* 0x000fc20000010009 */
[----:B---3--:R-:W-:Y:S01]  /*7f80*/  FMUL.FTZ R0, R7, R0 ;  /* 0x0000000007007220 */ /* 0x008fe20000410000 */
[----:B------:R-:W-:-:S02]  /*7f90*/  WARPGROUP.DEPBAR.LE gsb0, 0x0 ;  /* 0x00008000000079c5 */ /* 0x000fc40000010000 */
[----:B------:R-:W-:Y:S05]  /*7fa0*/  @!P0 BRA `(.L_x_209) ;  /* 0x0000000000048947 */ /* 0x000fea0003800000 */
[----:B------:R-:W-:Y:S01]  /*7fb0*/  BPT.TRAP 0x1 ;  /* 0x000000040000795c */ /* 0x000fe20000300000 */
.L_x_209:
[----:B------:R-:W-:Y:S01]  /*7fc0*/  UIADD3 UR4, UR5, 0x13260, URZ ;  /* 0x0001326005047890 */ /* 0x000fe2000fffe03f */
[-C--:B------:R-:W-:Y:S01]  /*7fd0*/  FMUL.FTZ R5, R24, R3.reuse ;  /* 0x0000000318057220 */ /* 0x080fe20000410000 */
[----:B------:R-:W-:Y:S01]  /*7fe0*/  UIADD3 UR37, UR37, 0x1, URZ ;  /* 0x0000000125257890 */ /* 0x000fe2000fffe03f */
[-C--:B------:R-:W-:Y:S01]  /*7ff0*/  FMUL.FTZ R7, R29, R3.reuse ;  /* 0x000000031d077220 */ /* 0x080fe20000410000 */
[----:B------:R-:W-:Y:S01]  /*8000*/  UPRMT UR4, UR8, 0x654, UR4 ;  /* 0x0000065408047896 */ /* 0x000fe20008000004 */
[-C--:B------:R-:W-:Y:S01]  /*8010*/  FMUL.FTZ R10, R32, R3.reuse ;  /* 0x00000003200a7220 */ /* 0x080fe20000410000 */
[----:B------:R-:W-:Y:S01]  /*8020*/  UISETP.NE.AND UP0, UPT, UR37, 0x2, UPT ;  /* 0x000000022500788c */ /* 0x000fe2000bf05270 */
[-C--:B------:R-:W-:Y:S01]  /*8030*/  FMUL.FTZ R11, R37, R3.reuse ;  /* 0x00000003250b7220 */ /* 0x080fe20000410000 */
[-C--:B------:R-:W-:Y:S01]  /*8040*/  FMUL.FTZ R12, R40, R3.reuse ;  /* 0x00000003280c7220 */ /* 0x080fe20000410000 */
[-C--:B------:R-:W-:Y:S01]  /*8050*/  FMUL.FTZ R13, R45, R3.reuse ;  /* 0x000000032d0d7220 */ /* 0x080fe20000410000 */
[-C--:B------:R-:W-:Y:S01]  /*8060*/  FMUL.FTZ R14, R48, R3.reuse ;  /* 0x00000003300e7220 */ /* 0x080fe20000410000 */
[-C--:B------:R-:W-:Y:S01]  /*8070*/  FMUL.FTZ R15, R53, R3.reuse ;  /* 0x00000003350f7220 */ /* 0x080fe20000410000 */
[-C--:B------:R-:W-:Y:S01]  /*8080*/  FMUL.FTZ R4, R28, R3.reuse ;  /* 0x000000031c047220 */ /* 0x080fe20000410000 */
[----:B------:R-:W-:Y:S01]  /*8090*/  SYNCS.ARRIVE.TRANS64.RED.A1T0 RZ, [UR4], RZ ;  /* 0x000000ffffff79a7 */ /* 0x000fe20008100404 */
[----:B------:R-:W-:Y:S01]  /*80a0*/  USEL UR4, URZ, 0x1, UP0 ;  /* 0x000000013f047887 */ /* 0x000fe20008000000 */
[-C--:B------:R-:W-:Y:S01]  /*80b0*/  FMUL.FTZ R8, R25, R3.reuse ;  /* 0x0000000319087220 */ /* 0x080fe20000410000 */
[-C--:B------:R-:W-:Y:S01]  /*80c0*/  FMUL.FTZ R36, R36, R3.reuse ;  /* 0x0000000324247220 */ /* 0x080fe20000410000 */
        /* <DEDUP_REMOVED lines=21> */
[----:B------:R-:W-:Y:S01]  /*8220*/  FMUL.FTZ R51, R51, R0 ;  /* 0x0000000033337220 */ /* 0x000fe20000410000 */
[----:B------:R-:W-:-:S02]  /*8230*/  UIADD3 UR46, UR46, 0x1, URZ ;  /* 0x000000012e2e7890 */ /* 0x000fc4000fffe03f */
[----:B------:R-:W-:Y:S02]  /*8240*/  USEL UR37, UR37, URZ, UP0 ;  /* 0x0000003f25257287 */ /* 0x000fe40008000000 */
[----:B------:R-:W-:-:S12]  /*8250*/  ULOP3.LUT UR36, UR36, UR4, URZ, 0x3c, !UPT ;  /* 0x0000000424247292 */ /* 0x000fd8000f8e3c3f */
.L_x_185:
[----:B------:R-:W0:Y:S01]  /*8260*/  S2R R3, SR_CgaCtaId ;  /* 0x0000000000037919 */ /* 0x000e220000008800 */
[----:B------:R-:W-:Y:S01]  /*8270*/  MOV R0, 0x400 ;  /* 0x0000040000007802 */ /* 0x000fe20000000f00 */
[----:B------:R-:W-:Y:S01]  /*8280*/  UISETP.NE.AND UP0, UPT, UR44, URZ, UPT ;  /* 0x0000003f2c00728c */ /* 0x000fe2000bf05270 */
[----:B------:R-:W-:Y:S01]  /*8290*/  BSSY B0, `(.L_x_210) ;  /* 0x00002ab000007945 */ /* 0x000fe20003800000 */
[----:B------:R-:W-:Y:S09]  /*82a0*/  BAR.SYNC.DEFER_BLOCKING 0x5, 0x200 ;  /* 0x0148000000007b1d */ /* 0x000ff20000010000 */
[----:B------:R-:W-:Y:S01]  /*82b0*/  @!UP0 ULDC UR44, c[0x0][0xad4] ;  /* 0x0002b500002c8ab9 */ /* 0x000fe20000000800 */
[----:B0-----:R-:W-:-:S05]  /*82c0*/  LEA R0, R3, R0, 0x18 ;  /* 0x0000000003007211 */ /* 0x001fca00078ec0ff */
[----:B------:R-:W0:Y:S02]  /*82d0*/  LDS.128 R28, [R0+0x132d0] ;  /* 0x0132d000001c7984 */ /* 0x000e240000000c00 */
[----:B0-----:R-:W-:Y:S02]  /*82e0*/  R2UR UR6, R29 ;  /* 0x000000001d0672ca */ /* 0x001fe400000e0000 */
[----:B------:R-:W-:Y:S01]  /*82f0*/  R2UR UR5, R30 ;  /* 0x000000001e0572ca */ /* 0x000fe200000e0000 */
[----:B------:R-:W-:Y:S06]  /*8300*/  BAR.ARV 0x4, 0x200 ;  /* 0x0108000000007b1d */ /* 0x000fec0000002000 */
[----:B------:R-:W-:Y:S08]  /*8310*/  @P0 BRA `(.L_x_211) ;  /* 0x0000001c00dc0947 */ /* 0x000ff00003800000 */
[----:B------:R-:W0:Y:S01]  /*8320*/  S2R R20, SR_TID.X ;  /* 0x0000000000147919 */ /* 0x000e220000002100 */
[----:B------:R-:W-:Y:S01]  /*8330*/  ULDC.64 UR8, c[0x4][0x38] ;  /* 0x01000e0000087ab9 */ /* 0x000fe20000000a00 */
[----:B------:R-:W2:Y:S01]  /*8340*/  LDL R24, [R1+0x38] ;  /* 0x0000380001187983 */ /* 0x000ea20000100800 */
[----:B------:R-:W1:Y:S01]  /*8350*/  S2R R25, SR_SWINHI ;  /* 0x0000000000197919 */ /* 0x000e620000002f00 */
[----:B------:R-:W-:Y:S01]  /*8360*/  USHF.L.U32 UR4, UR39, 0x2, URZ ;  /* 0x0000000227047899 */ /* 0x000fe2000800063f */
[----:B------:R-:W-:Y:S01]  /*8370*/  ULDC.64 UR10, c[0x0][0xc00] ;  /* 0x00030000000a7ab9 */ /* 0x000fe20000000a00 */
[----:B------:R-:W3:Y:S01]  /*8380*/  LDL R69, [R1+0x34] ;  /* 0x0000340001457983 */ /* 0x000ee20000100800 */
[----:B0-----:R-:W-:-:S05]  /*8390*/  IMAD.SHL.U32 R2, R20, 0x4, RZ ;  /* 0x0000000414027824 */ /* 0x001fca00078e00ff */
[----:B------:R-:W-:Y:S01]  /*83a0*/  LOP3.LUT R2, R2, 0xc, RZ, 0xc0, !PT ;  /* 0x0000000c02027812 */ /* 0x000fe200078ec0ff */
[----:B------:R-:W-:Y:S03]  /*83b0*/  BAR.SYNC.DEFER_BLOCKING 0x1, 0x180 ;  /* 0x0046000000007b1d */ /* 0x000fe60000010000 */
[----:B------:R-:W-:-:S05]  /*83c0*/  IADD3 R2, P0, R2, UR8, RZ ;  /* 0x0000000802027c10 */ /* 0x000fca000ff1e0ff */
[----:B------:R-:W-:-:S05]  /*83d0*/  IMAD.X R3, RZ, RZ, UR9, P0 ;  /* 0x00000009ff037e24 */ /* 0x000fca00080e06ff */
[----:B------:R2:W4:Y:S01]  /*83e0*/  LDG.E.CONSTANT R21, desc[UR50][R2.64] ;  /* 0x0000003202157981 */ /* 0x000522000c1e9900 */
[----:B------:R-:W-:-:S04]  /*83f0*/  LOP3.LUT P0, R20, R20, 0x3, RZ, 0xc0, !PT ;  /* 0x0000000314147812 */ /* 0x000fc8000780c0ff */
[----:B------:R-:W-:-:S04]  /*8400*/  ISETP.EQ.OR P0, PT, R20, 0x3, !P0 ;  /* 0x000000031400780c */ /* 0x000fc80004702670 */
[----:B------:R-:W-:Y:S02]  /*8410*/  SEL R76, R14, R49, P0 ;  /* 0x000000310e4c7207 */ /* 0x000fe40000000000 */
[----:B------:R-:W-:Y:S02]  /*8420*/  SEL R72, R49, R14, P0 ;  /* 0x0000000e31487207 */ /* 0x000fe40000000000 */
[----:B------:R-:W-:Y:S02]  /*8430*/  MOV R48, R0 ;  /* 0x0000000000307202 */ /* 0x000fe40000000f00 */
[----:B-1----:R-:W-:Y:S02]  /*8440*/  MOV R49, R25 ;  /* 0x0000001900317202 */ /* 0x002fe40000000f00 */
        /* <DEDUP_REMOVED lines=28> */
[----:B------:R-:W-:Y:S01]  /*8610*/  SEL R34, R55, R54, P0 ;  /* 0x0000003637227207 */ /* 0x000fe20000000000 */
[----:B------:R-:W-:Y:S02]  /*8620*/  USHF.L.U64.HI UR12, UR39, 0x2, UR40 ;  /* 0x00000002270c7899 */ /* 0x000fe40008010228 */
[----:B------:R-:W-:-:S04]  /*8630*/  UIADD3 UR7, UP0, UR4, UR10, URZ ;  /* 0x0000000a04077290 */ /* 0x000fc8000ff1e03f */
[----:B------:R-:W-:Y:S01]  /*8640*/  UIADD3.X UR8, UR12, UR11, URZ, UP0, !UPT ;  /* 0x0000000b0c087290 */ /* 0x000fe200087fe43f */
[----:B--2---:R-:W-:-:S03]  /*8650*/  IMAD.WIDE R2, R24, 0x2, R48 ;  /* 0x0000000218027825 */ /* 0x004fc600078e0230 */
[C---:B------:R-:W-:Y:S02]  /*8660*/  IADD3 R11, P2, R2.reuse, 0x40, RZ ;  /* 0x00000040020b7810 */ /* 0x040fe40007f5e0ff */
[C---:B------:R-:W-:Y:S02]  /*8670*/  IADD3 R9, P3, R2.reuse, 0x20, RZ ;  /* 0x0000002002097810 */ /* 0x040fe40007f7e0ff */
[C---:B------:R-:W-:Y:S02]  /*8680*/  IADD3 R30, P1, R2.reuse, 0x60, RZ ;  /* 0x00000060021e7810 */ /* 0x040fe40007f3e0ff */
[----:B------:R-:W-:Y:S02]  /*8690*/  LOP3.LUT R7, R2, 0x380, RZ, 0xc0, !PT ;  /* 0x0000038002077812 */ /* 0x000fe400078ec0ff */
[----:B------:R-:W-:Y:S02]  /*86a0*/  LOP3.LUT R4, R11, 0x380, RZ, 0xc0, !PT ;  /* 0x000003800b047812 */ /* 0x000fe400078ec0ff */
[----:B------:R-:W-:-:S02]  /*86b0*/  LOP3.LUT R8, R9, 0x380, RZ, 0xc0, !PT ;  /* 0x0000038009087812 */ /* 0x000fc400078ec0ff */
[----:B------:R-:W-:Y:S02]  /*86c0*/  LOP3.LUT R13, R30, 0x380, RZ, 0xc0, !PT ;  /* 0x000003801e0d7812 */ /* 0x000fe400078ec0ff */
[----:B------:R-:W-:Y:S02]  /*86d0*/  SHF.R.U64 R7, R7, 0x3, RZ ;  /* 0x0000000307077819 */ /* 0x000fe400000012ff */
[----:B------:R-:W-:Y:S02]  /*86e0*/  SHF.R.U64 R4, R4, 0x3, RZ ;  /* 0x0000000304047819 */ /* 0x000fe400000012ff */
[----:B------:R-:W-:Y:S02]  /*86f0*/  SHF.R.U64 R8, R8, 0x3, RZ ;  /* 0x0000000308087819 */ /* 0x000fe400000012ff */
[----:B------:R-:W-:Y:S02]  /*8700*/  SHF.R.U64 R13, R13, 0x3, RZ ;  /* 0x000000030d0d7819 */ /* 0x000fe400000012ff */
[----:B------:R-:W-:-:S02]  /*8710*/  LOP3.LUT R2, R7, R2, RZ, 0x3c, !PT ;  /* 0x0000000207027212 */ /* 0x000fc400078e3cff */
[----:B------:R-:W-:Y:S01]  /*8720*/  LOP3.LUT R6, R4, R11, RZ, 0x3c, !PT ;  /* 0x0000000b04067212 */ /* 0x000fe200078e3cff */
[--C-:B------:R-:W-:Y:S01]  /*8730*/  IMAD.X R7, RZ, RZ, R3.reuse, P2 ;  /* 0x000000ffff077224 */ /* 0x100fe200010e0603 */
[----:B------:R-:W-:Y:S01]  /*8740*/  LOP3.LUT R8, R8, R9, RZ, 0x3c, !PT ;  /* 0x0000000908087212 */ /* 0x000fe200078e3cff */
[----:B------:R-:W-:Y:S01]  /*8750*/  IMAD.X R9, RZ, RZ, R3, P3 ;  /* 0x000000ffff097224 */ /* 0x000fe200018e0603 */
[----:B------:R-:W-:Y:S02]  /*8760*/  LOP3.LUT R4, R13, R30, RZ, 0x3c, !PT ;  /* 0x0000001e0d047212 */ /* 0x000fe400078e3cff */
[-C--:B------:R-:W-:Y:S02]  /*8770*/  IADD3.X R5, RZ, R3.reuse, RZ, P1, !PT ;  /* 0x00000003ff057210 */ /* 0x080fe40000ffe4ff */
[----:B------:R-:W-:Y:S02]  /*8780*/  MOV R30, R2 ;  /* 0x00000002001e7202 */ /* 0x000fe40000000f00 */
[----:B------:R-:W-:-:S02]  /*8790*/  SEL R24, R54, R55, P0 ;  /* 0x0000003736187207 */ /* 0x000fc40000000000 */
[----:B------:R-:W-:Y:S02]  /*87a0*/  MOV R64, R4 ;  /* 0x0000000400407202 */ /* 0x000fe40000000f00 */
[----:B----4-:R-:W-:Y:S01]  /*87b0*/  LOP3.LUT R3, R21, 0x2, RZ, 0x3c, !PT ;  /* 0x0000000215037812 */ /* 0x010fe200078e3cff */
[----:B------:R-:W-:Y:S01]  /*87c0*/  SHFL.IDX PT, R52, R98, R21, 0x1c1f ;  /* 0x001c1f1562347589 */ /* 0x000fe200000e0000 */
[----:B------:R-:W-:-:S03]  /*87d0*/  MOV R66, R6 ;  /* 0x0000000600427202 */ /* 0x000fc60000000f00 */
[----:B------:R-:W0:Y:S01]  /*87e0*/  SHFL.IDX PT, R53, R94, R3, 0x1c1f ;  /* 0x001c1f035e357589 */ /* 0x000e2200000e0000 */
[----:B------:R-:W-:-:S03]  /*87f0*/  MOV R67, R8 ;  /* 0x0000000800437202 */ /* 0x000fc60000000f00 */
[----:B------:R-:W-:Y:S04]  /*8800*/  SHFL.IDX PT, R38, R70, R21, 0x1c1f ;  /* 0x001c1f1546267589 */ /* 0x000fe800000e0000 */
[----:B------:R-:W1:Y:S04]  /*8810*/  SHFL.IDX PT, R39, R62, R3, 0x1c1f ;  /* 0x001c1f033e277589 */ /* 0x000e6800000e0000 */
[----:B------:R-:W-:Y:S04]  /*8820*/  SHFL.IDX PT, R56, R56, R21, 0x1c1f ;  /* 0x001c1f1538387589 */ /* 0x000fe800000e0000 */
[----:B------:R-:W2:Y:S04]  /*8830*/  SHFL.IDX PT, R57, R88, R3, 0x1c1f ;  /* 0x001c1f0358397589 */ /* 0x000ea800000e0000 */
[----:B------:R-:W-:Y:S04]  /*8840*/  SHFL.IDX PT, R32, R32, R21, 0x1c1f ;  /* 0x001c1f1520207589 */ /* 0x000fe800000e0000 */
[----:B------:R-:W4:Y:S04]  /*8850*/  SHFL.IDX PT, R33, R44, R3, 0x1c1f ;  /* 0x001c1f032c217589 */ /* 0x000f2800000e0000 */
[----:B------:R-:W-:Y:S04]  /*8860*/  SHFL.IDX PT, R2, R100, R21, 0x1c1f ;  /* 0x001c1f1564027589 */ /* 0x000fe800000e0000 */
[----:B------:R-:W-:Y:S04]  /*8870*/  SHFL.IDX PT, R42, R84, R21, 0x1c1f ;  /* 0x001c1f15542a7589 */ /* 0x000fe800000e0000 */
[----:B------:R-:W3:Y:S04]  /*8880*/  SHFL.IDX PT, R5, R96, R3, 0x1c1f ;  /* 0x001c1f0360057589 */ /* 0x000ee800000e0000 */
[----:B------:R-:W-:Y:S04]  /*8890*/  SHFL.IDX PT, R10, R10, R21, 0x1c1f ;  /* 0x001c1f150a0a7589 */ /* 0x000fe800000e0000 */
[----:B------:R-:W3:Y:S04]  /*88a0*/  SHFL.IDX PT, R43, R80, R3, 0x1c1f ;  /* 0x001c1f03502b7589 */ /* 0x000ee800000e0000 */
[----:B------:R-:W-:Y:S04]  /*88b0*/  SHFL.IDX PT, R28, R28, R21, 0x1c1f ;  /* 0x001c1f151c1c7589 */ /* 0x000fe800000e0000 */
[----:B------:R-:W3:Y:S04]  /*88c0*/  SHFL.IDX PT, R13, R68, R3, 0x1c1f ;  /* 0x001c1f03440d7589 */ /* 0x000ee800000e0000 */
[----:B------:R-:W3:Y:S04]  /*88d0*/  SHFL.IDX PT, R29, R36, R3, 0x1c1f ;  /* 0x001c1f03241d7589 */ /* 0x000ee800000e0000 */
[----:B------:R-:W-:Y:S04]  /*88e0*/  SHFL.IDX PT, R4, R92, R21, 0x1c1f ;  /* 0x001c1f155c047589 */ /* 0x000fe800000e0000 */
[----:B------:R-:W-:Y:S04]  /*88f0*/  SHFL.IDX PT, R46, R76, R21, 0x1c1f ;  /* 0x001c1f154c2e7589 */ /* 0x000fe800000e0000 */
[----:B------:R-:W3:Y:S04]  /*8900*/  SHFL.IDX PT, R7, R90, R3, 0x1c1f ;  /* 0x001c1f035a077589 */ /* 0x000ee800000e0000 */
[----:B------:R-:W-:Y:S04]  /*8910*/  SHFL.IDX PT, R12, R12, R21, 0x1c1f ;  /* 0x001c1f150c0c7589 */ /* 0x000fe800000e0000 */
[----:B------:R-:W3:Y:S04]  /*8920*/  SHFL.IDX PT, R47, R72, R3, 0x1c1f ;  /* 0x001c1f03482f7589 */ /* 0x000ee800000e0000 */
[----:B------:R-:W3:Y:S04]  /*8930*/  SHFL.IDX PT, R15, R60, R3, 0x1c1f ;  /* 0x001c1f033c0f7589 */ /* 0x000ee800000e0000 */
[----:B------:R-:W-:Y:S04]  /*8940*/  SHFL.IDX PT, R6, R86, R21, 0x1c1f ;  /* 0x001c1f1556067589 */ /* 0x000fe800000e0000 */
[----:B------:R-:W3:Y:S04]  /*8950*/  SHFL.IDX PT, R9, R82, R3, 0x1c1f ;  /* 0x001c1f0352097589 */ /* 0x000ee800000e0000 */
[----:B------:R-:W-:Y:S04]  /*8960*/  SHFL.IDX PT, R14, R14, R21, 0x1c1f ;  /* 0x001c1f150e0e7589 */ /* 0x000fe800000e0000 */
[----:B------:R1:W3:Y:S04]  /*8970*/  SHFL.IDX PT, R25, R40, R3, 0x1c1f ;  /* 0x001c1f0328197589 */ /* 0x0002e800000e0000 */
[----:B------:R-:W-:Y:S04]  /*8980*/  SHFL.IDX PT, R8, R78, R21, 0x1c1f ;  /* 0x001c1f154e087589 */ /* 0x000fe800000e0000 */
[----:B------:R-:W-:Y:S04]  /*8990*/  SHFL.IDX PT, R24, R24, R21, 0x1c1f ;  /* 0x001c1f1518187589 */ /* 0x000fe800000e0000 */
[----:B------:R-:W3:Y:S04]  /*89a0*/  SHFL.IDX PT, R11, R74, R3, 0x1c1f ;  /* 0x001c1f034a0b7589 */ /* 0x000ee800000e0000 */
[----:B------:R-:W-:Y:S04]  /*89b0*/  SHFL.IDX PT, R26, R26, R21, 0x1c1f ;  /* 0x001c1f151a1a7589 */ /* 0x000fe800000e0000 */
[----:B------:R3:W-:Y:S04]  /*89c0*/  SHFL.IDX PT, R27, R34, R3, 0x1c1f ;  /* 0x001c1f03221b7589 */ /* 0x0007e800000e0000 */
[----:B------:R-:W3:Y:S01]  /*89d0*/  SHFL.IDX PT, R63, R20, R3, 0x1c1f ;  /* 0x001c1f03143f7589 */ /* 0x000ee200000e0000 */
[----:B0-----:R-:W-:-:S02]  /*89e0*/  SEL R50, R52, R53, P0 ;  /* 0x0000003534327207 */ /* 0x001fc40000000000 */
[----:B-1----:R-:W-:Y:S02]  /*89f0*/  SEL R40, R38, R39, P0 ;  /* 0x0000002726287207 */ /* 0x002fe40000000000 */
[----:B------:R-:W-:Y:S02]  /*8a00*/  SEL R52, R53, R52, P0 ;  /* 0x0000003435347207 */ /* 0x000fe40000000000 */
[----:B--2---:R-:W-:Y:S02]  /*8a10*/  SEL R54, R56, R57, P0 ;  /* 0x0000003938367207 */ /* 0x004fe40000000000 */
[----:B------:R-:W-:Y:S02]  /*8a20*/  SEL R38, R39, R38, P0 ;  /* 0x0000002627267207 */ /* 0x000fe40000000000 */
[----:B----4-:R-:W-:Y:S02]  /*8a30*/  SEL R36, R32, R33, P0 ;  /* 0x0000002120247207 */ /* 0x010fe40000000000 */
[----:B---3--:R-:W-:-:S02]  /*8a40*/  SEL R51, R2, R5, P0 ;  /* 0x0000000502337207 */ /* 0x008fc40000000000 */
        /* <DEDUP_REMOVED lines=25> */
[----:B------:R-:W-:Y:S02]  /*8be0*/  F2FP.BF16.F32.PACK_AB R4, R51, R50 ;  /* 0x000000323304723e */ /* 0x000fe400000010ff */
[----:B------:R-:W-:Y:S02]  /*8bf0*/  F2FP.BF16.F32.PACK_AB R5, R41, R40 ;  /* 0x000000282905723e */ /* 0x000fe400000010ff */
[----:B------:R-:W-:Y:S02]  /*8c00*/  F2FP.BF16.F32.PACK_AB R6, R53, R52 ;  /* 0x000000343506723e */ /* 0x000fe400000010ff */
[----:B------:R-:W-:Y:S02]  /*8c10*/  F2FP.BF16.F32.PACK_AB R7, R39, R38 ;  /* 0x000000262707723e */ /* 0x000fe400000010ff */
[----:B------:R-:W-:-:S02]  /*8c20*/  F2FP.BF16.F32.PACK_AB R8, R55, R54 ;  /* 0x000000363708723e */ /* 0x000fc400000010ff */
[----:B------:R-:W-:Y:S02]  /*8c30*/  F2FP.BF16.F32.PACK_AB R9, R37, R36 ;  /* 0x000000242509723e */ /* 0x000fe400000010ff */
        /* <DEDUP_REMOVED lines=9> */
[----:B------:R-:W-:Y:S01]  /*8cd0*/  F2FP.BF16.F32.PACK_AB R27, R3, R2 ;  /* 0x00000002031b723e */ /* 0x000fe200000010ff */
[----:B------:R-:W-:Y:S04]  /*8ce0*/  STSM.16.M88.4 [R30], R4 ;  /* 0x000000041e007844 */ /* 0x000fe80000000200 */
[----:B------:R-:W-:Y:S04]  /*8cf0*/  STSM.16.M88.4 [R67], R8 ;  /* 0x0000000843007844 */ /* 0x000fe80000000200 */
[----:B------:R-:W-:Y:S04]  /*8d00*/  STSM.16.M88.4 [R66], R12 ;  /* 0x0000000c42007844 */ /* 0x000fe80000000200 */
[----:B------:R0:W-:Y:S01]  /*8d10*/  STSM.16.M88.4 [R64], R24 ;  /* 0x0000001840007844 */ /* 0x0001e20000000200 */
[----:B------:R-:W-:Y:S01]  /*8d20*/  BAR.SYNC.DEFER_BLOCKING 0x1, 0x180 ;  /* 0x0046000000007b1d */ /* 0x000fe20000010000 */
[----:B------:R-:W-:-:S04]  /*8d30*/  ISETP.NE.U32.AND P1, PT, RZ, UR10, PT ;  /* 0x0000000aff007c0c */ /* 0x000fc8000bf25070 */
[----:B------:R-:W-:Y:S01]  /*8d40*/  ISETP.NE.AND.EX P0, PT, RZ, UR11, PT, P1 ;  /* 0x0000000bff007c0c */ /* 0x000fe2000bf05310 */
[----:B------:R-:W-:Y:S02]  /*8d50*/  IMAD.U32 R62, RZ, RZ, UR7 ;  /* 0x00000007ff3e7e24 */ /* 0x000fe4000f8e00ff */
[----:B------:R-:W-:Y:S01]  /*8d60*/  IMAD.U32 R63, RZ, RZ, UR8 ;  /* 0x00000008ff3f7e24 */ /* 0x000fe2000f8e00ff */
[----:B------:R-:W-:Y:S01]  /*8d70*/  ULDC.64 UR8, c[0x0][0xc08] ;  /* 0x0003020000087ab9 */ /* 0x000fe20000000a00 */
[----:B0-----:R-:W0:Y:S08]  /*8d80*/  LDC R64, c[0x0][0xbe8] ;  /* 0x0002fa00ff407b82 */ /* 0x001e300000000800 */
[----:B------:R-:W2:Y:S01]  /*8d90*/  @P0 LDG.E R65, desc[UR50][R62.64] ;  /* 0x000000323e410981 */ /* 0x000ea2000c1e1900 */
[----:B------:R-:W-:-:S04]  /*8da0*/  UISETP.NE.U32.AND UP0, UPT, UR8, URZ, UPT ;  /* 0x0000003f0800728c */ /* 0x000fc8000bf05070 */
[----:B------:R-:W-:Y:S01]  /*8db0*/  UISETP.NE.AND.EX UP0, UPT, UR9, URZ, UPT, UP0 ;  /* 0x0000003f0900728c */ /* 0x000fe2000bf05300 */
[----:B0-----:R-:W-:-:S10]  /*8dc0*/  ISETP.NE.AND P1, PT, R64, 0x1, PT ;  /* 0x000000014000780c */ /* 0x001fd40003f25270 */
[----:B------:R-:W-:-:S04]  /*8dd0*/  @UP0 UIADD3 UR8, UP1, UR4, UR8, URZ ;  /* 0x0000000804080290 */ /* 0x000fc8000ff3e03f */
[----:B------:R-:W-:Y:S01]  /*8de0*/  @UP0 UIADD3.X UR9, UR12, UR9, URZ, UP1, !UPT ;  /* 0x000000090c090290 */ /* 0x000fe20008ffe43f */
[----:B------:R-:W0:Y:S01]  /*8df0*/  @P1 LDC R6, c[0x0][0xbec] ;  /* 0x0002fb00ff061b82 */ /* 0x000e220000000800 */
[----:B------:R-:W-:Y:S01]  /*8e00*/  UISETP.GT.AND UP1, UPT, UR44, 0x1, UPT ;  /* 0x000000012c00788c */ /* 0x000fe2000bf24270 */
[----:B------:R-:W-:-:S06]  /*8e10*/  UMOV UR16, 0x9b8 ;  /* 0x000009b800107882 */ /* 0x000fcc0000000000 */
[----:B------:R-:W1:Y:S01]  /*8e20*/  @P1 LDC R11, c[0x0][0xbf0] ;  /* 0x0002fc00ff0b1b82 */ /* 0x000e620000000800 */
[----:B------:R-:W-:Y:S01]  /*8e30*/  USEL UR16, UR16, 0x978, UP1 ;  /* 0x0000097810107887 */ /* 0x000fe20008800000 */
[----:B------:R-:W-:Y:S01]  /*8e40*/  PLOP3.LUT P4, PT, PT, PT, UP0, 0x80, 0x0 ;  /* 0x000000000000781c */ /* 0x000fe20003f8f008 */
[----:B------:R-:W-:Y:S01]  /*8e50*/  UISETP.NE.U32.AND UP0, UPT, UR10, URZ, UPT ;  /* 0x0000003f0a00728c */ /* 0x000fe2000bf05070 */
[----:B------:R-:W-:Y:S01]  /*8e60*/  IMAD.U32 R13, RZ, RZ, UR41 ;  /* 0x00000029ff0d7e24 */ /* 0x000fe2000f8e00ff */
[----:B------:R-:W-:Y:S01]  /*8e70*/  ULDC UR4, c[0x0][0xa88] ;  /* 0x0002a20000047ab9 */ /* 0x000fe20000000800 */
[----:B------:R-:W-:Y:S01]  /*8e80*/  IMAD.U32 R4, RZ, RZ, UR8 ;  /* 0x00000008ff047e24 */ /* 0x000fe2000f8e00ff */
[----:B------:R-:W-:Y:S01]  /*8e90*/  UISETP.NE.AND.EX UP0, UPT, UR11, URZ, UPT, UP0 ;  /* 0x0000003f0b00728c */ /* 0x000fe2000bf05300 */
[----:B------:R-:W-:Y:S01]  /*8ea0*/  IMAD.U32 R9, RZ, RZ, UR4 ;  /* 0x00000004ff097e24 */ /* 0x000fe2000f8e00ff */
[----:B------:R-:W-:Y:S01]  /*8eb0*/  MOV R5, UR9 ;  /* 0x0000000900057c02 */ /* 0x000fe20008000f00 */
[----:B------:R-:W-:Y:S01]  /*8ec0*/  UMOV UR4, URZ ;  /* 0x0000003f00047c82 */ /* 0x000fe20008000000 */
[----:B------:R-:W-:Y:S01]  /*8ed0*/  USEL UR7, UR42, URZ, UP1 ;  /* 0x0000003f2a077287 */ /* 0x000fe20008800000 */
[----:B------:R-:W-:Y:S01]  /*8ee0*/  IMAD R13, R13, 0xc0, R69 ;  /* 0x000000c00d0d7824 */ /* 0x000fe200078e0245 */
[----:B------:R-:W-:Y:S01]  /*8ef0*/  ULDC.64 UR10, c[0x0][UR16+0x218] ;  /* 0x00008600100a7abb */ /* 0x000fe20008000a00 */
[----:B------:R-:W-:Y:S01]  /*8f00*/  ULDC.64 UR14, c[0x0][UR16+0x228] ;  /* 0x00008a00100e7abb */ /* 0x000fe20008000a00 */
[----:B------:R-:W-:Y:S01]  /*8f10*/  USEL UR39, UR39, URZ, !UP0 ;  /* 0x0000003f27277287 */ /* 0x000fe2000c000000 */
[----:B------:R0:W5:Y:S01]  /*8f20*/  @P4 LDG.E R9, desc[UR50][R4.64] ;  /* 0x0000003204094981 */ /* 0x000162000c1e1900 */
[----:B------:R-:W-:Y:S01]  /*8f30*/  ULDC.64 UR12, c[0x0][UR16+0x220] ;  /* 0x00008800100c7abb */ /* 0x000fe20008000a00 */
[----:B------:R-:W-:-:S02]  /*8f40*/  UIMAD.WIDE.U32 UR8, UR10, UR43, URZ ;  /* 0x0000002b0a0872a5 */ /* 0x000fc4000f8e003f */
[----:B------:R-:W-:Y:S02]  /*8f50*/  UIMAD.WIDE.U32 UR18, UR14, UR7, URZ ;  /* 0x000000070e1272a5 */ /* 0x000fe4000f8e003f */
[----:B------:R-:W-:Y:S02]  /*8f60*/  UIMAD UR10, UR11, UR43, URZ ;  /* 0x0000002b0b0a72a4 */ /* 0x000fe4000f8e023f */
[----:B------:R-:W-:Y:S01]  /*8f70*/  UIMAD UR14, UR15, UR7, URZ ;  /* 0x000000070f0e72a4 */ /* 0x000fe2000f8e023f */
[----:B0-----:R-:W-:Y:S01]  /*8f80*/  @P1 IMAD.HI.U32 R4, R13, R6, RZ ;  /* 0x000000060d041227 */ /* 0x001fe200078e00ff */
[----:B------:R-:W-:Y:S02]  /*8f90*/  USEL UR40, UR40, URZ, !UP0 ;  /* 0x0000003f28287287 */ /* 0x000fe4000c000000 */
[----:B------:R-:W-:Y:S01]  /*8fa0*/  UIMAD UR7, UR13, UR39, URZ ;  /* 0x000000270d0772a4 */ /* 0x000fe2000f8e023f */
[----:B------:R-:W-:Y:S01]  /*8fb0*/  IMAD.MOV.U32 R7, RZ, RZ, R13 ;  /* 0x000000ffff077224 */ /* 0x000fe200078e000d */
[----:B------:R-:W-:Y:S01]  /*8fc0*/  UIADD3 UR9, UR9, UR10, URZ ;  /* 0x0000000a09097290 */ /* 0x000fe2000fffe03f */
[----:B-1----:R-:W-:Y:S01]  /*8fd0*/  @P1 SHF.R.U32.HI R7, RZ, R11, R4 ;  /* 0x0000000bff071219 */ /* 0x002fe20000011604 */
[----:B------:R-:W-:-:S02]  /*8fe0*/  UIMAD.WIDE.U32 UR10, UR12, UR39, URZ ;  /* 0x000000270c0a72a5 */ /* 0x000fc4000f8e003f */
[----:B------:R-:W-:Y:S02]  /*8ff0*/  UIMAD UR7, UR12, UR40, UR7 ;  /* 0x000000280c0772a4 */ /* 0x000fe4000f8e0207 */
[----:B------:R-:W-:Y:S01]  /*9000*/  UIADD3 UR14, UR19, UR14, URZ ;  /* 0x0000000e130e7290 */ /* 0x000fe2000fffe03f */
[----:B------:R-:W-:Y:S01]  /*9010*/  IMAD.U32 R4, RZ, RZ, UR18 ;  /* 0x00000012ff047e24 */ /* 0x000fe2000f8e00ff */
[----:B------:R-:W-:Y:S01]  /*9020*/  UIADD3 UR7, UR11, UR7, URZ ;  /* 0x000000070b077290 */ /* 0x000fe2000fffe03f */
[--C-:B------:R-:W-:Y:S02]  /*9030*/  IMAD.MOV R11, RZ, RZ, -R7.reuse ;  /* 0x000000ffff0b7224 */ /* 0x100fe400078e0a07 */
[----:B------:R-:W-:Y:S01]  /*9040*/  IMAD.U32 R5, RZ, RZ, UR19 ;  /* 0x00000013ff057e24 */ /* 0x000fe2000f8e00ff */
[----:B------:R-:W-:Y:S01]  /*9050*/  SHF.R.S32.HI R5, RZ, 0x1f, R7 ;  /* 0x0000001fff057819 */ /* 0x000fe20000011407 */
[----:B------:R-:W-:Y:S02]  /*9060*/  IMAD R11, R64, R11, R13 ;  /* 0x0000000b400b7224 */ /* 0x000fe400078e020d */
[----:B------:R-:W-:-:S03]  /*9070*/  IMAD.U32 R8, RZ, RZ, UR14 ;  /* 0x0000000eff087e24 */ /* 0x000fc6000f8e00ff */
[----:B------:R-:W-:Y:S02]  /*9080*/  SHF.R.S32.HI R6, RZ, 0x1f, R11 ;  /* 0x0000001fff067819 */ /* 0x000fe4000001140b */
[----:B--2---:R-:W-:-:S13]  /*9090*/  @P0 R2UR UR4, R65 ;  /* 0x00000000410402ca */ /* 0x004fda00000e0000 */
[----:B------:R-:W-:Y:S02]  /*90a0*/  UIADD3 UR8, UP0, UP2, UR10, UR8, UR4 ;  /* 0x000000080a087290 */ /* 0x000fe4000fa1e004 */
[----:B------:R-:W-:Y:S01]  /*90b0*/  USHF.R.S32.HI UR12, URZ, 0x1f, UR4 ;  /* 0x0000001f3f0c7899 */ /* 0x000fe20008011404 */
[----:B------:R-:W-:Y:S01]  /*90c0*/  ULDC.64 UR10, c[0x0][0xba8] ;  /* 0x0002ea00000a7ab9 */ /* 0x000fe20000000a00 */
[----:B------:R-:W-:Y:S02]  /*90d0*/  @!UP1 ULDC UR10, c[0x0][0xb50] ;  /* 0x0002d400000a9ab9 */ /* 0x000fe40000000800 */
[----:B------:R-:W-:Y:S01]  /*90e0*/  UIADD3.X UR7, UR7, UR9, UR12, UP0, UP2 ;  /* 0x0000000907077290 */ /* 0x000fe200087e440c */
[----:B------:R-:W-:Y:S01]  /*90f0*/  IADD3 R4, P2, P3, R7, UR8, R4 ;  /* 0x0000000807047c10 */ /* 0x000fe2000fb5e004 */
[----:B------:R-:W-:Y:S01]  /*9100*/  @!UP1 ULDC UR11, c[0x0][0xb54] ;  /* 0x0002d500000b9ab9 */ /* 0x000fe20000000800 */
[----:B------:R-:W-:Y:S02]  /*9110*/  ULDC.64 UR8, c[0x0][UR16+0x210] ;  /* 0x0000840010087abb */ /* 0x000fe40008000a00 */
[----:B------:R-:W-:Y:S01]  /*9120*/  IMAD R7, R11, UR9, RZ ;  /* 0x000000090b077c24 */ /* 0x000fe2000f8e02ff */
[----:B------:R-:W-:-:S03]  /*9130*/  IADD3.X R5, R5, UR7, R8, P2, P3 ;  /* 0x0000000705057c10 */ /* 0x000fc600097e6408 */
[----:B------:R-:W-:Y:S02]  /*9140*/  IMAD R7, R6, UR8, R7 ;  /* 0x0000000806077c24 */ /* 0x000fe4000f8e0207 */
[----:B------:R-:W-:-:S05]  /*9150*/  IMAD.WIDE.U32 R4, R11, UR8, R4 ;  /* 0x000000080b047c25 */ /* 0x000fca000f8e0004 */
[----:B------:R-:W-:Y:S02]  /*9160*/  IADD3 R5, R5, R7, RZ ;  /* 0x0000000705057210 */ /* 0x000fe40007ffe0ff */
[----:B------:R-:W-:Y:S01]  /*9170*/  LEA R8, P2, R4, UR10, 0x2 ;  /* 0x0000000a04087c11 */ /* 0x000fe2000f8410ff */
[----:B------:R-:W-:-:S03]  /*9180*/  IMAD.U32 R11, RZ, RZ, UR41 ;  /* 0x00000029ff0b7e24 */ /* 0x000fc6000f8e00ff */
[----:B------:R-:W-:Y:S01]  /*9190*/  LEA.HI.X R10, R4, UR11, R5, 0x2, P2 ;  /* 0x0000000b040a7c11 */ /* 0x000fe200090f1405 */
[----:B------:R-:W-:Y:S08]  /*91a0*/  @P4 BRA `(.L_x_212) ;  /* 0x0000000000104947 */ /* 0x000ff00003800000 */
[----:B------:R-:W-:Y:S05]  /*91b0*/  @!P0 BRA `(.L_x_212) ;  /* 0x00000000000c8947 */ /* 0x000fea0003800000 */
[----:B------:R-:W2:Y:S04]  /*91c0*/  LDG.E R4, desc[UR50][R62.64] ;  /* 0x000000323e047981 */ /* 0x000ea8000c1e1900 */
[----:B-----5:R-:W2:Y:S02]  /*91d0*/  LDG.E R9, desc[UR50][R62.64+0x4] ;  /* 0x000004323e097981 */ /* 0x020ea4000c1e1900 */
[----:B--2---:R-:W-:-:S07]  /*91e0*/  IMAD.IADD R9, R9, 0x1, -R4 ;  /* 0x0000000109097824 */ /* 0x004fce00078e0a04 */
.L_x_212:
[----:B------:R-:W2:Y:S01]  /*91f0*/  LDL R14, [R1+0x30] ;  /* 0x00003000010e7983 */ /* 0x000ea20000100800 */
[----:B------:R-:W0:Y:S03]  /*9200*/  S2R R4, SR_TID.X ;  /* 0x0000000000047919 */ /* 0x000e260000002100 */
[----:B------:R-:W-:Y:S04]  /*9210*/  SHFL.IDX PT, R5, R10, RZ, 0x1c1f ;  /* 0x001c1fff0a057589 */ /* 0x000fe800000e0000 */
[----:B------:R-:W-:Y:S04]  /*9220*/  SHFL.IDX PT, R6, R8, 0x1, 0x1c1f ;  /* 0x003c1f0008067f89 */ /* 0x000fe800000e0000 */
[----:B------:R-:W-:Y:S01]  /*9230*/  SHFL.IDX PT, R7, R10, 0x1, 0x1c1f ;  /* 0x003c1f000a077f89 */ /* 0x000fe200000e0000 */
[----:B0-----:R-:W-:-:S05]  /*9240*/  VIADD R15, R4, 0xffffff80 ;  /* 0xffffff80040f7836 */ /* 0x001fca0000000000 */
[----:B------:R-:W-:-:S04]  /*9250*/  SHF.R.S32.HI R12, RZ, 0x1f, R15 ;  /* 0x0000001fff0c7819 */ /* 0x000fc8000001140f */
[----:B------:R-:W-:Y:S01]  /*9260*/  LEA.HI R12, R12, R15, RZ, 0x7 ;  /* 0x0000000f0c0c7211 */ /* 0x000fe200078f38ff */
[----:B------:R-:W0:Y:S03]  /*9270*/  SHFL.IDX PT, R4, R8, RZ, 0x1c1f ;  /* 0x001c1fff08047589 */ /* 0x000e2600000e0000 */
[----:B------:R-:W-:Y:S01]  /*9280*/  LOP3.LUT R12, R12, 0xffffff80, RZ, 0xc0, !PT ;  /* 0xffffff800c0c7812 */ /* 0x000fe200078ec0ff */
[----:B-----5:R-:W-:-:S04]  /*9290*/  IMAD R30, R9, R64, RZ ;  /* 0x00000040091e7224 */ /* 0x020fc800078e02ff */
[----:B------:R-:W-:Y:S01]  /*92a0*/  IMAD.IADD R12, R15, 0x1, -R12 ;  /* 0x000000010f0c7824 */ /* 0x000fe200078e0a0c */
[----:B------:R-:W-:-:S04]  /*92b0*/  PLOP3.LUT P3, PT, PT, PT, UP1, 0x80, 0x0 ;  /* 0x000000000000781c */ /* 0x000fc80003f6f018 */
[----:B------:R-:W-:Y:S01]  /*92c0*/  LOP3.LUT P0, RZ, R12, 0x3, RZ, 0xc0, !PT ;  /* 0x000000030cff7812 */ /* 0x000fe2000780c0ff */
[----:B--2---:R-:W-:-:S04]  /*92d0*/  IMAD R11, R11, 0xc0, R14 ;  /* 0x000000c00b0b7824 */ /* 0x004fc800078e020e */
[C---:B------:R-:W-:Y:S01]  /*92e0*/  VIADD R9, R11.reuse, 0x8 ;  /* 0x000000080b097836 */ /* 0x040fe20000000000 */
[----:B------:R-:W-:-:S04]  /*92f0*/  ISETP.GE.OR P2, PT, R11, R30, P0 ;  /* 0x0000001e0b00720c */ /* 0x000fc80000746670 */
[----:B------:R-:W-:-:S09]  /*9300*/  ISETP.GE.OR P0, PT, R9, R30, P0 ;  /* 0x0000001e0900720c */ /* 0x000fd20000706670 */
[----:B0-----:R0:W-:Y:S01]  /*9310*/  @!P2 ST.E desc[UR50][R4.64], R58 ;  /* 0x0000003a0400a985 */ /* 0x0011e2000c101932 */
[----:B------:R-:W-:-:S03]  /*9320*/  ISETP.GE.AND P2, PT, R11, R30, PT ;  /* 0x0000001e0b00720c */ /* 0x000fc60003f46270 */
[----:B------:R0:W-:Y:S01]  /*9330*/  @!P0 ST.E desc[UR50][R6.64], R59 ;  /* 0x0000003b06008985 */ /* 0x0001e2000c101932 */
[----:B------:R-:W-:Y:S01]  /*9340*/  ISETP.GE.AND P0, PT, R9, R30, PT ;  /* 0x0000001e0900720c */ /* 0x000fe20003f06270 */
[----:B------:R-:W-:-:S12]  /*9350*/  @P3 BRA `(.L_x_213) ;  /* 0x0000000400cc3947 */ /* 0x000fd80003800000 */
[----:B------:R-:W1:Y:S01]  /*9360*/  S2R R12, SR_TID.X ;  /* 0x00000000000c7919 */ /* 0x000e620000002100 */
[----:B------:R-:W2:Y:S01]  /*9370*/  @P1 LDC R29, c[0x0][0xbf0] ;  /* 0x0002fc00ff1d1b82 */ /* 0x000ea20000000800 */
[----:B------:R-:W-:Y:S01]  /*9380*/  ULDC.64 UR10, c[0x0][0xaa0] ;  /* 0x0002a800000a7ab9 */ /* 0x000fe20000000a00 */
[----:B-1----:R-:W-:-:S05]  /*9390*/  VIADD R12, R12, 0xffffff80 ;  /* 0xffffff800c0c7836 */ /* 0x002fca0000000000 */
[----:B------:R-:W-:-:S04]  /*93a0*/  SHF.R.S32.HI R62, RZ, 0x1f, R12 ;  /* 0x0000001fff3e7819 */ /* 0x000fc8000001140c */
[----:B------:R-:W-:-:S04]  /*93b0*/  LEA.HI R62, R62, R12, RZ, 0x3 ;  /* 0x0000000c3e3e7211 */ /* 0x000fc800078f18ff */
[----:B------:R-:W-:-:S04]  /*93c0*/  SHF.R.S32.HI R62, RZ, 0x3, R62 ;  /* 0x00000003ff3e7819 */ /* 0x000fc8000001143e */
[----:B------:R-:W-:-:S05]  /*93d0*/  LEA R3, R62, R17, 0x6 ;  /* 0x000000113e037211 */ /* 0x000fca00078e30ff */
[----:B------:R-:W-:-:S03]  /*93e0*/  IMAD.WIDE R48, R3, 0x2, R48 ;  /* 0x0000000203307825 */ /* 0x000fc600078e0230 */
[C---:B------:R-:W-:Y:S02]  /*93f0*/  IADD3 R9, P0, R48.reuse, 0x1800, RZ ;  /* 0x0000180030097810 */ /* 0x040fe40007f1e0ff */
[C---:B------:R-:W-:Y:S02]  /*9400*/  IADD3 R13, P2, R48.reuse, 0x3000, RZ ;  /* 0x00003000300d7810 */ /* 0x040fe40007f5e0ff */
[----:B0-----:R-:W-:Y:S02]  /*9410*/  LOP3.LUT R5, R48, 0x380, RZ, 0xc0, !PT ;  /* 0x0000038030057812 */ /* 0x001fe400078ec0ff */
[----:B------:R-:W-:Y:S02]  /*9420*/  LOP3.LUT R8, R9, 0x380, RZ, 0xc0, !PT ;  /* 0x0000038009087812 */ /* 0x000fe400078ec0ff */
[----:B------:R-:W-:Y:S02]  /*9430*/  LOP3.LUT R12, R13, 0x380, RZ, 0xc0, !PT ;  /* 0x000003800d0c7812 */ /* 0x000fe400078ec0ff */
[----:B------:R-:W-:-:S02]  /*9440*/  SHF.R.U64 R5, R5, 0x3, RZ ;  /* 0x0000000305057819 */ /* 0x000fc400000012ff */
[----:B------:R-:W-:Y:S02]  /*9450*/  SHF.R.U64 R8, R8, 0x3, RZ ;  /* 0x0000000308087819 */ /* 0x000fe400000012ff */
[----:B------:R-:W-:Y:S02]  /*9460*/  SHF.R.U64 R12, R12, 0x3, RZ ;  /* 0x000000030c0c7819 */ /* 0x000fe400000012ff */
[----:B------:R-:W-:Y:S01]  /*9470*/  LOP3.LUT R4, R5, R48, RZ, 0x3c, !PT ;  /* 0x0000003005047212 */ /* 0x000fe200078e3cff */
[--C-:B------:R-:W-:Y:S01]  /*9480*/  IMAD.MOV.U32 R5, RZ, RZ, R49.reuse ;  /* 0x000000ffff057224 */ /* 0x100fe200078e0031 */
[----:B------:R-:W-:Y:S01]  /*9490*/  LOP3.LUT R8, R8, R9, RZ, 0x3c, !PT ;  /* 0x0000000908087212 */ /* 0x000fe200078e3cff */
[--C-:B------:R-:W-:Y:S01]  /*94a0*/  IMAD.X R9, RZ, RZ, R49.reuse, P0 ;  /* 0x000000ffff097224 */ /* 0x100fe200000e0631 */
[----:B------:R-:W-:Y:S01]  /*94b0*/  LOP3.LUT R12, R12, R13, RZ, 0x3c, !PT ;  /* 0x0000000d0c0c7212 */ /* 0x000fe200078e3cff */
[----:B------:R-:W-:Y:S02]  /*94c0*/  IMAD.X R13, RZ, RZ, R49, P2 ;  /* 0x000000ffff0d7224 */ /* 0x000fe400010e0631 */
[----:B------:R-:W3:Y:S04]  /*94d0*/  LD.E.128 R4, desc[UR50][R4.64] ;  /* 0x0000003204047980 */ /* 0x000ee8000c101d00 */
[----:B------:R-:W4:Y:S04]  /*94e0*/  LD.E.128 R8, desc[UR50][R8.64] ;  /* 0x0000003208087980 */ /* 0x000f28000c101d00 */
[----:B------:R-:W4:Y:S01]  /*94f0*/  LD.E.128 R12, desc[UR50][R12.64] ;  /* 0x000000320c0c7980 */ /* 0x000f22000c101d00 */
[----:B------:R-:W-:-:S04]  /*9500*/  IADD3 R3, P0, R48, 0x4800, RZ ;  /* 0x0000480030037810 */ /* 0x000fc80007f1e0ff */
[----:B------:R-:W-:Y:S01]  /*9510*/  LOP3.LUT R2, R3, 0x380, RZ, 0xc0, !PT ;  /* 0x0000038003027812 */ /* 0x000fe200078ec0ff */
[----:B------:R-:W-:Y:S01]  /*9520*/  UIMAD UR7, UR12, UR10, URZ ;  /* 0x0000000a0c0772a4 */ /* 0x000fe2000f8e023f */
[----:B------:R-:W-:Y:S02]  /*9530*/  IMAD.U32 R21, RZ, RZ, UR41 ;  /* 0x00000029ff157e24 */ /* 0x000fe4000f8e00ff */
[----:B------:R-:W-:Y:S01]  /*9540*/  SHF.R.U64 R2, R2, 0x3, RZ ;  /* 0x0000000302027819 */ /* 0x000fe200000012ff */
[----:B------:R-:W-:Y:S01]  /*9550*/  UIMAD.WIDE.U32 UR8, UR4, UR10, URZ ;  /* 0x0000000a040872a5 */ /* 0x000fe2000f8e003f */
[----:B------:R-:W-:Y:S01]  /*9560*/  IMAD.X R25, RZ, RZ, R49, P0 ;  /* 0x000000ffff197224 */ /* 0x000fe200000e0631 */
[----:B------:R-:W-:Y:S01]  /*9570*/  ULDC.64 UR12, c[0x0][0xaf0] ;  /* 0x0002bc00000c7ab9 */ /* 0x000fe20000000a00 */
[----:B------:R-:W-:Y:S02]  /*9580*/  LOP3.LUT R24, R2, R3, RZ, 0x3c, !PT ;  /* 0x0000000302187212 */ /* 0x000fe400078e3cff */
[----:B------:R-:W0:Y:S01]  /*9590*/  @P1 LDC R3, c[0x0][0xbec] ;  /* 0x0002fb00ff031b82 */ /* 0x000e220000000800 */
[----:B------:R-:W-:Y:S01]  /*95a0*/  UIMAD UR7, UR4, UR11, UR7 ;  /* 0x0000000b040772a4 */ /* 0x000fe2000f8e0207 */
[----:B------:R-:W-:-:S02]  /*95b0*/  IMAD R2, R16, 0x30, R62 ;  /* 0x0000003010027824 */ /* 0x000fc400078e023e */
[----:B------:R-:W-:Y:S01]  /*95c0*/  ULDC.64 UR10, c[0x0][0xae8] ;  /* 0x0002ba00000a7ab9 */ /* 0x000fe20000000a00 */
[----:B------:R-:W-:Y:S01]  /*95d0*/  UIADD3 UR9, UR9, UR7, URZ ;  /* 0x0000000709097290 */ /* 0x000fe2000fffe03f */
[----:B------:R-:W-:Y:S01]  /*95e0*/  IMAD R28, R21, 0xc0, R2 ;  /* 0x000000c0151c7824 */ /* 0x000fe200078e0202 */
[----:B------:R-:W-:Y:S01]  /*95f0*/  USHF.R.S32.HI UR4, URZ, 0x1f, UR39 ;  /* 0x0000001f3f047899 */ /* 0x000fe20008011427 */
[----:B------:R-:W5:Y:S01]  /*9600*/  LD.E.128 R24, desc[UR50][R24.64] ;  /* 0x0000003218187980 */ /* 0x000f62000c101d00 */
[----:B------:R-:W-:Y:S01]  /*9610*/  UIMAD.WIDE.U32 UR8, UR43, UR10, UR8 ;  /* 0x0000000a2b0872a5 */ /* 0x000fe2000f8e0008 */
[----:B------:R-:W-:Y:S01]  /*9620*/  IMAD.MOV.U32 R21, RZ, RZ, R28 ;  /* 0x000000ffff157224 */ /* 0x000fe200078e001c */
[----:B------:R-:W-:Y:S01]  /*9630*/  UIMAD UR4, UR4, UR12, URZ ;  /* 0x0000000c040472a4 */ /* 0x000fe2000f8e023f */
[----:B------:R-:W-:Y:S01]  /*9640*/  @!PT LDS RZ, [RZ] ;  /* 0x00000000fffff984 */ /* 0x000fe20000000800 */
[----:B------:R-:W-:Y:S01]  /*9650*/  @!PT LDS RZ, [RZ] ;  /* 0x00000000fffff984 */ /* 0x000fe20000000800 */
[----:B------:R-:W-:Y:S01]  /*9660*/  @!PT LDS RZ, [RZ] ;  /* 0x00000000fffff984 */ /* 0x000fe20000000800 */
[----:B------:R-:W-:Y:S01]  /*9670*/  @!PT LDS RZ, [RZ] ;  /* 0x00000000fffff984 */ /* 0x000fe20000000800 */
[----:B------:R1:W-:Y:S06]  /*9680*/  MEMBAR.ALL.CTA ;  /* 0x0000000000007992 */ /* 0x0003ec0000008000 */
[----:B-1----:R-:W1:Y:S01]  /*9690*/  FENCE.VIEW.ASYNC.S ;  /* 0x00000000000073c6 */ /* 0x002e620000000000 */
[----:B------:R-:W-:Y:S01]  /*96a0*/  UIMAD UR9, UR43, UR11, UR9 ;  /* 0x0000000b2b0972a4 */ /* 0x000fe2000f8e0209 */
[----:B------:R-:W-:Y:S01]  /*96b0*/  VIADD R0, R0, 0x13220 ;  /* 0x0001322000007836 */ /* 0x000fe20000000000 */
[----:B------:R-:W-:-:S02]  /*96c0*/  UIMAD UR4, UR39, UR13, UR4 ;  /* 0x0000000d270472a4 */ /* 0x000fc4000f8e0204 */
[----:B------:R-:W-:Y:S01]  /*96d0*/  UIMAD.WIDE.U32 UR8, UR39, UR12, UR8 ;  /* 0x0000000c270872a5 */ /* 0x000fe2000f8e0008 */
[----:B------:R-:W-:Y:S01]  /*96e0*/  ULDC.64 UR10, c[0x0][0xae0] ;  /* 0x0002b800000a7ab9 */ /* 0x000fe20000000a00 */
[----:B------:R-:W-:Y:S02]  /*96f0*/  PRMT R0, RZ, 0x654, R0 ;  /* 0x00000654ff007816 */ /* 0x000fe40000000000 */
[----:B------:R-:W-:Y:S01]  /*9700*/  UIADD3 UR4, UR9, UR4, URZ ;  /* 0x0000000409047290 */ /* 0x000fe2000fffe03f */
[----:B0-----:R-:W-:-:S04]  /*9710*/  @P1 IMAD.HI.U32 R2, R28, R3, RZ ;  /* 0x000000031c021227 */ /* 0x001fc800078e00ff */
[----:B------:R-:W-:Y:S01]  /*9720*/  IMAD.U32 R3, RZ, RZ, UR9 ;  /* 0x00000009ff037e24 */ /* 0x000fe2000f8e00ff */
[----:B--2---:R-:W-:Y:S01]  /*9730*/  @P1 SHF.R.U32.HI R21, RZ, R29, R2 ;  /* 0x0000001dff151219 */ /* 0x004fe20000011602 */
[----:B------:R-:W-:Y:S01]  /*9740*/  IMAD.U32 R2, RZ, RZ, UR8 ;  /* 0x00000008ff027e24 */ /* 0x000fe2000f8e00ff */
[----:B------:R-:W-:Y:S01]  /*9750*/  ULDC.64 UR8, c[0x0][0xad8] ;  /* 0x0002b60000087ab9 */ /* 0x000fe20000000a00 */
[----:B------:R-:W-:Y:S01]  /*9760*/  IMAD.U32 R3, RZ, RZ, UR4 ;  /* 0x00000004ff037e24 */ /* 0x000fe2000f8e00ff */
[----:B------:R-:W-:Y:S01]  /*9770*/  SHF.R.S32.HI R20, RZ, 0x1f, R21 ;  /* 0x0000001fff147819 */ /* 0x000fe20000011415 */
[----:B------:R-:W-:Y:S01]  /*9780*/  ULDC UR4, c[0x0][0xac8] ;  /* 0x0002b20000047ab9 */ /* 0x000fe20000000800 */
[C---:B------:R-:W-:Y:S01]  /*9790*/  IADD3 R29, -R21.reuse, RZ, RZ ;  /* 0x000000ff151d7210 */ /* 0x040fe20007ffe1ff */
[----:B------:R-:W-:Y:S01]  /*97a0*/  IMAD.WIDE.U32 R2, R21, UR10, R2 ;  /* 0x0000000a15027c25 */ /* 0x000fe2000f8e0002 */
[----:B-1----:R2:W-:Y:S03]  /*97b0*/  SYNCS.ARRIVE.TRANS64.RED.A1T0 RZ, [R0+URZ], RZ ;  /* 0x000000ff00ff79a7 */ /* 0x0025e6000810043f */
[----:B------:R-:W-:-:S02]  /*97c0*/  IMAD R20, R20, UR10, RZ ;  /* 0x0000000a14147c24 */ /* 0x000fc4000f8e02ff */
[----:B------:R-:W-:Y:S02]  /*97d0*/  IMAD R29, R64, R29, R28 ;  /* 0x0000001d401d7224 */ /* 0x000fe400078e021c */
[----:B------:R-:W-:-:S03]  /*97e0*/  IMAD R33, R21, UR11, R20 ;  /* 0x0000000b15217c24 */ /* 0x000fc6000f8e0214 */
[----:B------:R-:W-:Y:S01]  /*97f0*/  SHF.R.S32.HI R20, RZ, 0x1f, R29 ;  /* 0x0000001fff147819 */ /* 0x000fe2000001141d */
[----:B------:R-:W-:Y:S02]  /*9800*/  IMAD.IADD R3, R3, 0x1, R33 ;  /* 0x0000000103037824 */ /* 0x000fe400078e0221 */
[----:B------:R-:W-:Y:S02]  /*9810*/  IMAD.U32 R33, RZ, RZ, UR41 ;  /* 0x00000029ff217e24 */ /* 0x000fe4000f8e00ff */
[----:B------:R-:W-:Y:S02]  /*9820*/  IMAD R20, R20, UR8, RZ ;  /* 0x0000000814147c24 */ /* 0x000fe4000f8e02ff */
[----:B------:R-:W-:-:S04]  /*9830*/  IMAD.WIDE.U32 R2, R29, UR8, R2 ;  /* 0x000000081d027c25 */ /* 0x000fc8000f8e0002 */
[----:B------:R-:W-:Y:S01]  /*9840*/  IMAD R21, R29, UR9, R20 ;  /* 0x000000091d157c24 */ /* 0x000fe2000f8e0214 */
[----:B------:R-:W-:Y:S01]  /*9850*/  ULDC.64 UR8, c[0x0][0xa80] ;  /* 0x0002a00000087ab9 */ /* 0x000fe20000000a00 */
[----:B------:R-:W-:Y:S01]  /*9860*/  IMAD R33, R33, 0xc0, R62 ;  /* 0x000000c021217824 */ /* 0x000fe200078e023e */
[C---:B------:R-:W-:Y:S01]  /*9870*/  LEA R32, P0, R2.reuse, UR8, 0x1 ;  /* 0x0000000802207c11 */ /* 0x040fe2000f8008ff */
[----:B------:R-:W-:Y:S01]  /*9880*/  IMAD.IADD R3, R3, 0x1, R21 ;  /* 0x0000000103037824 */ /* 0x000fe200078e0215 */
[----:B------:R-:W-:Y:S01]  /*9890*/  SHF.R.S32.HI R62, RZ, 0x1f, R17 ;  /* 0x0000001fff3e7819 */ /* 0x000fe20000011411 */
[----:B------:R-:W-:Y:S02]  /*98a0*/  VIADD R21, R33, 0x60 ;  /* 0x0000006021157836 */ /* 0x000fe40000000000 */
[----:B------:R-:W0:Y:S01]  /*98b0*/  SHFL.IDX PT, R20, R32, 0x1, 0x181f ;  /* 0x00381f0020147f89 */ /* 0x000e2200000e0000 */
[----:B------:R-:W-:Y:S02]  /*98c0*/  LEA.HI.X R34, R2, UR9, R3, 0x1, P0 ;  /* 0x0000000902227c11 */ /* 0x000fe400080f0c03 */
[----:B------:R-:W-:Y:S01]  /*98d0*/  ISETP.GE.AND P0, PT, R17, UR4, PT ;  /* 0x0000000411007c0c */ /* 0x000fe2000bf06270 */
[----:B------:R-:W1:Y:S01]  /*98e0*/  SHFL.IDX PT, R2, R32, RZ, 0x181f ;  /* 0x00181fff20027589 */ /* 0x000e6200000e0000 */
[----:B------:R-:W-:-:S02]  /*98f0*/  IADD3 R3, R33, 0x30, RZ ;  /* 0x0000003021037810 */ /* 0x000fc40007ffe0ff */
[-C--:B------:R-:W-:Y:S01]  /*9900*/  ISETP.GE.OR P1, PT, R33, R30.reuse, P0 ;  /* 0x0000001e2100720c */ /* 0x080fe20000726670 */
[----:B------:R-:W2:Y:S01]  /*9910*/  SHFL.IDX PT, R28, R32, 0x2, 0x181f ;  /* 0x00581f00201c7f89 */ /* 0x000ea200000e0000 */
[-C--:B------:R-:W-:Y:S01]  /*9920*/  ISETP.GE.OR P2, PT, R3, R30.reuse, P0 ;  /* 0x0000001e0300720c */ /* 0x080fe20000746670 */
[----:B------:R-:W-:Y:S01]  /*9930*/  VIADD R33, R33, 0x90 ;  /* 0x0000009021217836 */ /* 0x000fe20000000000 */
[-C--:B------:R-:W-:Y:S01]  /*9940*/  ISETP.GE.OR P3, PT, R21, R30.reuse, P0 ;  /* 0x0000001e1500720c */ /* 0x080fe20000766670 */
[----:B------:R-:W2:Y:S03]  /*9950*/  SHFL.IDX PT, R36, R34, RZ, 0x181f ;  /* 0x00181fff22247589 */ /* 0x000ea600000e0000 */
[----:B------:R-:W-:Y:S01]  /*9960*/  ISETP.GE.OR P0, PT, R33, R30, P0 ;  /* 0x0000001e2100720c */ /* 0x000fe20000706670 */
[----:B------:R-:W2:Y:S04]  /*9970*/  SHFL.IDX PT, R38, R34, 0x1, 0x181f ;  /* 0x00381f0022267f89 */ /* 0x000ea800000e0000 */
[----:B------:R-:W2:Y:S02]  /*9980*/  SHFL.IDX PT, R40, R34, 0x2, 0x181f ;  /* 0x00581f0022287f89 */ /* 0x000ea400000e0000 */
[----:B0-----:R-:W-:-:S02]  /*9990*/  @!P2 LEA R20, P5, R17, R20, 0x1 ;  /* 0x000000141114a211 */ /* 0x001fc400078a08ff */
[----:B------:R-:W0:Y:S01]  /*99a0*/  SHFL.IDX PT, R32, R32, 0x3, 0x181f ;  /* 0x00781f0020207f89 */ /* 0x000e2200000e0000 */
[----:B-1----:R-:W-:-:S03]  /*99b0*/  @!P1 LEA R2, P4, R17, R2, 0x1 ;  /* 0x0000000211029211 */ /* 0x002fc600078808ff */
[----:B------:R-:W1:Y:S01]  /*99c0*/  SHFL.IDX PT, R34, R34, 0x3, 0x181f ;  /* 0x00781f0022227f89 */ /* 0x000e6200000e0000 */
[C---:B--2---:R-:W-:Y:S02]  /*99d0*/  @!P3 LEA R28, P6, R17.reuse, R28, 0x1 ;  /* 0x0000001c111cb211 */ /* 0x044fe400078c08ff */
[C-C-:B------:R-:W-:Y:S02]  /*99e0*/  @!P1 LEA.HI.X R3, R17.reuse, R36, R62.reuse, 0x1, P4 ;  /* 0x0000002411039211 */ /* 0x140fe400020f0c3e */
[C-C-:B------:R-:W-:Y:S02]  /*99f0*/  @!P2 LEA.HI.X R21, R17.reuse, R38, R62.reuse, 0x1, P5 ;  /* 0x000000261115a211 */ /* 0x140fe400028f0c3e */
[----:B------:R-:W-:Y:S01]  /*9a00*/  @!P3 LEA.HI.X R29, R17, R40, R62, 0x1, P6 ;  /* 0x00000028111db211 */ /* 0x000fe200030f0c3e */
[----:B---3--:R2:W-:Y:S04]  /*9a10*/  @!P1 ST.E.128 desc[UR50][R2.64], R4 ;  /* 0x0000000402009985 */ /* 0x0085e8000c101d32 */
[----:B----4-:R2:W-:Y:S04]  /*9a20*/  @!P2 ST.E.128 desc[UR50][R20.64], R8 ;  /* 0x000000081400a985 */ /* 0x0105e8000c101d32 */
[----:B------:R2:W-:Y:S01]  /*9a30*/  @!P3 ST.E.128 desc[UR50][R28.64], R12 ;  /* 0x0000000c1c00b985 */ /* 0x0005e2000c101d32 */
[----:B01----:R-:W-:Y:S05]  /*9a40*/  @P0 BRA `(.L_x_214) ;  /* 0x0000001000bc0947 */ /* 0x003fea0003800000 */
[----:B--2---:R-:W-:-:S04]  /*9a50*/  LEA R2, P0, R17, R32, 0x1 ;  /* 0x0000002011027211 */ /* 0x004fc800078008ff */
[----:B------:R-:W-:-:S05]  /*9a60*/  LEA.HI.X R3, R17, R34, R62, 0x1, P0 ;  /* 0x0000002211037211 */ /* 0x000fca00000f0c3e */
[----:B-----5:R3:W-:Y:S01]  /*9a70*/  ST.E.128 desc[UR50][R2.64], R24 ;  /* 0x0000001802007985 */ /* 0x0207e2000c101d32 */
[----:B------:R-:W-:Y:S05]  /*9a80*/  BRA `(.L_x_214) ;  /* 0x0000001000ac7947 */ /* 0x000fea0003800000 */
.L_x_213:
[----:B------:R1:W5:Y:S01]  /*9a90*/  LDL R62, [R1+0x4] ;  /* 0x00000400013e7983 */ /* 0x0003620000100800 */
[----:B------:R-:W-:Y:S01]  /*9aa0*/  ULDC.64 UR10, c[0x0][0xb08] ;  /* 0x0002c200000a7ab9 */ /* 0x000fe20000000a00 */
[----:B0-----:R-:W0:Y:S02]  /*9ab0*/  @P1 LDC R4, c[0x0][0xbec] ;  /* 0x0002fb00ff041b82 */ /* 0x001e240000000800 */
[----:B------:R1:W5:Y:S04]  /*9ac0*/  LDL R59, [R1+0x28] ;  /* 0x00002800013b7983 */ /* 0x0003680000100800 */
[----:B------:R1:W5:Y:S01]  /*9ad0*/  LDL R58, [R1] ;  /* 0x00000000013a7983 */ /* 0x0003620000100800 */
[----:B------:R-:W-:Y:S01]  /*9ae0*/  UIMAD UR7, UR12, UR10, URZ ;  /* 0x0000000a0c0772a4 */ /* 0x000fe2000f8e023f */
[----:B------:R-:W2:Y:S01]  /*9af0*/  @P1 LDC R5, c[0x0][0xbf0] ;  /* 0x0002fc00ff051b82 */ /* 0x000ea20000000800 */
[----:B------:R-:W-:Y:S01]  /*9b00*/  UIMAD.WIDE.U32 UR8, UR4, UR10, URZ ;  /* 0x0000000a040872a5 */ /* 0x000fe2000f8e003f */
[----:B------:R-:W-:Y:S01]  /*9b10*/  IMAD.MOV.U32 R7, RZ, RZ, R13 ;  /* 0x000000ffff077224 */ /* 0x000fe200078e000d */
[----:B------:R-:W-:Y:S01]  /*9b20*/  UIMAD UR7, UR4, UR11, UR7 ;  /* 0x0000000b040772a4 */ /* 0x000fe2000f8e0207 */
[----:B------:R-:W-:Y:S01]  /*9b30*/  BSSY B1, `(.L_x_215) ;  /* 0x0000050000017945 */ /* 0x000fe20003800000 */
[----:B------:R-:W-:Y:S01]  /*9b40*/  USHF.R.S32.HI UR4, URZ, 0x1f, UR39 ;  /* 0x0000001f3f047899 */ /* 0x000fe20008011427 */
[----:B------:R-:W-:Y:S01]  /*9b50*/  SHF.R.S32.HI R26, RZ, 0x1f, R18 ;  /* 0x0000001fff1a7819 */ /* 0x000fe20000011412 */
[----:B------:R-:W-:Y:S01]  /*9b60*/  UIADD3 UR9, UR9, UR7, URZ ;  /* 0x0000000709097290 */ /* 0x000fe2000fffe03f */
[----:B------:R-:W-:Y:S01]  /*9b70*/  SHF.R.S32.HI R27, RZ, 0x1f, R19 ;  /* 0x0000001fff1b7819 */ /* 0x000fe20000011413 */
[----:B------:R-:W-:Y:S01]  /*9b80*/  ULDC.64 UR10, c[0x0][0xb38] ;  /* 0x0002ce00000a7ab9 */ /* 0x000fe20000000a00 */
[----:B------:R-:W-:Y:S01]  /*9b90*/  SHF.R.S32.HI R30, RZ, 0x1f, R22 ;  /* 0x0000001fff1e7819 */ /* 0x000fe20000011416 */
[----:B------:R-:W-:Y:S01]  /*9ba0*/  UIMAD.WIDE.U32 UR8, UR43, UR10, UR8 ;  /* 0x0000000a2b0872a5 */ /* 0x000fe2000f8e0008 */
[----:B------:R-:W-:-:S02]  /*9bb0*/  SHF.R.S32.HI R48, RZ, 0x1f, R23 ;  /* 0x0000001fff307819 */ /* 0x000fc40000011417 */
[----:B------:R-:W-:Y:S01]  /*9bc0*/  SHF.R.S32.HI R25, RZ, 0x1f, R156 ;  /* 0x0000001fff197819 */ /* 0x000fe2000001149c */
[----:B------:R-:W-:Y:S01]  /*9bd0*/  UIMAD UR9, UR43, UR11, UR9 ;  /* 0x0000000b2b0972a4 */ /* 0x000fe2000f8e0209 */
[----:B0-----:R-:W-:Y:S01]  /*9be0*/  @P1 IMAD.HI.U32 R4, R13, R4, RZ ;  /* 0x000000040d041227 */ /* 0x001fe200078e00ff */
[----:B------:R-:W-:Y:S01]  /*9bf0*/  SHF.R.S32.HI R49, RZ, 0x1f, R157 ;  /* 0x0000001fff317819 */ /* 0x000fe2000001149d */
[----:B------:R-:W-:Y:S02]  /*9c00*/  ULDC.64 UR10, c[0x0][0xb40] ;  /* 0x0002d000000a7ab9 */ /* 0x000fe40000000a00 */
[----:B------:R-:W-:Y:S02]  /*9c10*/  UIMAD UR4, UR4, UR10, URZ ;  /* 0x0000000a040472a4 */ /* 0x000fe4000f8e023f */
[----:B------:R-:W-:Y:S02]  /*9c20*/  UIMAD.WIDE.U32 UR8, UR39, UR10, UR8 ;  /* 0x0000000a270872a5 */ /* 0x000fe4000f8e0008 */
[----:B------:R-:W-:Y:S01]  /*9c30*/  UIMAD UR4, UR39, UR11, UR4 ;  /* 0x0000000b270472a4 */ /* 0x000fe2000f8e0204 */
[----:B--2---:R-:W-:-:S02]  /*9c40*/  @P1 SHF.R.U32.HI R7, RZ, R5, R4 ;  /* 0x00000005ff071219 */ /* 0x004fc40000011604 */
[----:B------:R-:W-:Y:S01]  /*9c50*/  ULDC.64 UR10, c[0x0][0xb48] ;  /* 0x0002d200000a7ab9 */ /* 0x000fe20000000a00 */
[----:B------:R-:W-:Y:S01]  /*9c60*/  UIADD3 UR9, UR9, UR4, URZ ;  /* 0x0000000409097290 */ /* 0x000fe2000fffe03f */
[--C-:B------:R-:W-:Y:S01]  /*9c70*/  SHF.R.S32.HI R4, RZ, 0x1f, R7.reuse ;  /* 0x0000001fff047819 */ /* 0x100fe20000011407 */
[----:B------:R-:W-:Y:S02]  /*9c80*/  IMAD.MOV R9, RZ, RZ, -R7 ;  /* 0x000000ffff097224 */ /* 0x000fe400078e0a07 */
[----:B------:R-:W-:Y:S02]  /*9c90*/  UIMAD.WIDE.U32 UR8, UR42, UR10, UR8 ;  /* 0x0000000a2a0872a5 */ /* 0x000fe4000f8e0008 */
[----:B------:R-:W-:Y:S02]  /*9ca0*/  IMAD R9, R64, R9, R13 ;  /* 0x0000000940097224 */ /* 0x000fe400078e020d */
[----:B------:R-:W-:Y:S02]  /*9cb0*/  UIMAD UR42, UR42, UR11, UR9 ;  /* 0x0000000b2a2a72a4 */ /* 0x000fe4000f8e0209 */
[----:B------:R-:W-:Y:S01]  /*9cc0*/  MOV R5, UR9 ;  /* 0x0000000900057c02 */ /* 0x000fe20008000f00 */
[----:B------:R-:W-:-:S02]  /*9cd0*/  ULDC.64 UR10, c[0x0][0xb30] ;  /* 0x0002cc00000a7ab9 */ /* 0x000fc40000000a00 */
[----:B------:R-:W-:Y:S02]  /*9ce0*/  IMAD R6, R4, UR10, RZ ;  /* 0x0000000a04067c24 */ /* 0x000fe4000f8e02ff */
[----:B------:R-:W-:Y:S01]  /*9cf0*/  IMAD.U32 R4, RZ, RZ, UR8 ;  /* 0x00000008ff047e24 */ /* 0x000fe2000f8e00ff */
[----:B------:R-:W-:Y:S01]  /*9d00*/  ULDC.64 UR8, c[0x0][0xb28] ;  /* 0x0002ca0000087ab9 */ /* 0x000fe20000000a00 */
[----:B------:R-:W-:Y:S02]  /*9d10*/  IMAD.U32 R5, RZ, RZ, UR42 ;  /* 0x0000002aff057e24 */ /* 0x000fe4000f8e00ff */
[C---:B------:R-:W-:Y:S01]  /*9d20*/  IMAD R11, R7.reuse, UR11, R6 ;  /* 0x0000000b070b7c24 */ /* 0x040fe2000f8e0206 */
[----:B------:R-:W-:Y:S01]  /*9d30*/  SHF.R.S32.HI R6, RZ, 0x1f, R9 ;  /* 0x0000001fff067819 */ /* 0x000fe20000011409 */
[----:B------:R-:W-:-:S04]  /*9d40*/  IMAD.WIDE.U32 R4, R7, UR10, R4 ;  /* 0x0000000a07047c25 */ /* 0x000fc8000f8e0004 */
[----:B------:R-:W-:Y:S02]  /*9d50*/  IMAD R6, R6, UR8, RZ ;  /* 0x0000000806067c24 */ /* 0x000fe4000f8e02ff */
[----:B------:R-:W-:Y:S02]  /*9d60*/  IMAD.IADD R5, R5, 0x1, R11 ;  /* 0x0000000105057824 */ /* 0x000fe400078e020b */
[C---:B------:R-:W-:Y:S02]  /*9d70*/  IMAD R7, R9.reuse, UR9, R6 ;  /* 0x0000000909077c24 */ /* 0x040fe4000f8e0206 */
[----:B------:R-:W-:Y:S01]  /*9d80*/  IMAD.WIDE.U32 R4, R9, UR8, R4 ;  /* 0x0000000809047c25 */ /* 0x000fe2000f8e0004 */
[----:B------:R-:W-:-:S03]  /*9d90*/  ULDC.64 UR8, c[0x0][0xb00] ;  /* 0x0002c00000087ab9 */ /* 0x000fc60000000a00 */
[----:B------:R-:W-:Y:S01]  /*9da0*/  VIADD R6, R0, 0x13220 ;  /* 0x0001322000067836 */ /* 0x000fe20000000000 */
[----:B------:R-:W-:Y:S01]  /*9db0*/  LEA R0, P1, R4, UR8, 0x2 ;  /* 0x0000000804007c11 */ /* 0x000fe2000f8210ff */
[----:B------:R-:W-:-:S03]  /*9dc0*/  IMAD.IADD R5, R5, 0x1, R7 ;  /* 0x0000000105057824 */ /* 0x000fc600078e0207 */
[----:B------:R-:W-:Y:S02]  /*9dd0*/  PRMT R6, RZ, 0x654, R6 ;  /* 0x00000654ff067816 */ /* 0x000fe40000000006 */
[----:B------:R-:W-:Y:S02]  /*9de0*/  LEA.HI.X R24, R4, UR9, R5, 0x2, P1 ;  /* 0x0000000904187c11 */ /* 0x000fe400088f1405 */
[----:B------:R0:W-:Y:S03]  /*9df0*/  SYNCS.ARRIVE.TRANS64.RED.A1T0 RZ, [R6+URZ], RZ ;  /* 0x000000ff06ff79a7 */ /* 0x0001e6000810043f */
[----:B------:R1:W2:Y:S04]  /*9e00*/  SHFL.IDX PT, R7, R24, RZ, 0x1c1f ;  /* 0x001c1fff18077589 */ /* 0x0002a800000e0000 */
[----:B0-----:R1:W0:Y:S01]  /*9e10*/  SHFL.IDX PT, R6, R0, RZ, 0x1c1f ;  /* 0x001c1fff00067589 */ /* 0x00122200000e0000 */
[----:B------:R-:W-:Y:S05]  /*9e20*/  @P2 BRA `(.L_x_216) ;  /* 0x0000000000802947 */ /* 0x000fea0003800000 */
[----:B------:R-:W-:Y:S02]  /*9e30*/  ULDC UR4, c[0x0][0xac8] ;  /* 0x0002b20000047ab9 */ /* 0x000fe40000000800 */
[----:B-----5:R-:W-:Y:S02]  /*9e40*/  ISETP.GE.AND P3, PT, R62, UR4, PT ;  /* 0x000000043e007c0c */ /* 0x020fe4000bf66270 */
[----:B------:R-:W-:Y:S02]  /*9e50*/  ISETP.GE.AND P1, PT, R58, UR4, PT ;  /* 0x000000043a007c0c */ /* 0x000fe4000bf26270 */
[----:B------:R-:W-:Y:S02]  /*9e60*/  ISETP.GE.AND P5, PT, R157, UR4, PT ;  /* 0x000000049d007c0c */ /* 0x000fe4000bfa6270 */
[----:B------:R-:W-:-:S07]  /*9e70*/  ISETP.GE.AND P4, PT, R156, UR4, PT ;  /* 0x000000049c007c0c */ /* 0x000fce000bf86270 */
[----:B0-2---:R-:W-:Y:S02]  /*9e80*/  @!P3 IMAD.WIDE R4, R62, 0x4, R6 ;  /* 0x000000043e04b825 */ /* 0x005fe400078e0206 */
[CC--:B------:R-:W-:Y:S02]  /*9e90*/  @!P1 LEA R8, P6, R58.reuse, R6.reuse, 0x2 ;  /* 0x000000063a089211 */ /* 0x0c0fe400078c10ff */
[----:B------:R-:W-:Y:S01]  /*9ea0*/  @!P5 LEA R10, P2, R157, R6, 0x2 ;  /* 0x000000069d0ad211 */ /* 0x000fe200078410ff */
[----:B------:R0:W-:Y:S01]  /*9eb0*/  @!P3 ST.E.64 desc[UR50][R4.64], R50 ;  /* 0x000000320400b985 */ /* 0x0001e2000c101b32 */
[----:B------:R-:W-:Y:S02]  /*9ec0*/  ISETP.GE.AND P3, PT, R23, UR4, PT ;  /* 0x0000000417007c0c */ /* 0x000fe4000bf66270 */
[-C--:B------:R-:W-:Y:S02]  /*9ed0*/  @!P1 LEA.HI.X R9, R58, R7.reuse, R59, 0x2, P6 ;  /* 0x000000073a099211 */ /* 0x080fe400030f143b */
[----:B------:R-:W-:-:S02]  /*9ee0*/  @!P5 LEA.HI.X R11, R157, R7, R49, 0x2, P2 ;  /* 0x000000079d0bd211 */ /* 0x000fc400010f1431 */
[----:B------:R-:W-:Y:S01]  /*9ef0*/  ISETP.GE.AND P2, PT, R22, UR4, PT ;  /* 0x0000000416007c0c */ /* 0x000fe2000bf46270 */
[----:B------:R2:W-:Y:S01]  /*9f00*/  @!P1 ST.E.64 desc[UR50][R8.64], R52 ;  /* 0x0000003408009985 */ /* 0x0005e2000c101b32 */
[-C--:B------:R-:W-:Y:S02]  /*9f10*/  @!P4 LEA R12, P1, R156, R6.reuse, 0x2 ;  /* 0x000000069c0cc211 */ /* 0x080fe400078210ff */
[----:B------:R-:W-:Y:S01]  /*9f20*/  ISETP.GE.AND P6, PT, R19, UR4, PT ;  /* 0x0000000413007c0c */ /* 0x000fe2000bfc6270 */
[----:B------:R3:W-:Y:S01]  /*9f30*/  @!P5 ST.E.64 desc[UR50][R10.64], R54 ;  /* 0x000000360a00d985 */ /* 0x0007e2000c101b32 */
[----:B------:R-:W-:Y:S02]  /*9f40*/  ISETP.GE.AND P5, PT, R18, UR4, PT ;  /* 0x0000000412007c0c */ /* 0x000fe4000bfa6270 */
[----:B------:R-:W-:Y:S02]  /*9f50*/  @!P4 LEA.HI.X R13, R156, R7, R25, 0x2, P1 ;  /* 0x000000079c0dc211 */ /* 0x000fe400008f1419 */
[----:B------:R-:W-:-:S03]  /*9f60*/  @!P3 LEA R14, P1, R23, R6, 0x2 ;  /* 0x00000006170eb211 */ /* 0x000fc600078210ff */
[----:B------:R3:W-:Y:S01]  /*9f70*/  @!P4 ST.E.64 desc[UR50][R12.64], R56 ;  /* 0x000000380c00c985 */ /* 0x0007e2000c101b32 */
[----:B------:R-:W-:Y:S02]  /*9f80*/  @!P3 LEA.HI.X R15, R23, R7, R48, 0x2, P1 ;  /* 0x00000007170fb211 */ /* 0x000fe400008f1430 */
[----:B0-----:R-:W-:-:S03]  /*9f90*/  @!P2 LEA R4, P1, R22, R6, 0x2 ;  /* 0x000000061604a211 */ /* 0x001fc600078210ff */
[----:B------:R3:W-:Y:S01]  /*9fa0*/  @!P3 ST.E.64 desc[UR50][R14.64], R60 ;  /* 0x0000003c0e00b985 */ /* 0x0007e2000c101b32 */
[CC--:B--2---:R-:W-:Y:S02]  /*9fb0*/  @!P6 LEA R8, P3, R19.reuse, R6.reuse, 0x2 ;  /* 0x000000061308e211 */ /* 0x0c4fe400078610ff */
[----:B------:R-:W-:Y:S02]  /*9fc0*/  @!P5 LEA R6, P4, R18, R6, 0x2 ;  /* 0x000000061206d211 */ /* 0x000fe400078810ff */
[-C--:B------:R-:W-:Y:S02]  /*9fd0*/  @!P2 LEA.HI.X R5, R22, R7.reuse, R30, 0x2, P1 ;  /* 0x000000071605a211 */ /* 0x080fe400008f141e */
[-C--:B------:R-:W-:Y:S02]  /*9fe0*/  @!P6 LEA.HI.X R9, R19, R7.reuse, R27, 0x2, P3 ;  /* 0x000000071309e211 */ /* 0x080fe400018f141b */
[----:B------:R-:W-:Y:S01]  /*9ff0*/  @!P5 LEA.HI.X R7, R18, R7, R26, 0x2, P4 ;  /* 0x000000071207d211 */ /* 0x000fe200020f141a */
[----:B------:R3:W-:Y:S04]  /*a000*/  @!P2 ST.E.64 desc[UR50][R4.64], R42 ;  /* 0x0000002a0400a985 */ /* 0x0007e8000c101b32 */
[----:B------:R3:W-:Y:S04]  /*a010*/  @!P6 ST.E.64 desc[UR50][R8.64], R44 ;  /* 0x0000002c0800e985 */ /* 0x0007e8000c101b32 */
[----:B------:R3:W-:Y:S02]  /*a020*/  @!P5 ST.E.64 desc[UR50][R6.64], R46 ;  /* 0x0000002e0600d985 */ /* 0x0007e4000c101b32 */
.L_x_216:
[----:B------:R-:W-:Y:S05]  /*a030*/  BSYNC B1 ;  /* 0x0000000000017941 */ /* 0x000fea0003800000 */
.L_x_215:
[----:B--23--:R4:W2:Y:S04]  /*a040*/  SHFL.IDX PT, R7, R24, 0x1, 0x1c1f ;  /* 0x003c1f0018077f89 */ /* 0x00c8a800000e0000 */
[----:B0-----:R4:W0:Y:S01]  /*a050*/  SHFL.IDX PT, R6, R0, 0x1, 0x1c1f ;  /* 0x003c1f0000067f89 */ /* 0x00182200000e0000 */
[----:B------:R-:W-:Y:S05]  /*a060*/  @P0 BRA `(.L_x_214) ;  /* 0x0000000c00340947 */ /* 0x000fea0003800000 */
[----:B------:R-:W-:Y:S02]  /*a070*/  ULDC UR4, c[0x0][0xac8] ;  /* 0x0002b20000047ab9 */ /* 0x000fe40000000800 */
[----:B-----5:R-:W-:Y:S02]  /*a080*/  ISETP.GE.AND P1, PT, R62, UR4, PT ;  /* 0x000000043e007c0c */ /* 0x020fe4000bf26270 */
[----:B------:R-:W-:Y:S02]  /*a090*/  ISETP.GE.AND P4, PT, R58, UR4, PT ;  /* 0x000000043a007c0c */ /* 0x000fe4000bf86270 */
[----:B------:R-:W-:Y:S02]  /*a0a0*/  ISETP.GE.AND P5, PT, R157, UR4, PT ;  /* 0x000000049d007c0c */ /* 0x000fe4000bfa6270 */
[----:B------:R-:W-:Y:S02]  /*a0b0*/  ISETP.GE.AND P3, PT, R156, UR4, PT ;  /* 0x000000049c007c0c */ /* 0x000fe4000bf66270 */
[----:B------:R-:W-:-:S05]  /*a0c0*/  ISETP.GE.AND P2, PT, R23, UR4, PT ;  /* 0x0000000417007c0c */ /* 0x000fca000bf46270 */
[----:B0-2---:R-:W-:Y:S02]  /*a0d0*/  @!P1 IMAD.WIDE R4, R62, 0x4, R6 ;  /* 0x000000043e049825 */ /* 0x005fe400078e0206 */
[CC--:B------:R-:W-:Y:S02]  /*a0e0*/  @!P4 LEA R8, P0, R58.reuse, R6.reuse, 0x2 ;  /* 0x000000063a08c211 */ /* 0x0c0fe400078010ff */
[----:B------:R-:W-:Y:S01]  /*a0f0*/  @!P5 LEA R10, P6, R157, R6, 0x2 ;  /* 0x000000069d0ad211 */ /* 0x000fe200078c10ff */
[----:B------:R0:W-:Y:S01]  /*a100*/  @!P1 ST.E.64 desc[UR50][R4.64], R40 ;  /* 0x0000002804009985 */ /* 0x0001e2000c101b32 */
[-C--:B------:R-:W-:Y:S02]  /*a110*/  @!P4 LEA.HI.X R9, R58, R7.reuse, R59, 0x2, P0 ;  /* 0x000000073a09c211 */ /* 0x080fe400000f143b */
[----:B------:R-:W-:Y:S02]  /*a120*/  ISETP.GE.AND P1, PT, R22, UR4, PT ;  /* 0x0000000416007c0c */ /* 0x000fe4000bf26270 */
[----:B------:R-:W-:Y:S01]  /*a130*/  ISETP.GE.AND P0, PT, R19, UR4, PT ;  /* 0x0000000413007c0c */ /* 0x000fe2000bf06270 */
[----:B------:R2:W-:Y:S01]  /*a140*/  @!P4 ST.E.64 desc[UR50][R8.64], R38 ;  /* 0x000000260800c985 */ /* 0x0005e2000c101b32 */
[----:B------:R-:W-:-:S02]  /*a150*/  @!P5 LEA.HI.X R11, R157, R7, R49, 0x2, P6 ;  /* 0x000000079d0bd211 */ /* 0x000fc400030f1431 */
[CC--:B------:R-:W-:Y:S02]  /*a160*/  @!P3 LEA R12, P6, R156.reuse, R6.reuse, 0x2 ;  /* 0x000000069c0cb211 */ /* 0x0c0fe400078c10ff */
[CC--:B------:R-:W-:Y:S01]  /*a170*/  @!P2 LEA R14, P4, R23.reuse, R6.reuse, 0x2 ;  /* 0x00000006170ea211 */ /* 0x0c0fe200078810ff */
[----:B------:R2:W-:Y:S01]  /*a180*/  @!P5 ST.E.64 desc[UR50][R10.64], R36 ;  /* 0x000000240a00d985 */ /* 0x0005e2000c101b32 */
[-C--:B------:R-:W-:Y:S02]  /*a190*/  @!P3 LEA.HI.X R13, R156, R7.reuse, R25, 0x2, P6 ;  /* 0x000000079c0db211 */ /* 0x080fe400030f1419 */
[----:B------:R-:W-:Y:S02]  /*a1a0*/  @!P2 LEA.HI.X R15, R23, R7, R48, 0x2, P4 ;  /* 0x00000007170fa211 */ /* 0x000fe400020f1430 */
[-C--:B0-----:R-:W-:Y:S01]  /*a1b0*/  @!P1 LEA R4, P5, R22, R6.reuse, 0x2 ;  /* 0x0000000616049211 */ /* 0x081fe200078a10ff */
[----:B------:R2:W-:Y:S01]  /*a1c0*/  @!P3 ST.E.64 desc[UR50][R12.64], R32 ;  /* 0x000000200c00b985 */ /* 0x0005e2000c101b32 */
[----:B-1--4-:R-:W-:-:S02]  /*a1d0*/  @!P0 LEA R24, P6, R19, R6, 0x2 ;  /* 0x0000000613188211 */ /* 0x012fc400078c10ff */
[-C--:B------:R-:W-:Y:S01]  /*a1e0*/  @!P1 LEA.HI.X R5, R22, R7.reuse, R30, 0x2, P5 ;  /* 0x0000000716059211 */ /* 0x080fe200028f141e */
[----:B------:R2:W-:Y:S01]  /*a1f0*/  @!P2 ST.E.64 desc[UR50][R14.64], R34 ;  /* 0x000000220e00a985 */ /* 0x0005e2000c101b32 */
[----:B------:R-:W-:-:S03]  /*a200*/  @!P0 LEA.HI.X R25, R19, R7, R27, 0x2, P6 ;  /* 0x0000000713198211 */ /* 0x000fc600030f141b */
[----:B------:R2:W-:Y:S04]  /*a210*/  @!P1 ST.E.64 desc[UR50][R4.64], R28 ;  /* 0x0000001c04009985 */ /* 0x0005e8000c101b32 */
[----:B------:R2:W-:Y:S01]  /*a220*/  @!P0 ST.E.64 desc[UR50][R24.64], R20 ;  /* 0x0000001418008985 */ /* 0x0005e2000c101b32 */
[----:B------:R-:W-:-:S13]  /*a230*/  ISETP.GE.AND P0, PT, R18, UR4, PT ;  /* 0x0000000412007c0c */ /* 0x000fda000bf06270 */
[----:B--2---:R-:W-:Y:S05]  /*a240*/  @P0 BRA `(.L_x_214) ;  /* 0x0000000800bc0947 */ /* 0x004fea0003800000 */
[----:B------:R-:W-:-:S04]  /*a250*/  LEA R4, P0, R18, R6, 0x2 ;  /* 0x0000000612047211 */ /* 0x000fc800078010ff */
[----:B------:R-:W-:-:S05]  /*a260*/  LEA.HI.X R5, R18, R7, R26, 0x2, P0 ;  /* 0x0000000712057211 */ /* 0x000fca00000f141a */
[----:B------:R0:W-:Y:S01]  /*a270*/  ST.E.64 desc[UR50][R4.64], R2 ;  /* 0x0000000204007985 */ /* 0x0001e2000c101b32 */
[----:B------:R-:W-:Y:S05]  /*a280*/  BRA `(.L_x_214) ;  /* 0x0000000800ac7947 */ /* 0x000fea0003800000 */
.L_x_211:
[----:B------:R-:W-:Y:S02]  /*a290*/  ULDC.64 UR8, c[0x0][0xc00] ;  /* 0x0003000000087ab9 */ /* 0x000fe40000000a00 */
[----:B------:R-:W-:-:S04]  /*a2a0*/  UISETP.NE.U32.AND UP0, UPT, UR8, URZ, UPT ;  /* 0x0000003f0800728c */ /* 0x000fc8000bf05070 */
[----:B------:R-:W-:-:S03]  /*a2b0*/  UISETP.NE.AND.EX UP0, UPT, UR9, URZ, UPT, UP0 ;  /* 0x0000003f0900728c */ /* 0x000fc6000bf05300 */
[----:B------:R-:W-:Y:S02]  /*a2c0*/  ULDC.64 UR8, c[0x0][0xc00] ;  /* 0x0003000000087ab9 */ /* 0x000fe40000000a00 */
[----:B------:R-:W-:Y:S01]  /*a2d0*/  UIMAD.WIDE UR8, UR39, 0x4, UR8 ;  /* 0x00000004270878a5 */ /* 0x000fe2000f8e0208 */
[----:B------:R-:W-:-:S05]  /*a2e0*/  PLOP3.LUT P1, PT, PT, PT, UP0, 0x80, 0x0 ;  /* 0x000000000000781c */ /* 0x000fca0003f2f008 */
[----:B------:R-:W-:Y:S02]  /*a2f0*/  IMAD.U32 R2, RZ, RZ, UR8 ;  /* 0x00000008ff027e24 */ /* 0x000fe4000f8e00ff */
[----:B------:R-:W-:Y:S01]  /*a300*/  IMAD.U32 R3, RZ, RZ, UR9 ;  /* 0x00000009ff037e24 */ /* 0x000fe2000f8e00ff */
[----:B------:R-:W-:Y:S02]  /*a310*/  ULDC.64 UR8, c[0x0][0xc08] ;  /* 0x0003020000087ab9 */ /* 0x000fe40000000a00 */
[----:B------:R-:W-:-:S03]  /*a320*/  UISETP.NE.U32.AND UP1, UPT, UR8, URZ, UPT ;  /* 0x0000003f0800728c */ /* 0x000fc6000bf25070 */
[----:B------:R-:W2:Y:S01]  /*a330*/  @P1 LDG.E R6, desc[UR50][R2.64] ;  /* 0x0000003202061981 */ /* 0x000ea2000c1e1900 */
[----:B------:R-:W-:Y:S01]  /*a340*/  UISETP.NE.AND.EX UP1, UPT, UR9, URZ, UPT, UP1 ;  /* 0x0000003f0900728c */ /* 0x000fe2000bf25310 */
[----:B------:R-:W-:Y:S01]  /*a350*/  ULDC UR4, c[0x0][0xa88] ;  /* 0x0002a20000047ab9 */ /* 0x000fe20000000800 */
[----:B------:R-:W0:Y:S01]  /*a360*/  S2R R7, SR_TID.X ;  /* 0x0000000000077919 */ /* 0x000e220000002100 */
[----:B------:R-:W-:-:S03]  /*a370*/  MOV R0, UR4 ;  /* 0x0000000400007c02 */ /* 0x000fc60008000f00 */
[----:B------:R-:W-:-:S05]  /*a380*/  PLOP3.LUT P2, PT, PT, PT, UP1, 0x80, 0x0 ;  /* 0x000000000000781c */ /* 0x000fca0003f4f018 */
[----:B------:R-:W-:Y:S02]  /*a390*/  @UP1 ULDC.64 UR8, c[0x0][0xc08] ;  /* 0x0003020000081ab9 */ /* 0x000fe40000000a00 */
[----:B------:R-:W-:-:S06]  /*a3a0*/  @UP1 UIMAD.WIDE UR8, UR39, 0x4, UR8 ;  /* 0x00000004270818a5 */ /* 0x000fcc000f8e0208 */
[----:B------:R-:W-:Y:S02]  /*a3b0*/  IMAD.U32 R4, RZ, RZ, UR8 ;  /* 0x00000008ff047e24 */ /* 0x000fe4000f8e00ff */
[----:B------:R-:W-:-:S05]  /*a3c0*/  IMAD.U32 R5, RZ, RZ, UR9 ;  /* 0x00000009ff057e24 */ /* 0x000fca000f8e00ff */
[----:B------:R1:W5:Y:S01]  /*a3d0*/  @P2 LDG.E R0, desc[UR50][R4.64] ;  /* 0x0000003204002981 */ /* 0x000362000c1e1900 */
[----:B------:R-:W-:Y:S01]  /*a3e0*/  UMOV UR4, URZ ;  /* 0x0000003f00047c82 */ /* 0x000fe20008000000 */
[----:B0-----:R-:W-:-:S05]  /*a3f0*/  VIADD R8, R7, 0xffffff80 ;  /* 0xffffff8007087836 */ /* 0x001fca0000000000 */
[----:B------:R-:W-:Y:S02]  /*a400*/  ISETP.GT.AND P0, PT, R8, 0xbf, PT ;  /* 0x000000bf0800780c */ /* 0x000fe40003f04270 */
[----:B--2---:R-:W-:-:S13]  /*a410*/  @P1 R2UR UR4, R6 ;  /* 0x00000000060412ca */ /* 0x004fda00000e0000 */
[----:B------:R-:W-:Y:S01]  /*a420*/  USHF.R.S32.HI UR16, URZ, 0x1f, UR4 ;  /* 0x0000001f3f107899 */ /* 0x000fe20008011404 */
[----:B-1----:R-:W-:Y:S11]  /*a430*/  @P2 BRA `(.L_x_217) ;  /* 0x0000000000102947 */ /* 0x002ff60003800000 */
[----:B------:R-:W-:Y:S05]  /*a440*/  @!P1 BRA `(.L_x_217) ;  /* 0x00000000000c9947 */ /* 0x000fea0003800000 */
[----:B------:R-:W2:Y:S04]  /*a450*/  LDG.E R5, desc[UR50][R2.64] ;  /* 0x0000003202057981 */ /* 0x000ea8000c1e1900 */
[----:B-----5:R-:W2:Y:S02]  /*a460*/  LDG.E R0, desc[UR50][R2.64+0x4] ;  /* 0x0000043202007981 */ /* 0x020ea4000c1e1900 */
[----:B--2---:R-:W-:-:S07]  /*a470*/  IMAD.IADD R0, R0, 0x1, -R5 ;  /* 0x0000000100007824 */ /* 0x004fce00078e0a05 */
.L_x_217:
[----:B------:R-:W-:Y:S01]  /*a480*/  USEL UR39, UR39, URZ, !UP0 ;  /* 0x0000003f27277287 */ /* 0x000fe2000c000000 */
[----:B------:R-:W-:Y:S01]  /*a490*/  BSSY B1, `(.L_x_218) ;  /* 0x0000038000017945 */ /* 0x000fe20003800000 */
[----:B------:R-:W-:-:S03]  /*a4a0*/  USEL UR40, UR40, URZ, !UP0 ;  /* 0x0000003f28287287 */ /* 0x000fc6000c000000 */
[----:B------:R-:W-:Y:S09]  /*a4b0*/  @P0 BRA `(.L_x_219) ;  /* 0x0000000000d40947 */ /* 0x000ff20003800000 */
[----:B------:R-:W0:Y:S01]  /*a4c0*/  LDC R9, c[0x0][0xbe8] ;  /* 0x0002fa00ff097b82 */ /* 0x000e220000000800 */
[----:B------:R-:W-:-:S04]  /*a4d0*/  IMAD.U32 R2, RZ, RZ, UR41 ;  /* 0x00000029ff027e24 */ /* 0x000fc8000f8e00ff */
[----:B------:R-:W-:-:S04]  /*a4e0*/  IMAD R2, R2, 0xc0, R7 ;  /* 0x000000c002027824 */ /* 0x000fc800078e0207 */
[----:B------:R-:W-:Y:S02]  /*a4f0*/  VIADD R4, R2, 0xffffff80 ;  /* 0xffffff8002047836 */ /* 0x000fe40000000000 */
[----:B0----5:R-:W-:-:S05]  /*a500*/  IMAD R3, R0, R9, RZ ;  /* 0x0000000900037224 */ /* 0x021fca00078e02ff */
[----:B------:R-:W-:-:S13]  /*a510*/  ISETP.GE.AND P0, PT, R4, R3, PT ;  /* 0x000000030400720c */ /* 0x000fda0003f06270 */
[----:B------:R-:W-:Y:S05]  /*a520*/  @P0 BRA `(.L_x_219) ;  /* 0x0000000000b80947 */ /* 0x000fea0003800000 */
[----:B------:R-:W-:Y:S01]  /*a530*/  ISETP.NE.AND P0, PT, R9, 0x1, PT ;  /* 0x000000010900780c */ /* 0x000fe20003f05270 */
[----:B------:R-:W-:Y:S01]  /*a540*/  UISETP.GT.AND UP2, UPT, UR44, 0x1, UPT ;  /* 0x000000012c00788c */ /* 0x000fe2000bf44270 */
[----:B------:R-:W-:Y:S01]  /*a550*/  MOV R5, R4 ;  /* 0x0000000400057202 */ /* 0x000fe20000000f00 */
[----:B------:R-:W-:Y:S02]  /*a560*/  UMOV UR7, 0x9b8 ;  /* 0x000009b800077882 */ /* 0x000fe40000000000 */
[----:B------:R-:W-:Y:S02]  /*a570*/  USEL UR17, UR7, 0x978, UP2 ;  /* 0x0000097807117887 */ /* 0x000fe40009000000 */
[----:B------:R-:W-:-:S06]  /*a580*/  USEL UR19, UR42, URZ, UP2 ;  /* 0x0000003f2a137287 */ /* 0x000fcc0009000000 */
[----:B------:R-:W0:Y:S04]  /*a590*/  @P0 LDC R3, c[0x0][0xbec] ;  /* 0x0002fb00ff030b82 */ /* 0x000e280000000800 */
[----:B------:R-:W-:Y:S01]  /*a5a0*/  ULDC.64 UR10, c[0x0][UR17+0x220] ;  /* 0x00008800110a7abb */ /* 0x000fe20008000a00 */
[----:B------:R-:W-:Y:S01]  /*a5b0*/  ULDC.64 UR8, c[0x0][UR17+0x218] ;  /* 0x0000860011087abb */ /* 0x000fe20008000a00 */
[----:B------:R-:W-:Y:S01]  /*a5c0*/  ULDC.64 UR12, c[0x0][UR17+0x228] ;  /* 0x00008a00110c7abb */ /* 0x000fe20008000a00 */
[----:B------:R-:W-:Y:S01]  /*a5d0*/  UIMAD UR7, UR11, UR39, URZ ;  /* 0x000000270b0772a4 */ /* 0x000fe2000f8e023f */
[----:B------:R-:W1:Y:S01]  /*a5e0*/  @P0 LDC R7, c[0x0][0xbf0] ;  /* 0x0002fc00ff070b82 */ /* 0x000e620000000800 */
[----:B------:R-:W-:Y:S02]  /*a5f0*/  UIMAD.WIDE.U32 UR14, UR8, UR43, URZ ;  /* 0x0000002b080e72a5 */ /* 0x000fe4000f8e003f */
[----:B------:R-:W-:-:S02]  /*a600*/  UIMAD UR18, UR9, UR43, URZ ;  /* 0x0000002b091272a4 */ /* 0x000fc4000f8e023f */
[----:B------:R-:W-:Y:S02]  /*a610*/  UIMAD.WIDE.U32 UR8, UR10, UR39, URZ ;  /* 0x000000270a0872a5 */ /* 0x000fe4000f8e003f */
[----:B------:R-:W-:Y:S02]  /*a620*/  UIMAD.WIDE.U32 UR20, UR12, UR19, URZ ;  /* 0x000000130c1472a5 */ /* 0x000fe4000f8e003f */
[----:B------:R-:W-:Y:S02]  /*a630*/  UIMAD UR12, UR13, UR19, URZ ;  /* 0x000000130d0c72a4 */ /* 0x000fe4000f8e023f */
[----:B------:R-:W-:Y:S02]  /*a640*/  UIMAD UR7, UR10, UR40, UR7 ;  /* 0x000000280a0772a4 */ /* 0x000fe4000f8e0207 */
[----:B------:R-:W-:Y:S02]  /*a650*/  UIADD3 UR14, UP0, UP1, UR8, UR14, UR4 ;  /* 0x0000000e080e7290 */ /* 0x000fe4000f91e004 */
[----:B------:R-:W-:Y:S01]  /*a660*/  UIADD3 UR8, UR12, UR21, URZ ;  /* 0x000000150c087290 */ /* 0x000fe2000fffe03f */
[----:B0-----:R-:W-:Y:S01]  /*a670*/  @P0 IMAD.HI.U32 R2, R4, R3, RZ ;  /* 0x0000000304020227 */ /* 0x001fe200078e00ff */
[----:B------:R-:W-:-:S02]  /*a680*/  UIADD3 UR11, UR18, UR15, URZ ;  /* 0x0000000f120b7290 */ /* 0x000fc4000fffe03f */
[----:B------:R-:W-:Y:S01]  /*a690*/  UIADD3 UR7, UR9, UR7, URZ ;  /* 0x0000000709077290 */ /* 0x000fe2000fffe03f */
[----:B------:R-:W-:Y:S02]  /*a6a0*/  IMAD.U32 R3, RZ, RZ, UR21 ;  /* 0x00000015ff037e24 */ /* 0x000fe4000f8e00ff */
[----:B------:R-:W-:Y:S01]  /*a6b0*/  IMAD.U32 R6, RZ, RZ, UR8 ;  /* 0x00000008ff067e24 */ /* 0x000fe2000f8e00ff */
[----:B------:R-:W-:Y:S01]  /*a6c0*/  UIADD3.X UR7, UR7, UR11, UR16, UP0, UP1 ;  /* 0x0000000b07077290 */ /* 0x000fe200087e2410 */
[----:B-1----:R-:W-:Y:S01]  /*a6d0*/  @P0 SHF.R.U32.HI R5, RZ, R7, R2 ;  /* 0x00000007ff050219 */ /* 0x002fe20000011602 */
[----:B------:R-:W-:Y:S01]  /*a6e0*/  IMAD.U32 R2, RZ, RZ, UR20 ;  /* 0x00000014ff027e24 */ /* 0x000fe2000f8e00ff */
[----:B------:R-:W-:Y:S01]  /*a6f0*/  ULDC.64 UR8, c[0x0][UR17+0x210] ;  /* 0x0000840011087abb */ /* 0x000fe20008000a00 */
[----:B------:R-:W-:Y:S01]  /*a700*/  ULDC.64 UR10, c[0x0][0xba8] ;  /* 0x0002ea00000a7ab9 */ /* 0x000fe20000000a00 */
[----:B------:R-:W-:Y:S01]  /*a710*/  @!UP2 ULDC UR10, c[0x0][0xb50] ;  /* 0x0002d400000aaab9 */ /* 0x000fe20000000800 */
[--C-:B------:R-:W-:Y:S01]  /*a720*/  IMAD.MOV R7, RZ, RZ, -R5.reuse ;  /* 0x000000ffff077224 */ /* 0x100fe200078e0a05 */
[----:B------:R-:W-:Y:S01]  /*a730*/  IADD3 R2, P0, P1, R5, UR14, R2 ;  /* 0x0000000e05027c10 */ /* 0x000fe2000f91e002 */
[----:B------:R-:W-:Y:S01]  /*a740*/  @!UP2 ULDC UR11, c[0x0][0xb54] ;  /* 0x0002d500000baab9 */ /* 0x000fe20000000800 */
[----:B------:R-:W-:Y:S01]  /*a750*/  SHF.R.S32.HI R5, RZ, 0x1f, R5 ;  /* 0x0000001fff057819 */ /* 0x000fe20000011405 */
[----:B------:R-:W-:-:S03]  /*a760*/  IMAD R7, R9, R7, R4 ;  /* 0x0000000709077224 */ /* 0x000fc600078e0204 */
[----:B------:R-:W-:Y:S01]  /*a770*/  IADD3.X R3, R5, UR7, R6, P0, P1 ;  /* 0x0000000705037c10 */ /* 0x000fe200087e2406 */
[C---:B------:R-:W-:Y:S01]  /*a780*/  IMAD R9, R7.reuse, UR9, RZ ;  /* 0x0000000907097c24 */ /* 0x040fe2000f8e02ff */
[----:B------:R-:W-:Y:S01]  /*a790*/  SHF.R.S32.HI R4, RZ, 0x1f, R7 ;  /* 0x0000001fff047819 */ /* 0x000fe20000011407 */
[----:B------:R-:W-:-:S04]  /*a7a0*/  IMAD.WIDE.U32 R2, R7, UR8, R2 ;  /* 0x0000000807027c25 */ /* 0x000fc8000f8e0002 */
[----:B------:R-:W-:Y:S01]  /*a7b0*/  IMAD R9, R4, UR8, R9 ;  /* 0x0000000804097c24 */ /* 0x000fe2000f8e0209 */
[----:B------:R-:W-:-:S03]  /*a7c0*/  LEA R4, P0, R2, UR10, 0x2 ;  /* 0x0000000a02047c11 */ /* 0x000fc6000f8010ff */
[----:B------:R-:W-:-:S05]  /*a7d0*/  IMAD.IADD R3, R3, 0x1, R9 ;  /* 0x0000000103037824 */ /* 0x000fca00078e0209 */
[----:B------:R-:W-:Y:S01]  /*a7e0*/  LEA.HI.X R5, R2, UR11, R3, 0x2, P0 ;  /* 0x0000000b02057c11 */ /* 0x000fe200080f1403 */
[----:B------:R-:W-:-:S05]  /*a7f0*/  IMAD.MOV.U32 R3, RZ, RZ, -0x800000 ;  /* 0xff800000ff037424 */ /* 0x000fca00078e00ff */
[----:B------:R0:W-:Y:S02]  /*a800*/  STG.E desc[UR50][R4.64], R3 ;  /* 0x0000000304007986 */ /* 0x0001e4000c101932 */
.L_x_219:
[----:B------:R-:W-:Y:S05]  /*a810*/  BSYNC B1 ;  /* 0x0000000000017941 */ /* 0x000fea0003800000 */
.L_x_218:
[----:B------:R-:W-:-:S06]  /*a820*/  UISETP.GT.AND UP0, UPT, UR44, 0x1, UPT ;  /* 0x000000012c00788c */ /* 0x000fcc000bf04270 */
[----:B------:R-:W-:-:S13]  /*a830*/  PLOP3.LUT P0, PT, PT, PT, UP0, 0x80, 0x0 ;  /* 0x000000000000781c */ /* 0x000fda0003f0f008 */
[----:B------:R-:W-:Y:S05]  /*a840*/  @P0 BRA `(.L_x_214) ;  /* 0x00000004003c0947 */ /* 0x000fea0003800000 */
[----:B------:R-:W1:Y:S01]  /*a850*/  LDC R11, c[0x0][0xbe8] ;  /* 0x0002fa00ff0b7b82 */ /* 0x000e620000000800 */
[----:B------:R-:W-:Y:S01]  /*a860*/  SHF.R.S32.HI R6, RZ, 0x1f, R8 ;  /* 0x0000001fff067819 */ /* 0x000fe20000011408 */
[----:B------:R-:W-:Y:S01]  /*a870*/  ULDC.64 UR10, c[0x0][0xaa0] ;  /* 0x0002a800000a7ab9 */ /* 0x000fe20000000a00 */
[----:B0-----:R-:W-:Y:S01]  /*a880*/  MOV R5, UR41 ;  /* 0x0000002900057c02 */ /* 0x001fe20008000f00 */
[----:B------:R-:W-:Y:S01]  /*a890*/  UIMAD UR7, UR16, UR10, URZ ;  /* 0x0000000a100772a4 */ /* 0x000fe2000f8e023f */
[----:B------:R-:W-:Y:S01]  /*a8a0*/  LEA.HI R6, R6, R8, RZ, 0x3 ;  /* 0x0000000806067211 */ /* 0x000fe200078f18ff */
[----:B------:R-:W-:Y:S01]  /*a8b0*/  UIMAD.WIDE.U32 UR8, UR4, UR10, URZ ;  /* 0x0000000a040872a5 */ /* 0x000fe2000f8e003f */
[----:B------:R-:W-:Y:S01]  /*a8c0*/  IMAD.U32 R30, RZ, RZ, UR41 ;  /* 0x00000029ff1e7e24 */ /* 0x000fe2000f8e00ff */
[----:B------:R-:W-:Y:S01]  /*a8d0*/  UIMAD UR7, UR4, UR11, UR7 ;  /* 0x0000000b040772a4 */ /* 0x000fe2000f8e0207 */
[----:B------:R-:W-:Y:S02]  /*a8e0*/  SHF.R.S32.HI R6, RZ, 0x3, R6 ;  /* 0x00000003ff067819 */ /* 0x000fe40000011406 */
[----:B------:R-:W-:Y:S01]  /*a8f0*/  ULDC.64 UR10, c[0x0][0xae8] ;  /* 0x0002ba00000a7ab9 */ /* 0x000fe20000000a00 */
[----:B------:R-:W-:Y:S01]  /*a900*/  UIADD3 UR9, UR9, UR7, URZ ;  /* 0x0000000709097290 */ /* 0x000fe2000fffe03f */
[----:B------:R-:W-:Y:S01]  /*a910*/  SHF.R.S32.HI R13, RZ, 0x1f, R17 ;  /* 0x0000001fff0d7819 */ /* 0x000fe20000011411 */
[----:B------:R-:W-:-:S02]  /*a920*/  IMAD R2, R16, 0x30, R6 ;  /* 0x0000003010027824 */ /* 0x000fc400078e0206 */
[----:B------:R-:W-:Y:S01]  /*a930*/  UIMAD.WIDE.U32 UR8, UR43, UR10, UR8 ;  /* 0x0000000a2b0872a5 */ /* 0x000fe2000f8e0008 */
[----:B------:R-:W-:Y:S02]  /*a940*/  IMAD R30, R30, 0xc0, R6 ;  /* 0x000000c01e1e7824 */ /* 0x000fe400078e0206 */
[----:B------:R-:W-:Y:S01]  /*a950*/  IMAD R4, R5, 0xc0, R2 ;  /* 0x000000c005047824 */ /* 0x000fe200078e0202 */
[----:B------:R-:W-:-:S03]  /*a960*/  UIMAD UR9, UR43, UR11, UR9 ;  /* 0x0000000b2b0972a4 */ /* 0x000fc6000f8e0209 */
[----:B------:R-:W-:Y:S01]  /*a970*/  ULDC.64 UR10, c[0x0][0xaf0] ;  /* 0x0002bc00000a7ab9 */ /* 0x000fe20000000a00 */
[----:B-1----:R-:W-:Y:S01]  /*a980*/  ISETP.NE.AND P0, PT, R11, 0x1, PT ;  /* 0x000000010b00780c */ /* 0x002fe20003f05270 */
[----:B------:R-:W-:Y:S01]  /*a990*/  UIMAD UR40, UR40, UR10, URZ ;  /* 0x0000000a282872a4 */ /* 0x000fe2000f8e023f */
[----:B------:R-:W-:Y:S01]  /*a9a0*/  IMAD.MOV.U32 R5, RZ, RZ, R4 ;  /* 0x000000ffff057224 */ /* 0x000fe200078e0004 */
[----:B------:R-:W-:Y:S02]  /*a9b0*/  UIMAD.WIDE.U32 UR8, UR39, UR10, UR8 ;  /* 0x0000000a270872a5 */ /* 0x000fe4000f8e0008 */
[----:B------:R-:W-:-:S03]  /*a9c0*/  UIMAD UR4, UR39, UR11, UR40 ;  /* 0x0000000b270472a4 */ /* 0x000fc6000f8e0228 */
[----:B------:R-:W-:Y:S01]  /*a9d0*/  ULDC.64 UR10, c[0x0][0xae0] ;  /* 0x0002b800000a7ab9 */ /* 0x000fe20000000a00 */
[----:B------:R-:W-:-:S04]  /*a9e0*/  UIADD3 UR4, UR9, UR4, URZ ;  /* 0x0000000409047290 */ /* 0x000fc8000fffe03f */
[----:B------:R-:W0:Y:S08]  /*a9f0*/  @P0 LDC R3, c[0x0][0xbec] ;  /* 0x0002fb00ff030b82 */ /* 0x000e300000000800 */
[----:B------:R-:W1:Y:S01]  /*aa00*/  @P0 LDC R7, c[0x0][0xbf0] ;  /* 0x0002fc00ff070b82 */ /* 0x000e620000000800 */
[----:B0-----:R-:W-:-:S04]  /*aa10*/  @P0 IMAD.HI.U32 R2, R4, R3, RZ ;  /* 0x0000000304020227 */ /* 0x001fc800078e00ff */
[----:B------:R-:W-:Y:S02]  /*aa20*/  IMAD.U32 R3, RZ, RZ, UR9 ;  /* 0x00000009ff037e24 */ /* 0x000fe4000f8e00ff */
[----:B------:R-:W-:Y:S01]  /*aa30*/  IMAD.U32 R3, RZ, RZ, UR4 ;  /* 0x00000004ff037e24 */ /* 0x000fe2000f8e00ff */
[----:B------:R-:W-:Y:S01]  /*aa40*/  ULDC UR4, c[0x0][0xac8] ;  /* 0x0002b20000047ab9 */ /* 0x000fe20000000800 */
[----:B-1----:R-:W-:-:S04]  /*aa50*/  @P0 SHF.R.U32.HI R5, RZ, R7, R2 ;  /* 0x00000007ff050219 */ /* 0x002fc80000011602 */
[--C-:B------:R-:W-:Y:S01]  /*aa60*/  SHF.R.S32.HI R2, RZ, 0x1f, R5.reuse ;  /* 0x0000001fff027819 */ /* 0x100fe20000011405 */
[----:B------:R-:W-:-:S04]  /*aa70*/  IMAD.MOV R7, RZ, RZ, -R5 ;  /* 0x000000ffff077224 */ /* 0x000fc800078e0a05 */
[----:B------:R-:W-:Y:S02]  /*aa80*/  IMAD R7, R11, R7, R4 ;  /* 0x000000070b077224 */ /* 0x000fe400078e0204 */
[----:B------:R-:W-:Y:S02]  /*aa90*/  IMAD R4, R2, UR10, RZ ;  /* 0x0000000a02047c24 */ /* 0x000fe4000f8e02ff */
[----:B------:R-:W-:Y:S01]  /*aaa0*/  IMAD.U32 R2, RZ, RZ, UR8 ;  /* 0x00000008ff027e24 */ /* 0x000fe2000f8e00ff */
[----:B------:R-:W-:Y:S01]  /*aab0*/  ULDC.64 UR8, c[0x0][0xad8] ;  /* 0x0002b60000087ab9 */ /* 0x000fe20000000a00 */
        /* <DEDUP_REMOVED lines=8> */
[----:B-----5:R-:W-:Y:S01]  /*ab40*/  IMAD R11, R0, R11, RZ ;  /* 0x0000000b000b7224 */ /* 0x020fe200078e02ff */
[----:B------:R-:W-:Y:S01]  /*ab50*/  IADD3 R3, R3, R5, RZ ;  /* 0x0000000503037210 */ /* 0x000fe20007ffe0ff */
[----:B------:R-:W-:Y:S01]  /*ab60*/  VIADD R0, R30, 0x30 ;  /* 0x000000301e007836 */ /* 0x000fe20000000000 */
[----:B------:R-:W-:-:S04]  /*ab70*/  LEA R4, P0, R2, UR8, 0x1 ;  /* 0x0000000802047c11 */ /* 0x000fc8000f8008ff */
[----:B------:R-:W-:Y:S01]  /*ab80*/  LEA.HI.X R8, R2, UR9, R3, 0x1, P0 ;  /* 0x0000000902087c11 */ /* 0x000fe200080f0c03 */
[----:B------:R-:W0:Y:S01]  /*ab90*/  SHFL.IDX PT, R6, R4, RZ, 0x181f ;  /* 0x00181fff04067589 */ /* 0x000e2200000e0000 */
[----:B------:R-:W-:Y:S01]  /*aba0*/  ISETP.GE.AND P0, PT, R17, UR4, PT ;  /* 0x0000000411007c0c */ /* 0x000fe2000bf06270 */
[C---:B------:R-:W-:Y:S02]  /*abb0*/  VIADD R2, R30.reuse, 0x60 ;  /* 0x000000601e027836 */ /* 0x040fe40000000000 */
[----:B------:R-:W1:Y:S01]  /*abc0*/  SHFL.IDX PT, R14, R4, 0x1, 0x181f ;  /* 0x00381f00040e7f89 */ /* 0x000e6200000e0000 */
[CC--:B------:R-:W-:Y:S01]  /*abd0*/  ISETP.GE.OR P3, PT, R30.reuse, R11.reuse, P0 ;  /* 0x0000000b1e00720c */ /* 0x0c0fe20000766670 */
[----:B------:R-:W-:Y:S01]  /*abe0*/  VIADD R3, R30, 0x90 ;  /* 0x000000901e037836 */ /* 0x000fe20000000000 */
[-C--:B------:R-:W-:Y:S01]  /*abf0*/  ISETP.GE.OR P2, PT, R0, R11.reuse, P0 ;  /* 0x0000000b0000720c */ /* 0x080fe20000746670 */
[----:B------:R-:W2:Y:S01]  /*ac00*/  SHFL.IDX PT, R24, R4, 0x2, 0x181f ;  /* 0x00581f0004187f89 */ /* 0x000ea200000e0000 */
[----:B------:R-:W-:-:S02]  /*ac10*/  ISETP.GE.OR P1, PT, R2, R11, P0 ;  /* 0x0000000b0200720c */ /* 0x000fc40000726670 */
[----:B------:R-:W-:Y:S01]  /*ac20*/  ISETP.GE.OR P0, PT, R3, R11, P0 ;  /* 0x0000000b0300720c */ /* 0x000fe20000706670 */
[----:B------:R-:W3:Y:S04]  /*ac30*/  SHFL.IDX PT, R10, R8, RZ, 0x181f ;  /* 0x00181fff080a7589 */ /* 0x000ee800000e0000 */
[----:B------:R1:W4:Y:S04]  /*ac40*/  SHFL.IDX PT, R28, R4, 0x3, 0x181f ;  /* 0x00781f00041c7f89 */ /* 0x00032800000e0000 */
[----:B------:R-:W4:Y:S04]  /*ac50*/  SHFL.IDX PT, R12, R8, 0x1, 0x181f ;  /* 0x00381f00080c7f89 */ /* 0x000f2800000e0000 */
[----:B------:R-:W4:Y:S01]  /*ac60*/  SHFL.IDX PT, R20, R8, 0x2, 0x181f ;  /* 0x00581f0008147f89 */ /* 0x000f2200000e0000 */
[----:B0-----:R-:W-:-:S03]  /*ac70*/  @!P3 LEA R2, P6, R17, R6, 0x1 ;  /* 0x000000061102b211 */ /* 0x001fc600078c08ff */
[----:B------:R4:W0:Y:S01]  /*ac80*/  SHFL.IDX PT, R26, R8, 0x3, 0x181f ;  /* 0x00781f00081a7f89 */ /* 0x00082200000e0000 */
[C---:B-1----:R-:W-:Y:S02]  /*ac90*/  @!P2 LEA R4, P5, R17.reuse, R14, 0x1 ;  /* 0x0000000e1104a211 */ /* 0x042fe400078a08ff */
[C---:B--2---:R-:W-:Y:S02]  /*aca0*/  @!P1 LEA R6, P4, R17.reuse, R24, 0x1 ;  /* 0x0000001811069211 */ /* 0x044fe400078808ff */
[C---:B---3--:R-:W-:Y:S02]  /*acb0*/  @!P3 LEA.HI.X R3, R17.reuse, R10, R13, 0x1, P6 ;  /* 0x0000000a1103b211 */ /* 0x048fe400030f0c0d */
[----:B----4-:R-:W-:-:S03]  /*acc0*/  @!P0 LEA R8, P6, R17, R28, 0x1 ;  /* 0x0000001c11088211 */ /* 0x010fc600078c08ff */
[----:B------:R1:W-:Y:S01]  /*acd0*/  @!P3 ST.E.128 desc[UR50][R2.64], RZ ;  /* 0x000000ff0200b985 */ /* 0x0003e2000c101d32 */
[C-C-:B------:R-:W-:Y:S02]  /*ace0*/  @!P2 LEA.HI.X R5, R17.reuse, R12, R13.reuse, 0x1, P5 ;  /* 0x0000000c1105a211 */ /* 0x140fe400028f0c0d */
[----:B------:R-:W-:-:S03]  /*acf0*/  @!P1 LEA.HI.X R7, R17, R20, R13, 0x1, P4 ;  /* 0x0000001411079211 */ /* 0x000fc600020f0c0d */
[----:B------:R1:W-:Y:S01]  /*ad00*/  @!P2 ST.E.128 desc[UR50][R4.64], RZ ;  /* 0x000000ff0400a985 */ /* 0x0003e2000c101d32 */
[----:B0-----:R-:W-:-:S03]  /*ad10*/  @!P0 LEA.HI.X R9, R17, R26, R13, 0x1, P6 ;  /* 0x0000001a11098211 */ /* 0x001fc600030f0c0d */
[----:B------:R1:W-:Y:S04]  /*ad20*/  @!P1 ST.E.128 desc[UR50][R6.64], RZ ;  /* 0x000000ff06009985 */ /* 0x0003e8000c101d32 */
[----:B------:R1:W-:Y:S02]  /*ad30*/  @!P0 ST.E.128 desc[UR50][R8.64], RZ ;  /* 0x000000ff08008985 */ /* 0x0003e4000c101d32 */
.L_x_214:
[----:B------:R-:W-:Y:S05]  /*ad40*/  BSYNC B0 ;  /* 0x0000000000007941 */ /* 0x000fea0003800000 */
.L_x_210:
[----:B------:R-:W-:Y:S02]  /*ad50*/  ULDC UR4, c[0x0][0xc3c] ;  /* 0x00030f0000047ab9 */ /* 0x000fe40000000800 */
[----:B------:R-:W-:-:S13]  /*ad60*/  ISETP.GE.AND P0, PT, R31, UR4, PT ;  /* 0x000000041f007c0c */ /* 0x000fda000bf06270 */
[----:B------:R-:W-:Y:S05]  /*ad70*/  @!P0 BRA `(.L_x_220) ;  /* 0xffffff6000308947 */ /* 0x000fea000383ffff */
[----:B------:R-:W-:Y:S05]  /*ad80*/  EXIT ;  /* 0x000000000000794d */ /* 0x000fea0003800000 */
.L_x_181:
[----:B------:R-:W-:-:S08]  /*ad90*/  NOP ;  /* 0x0000000000007918 */ /* 0x000fd00000000000 */
[----:B------:R-:W0:-:S00]  /*ada0*/  USETMAXREG.DEALLOC.CTAPOOL 0x20 ;  /* 0x00000020000079c8 */ /* 0x000e0000080e0500 */
[----:B0-----:R-:W2:Y:S01]  /*adb0*/  LDL.LU R3, [R1+0x8] ;  /* 0x0000080001037983 */ /* 0x001ea20000300800 */
[----:B------:R-:W-:-:S06]  /*adc0*/  LOP3.LUT R0, R0, 0x3, RZ, 0xc0, !PT ;  /* 0x0000000300007812 */ /* 0x000fcc00078ec0ff */
[----:B------:R-:W0:Y:S02]  /*add0*/  SHFL.IDX PT, R0, R0, RZ, 0x1f ;  /* 0x00001fff00007589 */ /* 0x000e2400000e0000 */
[----:B0-----:R-:W-:-:S13]  /*ade0*/  ISETP.NE.AND P0, PT, R0, RZ, PT ;  /* 0x000000ff0000720c */ /* 0x001fda0003f05270 */
[----:B------:R-:W-:Y:S01]  /*adf0*/  @P0 BAR.SYNC.DEFER_BLOCKING 0x5, 0x200 ;  /* 0x0148000000000b1d */ /* 0x000fe20000010000 */
[----:B--2---:R-:W-:-:S04]  /*ae00*/  LOP3.LUT R3, R3, 0xffffffdf, RZ, 0xc0, !PT ;  /* 0xffffffdf03037812 */ /* 0x004fc800078ec0ff */
[----:B------:R-:W-:-:S05]  /*ae10*/  @P0 LOP3.LUT R3, R3, 0x20, RZ, 0xfc, !PT ;  /* 0x0000002003030812 */ /* 0x000fca00078efcff */
[----:B------:R0:W-:Y:S02]  /*ae20*/  STL [R1+0x8], R3 ;  /* 0x0000080301007387 */ /* 0x0001e40000100800 */
[----:B0-----:R-:W-:-:S04]  /*ae30*/  @P0 MOV R3, 0x400 ;  /* 0x0000040000030802 */ /* 0x001fc80000000f00 */
[----:B------:R-:W-:-:S05]  /*ae40*/  @P0 LEA R2, R2, R3, 0x18 ;  /* 0x0000000302020211 */ /* 0x000fca00078ec0ff */
[----:B------:R-:W0:Y:S04]  /*ae50*/  @P0 LDS.128 R4, [R2+0x132d0] ;  /* 0x0132d00002040984 */ /* 0x000e280000000c00 */
[----:B0-----:R0:W-:Y:S01]  /*ae60*/  @P0 STL.64 [R1+0x10], R4 ;  /* 0x0000100401000387 */ /* 0x0011e20000100a00 */
[----:B------:R-:W-:-:S03]  /*ae70*/  IMAD.MOV.U32 R0, RZ, RZ, R7 ;  /* 0x000000ffff007224 */ /* 0x000fc600078e0007 */
[----:B------:R0:W-:Y:S02]  /*ae80*/  @P0 STL [R1+0x18], R6 ;  /* 0x0000180601000387 */ /* 0x0001e40000100800 */
[----:B------:R-:W-:Y:S01]  /*ae90*/  @P0 R2UR UR40, R0 ;  /* 0x00000000002802ca */ /* 0x000fe200000e0000 */
[----:B------:R-:W-:Y:S06]  /*aea0*/  @P0 BAR.ARV 0x4, 0x200 ;  /* 0x0108000000000b1d */ /* 0x000fec0000002000 */
[----:B------:R-:W-:Y:S08]  /*aeb0*/  @P0 BRA `(.L_x_221) ;  /* 0x0000000800c80947 */ /* 0x000ff00003800000 */
[----:B0-----:R-:W0:Y:S01]  /*aec0*/  S2R R4, SR_TID.X ;  /* 0x0000000000047919 */ /* 0x001e220000002100 */
[----:B------:R-:W-:Y:S01]  /*aed0*/  ULDC UR4, c[0x0][0xc3c] ;  /* 0x00030f0000047ab9 */ /* 0x000fe20000000800 */
[----:B------:R-:W-:Y:S01]  /*aee0*/  IMAD.MOV.U32 R0, RZ, RZ, RZ ;  /* 0x000000ffff007224 */ /* 0x000fe200078e00ff */
[----:B------:R-:W-:Y:S02]  /*aef0*/  MOV R9, RZ ;  /* 0x000000ff00097202 */ /* 0x000fe40000000f00 */
[----:B0-----:R-:W-:-:S04]  /*af00*/  LOP3.LUT R7, R4, 0x1f, RZ, 0xc0, !PT ;  /* 0x0000001f04077812 */ /* 0x001fc800078ec0ff */
[----:B------:R-:W-:-:S04]  /*af10*/  ISETP.NE.AND P0, PT, R7, 0x1f, PT ;  /* 0x0000001f0700780c */ /* 0x000fc80003f05270 */
[----:B------:R-:W-:-:S13]  /*af20*/  ISETP.GE.OR P1, PT, R7, UR4, !P0 ;  /* 0x0000000407007c0c */ /* 0x000fda000c726670 */
[----:B------:R-:W0:Y:S08]  /*af30*/  @!P1 LDC.64 R4, c[0x0][0xc80] ;  /* 0x00032000ff049b82 */ /* 0x000e300000000a00 */
[----:B------:R-:W1:Y:S01]  /*af40*/  @!P1 LDC.64 R2, c[0x0][0xc78] ;  /* 0x00031e00ff029b82 */ /* 0x000e620000000a00 */
[----:B0-----:R-:W-:-:S05]  /*af50*/  @!P1 IMAD.WIDE.U32 R4, R7, 0x4, R4 ;  /* 0x0000000407049825 */ /* 0x001fca00078e0004 */
[----:B------:R-:W2:Y:S01]  /*af60*/  @!P1 LDG.E R0, desc[UR50][R4.64] ;  /* 0x0000003204009981 */ /* 0x000ea2000c1e1900 */
[----:B-1----:R-:W-:-:S05]  /*af70*/  @!P1 IMAD.WIDE.U32 R2, R7, 0x4, R2 ;  /* 0x0000000407029825 */ /* 0x002fca00078e0002 */
[----:B------:R-:W2:Y:S01]  /*af80*/  @!P1 LDG.E R9, desc[UR50][R2.64] ;  /* 0x0000003202099981 */ /* 0x000ea2000c1e1900 */
[C---:B------:R-:W-:Y:S02]  /*af90*/  ISETP.NE.AND P1, PT, R7.reuse, RZ, PT ;  /* 0x000000ff0700720c */ /* 0x040fe40003f25270 */
[C---:B------:R-:W-:Y:S02]  /*afa0*/  ISETP.GE.U32.AND P2, PT, R7.reuse, 0x2, PT ;  /* 0x000000020700780c */ /* 0x040fe40003f46070 */
[C---:B------:R-:W-:Y:S02]  /*afb0*/  ISETP.GE.U32.AND P3, PT, R7.reuse, 0x4, PT ;  /* 0x000000040700780c */ /* 0x040fe40003f66070 */
[C---:B------:R-:W-:Y:S02]  /*afc0*/  ISETP.GE.U32.AND P4, PT, R7.reuse, 0x8, PT ;  /* 0x000000080700780c */ /* 0x040fe40003f86070 */
[----:B------:R-:W-:Y:S01]  /*afd0*/  ISETP.GE.U32.AND P5, PT, R7, 0x10, PT ;  /* 0x000000100700780c */ /* 0x000fe20003fa6070 */
[----:B------:R-:W-:Y:S01]  /*afe0*/  UMOV UR4, URZ ;  /* 0x0000003f00047c82 */ /* 0x000fe20008000000 */
[----:B--2---:R-:W-:-:S05]  /*aff0*/  IMAD R6, R0, R9, RZ ;  /* 0x0000000900067224 */ /* 0x004fca00078e02ff */
[----:B------:R-:W0:Y:S02]  /*b000*/  SHFL.UP PT, R8, R6, 0x1, RZ ;  /* 0x0420000006087989 */ /* 0x000e2400000e00ff */
[----:B0-----:R-:W-:-:S05]  /*b010*/  SEL R11, R8, RZ, P1 ;  /* 0x000000ff080b7207 */ /* 0x001fca0000800000 */
[----:B------:R-:W-:-:S05]  /*b020*/  IMAD.IADD R11, R6, 0x1, R11 ;  /* 0x00000001060b7824 */ /* 0x000fca00078e020b */
        /* <DEDUP_REMOVED lines=9> */
[----:B------:R-:W0:Y:S01]  /*b0c0*/  SHFL.UP PT, R2, R4, 0x10, RZ ;  /* 0x0600000004027989 */ /* 0x000e2200000e00ff */
[----:B------:R-:W1:Y:S01]  /*b0d0*/  S2R R6, SR_CTAID.X ;  /* 0x0000000000067919 */ /* 0x000e620000002500 */
[----:B0-----:R-:W-:Y:S02]  /*b0e0*/  SEL R5, R2, RZ, P5 ;  /* 0x000000ff02057207 */ /* 0x001fe40002800000 */
[----:B------:R-:W0:Y:S03]  /*b0f0*/  LDC R2, c[0x0][0xc38] ;  /* 0x00030e00ff027b82 */ /* 0x000e260000000800 */
[----:B------:R-:W-:-:S05]  /*b100*/  IMAD.IADD R5, R4, 0x1, R5 ;  /* 0x0000000104057824 */ /* 0x000fca00078e0205 */
[----:B------:R-:W0:Y:S02]  /*b110*/  SHFL.IDX PT, R11, R5, 0x1f, 0x1f ;  /* 0x03e01f00050b7f89 */ /* 0x000e2400000e0000 */
[----:B0-----:R-:W-:-:S05]  /*b120*/  IMAD R11, R11, R2, RZ ;  /* 0x000000020b0b7224 */ /* 0x001fca00078e02ff */
[----:B-1----:R-:W-:Y:S01]  /*b130*/  ISETP.GT.AND P6, PT, R11, R6, PT ;  /* 0x000000060b00720c */ /* 0x002fe20003fc4270 */
[----:B------:R-:W-:-:S12]  /*b140*/  IMAD.MOV.U32 R8, RZ, RZ, R11 ;  /* 0x000000ffff087224 */ /* 0x000fd800078e000b */
[----:B------:R-:W-:Y:S05]  /*b150*/  @P6 BRA `(.L_x_222) ;  /* 0x00000000009c6947 */ /* 0x000fea0003800000 */
[----:B------:R-:W-:Y:S01]  /*b160*/  MOV R11, R8 ;  /* 0x00000008000b7202 */ /* 0x000fe20000000f00 */
[----:B------:R-:W-:Y:S01]  /*b170*/  UMOV UR4, URZ ;  /* 0x0000003f00047c82 */ /* 0x000fe20008000000 */
[----:B------:R-:W-:-:S05]  /*b180*/  ULDC UR5, c[0x0][0xc3c] ;  /* 0x00030f0000057ab9 */ /* 0x000fca0000000800 */
.L_x_224:
[----:B------:R-:W-:-:S04]  /*b190*/  UIADD3 UR4, UR4, 0x1f, URZ ;  /* 0x0000001f04047890 */ /* 0x000fc8000fffe03f */
[----:B------:R-:W-:-:S06]  /*b1a0*/  UISETP.GE.AND UP0, UPT, UR4, UR5, UPT ;  /* 0x000000050400728c */ /* 0x000fcc000bf06270 */
[----:B------:R-:W-:-:S13]  /*b1b0*/  PLOP3.LUT P6, PT, PT, PT, UP0, 0x40, 0x0 ;  /* 0x000000000000781c */ /* 0x000fda0003fce808 */
[----:B------:R-:W-:Y:S05]  /*b1c0*/  @!P6 BRA `(.L_x_223) ;  /* 0x0000000400c8e947 */ /* 0x000fea0003800000 */
[----:B------:R-:W-:Y:S02]  /*b1d0*/  VIADD R9, R7, UR4 ;  /* 0x0000000407097c36 */ /* 0x000fe40008000000 */
[----:B------:R-:W-:-:S03]  /*b1e0*/  IMAD.MOV.U32 R0, RZ, RZ, RZ ;  /* 0x000000ffff007224 */ /* 0x000fc600078e00ff */
[----:B------:R-:W-:-:S13]  /*b1f0*/  ISETP.GE.OR P6, PT, R9, UR5, !P0 ;  /* 0x0000000509007c0c */ /* 0x000fda000c7c6670 */
[----:B------:R-:W0:Y:S08]  /*b200*/  @!P6 LDC.64 R4, c[0x0][0xc80] ;  /* 0x00032000ff04eb82 */ /* 0x000e300000000a00 */
[----:B------:R-:W1:Y:S01]  /*b210*/  @!P6 LDC.64 R2, c[0x0][0xc78] ;  /* 0x00031e00ff02eb82 */ /* 0x000e620000000a00 */
[----:B0-----:R-:W-:-:S05]  /*b220*/  @!P6 IMAD.WIDE R4, R9, 0x4, R4 ;  /* 0x000000040904e825 */ /* 0x001fca00078e0204 */
[----:B------:R-:W2:Y:S01]  /*b230*/  @!P6 LDG.E R0, desc[UR50][R4.64] ;  /* 0x000000320400e981 */ /* 0x000ea2000c1e1900 */
[----:B-1----:R-:W-:-:S04]  /*b240*/  @!P6 IMAD.WIDE R2, R9, 0x4, R2 ;  /* 0x000000040902e825 */ /* 0x002fc800078e0202 */
[----:B------:R-:W-:-:S06]  /*b250*/  IMAD.MOV.U32 R9, RZ, RZ, RZ ;  /* 0x000000ffff097224 */ /* 0x000fcc00078e00ff */
[----:B------:R-:W2:Y:S02]  /*b260*/  @!P6 LDG.E R9, desc[UR50][R2.64] ;  /* 0x000000320209e981 */ /* 0x000ea4000c1e1900 */
        /* <DEDUP_REMOVED lines=11> */
[----:B0-----:R-:W-:-:S04]  /*b320*/  SEL R3, R2, RZ, P4 ;  /* 0x000000ff02037207 */ /* 0x001fc80002000000 */
[----:B------:R-:W-:-:S05]  /*b330*/  IADD3 R3, R10, R3, RZ ;  /* 0x000000030a037210 */ /* 0x000fca0007ffe0ff */
[----:B------:R-:W0:Y:S02]  /*b340*/  SHFL.UP PT, R2, R3, 0x10, RZ ;  /* 0x0600000003027989 */ /* 0x000e2400000e00ff */
[----:B0-----:R-:W-:-:S05]  /*b350*/  SEL R2, R2, RZ, P5 ;  /* 0x000000ff02027207 */ /* 0x001fca0002800000 */
[----:B------:R-:W-:Y:S02]  /*b360*/  IMAD.IADD R5, R3, 0x1, R2 ;  /* 0x0000000103057824 */ /* 0x000fe400078e0202 */
[----:B------:R-:W0:Y:S03]  /*b370*/  LDC R2, c[0x0][0xc38] ;  /* 0x00030e00ff027b82 */ /* 0x000e260000000800 */
[----:B------:R-:W0:Y:S02]  /*b380*/  SHFL.IDX PT, R15, R5, 0x1f, 0x1f ;  /* 0x03e01f00050f7f89 */ /* 0x000e2400000e0000 */
[----:B0-----:R-:W-:-:S04]  /*b390*/  IMAD R8, R15, R2, RZ ;  /* 0x000000020f087224 */ /* 0x001fc800078e02ff */
[----:B------:R-:W-:-:S05]  /*b3a0*/  IMAD.IADD R11, R8, 0x1, R11 ;  /* 0x00000001080b7824 */ /* 0x000fca00078e020b */
[----:B------:R-:W-:-:S13]  /*b3b0*/  ISETP.GT.AND P6, PT, R11, R6, PT ;  /* 0x000000060b00720c */ /* 0x000fda0003fc4270 */
[----:B------:R-:W-:Y:S05]  /*b3c0*/  @!P6 BRA `(.L_x_224) ;  /* 0xfffffffc0070e947 */ /* 0x000fea000383ffff */
.L_x_222:
[----:B------:R-:W-:-:S04]  /*b3d0*/  IMAD.IADD R10, R11, 0x1, -R8 ;  /* 0x000000010b0a7824 */ /* 0x000fc800078e0a08 */
[----:B------:R-:W-:-:S05]  /*b3e0*/  IMAD R3, R5, R2, R10 ;  /* 0x0000000205037224 */ /* 0x000fca00078e020a */
[----:B------:R-:W-:-:S13]  /*b3f0*/  ISETP.GT.AND P0, PT, R3, R6, PT ;  /* 0x000000060300720c */ /* 0x000fda0003f04270 */
[----:B------:R-:W-:Y:S02]  /*b400*/  VOTEU.ANY UR5, UPT, !P0 ;  /* 0x0000000000057886 */ /* 0x000fe400040e0100 */
[----:B------:R-:W-:Y:S02]  /*b410*/  UPOPC UR40, UR5 ;  /* 0x00000005002872bf */ /* 0x000fe40008000000 */
[----:B------:R-:W-:-:S04]  /*b420*/  ISETP.NE.AND P0, PT, RZ, UR5, PT ;  /* 0x00000005ff007c0c */ /* 0x000fc8000bf05270 */
[----:B------:R-:W-:Y:S02]  /*b430*/  IMAD.U32 R11, RZ, RZ, UR40 ;  /* 0x00000028ff0b7e24 */ /* 0x000fe4000f8e00ff */
[----:B------:R-:W-:-:S03]  /*b440*/  IMAD.U32 R12, RZ, RZ, UR40 ;  /* 0x00000028ff0c7e24 */ /* 0x000fc6000f8e00ff */
[----:B------:R0:W1:Y:S04]  /*b450*/  SHFL.IDX PT, R0, R0, R11, 0x1f ;  /* 0x00001f0b00007589 */ /* 0x00006800000e0000 */
[----:B------:R2:W3:Y:S01]  /*b460*/  SHFL.IDX PT, R9, R9, R12, 0x1f ;  /* 0x00001f0c09097589 */ /* 0x0004e200000e0000 */
[----:B0-----:R-:W-:Y:S01]  /*b470*/  IMAD.MOV.U32 R11, RZ, RZ, RZ ;  /* 0x000000ffff0b7224 */ /* 0x001fe200078e00ff */
[----:B-1----:R-:W-:-:S04]  /*b480*/  IABS R8, R0 ;  /* 0x0000000000087213 */ /* 0x002fc80000000000 */
[----:B------:R-:W0:Y:S08]  /*b490*/  I2F.RP R4, R8 ;  /* 0x0000000800047306 */ /* 0x000e300000209400 */
[----:B0-----:R-:W0:Y:S02]  /*b4a0*/  MUFU.RCP R4, R4 ;  /* 0x0000000400047308 */ /* 0x001e240000001000 */
[----:B0-----:R-:W-:-:S06]  /*b4b0*/  VIADD R3, R4, 0xffffffe ;  /* 0x0ffffffe04037836 */ /* 0x001fcc0000000000 */
[----:B------:R-:W0:Y:S02]  /*b4c0*/  F2I.FTZ.U32.TRUNC.NTZ R3, R3 ;  /* 0x0000000300037305 */ /* 0x000e24000021f000 */
[----:B0-----:R-:W-:Y:S01]  /*b4d0*/  IADD3 R13, RZ, -R3, RZ ;  /* 0x80000003ff0d7210 */ /* 0x001fe20007ffe0ff */
[----:B--23--:R-:W-:Y:S06]  /*b4e0*/  @!P0 BRA `(.L_x_225) ;  /* 0x00000000000c8947 */ /* 0x00cfec0003800000 */
[----:B------:R-:W-:-:S06]  /*b4f0*/  UIADD3 UR5, UR40, -0x1, URZ ;  /* 0xffffffff28057890 */ /* 0x000fcc000fffe03f */
[----:B------:R-:W-:-:S05]  /*b500*/  IMAD.U32 R4, RZ, RZ, UR5 ;  /* 0x00000005ff047e24 */ /* 0x000fca000f8e00ff */
[----:B------:R0:W1:Y:S02]  /*b510*/  SHFL.IDX PT, R11, R5, R4, 0x1f ;  /* 0x00001f04050b7589 */ /* 0x00006400000e0000 */
.L_x_225:
[----:B01----:R-:W-:Y:S01]  /*b520*/  IMAD R5, R11, R2, R10 ;  /* 0x000000020b057224 */ /* 0x003fe200078e020a */
[----:B------:R-:W-:Y:S01]  /*b530*/  IABS R12, R0 ;  /* 0x00000000000c7213 */ /* 0x000fe20000000000 */
[----:B------:R-:W-:Y:S01]  /*b540*/  IMAD.MOV.U32 R11, RZ, RZ, R13 ;  /* 0x000000ffff0b7224 */ /* 0x000fe200078e000d */
[----:B------:R-:W-:Y:S01]  /*b550*/  IABS R4, R9 ;  /* 0x0000000900047213 */ /* 0x000fe20000000000 */
[----:B------:R-:W-:Y:S01]  /*b560*/  IMAD.MOV.U32 R2, RZ, RZ, RZ ;  /* 0x000000ffff027224 */ /* 0x000fe200078e00ff */
[----:B------:R0:W-:Y:S01]  /*b570*/  STL [R1+0x10], R5 ;  /* 0x0000100501007387 */ /* 0x0001e20000100800 */
[----:B------:R-:W-:Y:S01]  /*b580*/  IMAD R11, R11, R8, RZ ;  /* 0x000000080b0b7224 */ /* 0x000fe200078e02ff */
[----:B------:R-:W1:Y:S01]  /*b590*/  I2F.RP R10, R4 ;  /* 0x00000004000a7306 */ /* 0x000e620000209400 */
[----:B------:R-:W-:Y:S01]  /*b5a0*/  IMAD.MOV R12, RZ, RZ, -R12 ;  /* 0x000000ffff0c7224 */ /* 0x000fe200078e0a0c */
[----:B------:R-:W-:Y:S01]  /*b5b0*/  UIADD3 UR40, UR40, UR4, URZ ;  /* 0x0000000428287290 */ /* 0x000fe2000fffe03f */
[----:B------:R-:W-:-:S04]  /*b5c0*/  IMAD.HI.U32 R2, R3, R11, R2 ;  /* 0x0000000b03027227 */ /* 0x000fc800078e0002 */
[----:B0-----:R-:W-:-:S05]  /*b5d0*/  IMAD.IADD R5, R6, 0x1, -R5 ;  /* 0x0000000106057824 */ /* 0x001fca00078e0a05 */
[----:B------:R-:W-:Y:S01]  /*b5e0*/  IABS R6, R5 ;  /* 0x0000000500067213 */ /* 0x000fe20000000000 */
[----:B-1----:R-:W0:Y:S03]  /*b5f0*/  MUFU.RCP R10, R10 ;  /* 0x0000000a000a7308 */ /* 0x002e260000001000 */
[----:B------:R-:W-:Y:S01]  /*b600*/  MOV R3, R6 ;  /* 0x0000000600037202 */ /* 0x000fe20000000f00 */
[----:B------:R-:W-:-:S04]  /*b610*/  IMAD.MOV.U32 R6, RZ, RZ, R12 ;  /* 0x000000ffff067224 */ /* 0x000fc800078e000c */
[----:B------:R-:W-:-:S04]  /*b620*/  IMAD.HI.U32 R2, R2, R3, RZ ;  /* 0x0000000302027227 */ /* 0x000fc800078e00ff */
[----:B------:R-:W-:Y:S01]  /*b630*/  IMAD R3, R2, R6, R3 ;  /* 0x0000000602037224 */ /* 0x000fe200078e0203 */
[----:B------:R-:W-:-:S04]  /*b640*/  LOP3.LUT R6, R5, R0, RZ, 0x3c, !PT ;  /* 0x0000000005067212 */ /* 0x000fc800078e3cff */
[----:B------:R-:W-:Y:S01]  /*b650*/  ISETP.GT.U32.AND P1, PT, R8, R3, PT ;  /* 0x000000030800720c */ /* 0x000fe20003f24070 */
[----:B0-----:R-:W-:Y:S01]  /*b660*/  VIADD R11, R10, 0xffffffe ;  /* 0x0ffffffe0a0b7836 */ /* 0x001fe20000000000 */
[----:B------:R-:W-:-:S11]  /*b670*/  ISETP.GE.AND P2, PT, R6, RZ, PT ;  /* 0x000000ff0600720c */ /* 0x000fd60003f46270 */
[----:B------:R-:W-:Y:S02]  /*b680*/  @!P1 IMAD.IADD R3, R3, 0x1, -R8 ;  /* 0x0000000103039824 */ /* 0x000fe400078e0a08 */
[----:B------:R-:W-:Y:S01]  /*b690*/  @!P1 VIADD R2, R2, 0x1 ;  /* 0x0000000102029836 */ /* 0x000fe20000000000 */
[----:B------:R-:W-:Y:S02]  /*b6a0*/  ISETP.NE.AND P1, PT, R0, RZ, PT ;  /* 0x000000ff0000720c */ /* 0x000fe40003f25270 */
[----:B------:R-:W-:Y:S02]  /*b6b0*/  ISETP.GE.U32.AND P0, PT, R3, R8, PT ;  /* 0x000000080300720c */ /* 0x000fe40003f06070 */
[----:B------:R-:W0:Y:S11]  /*b6c0*/  F2I.FTZ.U32.TRUNC.NTZ R3, R11 ;  /* 0x0000000b00037305 */ /* 0x000e36000021f000 */
[----:B------:R-:W-:-:S04]  /*b6d0*/  @P0 VIADD R2, R2, 0x1 ;  /* 0x0000000102020836 */ /* 0x000fc80000000000 */
[----:B------:R-:W-:Y:S01]  /*b6e0*/  IMAD.MOV.U32 R8, RZ, RZ, R2 ;  /* 0x000000ffff087224 */ /* 0x000fe200078e0002 */
[----:B------:R-:W-:Y:S02]  /*b6f0*/  IABS R2, R9 ;  /* 0x0000000900027213 */ /* 0x000fe40000000000 */
[----:B0-----:R-:W-:Y:S01]  /*b700*/  IADD3 R13, RZ, -R3, RZ ;  /* 0x80000003ff0d7210 */ /* 0x001fe20007ffe0ff */
[----:B------:R-:W-:Y:S01]  /*b710*/  @!P2 IMAD.MOV R8, RZ, RZ, -R8 ;  /* 0x000000ffff08a224 */ /* 0x000fe200078e0a08 */
[----:B------:R-:W-:Y:S01]  /*b720*/  @!P1 LOP3.LUT R8, RZ, R0, RZ, 0x33, !PT ;  /* 0x00000000ff089212 */ /* 0x000fe200078e33ff */
[----:B------:R-:W-:Y:S02]  /*b730*/  IMAD.MOV R10, RZ, RZ, -R2 ;  /* 0x000000ffff0a7224 */ /* 0x000fe400078e0a02 */
[----:B------:R-:W-:Y:S01]  /*b740*/  IMAD R11, R13, R4, RZ ;  /* 0x000000040d0b7224 */ /* 0x000fe200078e02ff */
[----:B------:R-:W-:Y:S01]  /*b750*/  IABS R6, R8 ;  /* 0x0000000800067213 */ /* 0x000fe20000000000 */
[----:B------:R-:W-:-:S04]  /*b760*/  IMAD.MOV.U32 R2, RZ, RZ, RZ ;  /* 0x000000ffff027224 */ /* 0x000fc800078e00ff */
[----:B------:R-:W-:-:S04]  /*b770*/  IMAD.HI.U32 R2, R3, R11, R2 ;  /* 0x0000000b03027227 */ /* 0x000fc800078e0002 */
[----:B------:R-:W-:Y:S02]  /*b780*/  IMAD.MOV.U32 R3, RZ, RZ, R6 ;  /* 0x000000ffff037224 */ /* 0x000fe400078e0006 */
[----:B------:R-:W-:Y:S02]  /*b790*/  IMAD.MOV.U32 R6, RZ, RZ, R10 ;  /* 0x000000ffff067224 */ /* 0x000fe400078e000a */
[----:B------:R-:W-:-:S04]  /*b7a0*/  IMAD.HI.U32 R2, R2, R3, RZ ;  /* 0x0000000302027227 */ /* 0x000fc800078e00ff */
[----:B------:R-:W-:Y:S02]  /*b7b0*/  IMAD R3, R2, R6, R3 ;  /* 0x0000000602037224 */ /* 0x000fe400078e0203 */
[----:B------:R-:W-:-:S03]  /*b7c0*/  IMAD R6, R0, R8, RZ ;  /* 0x0000000800067224 */ /* 0x000fc600078e02ff */
[----:B------:R-:W-:-:S13]  /*b7d0*/  ISETP.GT.U32.AND P1, PT, R4, R3, PT ;  /* 0x000000030400720c */ /* 0x000fda0003f24070 */
[----:B------:R-:W-:Y:S01]  /*b7e0*/  @!P1 IMAD.IADD R3, R3, 0x1, -R4 ;  /* 0x0000000103039824 */ /* 0x000fe200078e0a04 */
[----:B------:R-:W-:Y:S02]  /*b7f0*/  @!P1 IADD3 R2, R2, 0x1, RZ ;  /* 0x0000000102029810 */ /* 0x000fe40007ffe0ff */
[----:B------:R-:W-:Y:S02]  /*b800*/  ISETP.NE.AND P1, PT, R9, RZ, PT ;  /* 0x000000ff0900720c */ /* 0x000fe40003f25270 */
[----:B------:R-:W-:Y:S02]  /*b810*/  ISETP.GE.U32.AND P0, PT, R3, R4, PT ;  /* 0x000000040300720c */ /* 0x000fe40003f06070 */
[----:B------:R-:W-:-:S04]  /*b820*/  LOP3.LUT R3, R8, R9, RZ, 0x3c, !PT ;  /* 0x0000000908037212 */ /* 0x000fc800078e3cff */
[----:B------:R-:W-:-:S07]  /*b830*/  ISETP.GE.AND P2, PT, R3, RZ, PT ;  /* 0x000000ff0300720c */ /* 0x000fce0003f46270 */
[----:B------:R-:W-:-:S06]  /*b840*/  @P0 VIADD R2, R2, 0x1 ;  /* 0x0000000102020836 */ /* 0x000fcc0000000000 */
[----:B------:R-:W-:Y:S01]  /*b850*/  @!P2 IMAD.MOV R2, RZ, RZ, -R2 ;  /* 0x000000ffff02a224 */ /* 0x000fe200078e0a02 */
[----:B------:R-:W-:-:S05]  /*b860*/  @!P1 LOP3.LUT R2, RZ, R9, RZ, 0x33, !PT ;  /* 0x00000009ff029212 */ /* 0x000fca00078e33ff */
[----:B------:R-:W-:-:S04]  /*b870*/  IMAD.MOV R4, RZ, RZ, -R2 ;  /* 0x000000ffff047224 */ /* 0x000fc800078e0a02 */
[C---:B------:R-:W-:Y:S02]  /*b880*/  IMAD R0, R9.reuse, R4, R8 ;  /* 0x0000000409007224 */ /* 0x040fe400078e0208 */
[----:B------:R-:W-:Y:S02]  /*b890*/  IMAD R9, R9, 0x1000000, R2 ;  /* 0x0100000009097824 */ /* 0x000fe400078e0202 */
[----:B------:R-:W-:Y:S02]  /*b8a0*/  IMAD.IADD R2, R5, 0x1, -R6 ;  /* 0x0000000105027824 */ /* 0x000fe400078e0a06 */
[----:B------:R-:W-:-:S05]  /*b8b0*/  IMAD R0, R0, 0x10000, R9 ;  /* 0x0001000000007824 */ /* 0x000fca00078e0209 */
[----:B------:R0:W-:Y:S04]  /*b8c0*/  STL [R1+0x18], R0 ;  /* 0x0000180001007387 */ /* 0x0001e80000100800 */
[----:B------:R0:W-:Y:S01]  /*b8d0*/  STL [R1+0x14], R2 ;  /* 0x0000140201007387 */ /* 0x0001e20000100800 */
[----:B------:R-:W-:Y:S05]  /*b8e0*/  BRA `(.L_x_226) ;  /* 0x0000000000107947 */ /* 0x000fea0003800000 */
.L_x_223:
[----:B------:R1:W-:Y:S01]  /*b8f0*/  STL [R1+0x10], R6 ;  /* 0x0000100601007387 */ /* 0x0003e20000100800 */
[----:B------:R-:W-:-:S03]  /*b900*/  ULDC UR40, c[0x0][0xc3c] ;  /* 0x00030f0000287ab9 */ /* 0x000fc60000000800 */
[----:B------:R1:W-:Y:S04]  /*b910*/  STL [R1+0x14], RZ ;  /* 0x000014ff01007387 */ /* 0x0003e80000100800 */
[----:B------:R1:W-:Y:S02]  /*b920*/  STL [R1+0x18], RZ ;  /* 0x000018ff01007387 */ /* 0x0003e40000100800 */
.L_x_226:
[----:B------:R-:W2:Y:S04]  /*b930*/  LDL R8, [R1+0x10] ;  /* 0x0000100001087983 */ /* 0x000ea80000100800 */
[----:B------:R-:W2:Y:S04]  /*b940*/  LDL R9, [R1+0x14] ;  /* 0x0000140001097983 */ /* 0x000ea80000100800 */
[----:B------:R-:W2:Y:S01]  /*b950*/  LDL R10, [R1+0x18] ;  /* 0x00001800010a7983 */ /* 0x000ea20000100800 */
[----:B------:R-:W-:Y:S02]  /*b960*/  ISETP.NE.AND P0, PT, R7, RZ, PT ;  /* 0x000000ff0700720c */ /* 0x000fe40003f05270 */
[----:B0-----:R-:W-:-:S11]  /*b970*/  MOV R2, UR40 ;  /* 0x0000002800027c02 */ /* 0x001fd60008000f00 */
[----:B------:R-:W0:Y:S01]  /*b980*/  @!P0 S2R R3, SR_CgaCtaId ;  /* 0x0000000000038919 */ /* 0x000e220000008800 */
[----:B------:R-:W-:Y:S01]  /*b990*/  @!P0 MOV R0, 0x400 ;  /* 0x0000040000008802 */ /* 0x000fe20000000f00 */
[----:B------:R-:W-:-:S03]  /*b9a0*/  @!P0 IMAD.MOV.U32 R11, RZ, RZ, R2 ;  /* 0x000000ffff0b8224 */ /* 0x000fc600078e0002 */
[----:B0-----:R-:W-:-:S05]  /*b9b0*/  @!P0 LEA R0, R3, R0, 0x18 ;  /* 0x0000000003008211 */ /* 0x001fca00078ec0ff */
[----:B--2---:R2:W-:Y:S01]  /*b9c0*/  @!P0 STS.128 [R0+0x132d0], R8 ;  /* 0x0132d00800008388 */ /* 0x0045e20000000c00 */
[----:B------:R-:W-:Y:S06]  /*b9d0*/  BAR.ARV 0x5, 0x200 ;  /* 0x0148000000007b1d */ /* 0x000fec0000002000 */
.L_x_221:
[----:B--2---:R-:W-:Y:S01]  /*b9e0*/  IMAD.MOV.U32 R0, RZ, RZ, 0x1 ;  /* 0x00000001ff007424 */ /* 0x004fe200078e00ff */
[----:B------:R-:W-:Y:S01]  /*b9f0*/  ULDC UR4, c[0x0][0xc3c] ;  /* 0x00030f0000047ab9 */ /* 0x000fe20000000800 */
[----:B------:R-:W-:Y:S01]  /*ba00*/  IMAD.MOV.U32 R27, RZ, RZ, RZ ;  /* 0x000000ffff1b7224 */ /* 0x000fe200078e00ff */
[----:B------:R-:W-:Y:S02]  /*ba10*/  UISETP.GE.AND UP0, UPT, UR40, UR4, UPT ;  /* 0x000000042800728c */ /* 0x000fe4000bf06270 */
[----:B------:R2:W-:Y:S04]  /*ba20*/  STL [R1], R0 ;  /* 0x0000000001007387 */ /* 0x0005e80000100800 */
[----:B------:R2:W-:Y:S01]  /*ba30*/  STL [R1+0x3c], RZ ;  /* 0x00003cff01007387 */ /* 0x0005e20000100800 */
[----:B------:R-:W-:-:S13]  /*ba40*/  PLOP3.LUT P0, PT, PT, PT, UP0, 0x80, 0x0 ;  /* 0x000000000000781c */ /* 0x000fda0003f0f008 */
[----:B--2---:R-:W-:Y:S05]  /*ba50*/  @P0 BRA `(.L_x_227) ;  /* 0x0000005800200947 */ /* 0x004fea0003800000 */
[----:B------:R-:W2:Y:S01]  /*ba60*/  S2R R10, SR_TID.X ;  /* 0x00000000000a7919 */ /* 0x000ea20000002100 */
[----:B------:R-:W3:Y:S01]  /*ba70*/  S2UR UR4, SR_CgaCtaId ;  /* 0x00000000000479c3 */ /* 0x000ee20000008800 */
[----:B------:R-:W-:Y:S01]  /*ba80*/  MOV R16, 0x400 ;  /* 0x0000040000107802 */ /* 0x000fe20000000f00 */
[----:B------:R-:W-:Y:S01]  /*ba90*/  IMAD.MOV.U32 R27, RZ, RZ, RZ ;  /* 0x000000ffff1b7224 */ /* 0x000fe200078e00ff */
[----:B------:R-:W-:Y:S02]  /*baa0*/  ULOP3.LUT UR44, UR38, 0x2, URZ, 0xfc, !UPT ;  /* 0x00000002262c7892 */ /* 0x000fe4000f8efc3f */
[----:B------:R-:W-:Y:S01]  /*bab0*/  ULOP3.LUT UR45, UR38, 0x1, URZ, 0xfc, !UPT ;  /* 0x00000001262d7892 */ /* 0x000fe2000f8efc3f */
[----:B------:R-:W-:Y:S01]  /*bac0*/  ULDC UR46, c[0x0][0xc] ;  /* 0x00000300002e7ab9 */ /* 0x000fe20000000800 */
[C---:B--2---:R-:W-:Y:S01]  /*bad0*/  IMAD.SHL.U32 R3, R10.reuse, 0x40, RZ ;  /* 0x000000400a037824 */ /* 0x044fe200078e00ff */
[----:B0-----:R-:W-:Y:S01]  /*bae0*/  SHF.R.U32.HI R5, RZ, 0x1, R10 ;  /* 0x00000001ff057819 */ /* 0x001fe2000001160a */
[C---:B------:R-:W-:Y:S01]  /*baf0*/  IMAD.SHL.U32 R2, R10.reuse, 0x20, RZ ;  /* 0x000000200a027824 */ /* 0x040fe200078e00ff */
[C---:B------:R-:W-:Y:S01]  /*bb00*/  SHF.L.U32 R4, R10.reuse, 0x3, RZ ;  /* 0x000000030a047819 */ /* 0x040fe200000006ff */
[C---:B------:R-:W-:Y:S01]  /*bb10*/  IMAD.SHL.U32 R9, R10.reuse, 0x4, RZ ;  /* 0x000000040a097824 */ /* 0x040fe200078e00ff */
[----:B------:R-:W-:Y:S01]  /*bb20*/  LOP3.LUT R0, R3, 0x180, RZ, 0xc0, !PT ;  /* 0x0000018003007812 */ /* 0x000fe200078ec0ff */
[----:B------:R-:W-:Y:S01]  /*bb30*/  IMAD.SHL.U32 R8, R10, 0x2, RZ ;  /* 0x000000020a087824 */ /* 0x000fe200078e00ff */
[----:B-1----:R-:W-:-:S02]  /*bb40*/  LOP3.LUT R6, R2, 0x80, RZ, 0xc0, !PT ;  /* 0x0000008002067812 */ /* 0x002fc400078ec0ff */
[----:B------:R-:W-:Y:S01]  /*bb50*/  LOP3.LUT R5, R0, 0x30, R5, 0xf8, !PT ;  /* 0x0000003000057812 */ /* 0x000fe200078ef805 */
[----:B------:R-:W-:Y:S01]  /*bb60*/  IMAD.SHL.U32 R0, R10, 0x10, RZ ;  /* 0x000000100a007824 */ /* 0x000fe200078e00ff */
[----:B------:R-:W-:Y:S02]  /*bb70*/  LOP3.LUT R6, R6, 0x10, R10, 0xf8, !PT ;  /* 0x0000001006067812 */ /* 0x000fe400078ef80a */
[----:B------:R-:W-:Y:S02]  /*bb80*/  LOP3.LUT R4, R5, 0x30, R4, 0x78, !PT ;  /* 0x0000003005047812 */ /* 0x000fe400078e7804 */
[----:B------:R-:W-:Y:S02]  /*bb90*/  LOP3.LUT R7, R0, 0x600, RZ, 0xc0, !PT ;  /* 0x0000060000077812 */ /* 0x000fe400078ec0ff */
[----:B------:R-:W-:Y:S02]  /*bba0*/  LOP3.LUT R6, R6, 0x10, R9, 0x78, !PT ;  /* 0x0000001006067812 */ /* 0x000fe400078e7809 */
[----:B------:R-:W-:-:S02]  /*bbb0*/  LOP3.LUT R7, R7, 0x60, R2, 0xf8, !PT ;  /* 0x0000006007077812 */ /* 0x000fc400078ef802 */
[----:B------:R-:W-:Y:S02]  /*bbc0*/  LOP3.LUT R3, R4, 0x640, R3, 0xf8, !PT ;  /* 0x0000064004037812 */ /* 0x000fe400078ef803 */
[----:B------:R-:W-:Y:S02]  /*bbd0*/  LOP3.LUT R7, R7, 0x100, R2, 0xf8, !PT ;  /* 0x0000010007077812 */ /* 0x000fe400078ef802 */
[----:B------:R-:W-:Y:S01]  /*bbe0*/  LOP3.LUT R5, R0, 0x1b0, RZ, 0xc0, !PT ;  /* 0x000001b000057812 */ /* 0x000fe200078ec0ff */
[----:B------:R0:W-:Y:S01]  /*bbf0*/  STL [R1+0x30], R3 ;  /* 0x0000300301007387 */ /* 0x0001e20000100800 */
[----:B------:R-:W-:Y:S01]  /*bc00*/  LOP3.LUT R4, R7, R6, RZ, 0xfc, !PT ;  /* 0x0000000607047212 */ /* 0x000fe200078efcff */
[----:B------:R-:W-:Y:S01]  /*bc10*/  IMAD.MOV.U32 R6, RZ, RZ, 0x1 ;  /* 0x00000001ff067424 */ /* 0x000fe200078e00ff */
[----:B------:R-:W-:-:S03]  /*bc20*/  LOP3.LUT R5, R5, 0x30, R8, 0x78, !PT ;  /* 0x0000003005057812 */ /* 0x000fc600078e7808 */
[----:B------:R3:W-:Y:S01]  /*bc30*/  STL [R1+0x2c], R4 ;  /* 0x00002c0401007387 */ /* 0x0007e20000100800 */
[----:B0-----:R-:W-:-:S03]  /*bc40*/  LOP3.LUT R3, R10, 0x7f, RZ, 0xc0, !PT ;  /* 0x0000007f0a037812 */ /* 0x001fc600078ec0ff */
[----:B------:R0:W-:Y:S01]  /*bc50*/  STL [R1+0x3c], RZ ;  /* 0x00003cff01007387 */ /* 0x0001e20000100800 */
[----:B------:R-:W-:-:S03]  /*bc60*/  SHF.R.U32.HI R3, RZ, 0x2, R3 ;  /* 0x00000002ff037819 */ /* 0x000fc60000011603 */
[----:B------:R0:W-:Y:S01]  /*bc70*/  STL [R1], R6 ;  /* 0x0000000601007387 */ /* 0x0001e20000100800 */
[----:B---3--:R-:W-:Y:S01]  /*bc80*/  IMAD.U32 R4, RZ, RZ, UR4 ;  /* 0x00000004ff047e24 */ /* 0x008fe2000f8e00ff */
[----:B------:R-:W-:Y:S02]  /*bc90*/  LOP3.LUT R3, R3, 0x60, R2, 0xf8, !PT ;  /* 0x0000006003037812 */ /* 0x000fe400078ef802 */
[----:B------:R-:W-:Y:S02]  /*bca0*/  LOP3.LUT R2, R5, 0x640, R0, 0xf8, !PT ;  /* 0x0000064005027812 */ /* 0x000fe400078ef800 */
[----:B------:R0:W-:Y:S01]  /*bcb0*/  STL [R1+0x24], R4 ;  /* 0x0000240401007387 */ /* 0x0001e20000100800 */
[----:B------:R-:W-:Y:S02]  /*bcc0*/  LEA R16, R4, R16, 0x18 ;  /* 0x0000001004107211 */ /* 0x000fe400078ec0ff */
[----:B------:R-:W-:Y:S01]  /*bcd0*/  LOP3.LUT R3, R3, 0x80, RZ, 0xfc, !PT ;  /* 0x0000008003037812 */ /* 0x000fe200078efcff */
[----:B------:R0:W-:Y:S02]  /*bce0*/  STL [R1+0x28], R2 ;  /* 0x0000280201007387 */ /* 0x0001e40000100800 */
[----:B------:R-:W-:-:S05]  /*bcf0*/  IMAD.IADD R0, R16, 0x1, R2 ;  /* 0x0000000110007824 */ /* 0x000fca00078e0202 */
[----:B------:R0:W-:Y:S02]  /*bd00*/  STL [R1+0x38], R0 ;  /* 0x0000380001007387 */ /* 0x0001e40000100800 */
.L_x_301:
[----:B------:R-:W-:Y:S01]  /*bd10*/  ULDC.64 UR4, c[0x0][0xc88] ;  /* 0x0003220000047ab9 */ /* 0x000fe20000000a00 */
[----:B------:R-:W-:Y:S01]  /*bd20*/  ULDC.64 UR8, c[0x0][0xa18] ;  /* 0x0002860000087ab9 */ /* 0x000fe20000000a00 */
[----:B------:R-:W-:Y:S01]  /*bd30*/  UIMAD.WIDE UR4, UR40, 0x4, UR4 ;  /* 0x00000004280478a5 */ /* 0x000fe2000f8e0204 */
[----:B------:R-:W-:Y:S01]  /*bd40*/  ULDC.64 UR10, c[0x0][0xa28] ;  /* 0x00028a00000a7ab9 */ /* 0x000fe20000000a00 */
[----:B------:R-:W-:Y:S01]  /*bd50*/  ULDC.64 UR6, c[0x0][0xa00] ;  /* 0x0002800000067ab9 */ /* 0x000fe20000000a00 */
[----:B--2---:R-:W-:Y:S01]  /*bd60*/  IMAD.MOV.U32 R22, RZ, RZ, RZ ;  /* 0x000000ffff167224 */ /* 0x004fe200078e00ff */
[----:B-1----:R-:W1:Y:S02]  /*bd70*/  LDC R8, c[0x0][0x424] ;  /* 0x00010900ff087b82 */ /* 0x002e640000000800 */
[----:B0--3--:R-:W-:Y:S01]  /*bd80*/  MOV R2, UR4 ;  /* 0x0000000400027c02 */ /* 0x009fe20008000f00 */
[----:B------:R-:W-:-:S05]  /*bd90*/  IMAD.U32 R3, RZ, RZ, UR5 ;  /* 0x00000005ff037e24 */ /* 0x000fca000f8e00ff */
[----:B------:R-:W2:Y:S01]  /*bda0*/  LDG.E R2, desc[UR50][R2.64] ;  /* 0x0000003202027981 */ /* 0x000ea2000c1e1900 */
[----:B------:R-:W-:Y:S01]  /*bdb0*/  UISETP.NE.U32.AND UP1, UPT, UR8, URZ, UPT ;  /* 0x0000003f0800728c */ /* 0x000fe2000bf25070 */
[----:B------:R-:W0:Y:S01]  /*bdc0*/  LDC R7, c[0x0][0x2f0] ;  /* 0x0000bc00ff077b82 */ /* 0x000e220000000800 */
[----:B------:R-:W-:Y:S02]  /*bdd0*/  UISETP.NE.U32.AND UP0, UPT, UR10, URZ, UPT ;  /* 0x0000003f0a00728c */ /* 0x000fe4000bf05070 */
[----:B------:R-:W-:Y:S02]  /*bde0*/  UISETP.NE.AND.EX UP1, UPT, UR9, URZ, UPT, UP1 ;  /* 0x0000003f0900728c */ /* 0x000fe4000bf25310 */
[----:B------:R-:W-:Y:S02]  /*bdf0*/  UISETP.NE.U32.AND UP2, UPT, UR6, URZ, UPT ;  /* 0x0000003f0600728c */ /* 0x000fe4000bf45070 */
[----:B------:R-:W-:Y:S02]  /*be00*/  UISETP.NE.AND.EX UP0, UPT, UR11, URZ, UPT, UP0 ;  /* 0x0000003f0b00728c */ /* 0x000fe4000bf05300 */
[----:B------:R-:W-:Y:S01]  /*be10*/  UISETP.NE.AND.EX UP4, UPT, UR7, URZ, UPT, UP2 ;  /* 0x0000003f0700728c */ /* 0x000fe2000bf85320 */
[----:B------:R-:W-:-:S03]  /*be20*/  PLOP3.LUT P1, PT, PT, PT, UP1, 0x80, 0x0 ;  /* 0x000000000000781c */ /* 0x000fc60003f2f018 */
[----:B------:R-:W-:Y:S01]  /*be30*/  PLOP3.LUT P0, PT, PT, PT, UP0, 0x80, 0x0 ;  /* 0x000000000000781c */ /* 0x000fe20003f0f008 */
[----:B------:R-:W-:Y:S01]  /*be40*/  UMOV UR39, URZ ;  /* 0x0000003f00277c82 */ /* 0x000fe20008000000 */
[----:B------:R-:W-:Y:S01]  /*be50*/  PLOP3.LUT P2, PT, PT, PT, UP4, 0x80, 0x0 ;  /* 0x000000000000781c */ /* 0x000fe20003f4f048 */
[----:B------:R-:W-:Y:S01]  /*be60*/  UP2UR UR36, UPR, URZ, 0x10 ;  /* 0x000000103f247883 */ /* 0x000fe20008000000 */
[----:B--2---:R-:W-:-:S13]  /*be70*/  R2UR UR43, R2 ;  /* 0x00000000022b72ca */ /* 0x004fda00000e0000 */
[----:B------:R-:W-:Y:S02]  /*be80*/  USHF.R.S32.HI UR42, URZ, 0x1f, UR43 ;  /* 0x0000001f3f2a7899 */ /* 0x000fe4000801142b */
[----:B------:R-:W-:Y:S02]  /*be90*/  USHF.L.U32 UR48, UR43, 0x2, URZ ;  /* 0x000000022b307899 */ /* 0x000fe4000800063f */
[----:B------:R-:W-:Y:S02]  /*bea0*/  USHF.L.U64.HI UR37, UR43, 0x2, UR42 ;  /* 0x000000022b257899 */ /* 0x000fe4000801022a */
[----:B------:R-:W-:Y:S02]  /*beb0*/  UIADD3 UR5, UP2, UR48, UR6, URZ ;  /* 0x0000000630057290 */ /* 0x000fe4000ff5e03f */
[----:B------:R-:W-:Y:S02]  /*bec0*/  @UP1 UIADD3 UR6, UP3, UR48, UR8, URZ ;  /* 0x0000000830061290 */ /* 0x000fe4000ff7e03f */
[----:B------:R-:W-:-:S02]  /*bed0*/  UIADD3.X UR8, UR37, UR7, URZ, UP2, !UPT ;  /* 0x0000000725087290 */ /* 0x000fc400097fe43f */
[----:B------:R-:W-:Y:S01]  /*bee0*/  @UP1 UIADD3.X UR7, UR37, UR9, URZ, UP3, !UPT ;  /* 0x0000000925071290 */ /* 0x000fe20009ffe43f */
[----:B------:R-:W-:Y:S01]  /*bef0*/  IMAD.U32 R2, RZ, RZ, UR5 ;  /* 0x00000005ff027e24 */ /* 0x000fe2000f8e00ff */
[----:B------:R-:W-:Y:S01]  /*bf00*/  @UP0 ULEA UR4, UP1, UR43, UR10, 0x2 ;  /* 0x0000000a2b040291 */ /* 0x000fe2000f82103f */
[----:B------:R-:W-:Y:S02]  /*bf10*/  IMAD.U32 R4, RZ, RZ, UR6 ;  /* 0x00000006ff047e24 */ /* 0x000fe4000f8e00ff */
[----:B------:R-:W-:Y:S01]  /*bf20*/  IMAD.U32 R3, RZ, RZ, UR8 ;  /* 0x00000008ff037e24 */ /* 0x000fe2000f8e00ff */
[----:B------:R-:W-:Y:S01]  /*bf30*/  @UP0 ULEA.HI.X UR5, UR43, UR11, UR42, 0x2, UP1 ;  /* 0x0000000b2b050291 */ /* 0x000fe200088f142a */
[----:B------:R-:W-:-:S03]  /*bf40*/  IMAD.U32 R5, RZ, RZ, UR7 ;  /* 0x00000007ff057e24 */ /* 0x000fc6000f8e00ff */
[----:B------:R-:W2:Y:S04]  /*bf50*/  @P2 LDG.E R0, desc[UR50][R2.64] ;  /* 0x0000003202002981 */ /* 0x000ea8000c1e1900 */
[----:B------:R3:W4:Y:S02]  /*bf60*/  @P1 LDG.E R6, desc[UR50][R4.64] ;  /* 0x0000003204061981 */ /* 0x000724000c1e1900 */
[----:B---3--:R-:W-:Y:S01]  /*bf70*/  MOV R4, UR4 ;  /* 0x0000000400047c02 */ /* 0x008fe20008000f00 */
[----:B------:R-:W-:-:S05]  /*bf80*/  IMAD.U32 R5, RZ, RZ, UR5 ;  /* 0x00000005ff057e24 */ /* 0x000fca000f8e00ff */
[----:B-----5:R3:W5:Y:S01]  /*bf90*/  @P0 LDG.E R22, desc[UR50][R4.64] ;  /* 0x0000003204160981 */ /* 0x020762000c1e1900 */
[----:B------:R-:W-:Y:S01]  /*bfa0*/  PLOP3.LUT P2, PT, PT, PT, UP4, 0x80, 0x0 ;  /* 0x000000000000781c */ /* 0x000fe20003f4f048 */
[----:B---3--:R-:W3:Y:S02]  /*bfb0*/  LDC.64 R4, c[0x0][0x418] ;  /* 0x00010600ff047b82 */ /* 0x008ee40000000a00 */
[----:B---3--:R-:W-:-:S04]  /*bfc0*/  ISETP.NE.U32.AND P0, PT, R4, RZ, PT ;  /* 0x000000ff0400720c */ /* 0x008fc80003f05070 */
[----:B------:R-:W-:-:S06]  /*bfd0*/  ISETP.NE.AND.EX P0, PT, R5, RZ, PT, P0 ;  /* 0x000000ff0500720c */ /* 0x000fcc0003f05300 */
[----:B--2---:R-:W-:Y:S02]  /*bfe0*/  @P2 R2UR UR39, R0 ;  /* 0x00000000002722ca */ /* 0x004fe400000e0000 */
[----:B----4-:R-:W-:Y:S01]  /*bff0*/  @P1 R2UR UR41, R6 ;  /* 0x00000000062912ca */ /* 0x010fe200000e0000 */
[----:B-----5:R2:W-:Y:S01]  /*c000*/  STL [R1+0xc], R22 ;  /* 0x00000c1601007387 */ /* 0x0205e20000100800 */
[----:B01----:R-:W-:-:S13]  /*c010*/  @P1 BRA `(.L_x_228) ;  /* 0x0000000000241947 */ /* 0x003fda0003800000 */
[----:B------:R-:W-:Y:S01]  /*c020*/  UISETP.NE.AND UP0, UPT, UR36, URZ, UPT ;  /* 0x0000003f2400728c */ /* 0x000fe2000bf05270 */
[----:B------:R-:W-:-:S05]  /*c030*/  ULDC UR41, c[0x0][0x288] ;  /* 0x0000a20000297ab9 */ /* 0x000fca0000000800 */
[----:B------:R-:W-:-:S13]  /*c040*/  PLOP3.LUT P1, PT, PT, PT, UP0, 0x40, 0x0 ;  /* 0x000000000000781c */ /* 0x000fda0003f2e808 */
[----:B------:R-:W-:Y:S05]  /*c050*/  @P1 BRA `(.L_x_228) ;  /* 0x0000000000141947 */ /* 0x000fea0003800000 */
[----:B------:R-:W3:Y:S04]  /*c060*/  LDG.E R4, desc[UR50][R2.64] ;  /* 0x0000003202047981 */ /* 0x000ee8000c1e1900 */
[----:B------:R-:W4:Y:S01]  /*c070*/  LDG.E R0, desc[UR50][R2.64+0x4] ;  /* 0x0000043202007981 */ /* 0x000f22000c1e1900 */
[----:B---3--:R-:W-:Y:S02]  /*c080*/  R2UR UR4, R4 ;  /* 0x00000000040472ca */ /* 0x008fe400000e0000 */
[----:B----4-:R-:W-:-:S13]  /*c090*/  R2UR UR41, R0 ;  /* 0x00000000002972ca */ /* 0x010fda00000e0000 */
[----:B------:R-:W-:-:S12]  /*c0a0*/  UIADD3 UR41, -UR4, UR41, URZ ;  /* 0x0000002904297290 */ /* 0x000fd8000fffe13f */
.L_x_228:
[----:B------:R-:W-:Y:S01]  /*c0b0*/  ULDC.64 UR4, c[0x0][0xa20] ;  /* 0x0002880000047ab9 */ /* 0x000fe20000000a00 */
[----:B------:R-:W-:Y:S01]  /*c0c0*/  SEL R8, R8, 0x1, P0 ;  /* 0x0000000108087807 */ /* 0x000fe20000000000 */
[----:B------:R-:W-:Y:S01]  /*c0d0*/  IMAD.U32 R29, RZ, RZ, UR43 ;  /* 0x0000002bff1d7e24 */ /* 0x000fe2000f8e00ff */
[----:B------:R-:W-:-:S03]  /*c0e0*/  ISETP.NE.U32.AND P1, PT, RZ, UR4, PT ;  /* 0x00000004ff007c0c */ /* 0x000fc6000bf25070 */
[----:B------:R-:W-:Y:S01]  /*c0f0*/  IMAD R18, R8, R7, RZ ;  /* 0x0000000708127224 */ /* 0x000fe200078e02ff */
[----:B------:R-:W-:-:S13]  /*c100*/  ISETP.NE.AND.EX P1, PT, RZ, UR5, PT, P1 ;  /* 0x00000005ff007c0c */ /* 0x000fda000bf25310 */
[----:B------:R-:W-:Y:S05]  /*c110*/  @!P1 BRA `(.L_x_229) ;  /* 0x0000000000189947 */ /* 0x000fea0003800000 */
[----:B------:R-:W-:-:S04]  /*c120*/  UIADD3 UR4, UP0, UR48, UR4, URZ ;  /* 0x0000000430047290 */ /* 0x000fc8000ff1e03f */
[----:B------:R-:W-:Y:S02]  /*c130*/  UIADD3.X UR5, UR37, UR5, URZ, UP0, !UPT ;  /* 0x0000000525057290 */ /* 0x000fe400087fe43f */
[----:B------:R-:W-:-:S04]  /*c140*/  IMAD.U32 R2, RZ, RZ, UR4 ;  /* 0x00000004ff027e24 */ /* 0x000fc8000f8e00ff */
[----:B------:R-:W-:-:S05]  /*c150*/  IMAD.U32 R3, RZ, RZ, UR5 ;  /* 0x00000005ff037e24 */ /* 0x000fca000f8e00ff */
[----:B------:R0:W5:Y:S01]  /*c160*/  LDG.E R18, desc[UR50][R2.64] ;  /* 0x0000003202127981 */ /* 0x000162000c1e1900 */
[----:B------:R-:W-:Y:S05]  /*c170*/  BRA `(.L_x_230) ;  /* 0x0000000000247947 */ /* 0x000fea0003800000 */
.L_x_229:
[----:B------:R-:W-:Y:S02]  /*c180*/  ULDC.64 UR4, c[0x0][0xa08] ;  /* 0x0002820000047ab9 */ /* 0x000fe40000000a00 */
[----:B------:R-:W-:-:S04]  /*c190*/  ISETP.NE.U32.AND P0, PT, RZ, UR4, PT ;  /* 0x00000004ff007c0c */ /* 0x000fc8000bf05070 */
[----:B------:R-:W-:-:S13]  /*c1a0*/  ISETP.NE.AND.EX P0, PT, RZ, UR5, PT, P0 ;  /* 0x00000005ff007c0c */ /* 0x000fda000bf05300 */
[----:B------:R-:W-:Y:S05]  /*c1b0*/  @!P0 BRA `(.L_x_230) ;  /* 0x0000000000148947 */ /* 0x000fea0003800000 */
[----:B------:R-:W0:Y:S02]  /*c1c0*/  LDC.64 R2, c[0x0][0xa08] ;  /* 0x00028200ff027b82 */ /* 0x000e240000000a00 */
[----:B0-----:R-:W-:-:S05]  /*c1d0*/  IMAD.WIDE R2, R29, 0x4, R2 ;  /* 0x000000041d027825 */ /* 0x001fca00078e0202 */
[----:B------:R-:W3:Y:S04]  /*c1e0*/  LDG.E R18, desc[UR50][R2.64] ;  /* 0x0000003202127981 */ /* 0x000ee8000c1e1900 */
[----:B------:R-:W3:Y:S02]  /*c1f0*/  LDG.E R5, desc[UR50][R2.64+0x4] ;  /* 0x0000043202057981 */ /* 0x000ee4000c1e1900 */
[----:B---3--:R-:W-:-:S07]  /*c200*/  IMAD.IADD R18, R5, 0x1, -R18 ;  /* 0x0000000105127824 */ /* 0x008fce00078e0a12 */
.L_x_230:
[----:B------:R-:W3:Y:S01]  /*c210*/  LDL R17, [R1+0x18] ;  /* 0x0000180001117983 */ /* 0x000ee20000100800 */
[----:B-----5:R-:W-:-:S05]  /*c220*/  IMAD.IADD R18, R18, 0x1, -R22 ;  /* 0x0000000112127824 */ /* 0x020fca00078e0a16 */
[C---:B0-----:R-:W-:Y:S02]  /*c230*/  IADD3 R2, R18.reuse, 0x9f, RZ ;  /* 0x0000009f12027810 */ /* 0x041fe40007ffe0ff */
[----:B------:R-:W-:-:S03]  /*c240*/  ISETP.GE.AND P0, PT, R18, 0x1, PT ;  /* 0x000000011200780c */ /* 0x000fc60003f06270 */
[----:B------:R-:W-:Y:S01]  /*c250*/  IMAD.HI R2, R2, 0x66666667, RZ ;  /* 0x6666666702027827 */ /* 0x000fe200078e02ff */
[----:B---3--:R-:W-:-:S04]  /*c260*/  LOP3.LUT R0, R17, 0xff000000, RZ, 0xc0, !PT ;  /* 0xff00000011007812 */ /* 0x008fc800078ec0ff */
[----:B------:R-:W-:Y:S02]  /*c270*/  SHF.R.U32.HI R3, RZ, 0x8, R0 ;  /* 0x00000008ff037819 */ /* 0x000fe40000011600 */
[----:B------:R-:W-:-:S04]  /*c280*/  LOP3.LUT R0, R17, 0xff0000, RZ, 0xc0, !PT ;  /* 0x00ff000011007812 */ /* 0x000fc800078ec0ff */
[----:B------:R-:W-:Y:S02]  /*c290*/  LEA.HI R5, R0, R3, RZ, 0x10 ;  /* 0x0000000300057211 */ /* 0x000fe400078f80ff */
[----:B------:R-:W-:Y:S02]  /*c2a0*/  SHF.R.U32.HI R3, RZ, 0x1f, R2 ;  /* 0x0000001fff037819 */ /* 0x000fe40000011602 */
[----:B------:R-:W-:Y:S02]  /*c2b0*/  LOP3.LUT R4, R5, 0xff, RZ, 0xc0, !PT ;  /* 0x000000ff05047812 */ /* 0x000fe400078ec0ff */
[----:B------:R-:W-:Y:S01]  /*c2c0*/  LEA.HI.SX32 R0, R2, R3, 0x1a ;  /* 0x0000000302007211 */ /* 0x000fe200078fd2ff */
[----:B------:R-:W-:Y:S01]  /*c2d0*/  IMAD.MOV.U32 R3, RZ, RZ, RZ ;  /* 0x000000ffff037224 */ /* 0x000fe200078e00ff */
[----:B------:R-:W-:Y:S06]  /*c2e0*/  @!P0 BRA `(.L_x_231) ;  /* 0x0000000000748947 */ /* 0x000fec0003800000 */
[----:B------:R-:W-:-:S04]  /*c2f0*/  SHF.R.U32.HI R5, RZ, 0x10, R5 ;  /* 0x00000010ff057819 */ /* 0x000fc80000011605 */
[----:B------:R-:W-:-:S13]  /*c300*/  ISETP.NE.AND P0, PT, R5, RZ, PT ;  /* 0x000000ff0500720c */ /* 0x000fda0003f05270 */
[----:B------:R-:W0:Y:S02]  /*c310*/  @!P0 LDC R5, c[0x0][0x9f0] ;  /* 0x00027c00ff058b82 */ /* 0x000e240000000800 */
[-C--:B0-----:R-:W-:Y:S02]  /*c320*/  IABS R7, R5.reuse ;  /* 0x0000000500077213 */ /* 0x081fe40000000000 */
[----:B------:R-:W-:Y:S02]  /*c330*/  IADD3 R6, R5, -0x1, R0 ;  /* 0xffffffff05067810 */ /* 0x000fe40007ffe000 */
[----:B------:R-:W0:Y:S02]  /*c340*/  I2F.RP R9, R7 ;  /* 0x0000000700097306 */ /* 0x000e240000209400 */
[----:B------:R-:W-:-:S04]  /*c350*/  LOP3.LUT R2, R6, R5, RZ, 0x3c, !PT ;  /* 0x0000000506027212 */ /* 0x000fc800078e3cff */
[----:B------:R-:W-:Y:S02]  /*c360*/  ISETP.GE.AND P2, PT, R2, RZ, PT ;  /* 0x000000ff0200720c */ /* 0x000fe40003f46270 */
[----:B0-----:R-:W0:Y:S02]  /*c370*/  MUFU.RCP R9, R9 ;  /* 0x0000000900097308 */ /* 0x001e240000001000 */
[----:B0-----:R-:W-:-:S06]  /*c380*/  VIADD R10, R9, 0xffffffe ;  /* 0x0ffffffe090a7836 */ /* 0x001fcc0000000000 */
[----:B------:R-:W0:Y:S02]  /*c390*/  F2I.FTZ.U32.TRUNC.NTZ R3, R10 ;  /* 0x0000000a00037305 */ /* 0x000e24000021f000 */
[----:B0-----:R-:W-:-:S04]  /*c3a0*/  IMAD.MOV R2, RZ, RZ, -R3 ;  /* 0x000000ffff027224 */ /* 0x001fc800078e0a03 */
[----:B------:R-:W-:Y:S02]  /*c3b0*/  IMAD R8, R2, R7, RZ ;  /* 0x0000000702087224 */ /* 0x000fe400078e02ff */
[----:B------:R-:W-:-:S04]  /*c3c0*/  IMAD.MOV.U32 R2, RZ, RZ, RZ ;  /* 0x000000ffff027224 */ /* 0x000fc800078e00ff */
[----:B------:R-:W-:Y:S01]  /*c3d0*/  IMAD.HI.U32 R8, R3, R8, R2 ;  /* 0x0000000803087227 */ /* 0x000fe200078e0002 */
[----:B------:R-:W-:Y:S02]  /*c3e0*/  IABS R2, R6 ;  /* 0x0000000600027213 */ /* 0x000fe40000000000 */
[----:B------:R-:W-:-:S03]  /*c3f0*/  IABS R3, R5 ;  /* 0x0000000500037213 */ /* 0x000fc60000000000 */
[----:B------:R-:W-:-:S04]  /*c400*/  IMAD.HI.U32 R8, R8, R2, RZ ;  /* 0x0000000208087227 */ /* 0x000fc800078e00ff */
[----:B------:R-:W-:-:S04]  /*c410*/  IMAD.MOV R3, RZ, RZ, -R3 ;  /* 0x000000ffff037224 */ /* 0x000fc800078e0a03 */
[----:B------:R-:W-:-:S05]  /*c420*/  IMAD R2, R8, R3, R2 ;  /* 0x0000000308027224 */ /* 0x000fca00078e0202 */
[----:B------:R-:W-:-:S13]  /*c430*/  ISETP.GT.U32.AND P1, PT, R7, R2, PT ;  /* 0x000000020700720c */ /* 0x000fda0003f24070 */
[----:B------:R-:W-:Y:S01]  /*c440*/  @!P1 IMAD.IADD R2, R2, 0x1, -R7 ;  /* 0x0000000102029824 */ /* 0x000fe200078e0a07 */
[----:B------:R-:W-:Y:S02]  /*c450*/  @!P1 IADD3 R8, R8, 0x1, RZ ;  /* 0x0000000108089810 */ /* 0x000fe40007ffe0ff */
[----:B------:R-:W-:Y:S02]  /*c460*/  ISETP.NE.AND P1, PT, R5, RZ, PT ;  /* 0x000000ff0500720c */ /* 0x000fe40003f25270 */
[----:B------:R-:W-:-:S13]  /*c470*/  ISETP.GE.U32.AND P0, PT, R2, R7, PT ;  /* 0x000000070200720c */ /* 0x000fda0003f06070 */
[----:B------:R-:W-:-:S04]  /*c480*/  @P0 VIADD R8, R8, 0x1 ;  /* 0x0000000108080836 */ /* 0x000fc80000000000 */
[----:B------:R-:W-:-:S04]  /*c490*/  IMAD.MOV.U32 R3, RZ, RZ, R8 ;  /* 0x000000ffff037224 */ /* 0x000fc800078e0008 */
[----:B------:R-:W-:Y:S01]  /*c4a0*/  @!P2 IMAD.MOV R3, RZ, RZ, -R3 ;  /* 0x000000ffff03a224 */ /* 0x000fe200078e0a03 */
[----:B------:R-:W-:-:S07]  /*c4b0*/  @!P1 LOP3.LUT R3, RZ, R5, RZ, 0x33, !PT ;  /* 0x00000005ff039212 */ /* 0x000fce00078e33ff */
.L_x_231:
[-C--:B------:R-:W-:Y:S01]  /*c4c0*/  IMAD R2, R4, R3.reuse, RZ ;  /* 0x0000000304027224 */ /* 0x080fe200078e02ff */
[----:B------:R-:W-:Y:S04]  /*c4d0*/  BSSY B7, `(.L_x_232) ;  /* 0x0000413000077945 */ /* 0x000fe80003800000 */
[----:B------:R-:W-:Y:S01]  /*c4e0*/  VIADDMNMX R0, R2, R3, R0, PT ;  /* 0x0000000302007246 */ /* 0x000fe20003800100 */
[----:B------:R0:W-:Y:S03]  /*c4f0*/  STL [R1+0x20], R2 ;  /* 0x0000200201007387 */ /* 0x0001e60000100800 */
[----:B------:R-:W-:-:S13]  /*c500*/  R2UR UR47, R0 ;  /* 0x00000000002f72ca */ /* 0x000fda00000e0000 */
[----:B------:R-:W-:-:S13]  /*c510*/  ISETP.LT.AND P0, PT, R2, UR47, PT ;  /* 0x0000002f02007c0c */ /* 0x000fda000bf01270 */
[----:B0-----:R-:W-:Y:S05]  /*c520*/  @P0 BRA `(.L_x_233) ;  /* 0x0000000000480947 */ /* 0x001fea0003800000 */
[----:B------:R-:W0:Y:S02]  /*c530*/  S2R R2, SR_TID.X ;  /* 0x0000000000027919 */ /* 0x000e240000002100 */
[----:B0-----:R-:W-:-:S04]  /*c540*/  LOP3.LUT R2, R2, 0x7f, RZ, 0xc0, !PT ;  /* 0x0000007f02027812 */ /* 0x001fc800078ec0ff */
[----:B------:R-:W-:-:S13]  /*c550*/  ISETP.NE.AND P0, PT, R2, RZ, PT ;  /* 0x000000ff0200720c */ /* 0x000fda0003f05270 */
[----:B------:R-:W-:Y:S05]  /*c560*/  @P0 BRA `(.L_x_234) ;  /* 0x0000004000240947 */ /* 0x000fea0003800000 */
[----:B------:R-:W0:Y:S01]  /*c570*/  S2R R5, SR_LANEID ;  /* 0x0000000000057919 */ /* 0x000e220000000000 */
[----:B------:R-:W-:Y:S01]  /*c580*/  VOTEU.ANY UR4, UPT, PT ;  /* 0x0000000000047886 */ /* 0x000fe200038e0100 */
[----:B------:R-:W1:Y:S01]  /*c590*/  LDC.64 R2, c[0x0][0xc60] ;  /* 0x00031800ff027b82 */ /* 0x000e620000000a00 */
[----:B------:R-:W0:Y:S02]  /*c5a0*/  FLO.U32 R0, UR4 ;  /* 0x0000000400007d00 */ /* 0x000e2400080e0000 */
[----:B0-----:R-:W-:-:S06]  /*c5b0*/  ISETP.EQ.U32.AND P0, PT, R0, R5, PT ;  /* 0x000000050000720c */ /* 0x001fcc0003f02070 */
[----:B------:R-:W1:Y:S07]  /*c5c0*/  POPC R5, UR4 ;  /* 0x0000000400057d09 */ /* 0x000e6e0008000000 */
[----:B-1----:R-:W3:Y:S01]  /*c5d0*/  @P0 ATOMG.E.ADD.STRONG.GPU PT, R3, desc[UR50][R2.64], R5 ;  /* 0x00000005020309a8 */ /* 0x002ee200081ee1f2 */
[----:B------:R-:W0:Y:S02]  /*c5e0*/  S2R R4, SR_LTMASK ;  /* 0x0000000000047919 */ /* 0x000e240000003900 */
[----:B0-----:R-:W-:-:S04]  /*c5f0*/  LOP3.LUT R4, R4, UR4, RZ, 0xc0, !PT ;  /* 0x0000000404047c12 */ /* 0x001fc8000f8ec0ff */
[----:B------:R-:W0:Y:S01]  /*c600*/  POPC R7, R4 ;  /* 0x0000000400077309 */ /* 0x000e220000000000 */
[----:B---3--:R-:W0:Y:S02]  /*c610*/  SHFL.IDX PT, R0, R3, R0, 0x1f ;  /* 0x00001f0003007589 */ /* 0x008e2400000e0000 */
[----:B0-----:R-:W-:-:S05]  /*c620*/  IADD3 R0, R0, UR46, R7 ;  /* 0x0000002e00007c10 */ /* 0x001fca000fffe007 */
[----:B------:R1:W-:Y:S01]  /*c630*/  STL [R1+0x10], R0 ;  /* 0x0000100001007387 */ /* 0x0003e20000100800 */
[----:B------:R-:W-:Y:S05]  /*c640*/  BRA `(.L_x_234) ;  /* 0x0000003c00ec7947 */ /* 0x000fea0003800000 */
.L_x_233:
[----:B------:R-:W-:Y:S01]  /*c650*/  VIADD R0, R16, 0xe000 ;  /* 0x0000e00010007836 */ /* 0x000fe20000000000 */
[----:B------:R-:W-:Y:S04]  /*c660*/  BSSY B6, `(.L_x_235) ;  /* 0x0000013000067945 */ /* 0x000fe80003800000 */
[----:B------:R-:W-:-:S13]  /*c670*/  LOP3.LUT P0, RZ, R0, 0x1bf, RZ, 0xc0, !PT ;  /* 0x000001bf00ff7812 */ /* 0x000fda000780c0ff */
[----:B------:R-:W-:Y:S05]  /*c680*/  @!P0 BRA `(.L_x_236) ;  /* 0x0000000000408947 */ /* 0x000fea0003800000 */
[----:B------:R-:W-:Y:S01]  /*c690*/  MOV R2, 0x0 ;  /* 0x0000000000027802 */ /* 0x000fe20000000f00 */
[----:B------:R-:W-:Y:S01]  /*c6a0*/  ULDC.64 UR6, c[0x4][0x98] ;  /* 0x0100260000067ab9 */ /* 0x000fe20000000a00 */
[----:B------:R-:W-:Y:S01]  /*c6b0*/  ULDC.64 UR8, c[0x4][0xa0] ;  /* 0x0100280000087ab9 */ /* 0x000fe20000000a00 */
[----:B------:R-:W-:Y:S01]  /*c6c0*/  ULDC.64 UR4, c[0x4][0x8] ;  /* 0x0100020000047ab9 */ /* 0x000fe20000000a00 */
[----:B------:R-:W-:Y:S01]  /*c6d0*/  IMAD.U32 R4, RZ, RZ, UR6 ;  /* 0x00000006ff047e24 */ /* 0x000fe2000f8e00ff */
[----:B------:R-:W-:Y:S01]  /*c6e0*/  MOV R6, UR8 ;  /* 0x0000000800067c02 */ /* 0x000fe20008000f00 */
[----:B------:R-:W0:Y:S01]  /*c6f0*/  LDC.64 R2, c[0x4][R2] ;  /* 0x0100000002027b82 */ /* 0x000e220000000a00 */
[----:B------:R-:W-:Y:S02]  /*c700*/  IMAD.U32 R5, RZ, RZ, UR7 ;  /* 0x00000007ff057e24 */ /* 0x000fe4000f8e00ff */
[----:B------:R-:W-:Y:S02]  /*c710*/  IMAD.U32 R7, RZ, RZ, UR9 ;  /* 0x00000009ff077e24 */ /* 0x000fe4000f8e00ff */
[----:B------:R-:W-:-:S02]  /*c720*/  IMAD.U32 R10, RZ, RZ, UR4 ;  /* 0x00000004ff0a7e24 */ /* 0x000fc4000f8e00ff */
[----:B------:R-:W-:Y:S02]  /*c730*/  IMAD.U32 R11, RZ, RZ, UR5 ;  /* 0x00000005ff0b7e24 */ /* 0x000fe4000f8e00ff */
[----:B------:R-:W-:Y:S02]  /*c740*/  IMAD.MOV.U32 R8, RZ, RZ, 0x70 ;  /* 0x00000070ff087424 */ /* 0x000fe400078e00ff */
[----:B------:R-:W-:Y:S02]  /*c750*/  IMAD.MOV.U32 R12, RZ, RZ, 0x1 ;  /* 0x00000001ff0c7424 */ /* 0x000fe400078e00ff */
[----:B------:R-:W-:-:S07]  /*c760*/  IMAD.MOV.U32 R13, RZ, RZ, RZ ;  /* 0x000000ffff0d7224 */ /* 0x000fce00078e00ff */
[----:B------:R-:W-:-:S07]  /*c770*/  LEPC R20, `(.L_x_236) ;  /* 0x000000001014794e */ /* 0x000fce0000000000 */
[----:B0-2---:R-:W-:Y:S05]  /*c780*/  CALL.ABS.NOINC R2 ;  /* 0x0000000002007343 */ /* 0x005fea0003c00000 */
.L_x_236:
[----:B------:R-:W-:Y:S05]  /*c790*/  BSYNC B6 ;  /* 0x0000000000067941 */ /* 0x000fea0003800000 */
.L_x_235:
[----:B------:R-:W3:Y:S01]  /*c7a0*/  LDL.LU R19, [R1+0x8] ;  /* 0x0000080001137983 */ /* 0x000ee20000300800 */
[----:B------:R-:W-:Y:S01]  /*c7b0*/  IADD3 R0, R16, 0x6000, RZ ;  /* 0x0000600010007810 */ /* 0x000fe20007ffe0ff */
[----:B------:R-:W-:Y:S03]  /*c7c0*/  BSSY B6, `(.L_x_237) ;  /* 0x0000016000067945 */ /* 0x000fe60003800000 */
[----:B------:R-:W-:Y:S02]  /*c7d0*/  LOP3.LUT P0, RZ, R0, 0x1bf, RZ, 0xc0, !PT ;  /* 0x000001bf00ff7812 */ /* 0x000fe4000780c0ff */
[----:B---3--:R-:W-:-:S11]  /*c7e0*/  LOP3.LUT R19, R19, 0xfffffffe, RZ, 0xc0, !PT ;  /* 0xfffffffe13137812 */ /* 0x008fd600078ec0ff */
[----:B------:R-:W-:-:S05]  /*c7f0*/  @P0 LOP3.LUT R19, R19, 0x1, RZ, 0xfc, !PT ;  /* 0x0000000113130812 */ /* 0x000fca00078efcff */
[----:B------:R0:W-:Y:S01]  /*c800*/  STL [R1+0x8], R19 ;  /* 0x0000081301007387 */ /* 0x0001e20000100800 */
[----:B------:R-:W-:Y:S05]  /*c810*/  @!P0 BRA `(.L_x_238) ;  /* 0x0000000000408947 */ /* 0x000fea0003800000 */
[----:B------:R-:W-:Y:S01]  /*c820*/  MOV R2, 0x0 ;  /* 0x0000000000027802 */ /* 0x000fe20000000f00 */
[----:B------:R-:W-:Y:S01]  /*c830*/  ULDC.64 UR6, c[0x4][0x98] ;  /* 0x0100260000067ab9 */ /* 0x000fe20000000a00 */
[----:B------:R-:W-:Y:S01]  /*c840*/  ULDC.64 UR8, c[0x4][0xa0] ;  /* 0x0100280000087ab9 */ /* 0x000fe20000000a00 */
[----:B------:R-:W-:Y:S01]  /*c850*/  ULDC.64 UR4, c[0x4][0x10] ;  /* 0x0100040000047ab9 */ /* 0x000fe20000000a00 */
[----:B------:R-:W-:Y:S01]  /*c860*/  IMAD.U32 R4, RZ, RZ, UR6 ;  /* 0x00000006ff047e24 */ /* 0x000fe2000f8e00ff */
[----:B------:R-:W-:Y:S01]  /*c870*/  MOV R8, 0x70 ;  /* 0x0000007000087802 */ /* 0x000fe20000000f00 */
[----:B------:R-:W1:Y:S01]  /*c880*/  LDC.64 R2, c[0x4][R2] ;  /* 0x0100000002027b82 */ /* 0x000e620000000a00 */
[----:B------:R-:W-:Y:S02]  /*c890*/  IMAD.U32 R5, RZ, RZ, UR7 ;  /* 0x00000007ff057e24 */ /* 0x000fe4000f8e00ff */
[----:B------:R-:W-:Y:S02]  /*c8a0*/  IMAD.U32 R6, RZ, RZ, UR8 ;  /* 0x00000008ff067e24 */ /* 0x000fe4000f8e00ff */
[----:B------:R-:W-:-:S02]  /*c8b0*/  IMAD.U32 R7, RZ, RZ, UR9 ;  /* 0x00000009ff077e24 */ /* 0x000fc4000f8e00ff */
[----:B------:R-:W-:Y:S02]  /*c8c0*/  IMAD.U32 R10, RZ, RZ, UR4 ;  /* 0x00000004ff0a7e24 */ /* 0x000fe4000f8e00ff */
[----:B------:R-:W-:Y:S02]  /*c8d0*/  IMAD.U32 R11, RZ, RZ, UR5 ;  /* 0x00000005ff0b7e24 */ /* 0x000fe4000f8e00ff */
[----:B------:R-:W-:Y:S02]  /*c8e0*/  IMAD.MOV.U32 R12, RZ, RZ, 0x1 ;  /* 0x00000001ff0c7424 */ /* 0x000fe400078e00ff */
[----:B------:R-:W-:-:S07]  /*c8f0*/  IMAD.MOV.U32 R13, RZ, RZ, RZ ;  /* 0x000000ffff0d7224 */ /* 0x000fce00078e00ff */
[----:B------:R-:W-:-:S07]  /*c900*/  LEPC R20, `(.L_x_238) ;  /* 0x000000001014794e */ /* 0x000fce0000000000 */
[----:B012---:R-:W-:Y:S05]  /*c910*/  CALL.ABS.NOINC R2 ;  /* 0x0000000002007343 */ /* 0x007fea0003c00000 */
.L_x_238:
[----:B------:R-:W-:Y:S05]  /*c920*/  BSYNC B6 ;  /* 0x0000000000067941 */ /* 0x000fea0003800000 */
.L_x_237:
        /* <DEDUP_REMOVED lines=10> */
[----:B------:R-:W1:Y:S01]  /*c9d0*/  LDC.64 R2, c[0x4][R2] ;  /* 0x0100000002027b82 */ /* 0x000e620000000a00 */
        /* <DEDUP_REMOVED lines=8> */
[----:B012---:R-:W-:Y:S05]  /*ca60*/  CALL.ABS.NOINC R2 ;  /* 0x0000000002007343 */ /* 0x007fea0003c00000 */
.L_x_240:
[----:B------:R-:W-:Y:S05]  /*ca70*/  BSYNC B6 ;  /* 0x0000000000067941 */ /* 0x000fea0003800000 */
.L_x_239:
[----:B------:R-:W-:Y:S01]  /*ca80*/  IMAD.MOV.U32 R23, RZ, RZ, R19 ;  /* 0x000000ffff177224 */ /* 0x000fe200078e0013 */
[----:B------:R-:W-:Y:S04]  /*ca90*/  BSSY B6, `(.L_x_241) ;  /* 0x0000013000067945 */ /* 0x000fe80003800000 */
[----:B------:R-:W-:-:S13]  /*caa0*/  LOP3.LUT P6, RZ, R23, 0x1, RZ, 0xc0, !PT ;  /* 0x0000000117ff7812 */ /* 0x000fda00078cc0ff */
[----:B------:R-:W-:Y:S05]  /*cab0*/  @!P6 BRA `(.L_x_242) ;  /* 0x000000000040e947 */ /* 0x000fea0003800000 */
[----:B------:R-:W-:Y:S01]  /*cac0*/  MOV R2, 0x0 ;  /* 0x0000000000027802 */ /* 0x000fe20000000f00 */
[----:B------:R-:W-:Y:S01]  /*cad0*/  ULDC.64 UR6, c[0x4][0x98] ;  /* 0x0100260000067ab9 */ /* 0x000fe20000000a00 */
[----:B------:R-:W-:Y:S01]  /*cae0*/  ULDC.64 UR8, c[0x4][0xa0] ;  /* 0x0100280000087ab9 */ /* 0x000fe20000000a00 */
[----:B------:R-:W-:Y:S01]  /*caf0*/  ULDC.64 UR4, c[0x4][0x20] ;  /* 0x0100080000047ab9 */ /* 0x000fe20000000a00 */
[----:B------:R-:W-:Y:S01]  /*cb00*/  MOV R4, UR6 ;  /* 0x0000000600047c02 */ /* 0x000fe20008000f00 */
[----:B------:R-:W-:Y:S01]  /*cb10*/  IMAD.U32 R5, RZ, RZ, UR7 ;  /* 0x00000007ff057e24 */ /* 0x000fe2000f8e00ff */
[----:B------:R-:W1:Y:S01]  /*cb20*/  LDC.64 R2, c[0x4][R2] ;  /* 0x0100000002027b82 */ /* 0x000e620000000a00 */
[----:B------:R-:W-:Y:S01]  /*cb30*/  IMAD.U32 R6, RZ, RZ, UR8 ;  /* 0x00000008ff067e24 */ /* 0x000fe2000f8e00ff */
[----:B------:R-:W-:Y:S01]  /*cb40*/  MOV R12, 0x1 ;  /* 0x00000001000c7802 */ /* 0x000fe20000000f00 */
[----:B------:R-:W-:Y:S02]  /*cb50*/  IMAD.U32 R7, RZ, RZ, UR9 ;  /* 0x00000009ff077e24 */ /* 0x000fe4000f8e00ff */
[----:B------:R-:W-:-:S02]  /*cb60*/  IMAD.U32 R10, RZ, RZ, UR4 ;  /* 0x00000004ff0a7e24 */ /* 0x000fc4000f8e00ff */
[----:B------:R-:W-:Y:S02]  /*cb70*/  IMAD.U32 R11, RZ, RZ, UR5 ;  /* 0x00000005ff0b7e24 */ /* 0x000fe4000f8e00ff */
[----:B------:R-:W-:Y:S02]  /*cb80*/  IMAD.MOV.U32 R8, RZ, RZ, 0x70 ;  /* 0x00000070ff087424 */ /* 0x000fe400078e00ff */
[----:B------:R-:W-:-:S07]  /*cb90*/  IMAD.MOV.U32 R13, RZ, RZ, RZ ;  /* 0x000000ffff0d7224 */ /* 0x000fce00078e00ff */
[----:B------:R-:W-:-:S07]  /*cba0*/  LEPC R20, `(.L_x_242) ;  /* 0x000000001014794e */ /* 0x000fce0000000000 */
[----:B012---:R-:W-:Y:S05]  /*cbb0*/  CALL.ABS.NOINC R2 ;  /* 0x0000000002007343 */ /* 0x007fea0003c00000 */
.L_x_242:
[----:B------:R-:W-:Y:S05]  /*cbc0*/  BSYNC B6 ;  /* 0x0000000000067941 */ /* 0x000fea0003800000 */
.L_x_241:
[----:B------:R-:W-:Y:S01]  /*cbd0*/  ULDC.64 UR4, c[0x0][0x9f8] ;  /* 0x00027e0000047ab9 */ /* 0x000fe20000000a00 */
[----:B0-----:R-:W0:Y:S01]  /*cbe0*/  LDC R19, c[0x0][0x430] ;  /* 0x00010c00ff137b82 */ /* 0x001e220000000800 */
[----:B------:R-:W-:-:S04]  /*cbf0*/  UISETP.NE.U32.AND UP0, UPT, UR4, URZ, UPT ;  /* 0x0000003f0400728c */ /* 0x000fc8000bf05070 */
[----:B------:R-:W-:-:S06]  /*cc00*/  UISETP.NE.AND.EX UP0, UPT, UR5, URZ, UPT, UP0 ;  /* 0x0000003f0500728c */ /* 0x000fcc000bf05300 */
[----:B------:R-:W-:-:S05]  /*cc10*/  PLOP3.LUT P0, PT, PT, PT, UP0, 0x80, 0x0 ;  /* 0x000000000000781c */ /* 0x000fca0003f0f008 */
[----:B------:R-:W-:-:S04]  /*cc20*/  @UP0 UIADD3 UR4, UP1, UR48, UR4, URZ ;  /* 0x0000000430040290 */ /* 0x000fc8000ff3e03f */
[----:B------:R-:W-:Y:S02]  /*cc30*/  @UP0 UIADD3.X UR5, UR37, UR5, URZ, UP1, !UPT ;  /* 0x0000000525050290 */ /* 0x000fe40008ffe43f */
[----:B------:R-:W-:-:S04]  /*cc40*/  IMAD.U32 R2, RZ, RZ, UR4 ;  /* 0x00000004ff027e24 */ /* 0x000fc8000f8e00ff */
[----:B------:R-:W-:-:S05]  /*cc50*/  IMAD.U32 R3, RZ, RZ, UR5 ;  /* 0x00000005ff037e24 */ /* 0x000fca000f8e00ff */
[----:B------:R1:W5:Y:S01]  /*cc60*/  @P0 LDG.E R29, desc[UR50][R2.64] ;  /* 0x00000032021d0981 */ /* 0x000362000c1e1900 */
[----:B0-----:R-:W-:Y:S01]  /*cc70*/  ISETP.NE.AND P2, PT, R19, 0x1, PT ;  /* 0x000000011300780c */ /* 0x001fe20003f45270 */
[----:B------:R-:W-:Y:S01]  /*cc80*/  UMOV UR4, 0xffffffff ;  /* 0xffffffff00047882 */ /* 0x000fe20000000000 */
[----:B------:R-:W-:-:S11]  /*cc90*/  LOP3.LUT R23, R23, 0xfffffff7, RZ, 0xc0, !PT ;  /* 0xfffffff717177812 */ /* 0x000fd600078ec0ff */
[----:B------:R-:W-:-:S05]  /*cca0*/  @P2 LOP3.LUT R23, R23, 0x8, RZ, 0xfc, !PT ;  /* 0x0000000817172812 */ /* 0x000fca00078efcff */
[----:B------:R1:W-:Y:S01]  /*ccb0*/  STL [R1+0x8], R23 ;  /* 0x0000081701007387 */ /* 0x0003e20000100800 */
[----:B------:R-:W-:Y:S05]  /*ccc0*/  BRA.DIV UR4, `(.L_x_243) ;  /* 0x0000004e04047947 */ /* 0x000fea000b800000 */
.L_x_321:
[----:B------:R-:W1:Y:S01]  /*ccd0*/  S2R R0, SR_TID.X ;  /* 0x0000000000007919 */ /* 0x000e620000002100 */
[----:B------:R-:W-:Y:S01]  /*cce0*/  UMOV UR4, 0xa0 ;  /* 0x000000a000047882 */ /* 0x000fe20000000000 */
[----:B------:R-:W0:Y:S01]  /*ccf0*/  @P2 LDC R5, c[0x0][0x434] ;  /* 0x00010d00ff052b82 */ /* 0x000e220000000800 */
[----:B------:R-:W-:Y:S01]  /*cd00*/  UIMAD UR4, UR47, UR4, -0xa0 ;  /* 0xffffff602f0474a4 */ /* 0x000fe2000f8e0204 */
[----:B------:R-:W3:Y:S01]  /*cd10*/  S2R R9, SR_TID.X ;  /* 0x0000000000097919 */ /* 0x000ee20000002100 */
[----:B-----5:R-:W-:Y:S01]  /*cd20*/  SHF.R.S32.HI R14, RZ, 0x1f, R29 ;  /* 0x0000001fff0e7819 */ /* 0x020fe2000001141d */
[----:B------:R-:W-:Y:S01]  /*cd30*/  IMAD.MOV.U32 R12, RZ, RZ, R23 ;  /* 0x000000ffff0c7224 */ /* 0x000fe200078e0017 */
[----:B------:R-:W4:Y:S03]  /*cd40*/  S2R R11, SR_TID.X ;  /* 0x00000000000b7919 */ /* 0x000f260000002100 */
[----:B------:R-:W2:Y:S01]  /*cd50*/  @P2 LDC R4, c[0x0][0x438] ;  /* 0x00010e00ff042b82 */ /* 0x000ea20000000800 */
[----:B------:R0:W-:Y:S01]  /*cd60*/  STL [R1+0x1c], R14 ;  /* 0x00001c0e01007387 */ /* 0x0001e20000100800 */
[C---:B-1----:R-:W-:Y:S01]  /*cd70*/  LOP3.LUT R2, R0.reuse, 0x7f, RZ, 0xc0, !PT ;  /* 0x0000007f00027812 */ /* 0x042fe200078ec0ff */
[----:B------:R-:W-:-:S03]  /*cd80*/  IMAD.SHL.U32 R0, R0, 0x20, RZ ;  /* 0x0000002000007824 */ /* 0x000fc600078e00ff */
[----:B------:R-:W-:Y:S02]  /*cd90*/  SHF.R.U32.HI R2, RZ, 0x2, R2 ;  /* 0x00000002ff027819 */ /* 0x000fe40000011602 */
[----:B---3--:R-:W-:Y:S02]  /*cda0*/  LOP3.LUT R10, R9, 0x7f, RZ, 0xc0, !PT ;  /* 0x0000007f090a7812 */ /* 0x008fe400078ec0ff */
[----:B------:R-:W-:Y:S01]  /*cdb0*/  LOP3.LUT R0, R2, 0x60, R0, 0xf8, !PT ;  /* 0x0000006002007812 */ /* 0x000fe200078ef800 */
[----:B----4-:R-:W-:Y:S01]  /*cdc0*/  IMAD.SHL.U32 R13, R11, 0x20, RZ ;  /* 0x000000200b0d7824 */ /* 0x010fe200078e00ff */
[----:B------:R-:W-:-:S03]  /*cdd0*/  SHF.R.U32.HI R10, RZ, 0x2, R10 ;  /* 0x00000002ff0a7819 */ /* 0x000fc6000001160a */
[----:B------:R-:W-:Y:S01]  /*cde0*/  VIADD R3, R0, UR4 ;  /* 0x0000000400037c36 */ /* 0x000fe20008000000 */
[----:B------:R-:W-:-:S04]  /*cdf0*/  LOP3.LUT R13, R10, 0x60, R13, 0xf8, !PT ;  /* 0x000000600a0d7812 */ /* 0x000fc800078ef80d */
[C---:B------:R-:W-:Y:S02]  /*ce00*/  ISETP.GE.AND P0, PT, R3.reuse, R18, PT ;  /* 0x000000120300720c */ /* 0x040fe40003f06270 */
[----:B------:R-:W-:Y:S02]  /*ce10*/  IADD3 R0, R3, R22, RZ ;  /* 0x0000001603007210 */ /* 0x000fe40007ffe0ff */
[----:B------:R-:W-:-:S03]  /*ce20*/  LOP3.LUT R13, R13, 0x80, RZ, 0xfc, !PT ;  /* 0x000000800d0d7812 */ /* 0x000fc600078efcff */
[----:B0-----:R-:W-:-:S04]  /*ce30*/  @P2 IMAD.HI.U32 R5, R0, R5, RZ ;  /* 0x0000000500052227 */ /* 0x001fc800078e00ff */
[----:B------:R-:W-:Y:S01]  /*ce40*/  IMAD.MOV.U32 R6, RZ, RZ, R0 ;  /* 0x000000ffff067224 */ /* 0x000fe200078e0000 */
[----:B--2---:R-:W-:Y:S01]  /*ce50*/  @P2 SHF.R.U32.HI R6, RZ, R4, R5 ;  /* 0x00000004ff062219 */ /* 0x004fe20000011605 */
[----:B------:R-:W0:Y:S03]  /*ce60*/  @!P0 LDC.64 R2, c[0x0][0x428] ;  /* 0x00010a00ff028b82 */ /* 0x000e260000000a00 */
[----:B------:R-:W-:-:S05]  /*ce70*/  @!P0 SHF.R.S32.HI R7, RZ, 0x1f, R6 ;  /* 0x0000001fff078819 */ /* 0x000fca0000011406 */
[----:B------:R-:W1:Y:S01]  /*ce80*/  @!P0 LDC.64 R4, c[0x0][0x418] ;  /* 0x00010600ff048b82 */ /* 0x000e620000000a00 */
[----:B0-----:R-:W-:-:S04]  /*ce90*/  @!P0 IMAD R8, R14, R2, RZ ;  /* 0x000000020e088224 */ /* 0x001fc800078e02ff */
[C---:B------:R-:W-:Y:S02]  /*cea0*/  @!P0 IMAD R8, R29.reuse, R3, R8 ;  /* 0x000000031d088224 */ /* 0x040fe400078e0208 */
[----:B------:R-:W-:-:S04]  /*ceb0*/  @!P0 IMAD.WIDE.U32 R2, R29, R2, R6 ;  /* 0x000000021d028225 */ /* 0x000fc800078e0006 */
[----:B------:R-:W-:Y:S01]  /*cec0*/  @!P0 IMAD.IADD R3, R3, 0x1, R8 ;  /* 0x0000000103038824 */ /* 0x000fe200078e0208 */
[----:B-1----:R-:W-:-:S04]  /*ced0*/  @!P0 LEA R8, P1, R2, R4, 0x2 ;  /* 0x0000000402088211 */ /* 0x002fc800078210ff */
[----:B------:R-:W-:Y:S01]  /*cee0*/  @!P0 LEA.HI.X R9, R2, R5, R3, 0x2, P1 ;  /* 0x0000000502098211 */ /* 0x000fe200008f1403 */
[----:B------:R-:W-:Y:S01]  /*cef0*/  IMAD.MOV.U32 R5, RZ, RZ, RZ ;  /* 0x000000ffff057224 */ /* 0x000fe200078e00ff */
[----:B------:R-:W0:Y:S01]  /*cf00*/  @P2 LDC R3, c[0x0][0x434] ;  /* 0x00010d00ff032b82 */ /* 0x000e220000000800 */
[----:B------:R-:W-:-:S04]  /*cf10*/  VIADD R7, R13, UR4 ;  /* 0x000000040d077c36 */ /* 0x000fc80008000000 */
[----:B------:R1:W5:Y:S03]  /*cf20*/  @!P0 LDG.E R5, desc[UR50][R8.64] ;  /* 0x0000003208058981 */ /* 0x000366000c1e1900 */
[----:B------:R-:W2:Y:S01]  /*cf30*/  @P2 LDC R2, c[0x0][0x438] ;  /* 0x00010e00ff022b82 */ /* 0x000ea20000000800 */
[C---:B------:R-:W-:Y:S01]  /*cf40*/  ISETP.GE.AND P0, PT, R7.reuse, R18, PT ;  /* 0x000000120700720c */ /* 0x040fe20003f06270 */
[----:B------:R-:W-:-:S03]  /*cf50*/  IMAD.IADD R7, R7, 0x1, R22 ;  /* 0x0000000107077824 */ /* 0x000fc600078e0216 */
[----:B------:R-:W-:Y:S02]  /*cf60*/  ISETP.GT.U32.OR P0, PT, R13, 0x9f, P0 ;  /* 0x0000009f0d00780c */ /* 0x000fe40000704470 */
[----:B------:R-:W-:Y:S01]  /*cf70*/  MOV R10, R7 ;  /* 0x00000007000a7202 */ /* 0x000fe20000000f00 */
[----:B0-----:R-:W-:-:S05]  /*cf80*/  @P2 IMAD.HI.U32 R3, R7, R3, RZ ;  /* 0x0000000307032227 */ /* 0x001fca00078e00ff */
[----:B--2---:R-:W-:-:S05]  /*cf90*/  @P2 SHF.R.U32.HI R10, RZ, R2, R3 ;  /* 0x00000002ff0a2219 */ /* 0x004fca0000011603 */
[----:B------:R-:W0:Y:S01]  /*cfa0*/  @!P0 LDC.64 R2, c[0x0][0x428] ;  /* 0x00010a00ff028b82 */ /* 0x000e220000000a00 */
[----:B-1----:R-:W-:Y:S02]  /*cfb0*/  IMAD.MOV R9, RZ, RZ, -R10 ;  /* 0x000000ffff097224 */ /* 0x002fe400078e0a0a */
[----:B------:R-:W-:Y:S02]  /*cfc0*/  IMAD.MOV R4, RZ, RZ, -R6 ;  /* 0x000000ffff047224 */ /* 0x000fe400078e0a06 */
[----:B------:R-:W-:-:S03]  /*cfd0*/  IMAD R9, R19, R9, R7 ;  /* 0x0000000913097224 */ /* 0x000fc600078e0207 */
[----:B------:R-:W1:Y:S01]  /*cfe0*/  @!P0 LDC.64 R6, c[0x0][0x418] ;  /* 0x00010600ff068b82 */ /* 0x000e620000000a00 */
[----:B------:R-:W-:Y:S01]  /*cff0*/  @!P0 SHF.R.S32.HI R11, RZ, 0x1f, R10 ;  /* 0x0000001fff0b8819 */ /* 0x000fe2000001140a */
[----:B------:R-:W-:Y:S02]  /*d000*/  IMAD R4, R19, R4, R0 ;  /* 0x0000000413047224 */ /* 0x000fe400078e0200 */
[----:B0-----:R-:W-:-:S04]  /*d010*/  @!P0 IMAD.WIDE.U32 R10, R29, R2, R10 ;  /* 0x000000021d0a8225 */ /* 0x001fc800078e000a */
[----:B------:R-:W-:-:S04]  /*d020*/  @!P0 IMAD R2, R14, R2, RZ ;  /* 0x000000020e028224 */ /* 0x000fc800078e02ff */
[----:B------:R-:W-:Y:S01]  /*d030*/  @!P0 IMAD R0, R29, R3, R2 ;  /* 0x000000031d008224 */ /* 0x000fe200078e0202 */
[----:B-1----:R-:W-:-:S03]  /*d040*/  @!P0 LEA R2, P1, R10, R6, 0x2 ;  /* 0x000000060a028211 */ /* 0x002fc600078210ff */
[----:B------:R-:W-:Y:S02]  /*d050*/  @!P0 IMAD.IADD R0, R0, 0x1, R11 ;  /* 0x0000000100008824 */ /* 0x000fe400078e020b */
[----:B------:R-:W-:-:S03]  /*d060*/  IMAD.MOV.U32 R6, RZ, RZ, RZ ;  /* 0x000000ffff067224 */ /* 0x000fc600078e00ff */
[----:B------:R-:W-:Y:S01]  /*d070*/  @!P0 LEA.HI.X R3, R10, R7, R0, 0x2, P1 ;  /* 0x000000070a038211 */ /* 0x000fe200008f1400 */
[----:B------:R-:W-:-:S04]  /*d080*/  IMAD.U32 R8, RZ, RZ, UR44 ;  /* 0x0000002cff087e24 */ /* 0x000fc8000f8e00ff */
[----:B------:R0:W5:Y:S01]  /*d090*/  @!P0 LDG.E R6, desc[UR50][R2.64] ;  /* 0x0000003202068981 */ /* 0x000162000c1e1900 */
[----:B------:R-:W-:Y:S02]  /*d0a0*/  ISETP.GT.U32.AND P0, PT, R13, 0x9f, PT ;  /* 0x0000009f0d00780c */ /* 0x000fe40003f04070 */
[----:B------:R-:W-:Y:S02]  /*d0b0*/  ISETP.NE.AND P2, PT, R8, 0x3, PT ;  /* 0x000000030800780c */ /* 0x000fe40003f45270 */
[----:B------:R-:W-:-:S09]  /*d0c0*/  LOP3.LUT R12, R12, 0xfffffffd, RZ, 0xc0, !PT ;  /* 0xfffffffd0c0c7812 */ /* 0x000fd200078ec0ff */
[----:B------:R-:W-:-:S04]  /*d0d0*/  @P0 LOP3.LUT R12, R12, 0x2, RZ, 0xfc, !PT ;  /* 0x000000020c0c0812 */ /* 0x000fc800078efcff */
[----:B------:R-:W-:-:S04]  /*d0e0*/  LOP3.LUT R12, R12, 0xfffffffb, RZ, 0xc0, !PT ;  /* 0xfffffffb0c0c7812 */ /* 0x000fc800078ec0ff */
[----:B------:R-:W-:-:S05]  /*d0f0*/  @P2 LOP3.LUT R12, R12, 0x4, RZ, 0xfc, !PT ;  /* 0x000000040c0c2812 */ /* 0x000fca00078efcff */
[----:B------:R0:W-:Y:S01]  /*d100*/  STL [R1+0x8], R12 ;  /* 0x0000080c01007387 */ /* 0x0001e20000100800 */
[----:B------:R-:W-:Y:S01]  /*d110*/  IMAD.U32 R0, RZ, RZ, UR47 ;  /* 0x0000002fff007e24 */ /* 0x000fe2000f8e00ff */
[----:B------:R-:W-:-:S04]  /*d120*/  LOP3.LUT R17, R17, 0xffff, RZ, 0xc0, !PT ;  /* 0x0000ffff11117812 */ /* 0x000fc800078ec0ff */
[----:B------:R-:W-:Y:S01]  /*d130*/  IADD3 R0, R0, -0x1, RZ ;  /* 0xffffffff00007810 */ /* 0x000fe20007ffe0ff */
[----:B------:R-:W-:Y:S06]  /*d140*/  @!P2 BRA `(.L_x_244) ;  /* 0x000000000004a947 */ /* 0x000fec0003800000 */
[----:B------:R-:W-:Y:S01]  /*d150*/  BPT.TRAP 0x1 ;  /* 0x000000040000795c */ /* 0x000fe20000300000 */
.L_x_244:
[----:B0-----:R-:W2:Y:S01]  /*d160*/  LDL R2, [R1] ;  /* 0x0000000001027983 */ /* 0x001ea20000100800 */
[----:B------:R-:W-:Y:S01]  /*d170*/  IMAD R7, R27, 0x8, R16 ;  /* 0x000000081b077824 */ /* 0x000fe200078e0210 */
[----:B------:R-:W-:Y:S01]  /*d180*/  BSSY B0, `(.L_x_245) ;  /* 0x0000005000007945 */ /* 0x000fe20003800000 */
[----:B------:R-:W-:Y:S02]  /*d190*/  SHF.R.S32.HI R23, RZ, 0x1f, R4 ;  /* 0x0000001fff177819 */ /* 0x000fe40000011404 */
[----:B--2---:R-:W-:-:S04]  /*d1a0*/  SHF.L.U32 R28, R2, 0x1f, RZ ;  /* 0x0000001f021c7819 */ /* 0x004fc800000006ff */
[----:B------:R-:W0:Y:S02]  /*d1b0*/  SYNCS.PHASECHK.TRANS64.TRYWAIT P0, [R7+URZ+0x13280], R28 ;  /* 0x0132801c070075a7 */ /* 0x000e24000800017f */
[----:B0-----:R-:W-:Y:S05]  /*d1c0*/  @!P0 BRA `(.L_x_246) ;  /* 0x0000004400f08947 */ /* 0x001fea0003800000 */
.L_x_322:
[----:B------:R-:W-:Y:S05]  /*d1d0*/  BSYNC B0 ;  /* 0x0000000000007941 */ /* 0x000fea0003800000 */
.L_x_245:
[----:B------:R-:W1:Y:S01]  /*d1e0*/  S2R R15, SR_TID.X ;  /* 0x00000000000f7919 */ /* 0x000e620000002100 */
[----:B------:R-:W2:Y:S01]  /*d1f0*/  LDC R14, c[0x0][0x2f4] ;  /* 0x0000bd00ff0e7b82 */ /* 0x000ea20000000800 */
[----:B------:R-:W-:Y:S01]  /*d200*/  ULDC.64 UR4, c[0x0][0x328] ;  /* 0x0000ca0000047ab9 */ /* 0x000fe20000000a00 */
[----:B------:R-:W3:Y:S01]  /*d210*/  LDL.LU R11, [R1+0x8] ;  /* 0x00000800010b7983 */ /* 0x000ee20000300800 */
[----:B------:R-:W-:Y:S01]  /*d220*/  IMAD R8, R23, UR4, RZ ;  /* 0x0000000417087c24 */ /* 0x000fe2000f8e02ff */
[----:B-----5:R-:W-:Y:S01]  /*d230*/  SHF.R.S32.HI R25, RZ, 0x1f, R5 ;  /* 0x0000001fff197819 */ /* 0x020fe20000011405 */
[----:B------:R-:W-:Y:S01]  /*d240*/  IMAD.WIDE.U32 R2, R4, UR4, RZ ;  /* 0x0000000404027c25 */ /* 0x000fe2000f8e00ff */
[----:B------:R-:W-:-:S03]  /*d250*/  ULDC.64 UR6, c[0x0][0x338] ;  /* 0x0000ce0000067ab9 */ /* 0x000fc60000000a00 */
[----:B------:R-:W-:Y:S01]  /*d260*/  IMAD R8, R4, UR5, R8 ;  /* 0x0000000504087c24 */ /* 0x000fe2000f8e0208 */
[----:B------:R-:W-:Y:S01]  /*d270*/  SHF.R.S32.HI R24, RZ, 0x1f, R9 ;  /* 0x0000001fff187819 */ /* 0x000fe20000011409 */
[----:B------:R-:W-:Y:S02]  /*d280*/  IMAD R12, R25, UR6, RZ ;  /* 0x00000006190c7c24 */ /* 0x000fe4000f8e02ff */
[----:B------:R-:W-:Y:S02]  /*d290*/  IMAD.IADD R3, R3, 0x1, R8 ;  /* 0x0000000103037824 */ /* 0x000fe400078e0208 */
[C---:B------:R-:W-:Y:S02]  /*d2a0*/  IMAD R12, R5.reuse, UR7, R12 ;  /* 0x00000007050c7c24 */ /* 0x040fe4000f8e020c */
[----:B------:R-:W-:-:S04]  /*d2b0*/  IMAD.WIDE.U32 R2, R5, UR6, R2 ;  /* 0x0000000605027c25 */ /* 0x000fc8000f8e0002 */
[----:B------:R-:W-:Y:S02]  /*d2c0*/  IMAD R18, R0, -0xa0, R18 ;  /* 0xffffff6000127824 */ /* 0x000fe400078e0212 */
[----:B-1----:R-:W-:Y:S02]  /*d2d0*/  IMAD.SHL.U32 R19, R15, 0x10, RZ ;  /* 0x000000100f137824 */ /* 0x002fe400078e00ff */
[----:B------:R-:W-:Y:S02]  /*d2e0*/  IMAD.IADD R13, R3, 0x1, R12 ;  /* 0x00000001030d7824 */ /* 0x000fe400078e020c */
[----:B------:R-:W-:Y:S01]  /*d2f0*/  IMAD R0, R24, UR4, RZ ;  /* 0x0000000418007c24 */ /* 0x000fe2000f8e02ff */
[----:B------:R-:W-:Y:S01]  /*d300*/  LOP3.LUT R19, R19, 0x30, RZ, 0xc0, !PT ;  /* 0x0000003013137812 */ /* 0x000fe200078ec0ff */
[----:B------:R-:W-:-:S03]  /*d310*/  IMAD.MOV.U32 R12, RZ, RZ, R2 ;  /* 0x000000ffff0c7224 */ /* 0x000fc600078e0002 */
[CC--:B--2---:R-:W-:Y:S02]  /*d320*/  ISETP.GE.AND P1, PT, R19.reuse, R14.reuse, PT ;  /* 0x0000000e1300720c */ /* 0x0c4fe40003f26270 */
[----:B------:R-:W-:Y:S02]  /*d330*/  ISETP.GE.AND P0, PT, R19, R14, PT ;  /* 0x0000000e1300720c */ /* 0x000fe40003f06270 */
[----:B------:R-:W2:Y:S01]  /*d340*/  LDL R14, [R1+0x28] ;  /* 0x00002800010e7983 */ /* 0x000ea20000100800 */
[C---:B------:R-:W-:Y:S01]  /*d350*/  IMAD R0, R9.reuse, UR5, R0 ;  /* 0x0000000509007c24 */ /* 0x040fe2000f8e0200 */
[----:B------:R-:W-:Y:S01]  /*d360*/  SHF.R.S32.HI R26, RZ, 0x1f, R6 ;  /* 0x0000001fff1a7819 */ /* 0x000fe20000011406 */
[----:B------:R-:W-:Y:S01]  /*d370*/  IMAD.WIDE.U32 R2, R9, UR4, RZ ;  /* 0x0000000409027c25 */ /* 0x000fe2000f8e00ff */
[----:B------:R-:W-:Y:S01]  /*d380*/  ULDC.64 UR4, c[0x0][0x330] ;  /* 0x0000cc0000047ab9 */ /* 0x000fe20000000a00 */
[----:B------:R-:W-:Y:S02]  /*d390*/  LOP3.LUT R15, R15, 0x7f, RZ, 0xc0, !PT ;  /* 0x0000007f0f0f7812 */ /* 0x000fe400078ec0ff */
[----:B------:R-:W-:-:S02]  /*d3a0*/  IMAD.IADD R3, R3, 0x1, R0 ;  /* 0x0000000103037824 */ /* 0x000fc400078e0200 */
[----:B------:R-:W-:Y:S01]  /*d3b0*/  IMAD R0, R26, UR6, RZ ;  /* 0x000000061a007c24 */ /* 0x000fe2000f8e02ff */
[----:B------:R-:W-:Y:S01]  /*d3c0*/  SHF.R.U32.HI R15, RZ, 0x2, R15 ;  /* 0x00000002ff0f7819 */ /* 0x000fe2000001160f */
[----:B------:R-:W-:-:S04]  /*d3d0*/  IMAD.WIDE.U32 R2, R6, UR6, R2 ;  /* 0x0000000606027c25 */ /* 0x000fc8000f8e0002 */
[----:B------:R-:W-:Y:S01]  /*d3e0*/  IMAD R0, R6, UR7, R0 ;  /* 0x0000000706007c24 */ /* 0x000fe2000f8e0200 */
[----:B------:R-:W-:Y:S01]  /*d3f0*/  ULDC.64 UR6, c[0x0][0x318] ;  /* 0x0000c60000067ab9 */ /* 0x000fe20000000a00 */
[----:B------:R-:W-:Y:S02]  /*d400*/  IMAD.MOV.U32 R10, RZ, RZ, R2 ;  /* 0x000000ffff0a7224 */ /* 0x000fe400078e0002 */
[----:B------:R-:W-:Y:S01]  /*d410*/  IMAD R8, R17, UR5, RZ ;  /* 0x0000000511087c24 */ /* 0x000fe2000f8e02ff */
[----:B---3--:R-:W-:-:S04]  /*d420*/  LOP3.LUT R11, R11, 0xfffffffe, RZ, 0xc0, !PT ;  /* 0xfffffffe0b0b7812 */ /* 0x008fc800078ec0ff */
[----:B------:R-:W-:-:S05]  /*d430*/  @P1 LOP3.LUT R11, R11, 0x1, RZ, 0xfc, !PT ;  /* 0x000000010b0b1812 */ /* 0x000fca00078efcff */
[----:B------:R1:W-:Y:S02]  /*d440*/  STL [R1+0x8], R11 ;  /* 0x0000080b01007387 */ /* 0x0003e40000100800 */
[----:B-1----:R-:W-:Y:S01]  /*d450*/  IADD3 R11, R3, R0, RZ ;  /* 0x00000000030b7210 */ /* 0x002fe20007ffe0ff */
[----:B------:R-:W-:-:S04]  /*d460*/  IMAD.WIDE.U32 R2, R17, UR4, R12 ;  /* 0x0000000411027c25 */ /* 0x000fc8000f8e000c */
[----:B------:R-:W-:Y:S01]  /*d470*/  IMAD.WIDE.U32 R10, R17, UR4, R10 ;  /* 0x00000004110a7c25 */ /* 0x000fe2000f8e000a */
[----:B------:R-:W-:Y:S01]  /*d480*/  IADD3 R0, P1, R2, UR6, RZ ;  /* 0x0000000602007c10 */ /* 0x000fe2000ff3e0ff */
[----:B------:R-:W-:-:S03]  /*d490*/  UMOV UR4, 0xffffffff ;  /* 0xffffffff00047882 */ /* 0x000fc60000000000 */
[----:B------:R-:W-:Y:S02]  /*d4a0*/  IADD3.X R2, R3, UR7, R8, P1, !PT ;  /* 0x0000000703027c10 */ /* 0x000fe40008ffe408 */
[----:B------:R-:W-:-:S04]  /*d4b0*/  IADD3 R22, P1, R10, UR6, RZ ;  /* 0x000000060a167c10 */ /* 0x000fc8000ff3e0ff */
[----:B------:R-:W-:Y:S01]  /*d4c0*/  IADD3.X R21, R8, UR7, R11, P1, !PT ;  /* 0x0000000708157c10 */ /* 0x000fe20008ffe40b */
[----:B------:R-:W-:-:S05]  /*d4d0*/  IMAD.IADD R8, R18, 0x1, -R15 ;  /* 0x0000000112087824 */ /* 0x000fca00078e0a0f */
[----:B------:R-:W-:Y:S01]  /*d4e0*/  ISETP.GE.AND P5, PT, R8, 0x1, PT ;  /* 0x000000010800780c */ /* 0x000fe20003fa6270 */
[----:B--2---:R-:W-:Y:S01]  /*d4f0*/  IMAD R20, R27, 0x2800, R14 ;  /* 0x000028001b147824 */ /* 0x004fe200078e020e */
[----:B------:R-:W-:Y:S11]  /*d500*/  BRA.DIV UR4, `(.L_x_247) ;  /* 0x0000004604347947 */ /* 0x000ff6000b800000 */
[----:B------:R-:W2:Y:S01]  /*d510*/  LDL.LU R14, [R1+0x8] ;  /* 0x00000800010e7983 */ /* 0x000ea20000300800 */
[----:B------:R-:W1:Y:S03]  /*d520*/  S2R R11, SR_TID.X ;  /* 0x00000000000b7919 */ /* 0x000e660000002100 */
[----:B------:R-:W3:Y:S04]  /*d530*/  SHFL.IDX PT, R10, R0, RZ, 0x1c1f ;  /* 0x001c1fff000a7589 */ /* 0x000ee800000e0000 */
[----:B------:R-:W4:Y:S01]  /*d540*/  SHFL.IDX PT, R3, R2, RZ, 0x1c1f ;  /* 0x001c1fff02037589 */ /* 0x000f2200000e0000 */
[----:B-1----:R-:W-:-:S05]  /*d550*/  IMAD.SHL.U32 R15, R11, 0x10, RZ ;  /* 0x000000100b0f7824 */ /* 0x002fca00078e00ff */
[----:B------:R-:W-:-:S04]  /*d560*/  LOP3.LUT R15, R15, 0x30, RZ, 0xc0, !PT ;  /* 0x000000300f0f7812 */ /* 0x000fc800078ec0ff */
[----:B---3--:R-:W-:-:S05]  /*d570*/  IADD3 R10, P1, R15, R10, RZ ;  /* 0x0000000a0f0a7210 */ /* 0x008fca0007f3e0ff */
[----:B----4-:R-:W-:Y:S01]  /*d580*/  IMAD.X R11, RZ, RZ, R3, P1 ;  /* 0x000000ffff0b7224 */ /* 0x010fe200008e0603 */
[----:B------:R-:W-:Y:S01]  /*d590*/  ISETP.LT.OR P1, PT, R8, 0x1, P0 ;  /* 0x000000010800780c */ /* 0x000fe20000721670 */
[----:B------:R-:W-:Y:S01]  /*d5a0*/  IMAD.IADD R3, R16, 0x1, R20 ;  /* 0x0000000110037824 */ /* 0x000fe200078e0214 */
[----:B------:R-:W1:Y:S11]  /*d5b0*/  SHFL.IDX PT, R12, R0, 0x1, 0x1c1f ;  /* 0x003c1f00000c7f89 */ /* 0x000e7600000e0000 */
[----:B------:R3:W-:Y:S04]  /*d5c0*/  LDGSTS.E.BYPASS.LTC128B.128 [R3+0x6000], desc[UR50][R10.64], !P1 ;  /* 0x060000000a037fae */ /* 0x0007e8000c901d72 */
[----:B---3--:R-:W3:Y:S01]  /*d5d0*/  SHFL.IDX PT, R10, R2, 0x1, 0x1c1f ;  /* 0x003c1f00020a7f89 */ /* 0x008ee200000e0000 */
[----:B-1----:R-:W-:-:S05]  /*d5e0*/  IADD3 R12, P1, R15, R12, RZ ;  /* 0x0000000c0f0c7210 */ /* 0x002fca0007f3e0ff */
[----:B---3--:R-:W-:Y:S01]  /*d5f0*/  IMAD.X R13, RZ, RZ, R10, P1 ;  /* 0x000000ffff0d7224 */ /* 0x008fe200008e060a */
[----:B------:R-:W-:Y:S01]  /*d600*/  ISETP.LT.OR P1, PT, R8, 0x21, P0 ;  /* 0x000000210800780c */ /* 0x000fe20000721670 */
[----:B------:R-:W-:-:S12]  /*d610*/  SHFL.IDX PT, R10, R2, 0x2, 0x1c1f ;  /* 0x005c1f00020a7f89 */ /* 0x000fd800000e0000 */
[----:B------:R1:W-:Y:S04]  /*d620*/  LDGSTS.E.BYPASS.LTC128B.128 [R3+0x6800], desc[UR50][R12.64], !P1 ;  /* 0x068000000c037fae */ /* 0x0003e8000c901d72 */
[----:B-1----:R-:W1:Y:S04]  /*d630*/  SHFL.IDX PT, R12, R0, 0x2, 0x1c1f ;  /* 0x005c1f00000c7f89 */ /* 0x002e6800000e0000 */
[----:B------:R-:W3:Y:S04]  /*d640*/  SHFL.IDX PT, R0, R0, 0x3, 0x1c1f ;  /* 0x007c1f0000007f89 */ /* 0x000ee800000e0000 */
[----:B------:R-:W4:Y:S01]  /*d650*/  SHFL.IDX PT, R2, R2, 0x3, 0x1c1f ;  /* 0x007c1f0002027f89 */ /* 0x000f2200000e0000 */
[----:B-1----:R-:W-:-:S04]  /*d660*/  IADD3 R12, P1, R15, R12, RZ ;  /* 0x0000000c0f0c7210 */ /* 0x002fc80007f3e0ff */
[----:B------:R-:W-:Y:S02]  /*d670*/  IADD3.X R13, RZ, R10, RZ, P1, !PT ;  /* 0x0000000aff0d7210 */ /* 0x000fe40000ffe4ff */
[C---:B------:R-:W-:Y:S02]  /*d680*/  ISETP.LT.OR P1, PT, R8.reuse, 0x41, P0 ;  /* 0x000000410800780c */ /* 0x040fe40000721670 */
[----:B------:R-:W-:-:S11]  /*d690*/  ISETP.GE.AND P2, PT, R8, 0x81, PT ;  /* 0x000000810800780c */ /* 0x000fd60003f46270 */
[----:B------:R-:W-:Y:S01]  /*d6a0*/  LDGSTS.E.BYPASS.LTC128B.128 [R3+0x7000], desc[UR50][R12.64], !P1 ;  /* 0x070000000c037fae */ /* 0x000fe2000c901d72 */
[----:B---3--:R-:W-:-:S05]  /*d6b0*/  IADD3 R10, P1, R15, R0, RZ ;  /* 0x000000000f0a7210 */ /* 0x008fca0007f3e0ff */
[----:B----4-:R-:W-:Y:S01]  /*d6c0*/  IMAD.X R11, RZ, RZ, R2, P1 ;  /* 0x000000ffff0b7224 */ /* 0x010fe200008e0602 */
[----:B------:R-:W-:Y:S01]  /*d6d0*/  ISETP.LT.OR P1, PT, R8, 0x61, P0 ;  /* 0x000000610800780c */ /* 0x000fe20000721670 */
[----:B------:R1:W3:-:S12]  /*d6e0*/  SHFL.IDX PT, R0, R21, RZ, 0x1c1f ;  /* 0x001c1fff15007589 */ /* 0x0002d800000e0000 */
[----:B------:R4:W-:Y:S04]  /*d6f0*/  LDGSTS.E.BYPASS.LTC128B.128 [R3+0x7800], desc[UR50][R10.64], !P1 ;  /* 0x078000000a037fae */ /* 0x0009e8000c901d72 */
[----:B----4-:R1:W4:Y:S01]  /*d700*/  SHFL.IDX PT, R10, R22, RZ, 0x1c1f ;  /* 0x001c1fff160a7589 */ /* 0x01032200000e0000 */
[C---:B------:R-:W-:Y:S02]  /*d710*/  ISETP.GE.AND P4, PT, R8.reuse, 0x21, PT ;  /* 0x000000210800780c */ /* 0x040fe40003f86270 */
[C---:B------:R-:W-:Y:S02]  /*d720*/  ISETP.GE.AND P3, PT, R8.reuse, 0x41, PT ;  /* 0x000000410800780c */ /* 0x040fe40003f66270 */
[----:B------:R-:W-:Y:S02]  /*d730*/  ISETP.GE.AND P1, PT, R8, 0x61, PT ;  /* 0x000000610800780c */ /* 0x000fe40003f26270 */
[----:B--2---:R-:W-:-:S04]  /*d740*/  LOP3.LUT R14, R14, 0xffffffef, RZ, 0xc0, !PT ;  /* 0xffffffef0e0e7812 */ /* 0x004fc800078ec0ff */
[----:B------:R-:W-:-:S05]  /*d750*/  @P2 LOP3.LUT R14, R14, 0x10, RZ, 0xfc, !PT ;  /* 0x000000100e0e2812 */ /* 0x000fca00078efcff */
[----:B---34-:R1:W-:Y:S02]  /*d760*/  STL [R1+0x8], R14 ;  /* 0x0000080e01007387 */ /* 0x0183e40000100800 */
.L_x_334:
[----:B------:R-:W3:Y:S01]  /*d770*/  S2R R2, SR_TID.X ;  /* 0x0000000000027919 */ /* 0x000ee20000002100 */
[----:B------:R-:W-:Y:S01]  /*d780*/  ISETP.LT.OR P0, PT, R8, 0x81, P0 ;  /* 0x000000810800780c */ /* 0x000fe20000701670 */
[----:B---3--:R-:W-:-:S05]  /*d790*/  IMAD.SHL.U32 R2, R2, 0x10, RZ ;  /* 0x0000001002027824 */ /* 0x008fca00078e00ff */
[----:B------:R-:W-:-:S04]  /*d7a0*/  LOP3.LUT R2, R2, 0x30, RZ, 0xc0, !PT ;  /* 0x0000003002027812 */ /* 0x000fc800078ec0ff */
[----:B------:R-:W-:-:S05]  /*d7b0*/  IADD3 R10, P2, R2, R10, RZ ;  /* 0x0000000a020a7210 */ /* 0x000fca0007f5e0ff */
[----:B------:R-:W-:-:S05]  /*d7c0*/  IMAD.X R11, RZ, RZ, R0, P2 ;  /* 0x000000ffff0b7224 */ /* 0x000fca00010e0600 */
[----:B------:R-:W-:Y:S01]  /*d7d0*/  @!PT LDS RZ, [RZ] ;  /* 0x00000000fffff984 */ /* 0x000fe20000000800 */
[----:B------:R-:W-:Y:S01]  /*d7e0*/  @!PT LDS RZ, [RZ] ;  /* 0x00000000fffff984 */ /* 0x000fe20000000800 */
[----:B------:R-:W-:Y:S01]  /*d7f0*/  @!PT LDS RZ, [RZ] ;  /* 0x00000000fffff984 */ /* 0x000fe20000000800 */
[----:B------:R3:W-:Y:S01]  /*d800*/  LDGSTS.E.BYPASS.LTC128B.128 [R3+0x8000], desc[UR50][R10.64], !P0 ;  /* 0x080000000a037fae */ /* 0x0007e2000c101d72 */
[----:B------:R-:W-:Y:S01]  /*d810*/  PLOP3.LUT P0, PT, PT, PT, PT, 0x80, 0x0 ;  /* 0x000000000000781c */ /* 0x000fe20003f0f070 */
[----:B------:R-:W-:-:S12]  /*d820*/  NOP ;  /* 0x0000000000007918 */ /* 0x000fd80000000000 */
.L_x_248:
[----:B------:R-:W-:Y:S02]  /*d830*/  PLOP3.LUT P2, PT, P2, P0, PT, 0xa2, 0x0 ;  /* 0x000000000000781c */ /* 0x000fe40001741472 */
[----:B------:R-:W-:-:S08]  /*d840*/  @P0 R2UR P2, UR4, R7 ;  /* 0x00000000070402ca */ /* 0x000fd00000040000 */
[----:B------:R-:W-:-:S05]  /*d850*/  @P0 PLOP3.LUT P0, PT, P2, PT, PT, 0x80, 0x0 ;  /* 0x000000000000081c */ /* 0x000fca000170f070 */
[----:B------:R-:W-:Y:S01]  /*d860*/  @!P2 SYNCS.ARRIVE.TRANS64.RED.A0T1 RZ, [UR4+0x13270], RZ ;  /* 0x013270ffffffa9a7 */ /* 0x000fe20008200404 */
[----:B------:R-:W-:Y:S07]  /*d870*/  @!P2 ARRIVES.LDGSTSBAR.64.TRANSCNT [UR4+0x13270] ;  /* 0x01327000ff00a9b0 */ /* 0x000fee0008000a84 */
[----:B------:R-:W-:Y:S05]  /*d880*/  @P0 BRA.U.ANY `(.L_x_248) ;  /* 0xfffffffd00e80947 */ /* 0x000fea000393ffff */
[----:B------:R-:W-:Y:S01]  /*d890*/  NOP ;  /* 0x0000000000007918 */ /* 0x000fe20000000000 */
[----:B------:R-:W-:-:S05]  /*d8a0*/  IMAD.U32 R0, RZ, RZ, UR44 ;  /* 0x0000002cff007e24 */ /* 0x000fca000f8e00ff */
[----:B------:R-:W-:-:S13]  /*d8b0*/  ISETP.NE.AND P6, PT, R0, 0x3, PT ;  /* 0x000000030000780c */ /* 0x000fda0003fc5270 */
[----:B------:R-:W-:Y:S05]  /*d8c0*/  @!P6 BRA `(.L_x_249) ;  /* 0x000000000004e947 */ /* 0x000fea0003800000 */
[----:B------:R-:W-:Y:S01]  /*d8d0*/  BPT.TRAP 0x1 ;  /* 0x000000040000795c */ /* 0x000fe20000300000 */
.L_x_249:
[----:B------:R4:W-:Y:S01]  /*d8e0*/  SYNCS.ARRIVE.TRANS64.A1T0 RZ, [R7+URZ+0x13270], RZ ;  /* 0x013270ff07ff79a7 */ /* 0x0009e2000810003f */
[----:B------:R-:W-:Y:S05]  /*d8f0*/  @!P6 BRA `(.L_x_250) ;  /* 0x000000000004e947 */ /* 0x000fea0003800000 */
[----:B------:R-:W-:Y:S01]  /*d900*/  BPT.TRAP 0x1 ;  /* 0x000000040000795c */ /* 0x000fe20000300000 */
.L_x_250:
[----:B------:R-:W5:Y:S01]  /*d910*/  SYNCS.PHASECHK.TRANS64.TRYWAIT P0, [R7+URZ+0x13240], R28 ;  /* 0x0132401c070075a7 */ /* 0x000f62000800017f */
[----:B------:R-:W-:Y:S04]  /*d920*/  BSSY B0, `(.L_x_251) ;  /* 0x0000002000007945 */ /* 0x000fe80003800000 */
[----:B-----5:R-:W-:Y:S05]  /*d930*/  @!P0 BRA `(.L_x_252) ;  /* 0x0000004400dc8947 */ /* 0x020fea0003800000 */
.L_x_335:
[----:B------:R-:W-:Y:S05]  /*d940*/  BSYNC B0 ;  /* 0x0000000000007941 */ /* 0x000fea0003800000 */
.L_x_251:
[----:B------:R-:W-:Y:S01]  /*d950*/  ULDC.64 UR4, c[0x0][0x300] ;  /* 0x0000c00000047ab9 */ /* 0x000fe20000000a00 */
[----:B------:R-:W-:Y:S01]  /*d960*/  ULDC.64 UR6, c[0x0][0x310] ;  /* 0x0000c40000067ab9 */ /* 0x000fe20000000a00 */
[----:B------:R-:W-:Y:S02]  /*d970*/  IMAD R0, R23, UR4, RZ ;  /* 0x0000000417007c24 */ /* 0x000fe4000f8e02ff */
[----:B---3--:R-:W-:-:S04]  /*d980*/  IMAD.WIDE.U32 R10, R4, UR4, RZ ;  /* 0x00000004040a7c25 */ /* 0x008fc8000f8e00ff */
[----:B------:R-:W-:Y:S02]  /*d990*/  IMAD R0, R4, UR5, R0 ;  /* 0x0000000504007c24 */ /* 0x000fe4000f8e0200 */
[----:B------:R-:W-:Y:S02]  /*d9a0*/  IMAD R25, R25, UR6, RZ ;  /* 0x0000000619197c24 */ /* 0x000fe4000f8e02ff */
[----:B------:R-:W-:Y:S02]  /*d9b0*/  IMAD.IADD R11, R11, 0x1, R0 ;  /* 0x000000010b0b7824 */ /* 0x000fe400078e0200 */
[----:B------:R-:W-:Y:S02]  /*d9c0*/  IMAD R0, R24, UR4, RZ ;  /* 0x0000000418007c24 */ /* 0x000fe4000f8e02ff */
[----:B------:R-:W-:-:S04]  /*d9d0*/  IMAD.WIDE.U32 R10, R5, UR6, R10 ;  /* 0x00000006050a7c25 */ /* 0x000fc8000f8e000a */
[----:B------:R-:W-:Y:S02]  /*d9e0*/  IMAD R25, R5, UR7, R25 ;  /* 0x0000000705197c24 */ /* 0x000fe4000f8e0219 */
[C---:B------:R-:W-:Y:S02]  /*d9f0*/  IMAD R0, R9.reuse, UR5, R0 ;  /* 0x0000000509007c24 */ /* 0x040fe4000f8e0200 */
[----:B------:R-:W-:Y:S01]  /*da00*/  IMAD.WIDE.U32 R4, R9, UR4, RZ ;  /* 0x0000000409047c25 */ /* 0x000fe2000f8e00ff */
[----:B------:R-:W-:-:S03]  /*da10*/  ULDC.64 UR4, c[0x0][0x308] ;  /* 0x0000c20000047ab9 */ /* 0x000fc60000000a00 */
[----:B------:R-:W-:Y:S01]  /*da20*/  IMAD R8, R26, UR6, RZ ;  /* 0x000000061a087c24 */ /* 0x000fe2000f8e02ff */
[----:B------:R-:W-:Y:S01]  /*da30*/  IADD3 R5, R5, R0, RZ ;  /* 0x0000000005057210 */ /* 0x000fe20007ffe0ff */
[----:B------:R-:W-:Y:S02]  /*da40*/  IMAD.IADD R11, R11, 0x1, R25 ;  /* 0x000000010b0b7824 */ /* 0x000fe400078e0219 */
[C---:B------:R-:W-:Y:S02]  /*da50*/  IMAD R8, R6.reuse, UR7, R8 ;  /* 0x0000000706087c24 */ /* 0x040fe4000f8e0208 */
[----:B------:R-:W-:Y:S01]  /*da60*/  IMAD.WIDE.U32 R4, R6, UR6, R4 ;  /* 0x0000000606047c25 */ /* 0x000fe2000f8e0004 */
[----:B------:R-:W-:-:S03]  /*da70*/  ULDC.64 UR6, c[0x0][0x2e8] ;  /* 0x0000ba0000067ab9 */ /* 0x000fc60000000a00 */
[----:B------:R-:W-:-:S04]  /*da80*/  IMAD.WIDE.U32 R10, R17, UR4, R10 ;  /* 0x00000004110a7c25 */ /* 0x000fc8000f8e000a */
[----:B------:R-:W-:Y:S01]  /*da90*/  IMAD.IADD R5, R5, 0x1, R8 ;  /* 0x0000000105057824 */ /* 0x000fe200078e0208 */
[----:B------:R-:W-:Y:S01]  /*daa0*/  IADD3 R2, P0, R10, UR6, RZ ;  /* 0x000000060a027c10 */ /* 0x000fe2000ff1e0ff */
[C---:B------:R-:W-:Y:S02]  /*dab0*/  IMAD R6, R17.reuse, UR5, RZ ;  /* 0x0000000511067c24 */ /* 0x040fe4000f8e02ff */
[----:B------:R-:W-:Y:S01]  /*dac0*/  IMAD.WIDE.U32 R4, R17, UR4, R4 ;  /* 0x0000000411047c25 */ /* 0x000fe2000f8e0004 */
[----:B------:R-:W-:Y:S02]  /*dad0*/  UMOV UR4, 0xffffffff ;  /* 0xffffffff00047882 */ /* 0x000fe40000000000 */
[----:B------:R-:W-:Y:S02]  /*dae0*/  IADD3.X R0, R11, UR7, R6, P0, !PT ;  /* 0x000000070b007c10 */ /* 0x000fe400087fe406 */
[----:B------:R-:W-:-:S04]  /*daf0*/  IADD3 R8, P0, R4, UR6, RZ ;  /* 0x0000000604087c10 */ /* 0x000fc8000ff1e0ff */
[----:B------:R-:W-:Y:S01]  /*db00*/  IADD3.X R6, R6, UR7, R5, P0, !PT ;  /* 0x0000000706067c10 */ /* 0x000fe200087fe405 */
[----:B------:R-:W-:Y:S08]  /*db10*/  BRA.DIV UR4, `(.L_x_253) ;  /* 0x0000004604787947 */ /* 0x000ff0000b800000 */
[----:B------:R-:W3:Y:S01]  /*db20*/  S2R R5, SR_TID.X ;  /* 0x0000000000057919 */ /* 0x000ee20000002100 */
[----:B------:R-:W5:Y:S01]  /*db30*/  LDC R10, c[0x0][0x2f4] ;  /* 0x0000bd00ff0a7b82 */ /* 0x000f620000000800 */
[----:B------:R-:W-:Y:S04]  /*db40*/  SHFL.IDX PT, R4, R0, RZ, 0x1c1f ;  /* 0x001c1fff00047589 */ /* 0x000fe800000e0000 */
[----:B------:R-:W-:Y:S01]  /*db50*/  SHFL.IDX PT, R6, R6, RZ, 0x1c1f ;  /* 0x001c1fff06067589 */ /* 0x000fe200000e0000 */
[----:B---3--:R-:W-:-:S03]  /*db60*/  IMAD.SHL.U32 R9, R5, 0x10, RZ ;  /* 0x0000001005097824 */ /* 0x008fc600078e00ff */
[----:B------:R-:W3:Y:S02]  /*db70*/  SHFL.IDX PT, R5, R2, RZ, 0x1c1f ;  /* 0x001c1fff02057589 */ /* 0x000ee400000e0000 */
[----:B------:R-:W-:-:S04]  /*db80*/  LOP3.LUT R9, R9, 0x30, RZ, 0xc0, !PT ;  /* 0x0000003009097812 */ /* 0x000fc800078ec0ff */
[C---:B-----5:R-:W-:Y:S02]  /*db90*/  ISETP.GE.AND P2, PT, R9.reuse, R10, PT ;  /* 0x0000000a0900720c */ /* 0x060fe40003f46270 */
[----:B---3--:R-:W-:-:S05]  /*dba0*/  @P5 IADD3 R5, P0, R9, R5, RZ ;  /* 0x0000000509055210 */ /* 0x008fca0007f1e0ff */
[----:B------:R-:W-:-:S05]  /*dbb0*/  @P5 IMAD.X R4, RZ, RZ, R4, P0 ;  /* 0x000000ffff045224 */ /* 0x000fca00000e0604 */
[----:B------:R-:W-:-:S04]  /*dbc0*/  @P5 LOP3.LUT R5, R5, R4, RZ, 0x3c, !PT ;  /* 0x0000000405055212 */ /* 0x000fc800078e3cff */
[----:B------:R-:W-:-:S04]  /*dbd0*/  @P5 LOP3.LUT R4, R5, R4, RZ, 0x3c, !PT ;  /* 0x0000000405045212 */ /* 0x000fc800078e3cff */
[----:B------:R-:W-:-:S05]  /*dbe0*/  @P5 LOP3.LUT R5, R5, R4, RZ, 0x3c, !PT ;  /* 0x0000000405055212 */ /* 0x000fca00078e3cff */
[----:B------:R3:W-:Y:S04]  /*dbf0*/  @P5 LDGSTS.E.BYPASS.LTC128B.128 [R3+0xe000], desc[UR50][R4.64], !P2 ;  /* 0x0e00000004035fae */ /* 0x0007e8000d101d72 */
[----:B---3--:R-:W3:Y:S04]  /*dc00*/  SHFL.IDX PT, R5, R2, 0x1, 0x1c1f ;  /* 0x003c1f0002057f89 */ /* 0x008ee800000e0000 */
[----:B------:R-:W5:Y:S01]  /*dc10*/  SHFL.IDX PT, R4, R0, 0x1, 0x1c1f ;  /* 0x003c1f0000047f89 */ /* 0x000f6200000e0000 */
[----:B---3--:R-:W-:-:S05]  /*dc20*/  @P4 IADD3 R5, P0, R9, R5, RZ ;  /* 0x0000000509054210 */ /* 0x008fca0007f1e0ff */
[----:B-----5:R-:W-:-:S05]  /*dc30*/  @P4 IMAD.X R4, RZ, RZ, R4, P0 ;  /* 0x000000ffff044224 */ /* 0x020fca00000e0604 */
[----:B------:R-:W-:-:S04]  /*dc40*/  @P4 LOP3.LUT R5, R5, R4, RZ, 0x3c, !PT ;  /* 0x0000000405054212 */ /* 0x000fc800078e3cff */
[----:B------:R-:W-:-:S04]  /*dc50*/  @P4 LOP3.LUT R4, R5, R4, RZ, 0x3c, !PT ;  /* 0x0000000405044212 */ /* 0x000fc800078e3cff */
[----:B------:R-:W-:-:S05]  /*dc60*/  @P4 LOP3.LUT R5, R5, R4, RZ, 0x3c, !PT ;  /* 0x0000000405054212 */ /* 0x000fca00078e3cff */
[----:B------:R3:W-:Y:S04]  /*dc70*/  @P4 LDGSTS.E.BYPASS.LTC128B.128 [R3+0xe800], desc[UR50][R4.64], !P2 ;  /* 0x0e80000004034fae */ /* 0x0007e8000d101d72 */
[----:B---3--:R-:W3:Y:S04]  /*dc80*/  SHFL.IDX PT, R5, R2, 0x2, 0x1c1f ;  /* 0x005c1f0002057f89 */ /* 0x008ee800000e0000 */
[----:B------:R-:W5:Y:S04]  /*dc90*/  SHFL.IDX PT, R4, R0, 0x2, 0x1c1f ;  /* 0x005c1f0000047f89 */ /* 0x000f6800000e0000 */
[----:B------:R-:W0:Y:S04]  /*dca0*/  SHFL.IDX PT, R2, R2, 0x3, 0x1c1f ;  /* 0x007c1f0002027f89 */ /* 0x000e2800000e0000 */
[----:B------:R-:W1:Y:S01]  /*dcb0*/  SHFL.IDX PT, R0, R0, 0x3, 0x1c1f ;  /* 0x007c1f0000007f89 */ /* 0x000e6200000e0000 */
[----:B---3--:R-:W-:-:S05]  /*dcc0*/  @P3 IADD3 R5, P0, R9, R5, RZ ;  /* 0x0000000509053210 */ /* 0x008fca0007f1e0ff */
[----:B-----5:R-:W-:Y:S01]  /*dcd0*/  @P3 IMAD.X R4, RZ, RZ, R4, P0 ;  /* 0x000000ffff043224 */ /* 0x020fe200000e0604 */
[----:B0-----:R-:W-:-:S04]  /*dce0*/  @P1 IADD3 R2, P0, R9, R2, RZ ;  /* 0x0000000209021210 */ /* 0x001fc80007f1e0ff */
[----:B------:R-:W-:Y:S01]  /*dcf0*/  @P3 LOP3.LUT R5, R5, R4, RZ, 0x3c, !PT ;  /* 0x0000000405053212 */ /* 0x000fe200078e3cff */
[----:B-1----:R-:W-:-:S03]  /*dd00*/  @P1 IMAD.X R0, RZ, RZ, R0, P0 ;  /* 0x000000ffff001224 */ /* 0x002fc600000e0600 */
[----:B------:R-:W-:-:S04]  /*dd10*/  @P3 LOP3.LUT R4, R5, R4, RZ, 0x3c, !PT ;  /* 0x0000000405043212 */ /* 0x000fc800078e3cff */
[----:B------:R-:W-:-:S05]  /*dd20*/  @P3 LOP3.LUT R5, R5, R4, RZ, 0x3c, !PT ;  /* 0x0000000405053212 */ /* 0x000fca00078e3cff */
[----:B------:R0:W-:Y:S02]  /*dd30*/  @P3 LDGSTS.E.BYPASS.LTC128B.128 [R3+0xf000], desc[UR50][R4.64], !P2 ;  /* 0x0f00000004033fae */ /* 0x0001e4000d101d72 */
[----:B0-----:R-:W-:Y:S01]  /*dd40*/  @P1 MOV R4, R2 ;  /* 0x0000000200041202 */ /* 0x001fe20000000f00 */
[----:B------:R-:W-:-:S05]  /*dd50*/  @P1 IMAD.MOV.U32 R5, RZ, RZ, R0 ;  /* 0x000000ffff051224 */ /* 0x000fca00078e0000 */
[----:B------:R0:W-:Y:S04]  /*dd60*/  @P1 LDGSTS.E.BYPASS.LTC128B.128 [R3+0xf800], desc[UR50][R4.64], !P2 ;  /* 0x0f80000004031fae */ /* 0x0001e8000d101d72 */
[----:B0-----:R0:W1:Y:S02]  /*dd70*/  SHFL.IDX PT, R4, R8, RZ, 0x1c1f ;  /* 0x001c1fff08047589 */ /* 0x00106400000e0000 */
.L_x_347:
[----:B------:R-:W3:Y:S01]  /*dd80*/  LDL R0, [R1+0x8] ;  /* 0x0000080001007983 */ /* 0x000ee20000100800 */
[----:B------:R-:W-:Y:S01]  /*dd90*/  BSSY B0, `(.L_x_254) ;  /* 0x000000e000007945 */ /* 0x000fe20003800000 */
[----:B---3--:R-:W-:-:S13]  /*dda0*/  LOP3.LUT P0, RZ, R0, 0x10, RZ, 0xc0, !PT ;  /* 0x0000001000ff7812 */ /* 0x008fda000780c0ff */
[----:B------:R-:W-:Y:S05]  /*ddb0*/  @!P0 BRA `(.L_x_255) ;  /* 0x00000000002c8947 */ /* 0x000fea0003800000 */
[----:B------:R-:W3:Y:S01]  /*ddc0*/  S2R R0, SR_TID.X ;  /* 0x0000000000007919 */ /* 0x000ee20000002100 */
[----:B------:R-:W5:Y:S01]  /*ddd0*/  LDC R2, c[0x0][0x2f4] ;  /* 0x0000bd00ff027b82 */ /* 0x000f620000000800 */
[----:B---3--:R-:W-:-:S05]  /*dde0*/  IMAD.SHL.U32 R0, R0, 0x10, RZ ;  /* 0x0000001000007824 */ /* 0x008fca00078e00ff */
[----:B------:R-:W-:-:S04]  /*ddf0*/  LOP3.LUT R0, R0, 0x30, RZ, 0xc0, !PT ;  /* 0x0000003000007812 */ /* 0x000fc800078ec0ff */
[C---:B-----5:R-:W-:Y:S02]  /*de00*/  ISETP.GE.AND P1, PT, R0.reuse, R2, PT ;  /* 0x000000020000720c */ /* 0x060fe40003f26270 */
[----:B-1----:R-:W-:-:S05]  /*de10*/  IADD3 R4, P0, R0, R4, RZ ;  /* 0x0000000400047210 */ /* 0x002fca0007f1e0ff */
[----:B------:R-:W-:-:S06]  /*de20*/  IMAD.X R5, RZ, RZ, R6, P0 ;  /* 0x000000ffff057224 */ /* 0x000fcc00000e0606 */
[----:B------:R-:W-:Y:S01]  /*de30*/  @!PT LDS RZ, [RZ] ;  /* 0x00000000fffff984 */ /* 0x000fe20000000800 */
[----:B------:R-:W-:Y:S01]  /*de40*/  @!PT LDS RZ, [RZ] ;  /* 0x00000000fffff984 */ /* 0x000fe20000000800 */
[----:B------:R-:W-:Y:S01]  /*de50*/  @!PT LDS RZ, [RZ] ;  /* 0x00000000fffff984 */ /* 0x000fe20000000800 */
[----:B------:R3:W-:Y:S02]  /*de60*/  LDGSTS.E.BYPASS.LTC128B.128 [R3+0x10000], desc[UR50][R4.64], !P1 ;  /* 0x1000000004037fae */ /* 0x0007e4000c901d72 */
.L_x_255:
[----:B------:R-:W-:Y:S05]  /*de70*/  BSYNC B0 ;  /* 0x0000000000007941 */ /* 0x000fea0003800000 */
.L_x_254:
[----:B------:R-:W-:Y:S01]  /*de80*/  NOP ;  /* 0x0000000000007918 */ /* 0x000fe20000000000 */
[----:B------:R-:W-:-:S13]  /*de90*/  PLOP3.LUT P0, PT, PT, PT, PT, 0x80, 0x0 ;  /* 0x000000000000781c */ /* 0x000fda0003f0f070 */
.L_x_256:
        /* <DEDUP_REMOVED lines=11> */
.L_x_257:
[----:B------:R0:W-:Y:S02]  /*df50*/  SYNCS.ARRIVE.TRANS64.A1T0 RZ, [R7+URZ+0x13230], RZ ;  /* 0x013230ff07ff79a7 */ /* 0x0001e4000810003f */
[----:B------:R-:W-:Y:S05]  /*df60*/  WARPSYNC.ALL ;  /* 0x0000000000007948 */ /* 0x000fea0003800000 */
[----:B------:R-:W-:Y:S01]  /*df70*/  VIADD R0, R16, 0xb000 ;  /* 0x0000b00010007836 */ /* 0x000fe20000000000 */
[----:B------:R-:W-:Y:S01]  /*df80*/  USHF.R.S32.HI UR4, URZ, 0x1f, UR39 ;  /* 0x0000001f3f047899 */ /* 0x000fe20008011427 */
[----:B------:R-:W-:Y:S01]  /*df90*/  BAR.SYNC.DEFER_BLOCKING 0x8, 0x200 ;  /* 0x0208000000007b1d */ /* 0x000fe20000010000 */
[----:B------:R-:W-:Y:S02]  /*dfa0*/  UISETP.NE.AND UP0, UPT, UR36, URZ, UPT ;  /* 0x0000003f2400728c */ /* 0x000fe4000bf05270 */
[----:B------:R-:W-:-:S02]  /*dfb0*/  LOP3.LUT P0, RZ, R0, 0x1bf, RZ, 0xc0, !PT ;  /* 0x000001bf00ff7812 */ /* 0x000fc4000780c0ff */
[----:B------:R-:W-:Y:S01]  /*dfc0*/  USEL UR43, UR43, URZ, !UP0 ;  /* 0x0000003f2b2b7287 */ /* 0x000fe2000c000000 */
[----:B------:R-:W-:Y:S01]  /*dfd0*/  BSSY B6, `(.L_x_258) ;  /* 0x0000018000067945 */ /* 0x000fe20003800000 */
[----:B------:R-:W-:Y:S01]  /*dfe0*/  ULDC.64 UR6, c[0x0][0x298] ;  /* 0x0000a60000067ab9 */ /* 0x000fe20000000a00 */
[----:B------:R-:W-:Y:S02]  /*dff0*/  USEL UR42, UR42, URZ, !UP0 ;  /* 0x0000003f2a2a7287 */ /* 0x000fe4000c000000 */
[----:B------:R-:W-:Y:S02]  /*e000*/  UIMAD UR4, UR4, UR6, URZ ;  /* 0x00000006040472a4 */ /* 0x000fe4000f8e023f */
[----:B------:R-:W-:Y:S02]  /*e010*/  UIMAD.WIDE.U32 UR36, UR39, UR6, URZ ;  /* 0x00000006272472a5 */ /* 0x000fe4000f8e003f */
[----:B------:R-:W-:-:S04]  /*e020*/  UIMAD UR39, UR39, UR7, UR4 ;  /* 0x00000007272772a4 */ /* 0x000fc8000f8e0204 */
[----:B------:R-:W-:Y:S01]  /*e030*/  UIADD3 UR39, UR37, UR39, URZ ;  /* 0x0000002725277290 */ /* 0x000fe2000fffe03f */
[----:B------:R-:W-:Y:S11]  /*e040*/  @!P0 BRA `(.L_x_259) ;  /* 0x0000000000408947 */ /* 0x000ff60003800000 */
[----:B------:R-:W-:Y:S01]  /*e050*/  MOV R2, 0x0 ;  /* 0x0000000000027802 */ /* 0x000fe20000000f00 */
[----:B------:R-:W-:Y:S01]  /*e060*/  ULDC.64 UR6, c[0x4][0x98] ;  /* 0x0100260000067ab9 */ /* 0x000fe20000000a00 */
[----:B------:R-:W-:Y:S01]  /*e070*/  ULDC.64 UR8, c[0x4][0xa0] ;  /* 0x0100280000087ab9 */ /* 0x000fe20000000a00 */
[----:B------:R-:W-:Y:S01]  /*e080*/  ULDC.64 UR4, c[0x4][0x28] ;  /* 0x01000a0000047ab9 */ /* 0x000fe20000000a00 */
[----:B-1-3--:R-:W-:Y:S01]  /*e090*/  IMAD.U32 R4, RZ, RZ, UR6 ;  /* 0x00000006ff047e24 */ /* 0x00afe2000f8e00ff */
[----:B------:R-:W-:Y:S01]  /*e0a0*/  MOV R5, UR7 ;  /* 0x0000000700057c02 */ /* 0x000fe20008000f00 */
[----:B------:R-:W1:Y:S01]  /*e0b0*/  LDC.64 R2, c[0x4][R2] ;  /* 0x0100000002027b82 */ /* 0x000e620000000a00 */
[----:B------:R-:W-:Y:S01]  /*e0c0*/  IMAD.U32 R6, RZ, RZ, UR8 ;  /* 0x00000008ff067e24 */ /* 0x000fe2000f8e00ff */
[----:B------:R-:W-:Y:S01]  /*e0d0*/  MOV R13, RZ ;  /* 0x000000ff000d7202 */ /* 0x000fe20000000f00 */
[----:B0---4-:R-:W-:Y:S02]  /*e0e0*/  IMAD.U32 R7, RZ, RZ, UR9 ;  /* 0x00000009ff077e24 */ /* 0x011fe4000f8e00ff */
[----:B------:R-:W-:-:S02]  /*e0f0*/  IMAD.U32 R10, RZ, RZ, UR4 ;  /* 0x00000004ff0a7e24 */ /* 0x000fc4000f8e00ff */
[----:B------:R-:W-:Y:S02]  /*e100*/  IMAD.U32 R11, RZ, RZ, UR5 ;  /* 0x00000005ff0b7e24 */ /* 0x000fe4000f8e00ff */
[----:B------:R-:W-:Y:S02]  /*e110*/  IMAD.MOV.U32 R8, RZ, RZ, 0x70 ;  /* 0x00000070ff087424 */ /* 0x000fe400078e00ff */
[----:B------:R-:W-:-:S07]  /*e120*/  IMAD.MOV.U32 R12, RZ, RZ, 0x1 ;  /* 0x00000001ff0c7424 */ /* 0x000fce00078e00ff */
[----:B--2---:R-:W-:-:S07]  /*e130*/  LEPC R20, `(.L_x_259) ;  /* 0x000000001014794e */ /* 0x004fce0000000000 */
[----:B-1----:R-:W-:Y:S05]  /*e140*/  CALL.ABS.NOINC R2 ;  /* 0x0000000002007343 */ /* 0x002fea0003c00000 */
.L_x_259:
[----:B------:R-:W-:Y:S05]  /*e150*/  BSYNC B6 ;  /* 0x0000000000067941 */ /* 0x000fea0003800000 */
.L_x_258:
[----:B--2---:R-:W2:Y:S01]  /*e160*/  LDL R20, [R1+0x14] ;  /* 0x0000140001147983 */ /* 0x004ea20000100800 */
[----:B------:R-:W0:Y:S01]  /*e170*/  LDC R9, c[0x0][0x448] ;  /* 0x00011200ff097b82 */ /* 0x000e220000000800 */
[----:B------:R-:W1:Y:S01]  /*e180*/  S2R R2, SR_TID.X ;  /* 0x0000000000027919 */ /* 0x000e620000002100 */
[----:B------:R-:W-:Y:S01]  /*e190*/  R2UR UR8, R17 ;  /* 0x00000000110872ca */ /* 0x000fe200000e0000 */
[----:B------:R-:W-:Y:S01]  /*e1a0*/  ULDC.64 UR6, c[0x0][0x2d8] ;  /* 0x0000b60000067ab9 */ /* 0x000fe20000000a00 */
[C---:B-1----:R-:W-:Y:S01]  /*e1b0*/  LOP3.LUT R18, R2.reuse, 0x7f, RZ, 0xc0, !PT ;  /* 0x0000007f02127812 */ /* 0x042fe200078ec0ff */
[----:B------:R-:W-:-:S03]  /*e1c0*/  IMAD.SHL.U32 R2, R2, 0x20, RZ ;  /* 0x0000002002027824 */ /* 0x000fc600078e00ff */
[----:B------:R-:W-:-:S04]  /*e1d0*/  SHF.R.U32.HI R18, RZ, 0x2, R18 ;  /* 0x00000002ff127819 */ /* 0x000fc80000011612 */
[----:B------:R-:W-:Y:S02]  /*e1e0*/  LOP3.LUT R2, R18, 0x60, R2, 0xf8, !PT ;  /* 0x0000006012027812 */ /* 0x000fe400078ef802 */
[----:B------:R1:W5:Y:S01]  /*e1f0*/  LDL R18, [R1+0x38] ;  /* 0x0000380001127983 */ /* 0x0003620000100800 */
[----:B0-----:R-:W-:-:S13]  /*e200*/  ISETP.NE.AND P0, PT, R9, 0x1, PT ;  /* 0x000000010900780c */ /* 0x001fda0003f05270 */
[----:B---3--:R-:W0:Y:S08]  /*e210*/  @P0 LDC R3, c[0x0][0x44c] ;  /* 0x00011300ff030b82 */ /* 0x008e300000000800 */
[----:B------:R-:W3:Y:S01]  /*e220*/  @P0 LDC R0, c[0x0][0x450] ;  /* 0x00011400ff000b82 */ /* 0x000ee20000000800 */
[----:B------:R-:W-:Y:S01]  /*e230*/  R2UR UR10, R17 ;  /* 0x00000000110a72ca */ /* 0x000fe200000e0000 */
[----:B------:R-:W-:Y:S01]  /*e240*/  UMOV UR4, UR36 ;  /* 0x0000002400047c82 */ /* 0x000fe20008000000 */
[----:B------:R-:W-:-:S02]  /*e250*/  UMOV UR5, UR39 ;  /* 0x0000002700057c82 */ /* 0x000fc40008000000 */
[----:B------:R-:W-:-:S03]  /*e260*/  UIMAD.WIDE.U32 UR4, UR8, UR6, UR4 ;  /* 0x00000006080472a5 */ /* 0x000fc6000f8e0004 */
[----:B------:R-:W-:Y:S02]  /*e270*/  ULDC.64 UR8, c[0x0][0x2e0] ;  /* 0x0000b80000087ab9 */ /* 0x000fe40000000a00 */
[----:B------:R-:W-:-:S04]  /*e280*/  UIMAD UR6, UR42, UR8, URZ ;  /* 0x000000082a0672a4 */ /* 0x000fc8000f8e023f */
[----:B------:R-:W-:Y:S02]  /*e290*/  UIMAD UR5, UR10, UR7, UR5 ;  /* 0x000000070a0572a4 */ /* 0x000fe4000f8e0205 */
[----:B------:R-:W-:Y:S02]  /*e2a0*/  UIMAD UR6, UR43, UR9, UR6 ;  /* 0x000000092b0672a4 */ /* 0x000fe4000f8e0206 */
[----:B------:R-:W-:Y:S01]  /*e2b0*/  UIMAD.WIDE.U32 UR4, UR43, UR8, UR4 ;  /* 0x000000082b0472a5 */ /* 0x000fe2000f8e0004 */
[----:B------:R-:W-:Y:S02]  /*e2c0*/  ULDC.64 UR10, c[0x0][0x280] ;  /* 0x0000a000000a7ab9 */ /* 0x000fe40000000a00 */
[----:B------:R-:W-:Y:S01]  /*e2d0*/  ULDC.64 UR8, c[0x0][0x2c8] ;  /* 0x0000b20000087ab9 */ /* 0x000fe20000000a00 */
[----:B------:R-:W-:-:S03]  /*e2e0*/  UIADD3 UR5, UR5, UR6, URZ ;  /* 0x0000000605057290 */ /* 0x000fc6000fffe03f */
[----:B------:R-:W-:Y:S02]  /*e2f0*/  ULDC.64 UR6, c[0x0][0x2d0] ;  /* 0x0000b40000067ab9 */ /* 0x000fe40000000a00 */
[----:B------:R-:W-:Y:S01]  /*e300*/  IMAD.U32 R5, RZ, RZ, UR6 ;  /* 0x00000006ff057e24 */ /* 0x000fe2000f8e00ff */
[----:B------:R-:W4:Y:S02]  /*e310*/  S2R R21, SR_TID.X ;  /* 0x0000000000157919 */ /* 0x000f240000002100 */
[----:B----4-:R-:W-:-:S05]  /*e320*/  IMAD.SHL.U32 R19, R21, 0x10, RZ ;  /* 0x0000001015137824 */ /* 0x010fca00078e00ff */
[----:B------:R-:W-:Y:S02]  /*e330*/  LOP3.LUT R19, R19, 0x30, RZ, 0xc0, !PT ;  /* 0x0000003013137812 */ /* 0x000fe400078ec0ff */
[----:B------:R-:W-:-:S04]  /*e340*/  LOP3.LUT R21, R21, 0x7f, RZ, 0xc0, !PT ;  /* 0x0000007f15157812 */ /* 0x000fc800078ec0ff */
[----:B------:R-:W-:Y:S01]  /*e350*/  SHF.R.U32.HI R21, RZ, 0x2, R21 ;  /* 0x00000002ff157819 */ /* 0x000fe20000011615 */
[----:B--2---:R-:W-:-:S04]  /*e360*/  IMAD R6, R20, 0xc0, R2 ;  /* 0x000000c014067824 */ /* 0x004fc800078e0202 */
[----:B0-----:R-:W-:-:S04]  /*e370*/  @P0 IMAD.HI.U32 R3, R6, R3, RZ ;  /* 0x0000000306030227 */ /* 0x001fc800078e00ff */
[----:B------:R-:W-:Y:S01]  /*e380*/  IMAD.MOV.U32 R2, RZ, RZ, R6 ;  /* 0x000000ffff027224 */ /* 0x000fe200078e0006 */
[----:B---3--:R-:W-:-:S04]  /*e390*/  @P0 SHF.R.U32.HI R2, RZ, R0, R3 ;  /* 0x00000000ff020219 */ /* 0x008fc80000011603 */
[--C-:B------:R-:W-:Y:S01]  /*e3a0*/  SHF.R.S32.HI R4, RZ, 0x1f, R2.reuse ;  /* 0x0000001fff047819 */ /* 0x100fe20000011402 */
[----:B------:R-:W-:-:S04]  /*e3b0*/  IMAD.MOV R0, RZ, RZ, -R2 ;  /* 0x000000ffff007224 */ /* 0x000fc800078e0a02 */
[----:B------:R-:W-:Y:S02]  /*e3c0*/  IMAD R4, R4, UR6, RZ ;  /* 0x0000000604047c24 */ /* 0x000fe4000f8e02ff */
[----:B------:R-:W-:Y:S02]  /*e3d0*/  IMAD R0, R9, R0, R6 ;  /* 0x0000000009007224 */ /* 0x000fe400078e0206 */
[C---:B------:R-:W-:Y:S02]  /*e3e0*/  IMAD R4, R2.reuse, UR7, R4 ;  /* 0x0000000702047c24 */ /* 0x040fe4000f8e0204 */
[----:B------:R-:W-:-:S04]  /*e3f0*/  IMAD.WIDE.U32 R2, R2, R5, UR4 ;  /* 0x0000000402027e25 */ /* 0x000fc8000f8e0005 */
[----:B------:R-:W-:Y:S01]  /*e400*/  IMAD.IADD R3, R3, 0x1, R4 ;  /* 0x0000000103037824 */ /* 0x000fe200078e0204 */
[----:B------:R-:W-:Y:S01]  /*e410*/  SHF.R.S32.HI R4, RZ, 0x1f, R0 ;  /* 0x0000001fff047819 */ /* 0x000fe20000011400 */
[----:B------:R-:W-:-:S04]  /*e420*/  IMAD.WIDE.U32 R2, R0, UR8, R2 ;  /* 0x0000000800027c25 */ /* 0x000fc8000f8e0002 */
[----:B------:R-:W-:-:S04]  /*e430*/  IMAD R4, R4, UR8, RZ ;  /* 0x0000000804047c24 */ /* 0x000fc8000f8e02ff */
[----:B------:R-:W-:Y:S01]  /*e440*/  IMAD R4, R0, UR9, R4 ;  /* 0x0000000900047c24 */ /* 0x000fe2000f8e0204 */
[----:B------:R-:W-:Y:S02]  /*e450*/  IADD3 R0, P1, R2, UR10, RZ ;  /* 0x0000000a02007c10 */ /* 0x000fe4000ff3e0ff */
[----:B------:R-:W0:Y:S02]  /*e460*/  @P0 LDC R2, c[0x0][0x44c] ;  /* 0x00011300ff020b82 */ /* 0x000e240000000800 */
[----:B------:R-:W-:-:S06]  /*e470*/  IADD3.X R4, R3, UR11, R4, P1, !PT ;  /* 0x0000000b03047c10 */ /* 0x000fcc0008ffe404 */
[----:B------:R-:W2:Y:S01]  /*e480*/  @P0 LDC R3, c[0x0][0x450] ;  /* 0x00011400ff030b82 */ /* 0x000ea20000000800 */
[----:B------:R-:W-:-:S04]  /*e490*/  VIADD R6, R6, 0x80 ;  /* 0x0000008006067836 */ /* 0x000fc80000000000 */
[----:B0-----:R-:W-:Y:S01]  /*e4a0*/  @P0 IMAD.HI.U32 R7, R6, R2, RZ ;  /* 0x0000000206070227 */ /* 0x001fe200078e00ff */
[----:B------:R-:W-:-:S04]  /*e4b0*/  MOV R2, R6 ;  /* 0x0000000600027202 */ /* 0x000fc80000000f00 */
[----:B--2---:R-:W-:-:S05]  /*e4c0*/  @P0 SHF.R.U32.HI R2, RZ, R3, R7 ;  /* 0x00000003ff020219 */ /* 0x004fca0000011607 */
[----:B------:R-:W-:-:S04]  /*e4d0*/  IMAD.MOV R3, RZ, RZ, -R2 ;  /* 0x000000ffff037224 */ /* 0x000fc800078e0a02 */
[----:B------:R-:W-:Y:S01]  /*e4e0*/  IMAD R6, R9, R3, R6 ;  /* 0x0000000309067224 */ /* 0x000fe200078e0206 */
[----:B------:R-:W-:-:S05]  /*e4f0*/  SHF.R.S32.HI R3, RZ, 0x1f, R2 ;  /* 0x0000001fff037819 */ /* 0x000fca0000011402 */
[----:B------:R-:W-:-:S04]  /*e500*/  IMAD R3, R3, UR6, RZ ;  /* 0x0000000603037c24 */ /* 0x000fc8000f8e02ff */
[C---:B------:R-:W-:Y:S02]  /*e510*/  IMAD R7, R2.reuse, UR7, R3 ;  /* 0x0000000702077c24 */ /* 0x040fe4000f8e0203 */
[----:B------:R-:W-:Y:S01]  /*e520*/  IMAD.WIDE.U32 R2, R2, R5, UR4 ;  /* 0x0000000402027e25 */ /* 0x000fe2000f8e0005 */
[----:B------:R-:W-:Y:S01]  /*e530*/  SHF.R.S32.HI R5, RZ, 0x1f, R6 ;  /* 0x0000001fff057819 */ /* 0x000fe20000011406 */
[----:B------:R-:W-:Y:S02]  /*e540*/  ULDC UR4, c[0x0][0x2b8] ;  /* 0x0000ae0000047ab9 */ /* 0x000fe40000000800 */
[----:B------:R-:W-:Y:S02]  /*e550*/  IMAD.IADD R3, R3, 0x1, R7 ;  /* 0x0000000103037824 */ /* 0x000fe400078e0207 */
[----:B------:R-:W-:Y:S02]  /*e560*/  IMAD R5, R5, UR8, RZ ;  /* 0x0000000805057c24 */ /* 0x000fe4000f8e02ff */
[----:B------:R-:W-:-:S04]  /*e570*/  IMAD.WIDE.U32 R2, R6, UR8, R2 ;  /* 0x0000000806027c25 */ /* 0x000fc8000f8e0002 */
[----:B------:R-:W-:Y:S01]  /*e580*/  IMAD R6, R6, UR9, R5 ;  /* 0x0000000906067c24 */ /* 0x000fe2000f8e0205 */
[----:B------:R-:W-:-:S04]  /*e590*/  IADD3 R5, P0, R2, UR10, RZ ;  /* 0x0000000a02057c10 */ /* 0x000fc8000ff1e0ff */
[----:B------:R-:W-:Y:S02]  /*e5a0*/  IADD3.X R6, R3, UR11, R6, P0, !PT ;  /* 0x0000000b03067c10 */ /* 0x000fe400087fe406 */
[----:B------:R-:W-:Y:S01]  /*e5b0*/  ISETP.GE.AND P0, PT, R19, UR4, PT ;  /* 0x0000000413007c0c */ /* 0x000fe2000bf06270 */
[----:B------:R-:W-:-:S03]  /*e5c0*/  UMOV UR4, 0xffffffff ;  /* 0xffffffff00047882 */ /* 0x000fc60000000000 */
[----:B-1----:R-:W-:Y:S09]  /*e5d0*/  BRA.DIV UR4, `(.L_x_260) ;  /* 0x0000004204647947 */ /* 0x002ff2000b800000 */
[----:B------:R-:W0:Y:S01]  /*e5e0*/  SHFL.IDX PT, R3, R0, RZ, 0x1c1f ;  /* 0x001c1fff00037589 */ /* 0x000e2200000e0000 */
[----:B------:R-:W-:Y:S02]  /*e5f0*/  IMAD R8, R20, 0xc0, R21 ;  /* 0x000000c014087824 */ /* 0x000fe400078e0215 */
[----:B------:R-:W-:Y:S01]  /*e600*/  IMAD R7, R9, UR41, RZ ;  /* 0x0000002909077c24 */ /* 0x000fe2000f8e02ff */
[----:B------:R-:W1:Y:S04]  /*e610*/  SHFL.IDX PT, R2, R4, RZ, 0x1c1f ;  /* 0x001c1fff04027589 */ /* 0x000e6800000e0000 */
[----:B------:R-:W-:-:S13]  /*e620*/  ISETP.GE.AND P2, PT, R8, R7, PT ;  /* 0x000000070800720c */ /* 0x000fda0003f46270 */
[----:B0-----:R-:W-:-:S05]  /*e630*/  @!P2 IADD3 R3, P1, R19, R3, RZ ;  /* 0x000000031303a210 */ /* 0x001fca0007f3e0ff */
[----:B-1----:R-:W-:-:S05]  /*e640*/  @!P2 IMAD.X R2, RZ, RZ, R2, P1 ;  /* 0x000000ffff02a224 */ /* 0x002fca00008e0602 */
[----:B------:R-:W-:-:S04]  /*e650*/  @!P2 LOP3.LUT R3, R3, R2, RZ, 0x3c, !PT ;  /* 0x000000020303a212 */ /* 0x000fc800078e3cff */
[----:B------:R-:W-:-:S04]  /*e660*/  @!P2 LOP3.LUT R2, R3, R2, RZ, 0x3c, !PT ;  /* 0x000000020302a212 */ /* 0x000fc800078e3cff */
[----:B------:R-:W-:-:S05]  /*e670*/  @!P2 LOP3.LUT R3, R3, R2, RZ, 0x3c, !PT ;  /* 0x000000020303a212 */ /* 0x000fca00078e3cff */
[----:B------:R-:W-:Y:S01]  /*e680*/  @!PT LDS RZ, [RZ] ;  /* 0x00000000fffff984 */ /* 0x000fe20000000800 */
[----:B-----5:R0:W-:Y:S02]  /*e690*/  @!P2 LDGSTS.E.BYPASS.LTC128B.128 [R18+0xb000], desc[UR50][R2.64], !P0 ;  /* 0x0b0000000212afae */ /* 0x0201e4000c101d72 */
[----:B0-----:R-:W-:Y:S02]  /*e6a0*/  VIADD R2, R8, 0x20 ;  /* 0x0000002008027836 */ /* 0x001fe40000000000 */
[----:B------:R-:W0:Y:S03]  /*e6b0*/  SHFL.IDX PT, R3, R0, 0x1, 0x1c1f ;  /* 0x003c1f0000037f89 */ /* 0x000e2600000e0000 */
[----:B------:R-:W-:Y:S02]  /*e6c0*/  ISETP.GE.AND P2, PT, R2, R7, PT ;  /* 0x000000070200720c */ /* 0x000fe40003f46270 */
[----:B------:R-:W1:Y:S11]  /*e6d0*/  SHFL.IDX PT, R2, R4, 0x1, 0x1c1f ;  /* 0x003c1f0004027f89 */ /* 0x000e7600000e0000 */
[----:B0-----:R-:W-:-:S05]  /*e6e0*/  @!P2 IADD3 R3, P1, R19, R3, RZ ;  /* 0x000000031303a210 */ /* 0x001fca0007f3e0ff */
[----:B-1----:R-:W-:-:S05]  /*e6f0*/  @!P2 IMAD.X R2, RZ, RZ, R2, P1 ;  /* 0x000000ffff02a224 */ /* 0x002fca00008e0602 */
[----:B------:R-:W-:-:S04]  /*e700*/  @!P2 LOP3.LUT R3, R3, R2, RZ, 0x3c, !PT ;  /* 0x000000020303a212 */ /* 0x000fc800078e3cff */
[----:B------:R-:W-:-:S04]  /*e710*/  @!P2 LOP3.LUT R2, R3, R2, RZ, 0x3c, !PT ;  /* 0x000000020302a212 */ /* 0x000fc800078e3cff */
[----:B------:R-:W-:-:S05]  /*e720*/  @!P2 LOP3.LUT R3, R3, R2, RZ, 0x3c, !PT ;  /* 0x000000020303a212 */ /* 0x000fca00078e3cff */
[----:B------:R0:W-:Y:S02]  /*e730*/  @!P2 LDGSTS.E.BYPASS.LTC128B.128 [R18+0xb800], desc[UR50][R2.64], !P0 ;  /* 0x0b8000000212afae */ /* 0x0001e4000c101d72 */
[----:B0-----:R-:W-:Y:S02]  /*e740*/  IADD3 R2, R8, 0x40, RZ ;  /* 0x0000004008027810 */ /* 0x001fe40007ffe0ff */
[----:B------:R-:W0:Y:S02]  /*e750*/  SHFL.IDX PT, R3, R0, 0x2, 0x1c1f ;  /* 0x005c1f0000037f89 */ /* 0x000e2400000e0000 */
[----:B------:R-:W-:Y:S02]  /*e760*/  ISETP.GE.AND P2, PT, R2, R7, PT ;  /* 0x000000070200720c */ /* 0x000fe40003f46270 */
[----:B------:R-:W-:Y:S04]  /*e770*/  SHFL.IDX PT, R0, R0, 0x3, 0x1c1f ;  /* 0x007c1f0000007f89 */ /* 0x000fe800000e0000 */
[----:B------:R-:W1:Y:S04]  /*e780*/  SHFL.IDX PT, R2, R4, 0x2, 0x1c1f ;  /* 0x005c1f0004027f89 */ /* 0x000e6800000e0000 */
[----:B------:R-:W2:Y:S03]  /*e790*/  SHFL.IDX PT, R4, R4, 0x3, 0x1c1f ;  /* 0x007c1f0004047f89 */ /* 0x000ea600000e0000 */
[----:B0-----:R-:W-:-:S05]  /*e7a0*/  @!P2 IADD3 R3, P1, R19, R3, RZ ;  /* 0x000000031303a210 */ /* 0x001fca0007f3e0ff */
[----:B-1----:R-:W-:-:S05]  /*e7b0*/  @!P2 IMAD.X R2, RZ, RZ, R2, P1 ;  /* 0x000000ffff02a224 */ /* 0x002fca00008e0602 */
[----:B------:R-:W-:-:S04]  /*e7c0*/  @!P2 LOP3.LUT R3, R3, R2, RZ, 0x3c, !PT ;  /* 0x000000020303a212 */ /* 0x000fc800078e3cff */
[----:B------:R-:W-:-:S04]  /*e7d0*/  @!P2 LOP3.LUT R2, R3, R2, RZ, 0x3c, !PT ;  /* 0x000000020302a212 */ /* 0x000fc800078e3cff */
[----:B------:R-:W-:-:S05]  /*e7e0*/  @!P2 LOP3.LUT R3, R3, R2, RZ, 0x3c, !PT ;  /* 0x000000020303a212 */ /* 0x000fca00078e3cff */
[----:B------:R0:W-:Y:S02]  /*e7f0*/  @!P2 LDGSTS.E.BYPASS.LTC128B.128 [R18+0xc000], desc[UR50][R2.64], !P0 ;  /* 0x0c0000000212afae */ /* 0x0001e4000c101d72 */
[----:B0-----:R-:W-:-:S05]  /*e800*/  VIADD R2, R8, 0x60 ;  /* 0x0000006008027836 */ /* 0x001fca0000000000 */
[----:B------:R-:W-:-:S13]  /*e810*/  ISETP.GE.AND P2, PT, R2, R7, PT ;  /* 0x000000070200720c */ /* 0x000fda0003f46270 */
[----:B------:R-:W-:-:S05]  /*e820*/  @!P2 IADD3 R0, P1, R19, R0, RZ ;  /* 0x000000001300a210 */ /* 0x000fca0007f3e0ff */
[----:B--2---:R-:W-:-:S04]  /*e830*/  @!P2 IMAD.X R2, RZ, RZ, R4, P1 ;  /* 0x000000ffff02a224 */ /* 0x004fc800008e0604 */
[----:B------:R-:W-:Y:S02]  /*e840*/  @!P2 IMAD.MOV.U32 R3, RZ, RZ, R2 ;  /* 0x000000ffff03a224 */ /* 0x000fe400078e0002 */
[----:B------:R-:W-:Y:S02]  /*e850*/  @!P2 IMAD.MOV.U32 R2, RZ, RZ, R0 ;  /* 0x000000ffff02a224 */ /* 0x000fe400078e0000 */
[----:B------:R-:W-:-:S03]  /*e860*/  VIADD R0, R8, 0x80 ;  /* 0x0000008008007836 */ /* 0x000fc60000000000 */
[----:B------:R0:W-:Y:S02]  /*e870*/  @!P2 LDGSTS.E.BYPASS.LTC128B.128 [R18+0xc800], desc[UR50][R2.64], !P0 ;  /* 0x0c8000000212afae */ /* 0x0001e4000c101d72 */
[----:B------:R-:W-:Y:S02]  /*e880*/  ISETP.GE.AND P2, PT, R0, R7, PT ;  /* 0x000000070000720c */ /* 0x000fe40003f46270 */
[----:B------:R-:W-:Y:S04]  /*e890*/  SHFL.IDX PT, R0, R6, RZ, 0x1c1f ;  /* 0x001c1fff06007589 */ /* 0x000fe800000e0000 */
[----:B------:R-:W-:Y:S04]  /*e8a0*/  SHFL.IDX PT, R6, R6, 0x1, 0x1c1f ;  /* 0x003c1f0006067f89 */ /* 0x000fe800000e0000 */
[----:B0-----:R-:W0:Y:S03]  /*e8b0*/  SHFL.IDX PT, R2, R5, RZ, 0x1c1f ;  /* 0x001c1fff05027589 */ /* 0x001e2600000e0000 */
[----:B0-----:R-:W-:-:S04]  /*e8c0*/  @!P2 IADD3 R2, P1, R19, R2, RZ ;  /* 0x000000021302a210 */ /* 0x001fc80007f3e0ff */
[----:B------:R-:W-:-:S05]  /*e8d0*/  @!P2 IADD3.X R0, RZ, R0, RZ, P1, !PT ;  /* 0x00000000ff00a210 */ /* 0x000fca0000ffe4ff */
[----:B------:R-:W-:-:S05]  /*e8e0*/  @!P2 IMAD.MOV.U32 R3, RZ, RZ, R0 ;  /* 0x000000ffff03a224 */ /* 0x000fca00078e0000 */
[----:B------:R0:W-:Y:S04]  /*e8f0*/  @!P2 LDGSTS.E.BYPASS.LTC128B.128 [R18+0xd000], desc[UR50][R2.64], !P0 ;  /* 0x0d0000000212afae */ /* 0x0001e8000c101d72 */
[----:B0-----:R0:W1:Y:S02]  /*e900*/  SHFL.IDX PT, R2, R5, 0x1, 0x1c1f ;  /* 0x003c1f0005027f89 */ /* 0x00106400000e0000 */
.L_x_360:
[----:B------:R-:W-:-:S05]  /*e910*/  VIADD R8, R8, 0xa0 ;  /* 0x000000a008087836 */ /* 0x000fca0000000000 */
[----:B------:R-:W-:-:S13]  /*e920*/  ISETP.GE.AND P1, PT, R8, R7, PT ;  /* 0x000000070800720c */ /* 0x000fda0003f26270 */
[----:B-1----:R-:W-:-:S05]  /*e930*/  @!P1 IADD3 R2, P2, R19, R2, RZ ;  /* 0x0000000213029210 */ /* 0x002fca0007f5e0ff */
[----:B------:R-:W-:-:S05]  /*e940*/  @!P1 IMAD.X R3, RZ, RZ, R6, P2 ;  /* 0x000000ffff039224 */ /* 0x000fca00010e0606 */
[----:B------:R-:W-:Y:S01]  /*e950*/  @!PT LDS RZ, [RZ] ;  /* 0x00000000fffff984 */ /* 0x000fe20000000800 */
[----:B------:R-:W-:Y:S01]  /*e960*/  @!PT LDS RZ, [RZ] ;  /* 0x00000000fffff984 */ /* 0x000fe20000000800 */
[----:B------:R-:W-:Y:S01]  /*e970*/  @!PT LDS RZ, [RZ] ;  /* 0x00000000fffff984 */ /* 0x000fe20000000800 */
[----:B------:R1:W-:Y:S01]  /*e980*/  @!P1 LDGSTS.E.BYPASS.LTC128B.128 [R18+0xd800], desc[UR50][R2.64], !P0 ;  /* 0x0d80000002129fae */ /* 0x0003e2000c101d72 */
[----:B------:R-:W-:Y:S01]  /*e990*/  PLOP3.LUT P0, PT, PT, PT, PT, 0x80, 0x0 ;  /* 0x000000000000781c */ /* 0x000fe20003f0f070 */
[----:B------:R-:W-:-:S12]  /*e9a0*/  NOP ;  /* 0x0000000000007918 */ /* 0x000fd80000000000 */
.L_x_261:
[----:B------:R-:W-:Y:S02]  /*e9b0*/  PLOP3.LUT P1, PT, P1, P0, PT, 0xa2, 0x0 ;  /* 0x000000000000781c */ /* 0x000fe40000f21472 */
[----:B------:R-:W-:-:S08]  /*e9c0*/  @P0 R2UR P1, UR4, R16 ;  /* 0x00000000100402ca */ /* 0x000fd00000020000 */
[----:B------:R-:W-:-:S05]  /*e9d0*/  @P0 PLOP3.LUT P0, PT, P1, PT, PT, 0x80, 0x0 ;  /* 0x000000000000081c */ /* 0x000fca0000f0f070 */
[----:B------:R-:W-:Y:S01]  /*e9e0*/  @!P1 SYNCS.ARRIVE.TRANS64.RED.A0T1 RZ, [UR4+0x13200], RZ ;  /* 0x013200ffffff99a7 */ /* 0x000fe20008200404 */
[----:B------:R-:W-:Y:S07]  /*e9f0*/  @!P1 ARRIVES.LDGSTSBAR.64.TRANSCNT [UR4+0x13200] ;  /* 0x01320000ff0099b0 */ /* 0x000fee0008000a84 */
[----:B------:R-:W-:Y:S05]  /*ea00*/  @P0 BRA.U.ANY `(.L_x_261) ;  /* 0xfffffffd00e80947 */ /* 0x000fea000393ffff */
[----:B-1----:R-:W2:Y:S02]  /*ea10*/  LDL.LU R2, [R1+0x3c] ;  /* 0x00003c0001027983 */ /* 0x002ea40000300800 */
[----:B--2---:R-:W-:-:S05]  /*ea20*/  VIADD R2, R2, 0x1 ;  /* 0x0000000102027836 */ /* 0x004fca0000000000 */
[----:B------:R1:W-:Y:S01]  /*ea30*/  STL [R1+0x3c], R2 ;  /* 0x00003c0201007387 */ /* 0x0003e20000100800 */
[----:B------:R-:W-:-:S04]  /*ea40*/  LEA.HI R0, R2, R2, RZ, 0x1 ;  /* 0x0000000202007211 */ /* 0x000fc800078f08ff */
[----:B------:R-:W-:-:S05]  /*ea50*/  LOP3.LUT R0, R0, 0xfffffffe, RZ, 0xc0, !PT ;  /* 0xfffffffe00007812 */ /* 0x000fca00078ec0ff */
[----:B------:R-:W-:-:S05]  /*ea60*/  IMAD.IADD R0, R2, 0x1, -R0 ;  /* 0x0000000102007824 */ /* 0x000fca00078e0a00 */
[----:B------:R-:W-:Y:S01]  /*ea70*/  SHF.L.U32 R3, R0, 0x1f, RZ ;  /* 0x0000001f00037819 */ /* 0x000fe200000006ff */
[----:B------:R-:W-:Y:S01]  /*ea80*/  NOP ;  /* 0x0000000000007918 */ /* 0x000fe20000000000 */
[----:B------:R1:W-:Y:S01]  /*ea90*/  SYNCS.ARRIVE.TRANS64.A1T0 RZ, [R16+URZ+0x13200], RZ ;  /* 0x013200ff10ff79a7 */ /* 0x0003e2000810003f */
[----:B------:R-:W-:Y:S01]  /*eaa0*/  BSSY B0, `(.L_x_262) ;  /* 0x0000003000007945 */ /* 0x000fe20003800000 */
[----:B------:R-:W2:Y:S03]  /*eab0*/  SYNCS.PHASECHK.TRANS64.TRYWAIT P0, [R16+URZ+0x13220], R3 ;  /* 0x01322003100075a7 */ /* 0x000ea6000800017f */
[----:B-12---:R-:W-:Y:S05]  /*eac0*/  @!P0 BRA `(.L_x_263) ;  /* 0x0000004400108947 */ /* 0x006fea0003800000 */
.L_x_361:
[----:B------:R-:W-:Y:S05]  /*ead0*/  BSYNC B0 ;  /* 0x0000000000007941 */ /* 0x000fea0003800000 */
.L_x_262:
[----:B------:R-:W2:Y:S01]  /*eae0*/  LDL R0, [R1+0x20] ;  /* 0x0000200001007983 */ /* 0x000ea20000100800 */
[----:B------:R-:W-:-:S06]  /*eaf0*/  UIADD3 UR4, UR47, -0x2, URZ ;  /* 0xfffffffe2f047890 */ /* 0x000fcc000fffe03f */
[----:B--2---:R-:W-:-:S13]  /*eb00*/  ISETP.LE.AND P0, PT, R0, UR4, PT ;  /* 0x0000000400007c0c */ /* 0x004fda000bf03270 */
[----:B------:R-:W-:Y:S05]  /*eb10*/  @!P0 BRA `(.L_x_264) ;  /* 0x0000001400208947 */ /* 0x000fea0003800000 */
[----:B------:R2:W5:Y:S01]  /*eb20*/  LDL.LU R21, [R1] ;  /* 0x0000000001157983 */ /* 0x0005620000300800 */
[----:B------:R-:W-:Y:S01]  /*eb30*/  IMAD.MOV.U32 R20, RZ, RZ, R27 ;  /* 0x000000ffff147224 */ /* 0x000fe200078e001b */
[----:B------:R-:W-:-:S07]  /*eb40*/  MOV R28, UR4 ;  /* 0x00000004001c7c02 */ /* 0x000fce0008000f00 */
.L_x_284:
[----:B---3--:R-:W3:Y:S01]  /*eb50*/  LDL R6, [R1+0xc] ;  /* 0x00000c0001067983 */ /* 0x008ee20000100800 */
[----:B------:R-:W4:Y:S03]  /*eb60*/  LDC R2, c[0x0][0x430] ;  /* 0x00010c00ff027b82 */ /* 0x000f260000000800 */
[----:B0-----:R-:W2:Y:S01]  /*eb70*/  LDL R9, [R1+0x1c] ;  /* 0x00001c0001097983 */ /* 0x001ea20000100800 */
[----:B------:R-:W1:Y:S03]  /*eb80*/  S2R R0, SR_TID.X ;  /* 0x0000000000007919 */ /* 0x000e660000002100 */
[----:B------:R-:W2:Y:S01]  /*eb90*/  LDL R12, [R1+0x20] ;  /* 0x00002000010c7983 */ /* 0x000ea20000100800 */
[----:B----4-:R-:W-:Y:S02]  /*eba0*/  ISETP.NE.AND P0, PT, R2, 0x1, PT ;  /* 0x000000010200780c */ /* 0x010fe40003f05270 */
[----:B------:R-:W4:Y:S11]  /*ebb0*/  S2R R2, SR_TID.X ;  /* 0x0000000000027919 */ /* 0x000f360000002100 */
[----:B0-----:R-:W0:Y:S01]  /*ebc0*/  @P0 LDC R5, c[0x0][0x434] ;  /* 0x00010d00ff050b82 */ /* 0x001e220000000800 */
[----:B-1----:R-:W-:-:S04]  /*ebd0*/  LOP3.LUT R0, R0, 0x7f, RZ, 0xc0, !PT ;  /* 0x0000007f00007812 */ /* 0x002fc800078ec0ff */
[----:B------:R-:W-:-:S03]  /*ebe0*/  SHF.R.U32.HI R0, RZ, 0x2, R0 ;  /* 0x00000002ff007819 */ /* 0x000fc60000011600 */
[----:B------:R-:W1:Y:S08]  /*ebf0*/  @P0 LDC R3, c[0x0][0x434] ;  /* 0x00010d00ff030b82 */ /* 0x000e700000000800 */
[----:B------:R-:W1:Y:S01]  /*ec00*/  @P0 LDC R4, c[0x0][0x438] ;  /* 0x00010e00ff040b82 */ /* 0x000e620000000800 */
[C---:B----4-:R-:W-:Y:S01]  /*ec10*/  IMAD.SHL.U32 R7, R2.reuse, 0x20, RZ ;  /* 0x0000002002077824 */ /* 0x050fe200078e00ff */
[----:B------:R-:W-:-:S04]  /*ec20*/  LOP3.LUT R2, R2, 0x7f, RZ, 0xc0, !PT ;  /* 0x0000007f02027812 */ /* 0x000fc800078ec0ff */
[----:B------:R-:W-:Y:S02]  /*ec30*/  LOP3.LUT R7, R0, 0x60, R7, 0xf8, !PT ;  /* 0x0000006000077812 */ /* 0x000fe400078ef807 */
[----:B------:R-:W4:Y:S01]  /*ec40*/  @P0 LDC R0, c[0x0][0x438] ;  /* 0x00010e00ff000b82 */ /* 0x000f220000000800 */
[----:B------:R-:W-:Y:S01]  /*ec50*/  SHF.R.U32.HI R2, RZ, 0x2, R2 ;  /* 0x00000002ff027819 */ /* 0x000fe20000011602 */
[----:B------:R-:W-:Y:S05]  /*ec60*/  YIELD ;  /* 0x0000000000007946 */ /* 0x000fea0003800000 */
[----:B------:R-:W-:Y:S01]  /*ec70*/  ULDC.64 UR6, c[0x0][0x428] ;  /* 0x00010a0000067ab9 */ /* 0x000fe20000000a00 */
[----:B------:R-:W-:Y:S01]  /*ec80*/  ULDC UR4, c[0x0][0x430] ;  /* 0x00010c0000047ab9 */ /* 0x000fe20000000800 */
[----:B------:R-:W-:Y:S01]  /*ec90*/  ULDC.64 UR8, c[0x0][0x418] ;  /* 0x0001060000087ab9 */ /* 0x000fe20000000a00 */
[----:B---3--:R-:W-:-:S02]  /*eca0*/  IMAD R8, R28, 0xa0, R6 ;  /* 0x000000a01c087824 */ /* 0x008fc400078e0206 */
[----:B------:R-:W3:Y:S02]  /*ecb0*/  S2R R6, SR_TID.X ;  /* 0x0000000000067919 */ /* 0x000ee40000002100 */
[----:B------:R-:W-:-:S04]  /*ecc0*/  IMAD.IADD R10, R7, 0x1, R8 ;  /* 0x00000001070a7824 */ /* 0x000fc800078e0208 */
[----:B0-----:R-:W-:-:S04]  /*ecd0*/  @P0 IMAD.HI.U32 R5, R10, R5, RZ ;  /* 0x000000050a050227 */ /* 0x001fc800078e00ff */
[----:B---3--:R-:W-:-:S05]  /*ece0*/  IMAD.SHL.U32 R7, R6, 0x20, RZ ;  /* 0x0000002006077824 */ /* 0x008fca00078e00ff */
[----:B------:R-:W-:-:S04]  /*ecf0*/  LOP3.LUT R7, R2, 0x60, R7, 0xf8, !PT ;  /* 0x0000006002077812 */ /* 0x000fc800078ef807 */
[----:B------:R-:W-:-:S05]  /*ed00*/  LOP3.LUT R7, R7, 0x80, RZ, 0xfc, !PT ;  /* 0x0000008007077812 */ /* 0x000fca00078efcff */
[----:B------:R-:W-:Y:S02]  /*ed10*/  IMAD.IADD R8, R7, 0x1, R8 ;  /* 0x0000000107087824 */ /* 0x000fe400078e0208 */
[----:B------:R-:W-:Y:S02]  /*ed20*/  IMAD.MOV.U32 R2, RZ, RZ, R10 ;  /* 0x000000ffff027224 */ /* 0x000fe400078e000a */
[----:B-1----:R-:W-:Y:S01]  /*ed30*/  @P0 IMAD.HI.U32 R3, R8, R3, RZ ;  /* 0x0000000308030227 */ /* 0x002fe200078e00ff */
[----:B------:R-:W-:-:S03]  /*ed40*/  @P0 SHF.R.U32.HI R2, RZ, R4, R5 ;  /* 0x00000004ff020219 */ /* 0x000fc60000011605 */
[----:B------:R-:W-:Y:S01]  /*ed50*/  IMAD.MOV.U32 R6, RZ, RZ, R8 ;  /* 0x000000ffff067224 */ /* 0x000fe200078e0008 */
[----:B----4-:R-:W-:Y:S01]  /*ed60*/  @P0 SHF.R.U32.HI R6, RZ, R0, R3 ;  /* 0x00000000ff060219 */ /* 0x010fe20000011603 */
[----:B--2---:R-:W-:Y:S01]  /*ed70*/  IMAD R0, R9, UR6, RZ ;  /* 0x0000000609007c24 */ /* 0x004fe2000f8e02ff */
[----:B------:R-:W-:Y:S02]  /*ed80*/  SHF.R.S32.HI R3, RZ, 0x1f, R2 ;  /* 0x0000001fff037819 */ /* 0x000fe40000011402 */
[----:B------:R-:W-:Y:S01]  /*ed90*/  IADD3 R4, -R2, RZ, RZ ;  /* 0x000000ff02047210 */ /* 0x000fe20007ffe1ff */
[C---:B------:R-:W-:Y:S02]  /*eda0*/  IMAD R0, R29.reuse, UR7, R0 ;  /* 0x000000071d007c24 */ /* 0x040fe4000f8e0200 */
[----:B------:R-:W-:-:S04]  /*edb0*/  IMAD.WIDE.U32 R2, R29, UR6, R2 ;  /* 0x000000061d027c25 */ /* 0x000fc8000f8e0002 */
[----:B------:R-:W-:Y:S01]  /*edc0*/  IMAD R10, R4, UR4, R10 ;  /* 0x00000004040a7c24 */ /* 0x000fe2000f8e020a */
[----:B------:R-:W-:Y:S01]  /*edd0*/  LEA R4, P0, R2, UR8, 0x2 ;  /* 0x0000000802047c11 */ /* 0x000fe2000f8010ff */
[----:B------:R-:W-:-:S05]  /*ede0*/  IMAD.IADD R3, R0, 0x1, R3 ;  /* 0x0000000100037824 */ /* 0x000fca00078e0203 */
[----:B------:R-:W-:-:S05]  /*edf0*/  LEA.HI.X R5, R2, UR9, R3, 0x2, P0 ;  /* 0x0000000902057c11 */ /* 0x000fca00080f1403 */
[----:B------:R0:W2:Y:S01]  /*ee00*/  LDG.E R9, desc[UR50][R4.64] ;  /* 0x0000003204097981 */ /* 0x0000a2000c1e1900 */
[----:B------:R-:W-:Y:S01]  /*ee10*/  ISETP.GT.U32.AND P1, PT, R7, 0x9f, PT ;  /* 0x0000009f0700780c */ /* 0x000fe20003f24070 */
[----:B------:R-:W-:-:S12]  /*ee20*/  VIADD R27, R20, 0x1 ;  /* 0x00000001141b7836 */ /* 0x000fd80000000000 */
[--C-:B------:R-:W-:Y:S01]  /*ee30*/  @!P1 SHF.R.S32.HI R3, RZ, 0x1f, R6.reuse ;  /* 0x0000001fff039819 */ /* 0x100fe20000011406 */
[--C-:B------:R-:W-:Y:S02]  /*ee40*/  @!P1 IMAD.MOV.U32 R2, RZ, RZ, R6.reuse ;  /* 0x000000ffff029224 */ /* 0x100fe400078e0006 */
[----:B0-----:R-:W-:Y:S02]  /*ee50*/  IMAD.MOV R4, RZ, RZ, -R6 ;  /* 0x000000ffff047224 */ /* 0x001fe400078e0a06 */
[----:B------:R-:W-:-:S04]  /*ee60*/  @!P1 IMAD.WIDE.U32 R2, R29, UR6, R2 ;  /* 0x000000061d029c25 */ /* 0x000fc8000f8e0002 */
[----:B------:R-:W-:Y:S01]  /*ee70*/  IMAD R8, R4, UR4, R8 ;  /* 0x0000000404087c24 */ /* 0x000fe2000f8e0208 */
[----:B------:R-:W-:Y:S01]  /*ee80*/  @!P1 LEA R4, P0, R2, UR8, 0x2 ;  /* 0x0000000802049c11 */ /* 0x000fe2000f8010ff */
[----:B------:R-:W-:Y:S02]  /*ee90*/  @!P1 IMAD.IADD R0, R0, 0x1, R3 ;  /* 0x0000000100009824 */ /* 0x000fe400078e0203 */
[----:B------:R-:W-:-:S03]  /*eea0*/  IMAD.MOV.U32 R7, RZ, RZ, RZ ;  /* 0x000000ffff077224 */ /* 0x000fc600078e00ff */
[----:B------:R-:W-:Y:S02]  /*eeb0*/  @!P1 LEA.HI.X R5, R2, UR9, R0, 0x2, P0 ;  /* 0x0000000902059c11 */ /* 0x000fe400080f1400 */
[----:B------:R-:W-:Y:S02]  /*eec0*/  MOV R0, R28 ;  /* 0x0000001c00007202 */ /* 0x000fe40000000f00 */
[----:B------:R-:W-:Y:S01]  /*eed0*/  ISETP.NE.AND P0, PT, R27, 0x2, PT ;  /* 0x000000021b00780c */ /* 0x000fe20003f05270 */
[----:B-----5:R0:W5:Y:S01]  /*eee0*/  @!P1 LDG.E R7, desc[UR50][R4.64] ;  /* 0x0000003204079981 */ /* 0x020162000c1e1900 */
[----:B------:R-:W-:Y:S02]  /*eef0*/  ISETP.GT.AND P1, PT, R0, R12, PT ;  /* 0x0000000c0000720c */ /* 0x000fe40003f24270 */
[----:B------:R-:W-:-:S04]  /*ef00*/  SEL R0, RZ, 0x1, P0 ;  /* 0x00000001ff007807 */ /* 0x000fc80000000000 */
[----:B------:R-:W-:Y:S01]  /*ef10*/  LOP3.LUT R2, R21, R0, RZ, 0x3c, !PT ;  /* 0x0000000015027212 */ /* 0x000fe200078e3cff */
[----:B------:R-:W-:-:S04]  /*ef20*/  IMAD.U32 R11, RZ, RZ, UR44 ;  /* 0x0000002cff0b7e24 */ /* 0x000fc8000f8e00ff */
[----:B------:R0:W-:Y:S01]  /*ef30*/  STL [R1], R2 ;  /* 0x0000000201007387 */ /* 0x0001e20000100800 */
[----:B------:R-:W-:Y:S01]  /*ef40*/  ISETP.NE.AND P2, PT, R11, 0x3, PT ;  /* 0x000000030b00780c */ /* 0x000fe20003f45270 */
[----:B------:R-:W-:Y:S01]  /*ef50*/  VIADD R28, R28, 0xffffffff ;  /* 0xffffffff1c1c7836 */ /* 0x000fe20000000000 */
[----:B------:R-:W-:Y:S02]  /*ef60*/  SEL R27, R27, RZ, P0 ;  /* 0x000000ff1b1b7207 */ /* 0x000fe40000000000 */
[----:B--2---:R-:W-:-:S09]  /*ef70*/  SHF.R.S32.HI R25, RZ, 0x1f, R9 ;  /* 0x0000001fff197819 */ /* 0x004fd20000011409 */
[----:B0-----:R-:W-:Y:S05]  /*ef80*/  @!P2 BRA `(.L_x_265) ;  /* 0x000000000004a947 */ /* 0x001fea0003800000 */
[----:B------:R-:W-:Y:S01]  /*ef90*/  BPT.TRAP 0x1 ;  /* 0x000000040000795c */ /* 0x000fe20000300000 */
.L_x_265:
[----:B------:R-:W-:Y:S01]  /*efa0*/  IMAD R0, R27, 0x8, R16 ;  /* 0x000000081b007824 */ /* 0x000fe200078e0210 */
[----:B------:R-:W-:Y:S01]  /*efb0*/  SHF.L.U32 R26, R2, 0x1f, RZ ;  /* 0x0000001f021a7819 */ /* 0x000fe200000006ff */
[----:B------:R-:W-:Y:S01]  /*efc0*/  BSSY B0, `(.L_x_266) ;  /* 0x0000004000007945 */ /* 0x000fe20003800000 */
[----:B------:R-:W-:Y:S02]  /*efd0*/  SHF.R.S32.HI R22, RZ, 0x1f, R10 ;  /* 0x0000001fff167819 */ /* 0x000fe4000001140a */
[----:B------:R-:W0:Y:S02]  /*efe0*/  SYNCS.PHASECHK.TRANS64.TRYWAIT P0, [R0+URZ+0x13280], R26 ;  /* 0x0132801a000075a7 */ /* 0x000e24000800017f */
[----:B0-----:R-:W-:Y:S05]  /*eff0*/  @!P0 BRA `(.L_x_267) ;  /* 0x0000003c00d88947 */ /* 0x001fea0003800000 */
.L_x_362:
[----:B------:R-:W-:Y:S05]  /*f000*/  BSYNC B0 ;  /* 0x0000000000007941 */ /* 0x000fea0003800000 */
.L_x_266:
[----:B------:R-:W2:Y:S01]  /*f010*/  LDL R13, [R1+0x28] ;  /* 0x00002800010d7983 */ /* 0x000ea20000100800 */
[----:B------:R-:W-:Y:S01]  /*f020*/  ULDC.64 UR4, c[0x0][0x328] ;  /* 0x0000ca0000047ab9 */ /* 0x000fe20000000a00 */
[----:B------:R-:W-:Y:S01]  /*f030*/  ULDC.64 UR6, c[0x0][0x338] ;  /* 0x0000ce0000067ab9 */ /* 0x000fe20000000a00 */
[----:B------:R-:W-:Y:S01]  /*f040*/  IMAD R4, R22, UR4, RZ ;  /* 0x0000000416047c24 */ /* 0x000fe2000f8e02ff */
[----:B------:R-:W1:Y:S01]  /*f050*/  S2R R11, SR_TID.X ;  /* 0x00000000000b7919 */ /* 0x000e620000002100 */
[C---:B------:R-:W-:Y:S01]  /*f060*/  IMAD.WIDE.U32 R2, R10.reuse, UR4, RZ ;  /* 0x000000040a027c25 */ /* 0x040fe2000f8e00ff */
[----:B------:R-:W-:Y:S01]  /*f070*/  SHF.R.S32.HI R23, RZ, 0x1f, R8 ;  /* 0x0000001fff177819 */ /* 0x000fe20000011408 */
[----:B------:R-:W3:Y:S01]  /*f080*/  LDC R12, c[0x0][0x2f4] ;  /* 0x0000bd00ff0c7b82 */ /* 0x000ee20000000800 */
[----:B-----5:R-:W-:Y:S01]  /*f090*/  SHF.R.S32.HI R24, RZ, 0x1f, R7 ;  /* 0x0000001fff187819 */ /* 0x020fe20000011407 */
[----:B------:R-:W-:Y:S02]  /*f0a0*/  IMAD R4, R10, UR5, R4 ;  /* 0x000000050a047c24 */ /* 0x000fe4000f8e0204 */
[----:B------:R-:W-:-:S02]  /*f0b0*/  IMAD R6, R23, UR4, RZ ;  /* 0x0000000417067c24 */ /* 0x000fc4000f8e02ff */
[----:B------:R-:W-:Y:S02]  /*f0c0*/  IMAD.IADD R3, R3, 0x1, R4 ;  /* 0x0000000103037824 */ /* 0x000fe400078e0204 */
[----:B------:R-:W-:Y:S02]  /*f0d0*/  IMAD R4, R25, UR6, RZ ;  /* 0x0000000619047c24 */ /* 0x000fe4000f8e02ff */
[----:B------:R-:W-:-:S04]  /*f0e0*/  IMAD.WIDE.U32 R2, R9, UR6, R2 ;  /* 0x0000000609027c25 */ /* 0x000fc8000f8e0002 */
[----:B------:R-:W-:Y:S02]  /*f0f0*/  IMAD R4, R9, UR7, R4 ;  /* 0x0000000709047c24 */ /* 0x000fe4000f8e0204 */
[C---:B------:R-:W-:Y:S02]  /*f100*/  IMAD R6, R8.reuse, UR5, R6 ;  /* 0x0000000508067c24 */ /* 0x040fe4000f8e0206 */
[----:B------:R-:W-:Y:S02]  /*f110*/  IMAD.IADD R5, R3, 0x1, R4 ;  /* 0x0000000103057824 */ /* 0x000fe400078e0204 */
[----:B------:R-:W-:Y:S02]  /*f120*/  IMAD.MOV.U32 R4, RZ, RZ, R2 ;  /* 0x000000ffff047224 */ /* 0x000fe400078e0002 */
[----:B------:R-:W-:Y:S01]  /*f130*/  IMAD.WIDE.U32 R2, R8, UR4, RZ ;  /* 0x0000000408027c25 */ /* 0x000fe2000f8e00ff */
[----:B------:R-:W-:-:S03]  /*f140*/  ULDC.64 UR4, c[0x0][0x330] ;  /* 0x0000cc0000047ab9 */ /* 0x000fc60000000a00 */
[----:B------:R-:W-:Y:S01]  /*f150*/  IMAD.WIDE.U32 R4, R17, UR4, R4 ;  /* 0x0000000411047c25 */ /* 0x000fe2000f8e0004 */
[----:B------:R-:W-:-:S03]  /*f160*/  IADD3 R3, R3, R6, RZ ;  /* 0x0000000603037210 */ /* 0x000fc60007ffe0ff */
[----:B------:R-:W-:Y:S02]  /*f170*/  IMAD R6, R24, UR6, RZ ;  /* 0x0000000618067c24 */ /* 0x000fe4000f8e02ff */
[----:B------:R-:W-:-:S04]  /*f180*/  IMAD.WIDE.U32 R2, R7, UR6, R2 ;  /* 0x0000000607027c25 */ /* 0x000fc8000f8e0002 */
[----:B------:R-:W-:Y:S01]  /*f190*/  IMAD R6, R7, UR7, R6 ;  /* 0x0000000707067c24 */ /* 0x000fe2000f8e0206 */
[----:B------:R-:W-:Y:S01]  /*f1a0*/  ULDC.64 UR6, c[0x0][0x318] ;  /* 0x0000c60000067ab9 */ /* 0x000fe20000000a00 */
[----:B-1----:R-:W-:Y:S01]  /*f1b0*/  IMAD.SHL.U32 R11, R11, 0x10, RZ ;  /* 0x000000100b0b7824 */ /* 0x002fe200078e00ff */
[----:B------:R-:W-:Y:S01]  /*f1c0*/  IADD3 R4, P0, R4, UR6, RZ ;  /* 0x0000000604047c10 */ /* 0x000fe2000ff1e0ff */
[----:B------:R-:W-:Y:S02]  /*f1d0*/  IMAD.IADD R3, R3, 0x1, R6 ;  /* 0x0000000103037824 */ /* 0x000fe400078e0206 */
[----:B------:R-:W-:Y:S01]  /*f1e0*/  IMAD R6, R17, UR5, RZ ;  /* 0x0000000511067c24 */ /* 0x000fe2000f8e02ff */
[----:B------:R-:W-:Y:S01]  /*f1f0*/  LOP3.LUT R11, R11, 0x30, RZ, 0xc0, !PT ;  /* 0x000000300b0b7812 */ /* 0x000fe200078ec0ff */
[----:B------:R-:W-:Y:S01]  /*f200*/  IMAD.WIDE.U32 R2, R17, UR4, R2 ;  /* 0x0000000411027c25 */ /* 0x000fe2000f8e0002 */
[----:B------:R-:W-:Y:S02]  /*f210*/  UMOV UR4, 0xffffffff ;  /* 0xffffffff00047882 */ /* 0x000fe40000000000 */
[----:B------:R-:W-:-:S02]  /*f220*/  IADD3.X R5, R6, UR7, R5, P0, !PT ;  /* 0x0000000706057c10 */ /* 0x000fc400087fe405 */
[----:B------:R-:W-:Y:S02]  /*f230*/  IADD3 R19, P0, R2, UR6, RZ ;  /* 0x0000000602137c10 */ /* 0x000fe4000ff1e0ff */
[----:B---3--:R-:W-:Y:S02]  /*f240*/  ISETP.GE.AND P2, PT, R11, R12, PT ;  /* 0x0000000c0b00720c */ /* 0x008fe40003f46270 */
[----:B------:R-:W-:Y:S01]  /*f250*/  IADD3.X R18, R6, UR7, R3, P0, !PT ;  /* 0x0000000706127c10 */ /* 0x000fe200087fe403 */
[----:B--2---:R-:W-:Y:S01]  /*f260*/  IMAD R6, R27, 0x2800, R13 ;  /* 0x000028001b067824 */ /* 0x004fe200078e020d */
[----:B------:R-:W-:Y:S09]  /*f270*/  BRA.DIV UR4, `(.L_x_268) ;  /* 0x0000003e044c7947 */ /* 0x000ff2000b800000 */
[----:B------:R-:W1:Y:S01]  /*f280*/  S2R R11, SR_TID.X ;  /* 0x00000000000b7919 */ /* 0x000e620000002100 */
[----:B------:R-:W-:Y:S01]  /*f290*/  IMAD.IADD R6, R16, 0x1, R6 ;  /* 0x0000000110067824 */ /* 0x000fe200078e0206 */
[----:B------:R-:W2:Y:S04]  /*f2a0*/  SHFL.IDX PT, R2, R4, RZ, 0x1c1f ;  /* 0x001c1fff04027589 */ /* 0x000ea800000e0000 */
[----:B------:R-:W3:Y:S01]  /*f2b0*/  SHFL.IDX PT, R3, R5, RZ, 0x1c1f ;  /* 0x001c1fff05037589 */ /* 0x000ee200000e0000 */
[----:B-1----:R-:W-:-:S05]  /*f2c0*/  IMAD.SHL.U32 R11, R11, 0x10, RZ ;  /* 0x000000100b0b7824 */ /* 0x002fca00078e00ff */
[----:B------:R-:W-:-:S04]  /*f2d0*/  LOP3.LUT R11, R11, 0x30, RZ, 0xc0, !PT ;  /* 0x000000300b0b7812 */ /* 0x000fc800078ec0ff */
[----:B--2---:R-:W-:-:S05]  /*f2e0*/  IADD3 R2, P0, R11, R2, RZ ;  /* 0x000000020b027210 */ /* 0x004fca0007f1e0ff */
[----:B---3--:R-:W-:-:S05]  /*f2f0*/  IMAD.X R3, RZ, RZ, R3, P0 ;  /* 0x000000ffff037224 */ /* 0x008fca00000e0603 */
[----:B------:R-:W-:Y:S01]  /*f300*/  @!PT LDS RZ, [RZ] ;  /* 0x00000000fffff984 */ /* 0x000fe20000000800 */
[----:B------:R1:W-:Y:S04]  /*f310*/  LDGSTS.E.BYPASS.LTC128B.128 [R6+0x6000], desc[UR50][R2.64], !P2 ;  /* 0x0600000002067fae */ /* 0x0003e8000d101d72 */
[----:B-1----:R-:W1:Y:S04]  /*f320*/  SHFL.IDX PT, R2, R4, 0x1, 0x1c1f ;  /* 0x003c1f0004027f89 */ /* 0x002e6800000e0000 */
[----:B------:R-:W2:Y:S01]  /*f330*/  SHFL.IDX PT, R3, R5, 0x1, 0x1c1f ;  /* 0x003c1f0005037f89 */ /* 0x000ea200000e0000 */
[----:B-1----:R-:W-:-:S05]  /*f340*/  IADD3 R2, P0, R11, R2, RZ ;  /* 0x000000020b027210 */ /* 0x002fca0007f1e0ff */
[----:B--2---:R-:W-:-:S05]  /*f350*/  IMAD.X R3, RZ, RZ, R3, P0 ;  /* 0x000000ffff037224 */ /* 0x004fca00000e0603 */
[----:B------:R1:W-:Y:S04]  /*f360*/  LDGSTS.E.BYPASS.LTC128B.128 [R6+0x6800], desc[UR50][R2.64], !P2 ;  /* 0x0680000002067fae */ /* 0x0003e8000d101d72 */
[----:B-1----:R-:W1:Y:S04]  /*f370*/  SHFL.IDX PT, R2, R4, 0x2, 0x1c1f ;  /* 0x005c1f0004027f89 */ /* 0x002e6800000e0000 */
[----:B------:R-:W2:Y:S01]  /*f380*/  SHFL.IDX PT, R3, R5, 0x2, 0x1c1f ;  /* 0x005c1f0005037f89 */ /* 0x000ea200000e0000 */
[----:B-1----:R-:W-:-:S04]  /*f390*/  IADD3 R2, P0, R11, R2, RZ ;  /* 0x000000020b027210 */ /* 0x002fc80007f1e0ff */
[----:B--2---:R-:W-:-:S05]  /*f3a0*/  IADD3.X R3, RZ, R3, RZ, P0, !PT ;  /* 0x00000003ff037210 */ /* 0x004fca00007fe4ff */
[----:B------:R1:W-:Y:S04]  /*f3b0*/  LDGSTS.E.BYPASS.LTC128B.128 [R6+0x7000], desc[UR50][R2.64], !P2 ;  /* 0x0700000002067fae */ /* 0x0003e8000d101d72 */
[----:B-1----:R-:W1:Y:S04]  /*f3c0*/  SHFL.IDX PT, R2, R4, 0x3, 0x1c1f ;  /* 0x007c1f0004027f89 */ /* 0x002e6800000e0000 */
[----:B------:R-:W2:Y:S01]  /*f3d0*/  SHFL.IDX PT, R3, R5, 0x3, 0x1c1f ;  /* 0x007c1f0005037f89 */ /* 0x000ea200000e0000 */
[----:B-1----:R-:W-:-:S05]  /*f3e0*/  IADD3 R2, P0, R11, R2, RZ ;  /* 0x000000020b027210 */ /* 0x002fca0007f1e0ff */
[----:B--2---:R-:W-:-:S05]  /*f3f0*/  IMAD.X R3, RZ, RZ, R3, P0 ;  /* 0x000000ffff037224 */ /* 0x004fca00000e0603 */
[----:B------:R1:W-:Y:S04]  /*f400*/  LDGSTS.E.BYPASS.LTC128B.128 [R6+0x7800], desc[UR50][R2.64], !P2 ;  /* 0x0780000002067fae */ /* 0x0003e8000d101d72 */
[----:B-1----:R1:W2:Y:S04]  /*f410*/  SHFL.IDX PT, R3, R18, RZ, 0x1c1f ;  /* 0x001c1fff12037589 */ /* 0x0022a800000e0000 */
[----:B------:R1:W3:Y:S02]  /*f420*/  SHFL.IDX PT, R2, R19, RZ, 0x1c1f ;  /* 0x001c1fff13027589 */ /* 0x0002e400000e0000 */
.L_x_374:
[----:B------:R-:W4:Y:S02]  /*f430*/  S2R R4, SR_TID.X ;  /* 0x0000000000047919 */ /* 0x000f240000002100 */
[----:B----4-:R-:W-:-:S05]  /*f440*/  IMAD.SHL.U32 R4, R4, 0x10, RZ ;  /* 0x0000001004047824 */ /* 0x010fca00078e00ff */
[----:B------:R-:W-:-:S04]  /*f450*/  LOP3.LUT R4, R4, 0x30, RZ, 0xc0, !PT ;  /* 0x0000003004047812 */ /* 0x000fc800078ec0ff */
[----:B---3--:R-:W-:-:S05]  /*f460*/  IADD3 R2, P0, R4, R2, RZ ;  /* 0x0000000204027210 */ /* 0x008fca0007f1e0ff */
[----:B--2---:R-:W-:Y:S01]  /*f470*/  IMAD.X R3, RZ, RZ, R3, P0 ;  /* 0x000000ffff037224 */ /* 0x004fe200000e0603 */
[----:B------:R-:W-:-:S04]  /*f480*/  PLOP3.LUT P0, PT, PT, PT, PT, 0x80, 0x0 ;  /* 0x000000000000781c */ /* 0x000fc80003f0f070 */
[----:B------:R-:W-:Y:S01]  /*f490*/  @!PT LDS RZ, [RZ] ;  /* 0x00000000fffff984 */ /* 0x000fe20000000800 */
[----:B------:R-:W-:Y:S01]  /*f4a0*/  @!PT LDS RZ, [RZ] ;  /* 0x00000000fffff984 */ /* 0x000fe20000000800 */
[----:B------:R-:W-:Y:S01]  /*f4b0*/  @!PT LDS RZ, [RZ] ;  /* 0x00000000fffff984 */ /* 0x000fe20000000800 */
[----:B------:R2:W-:Y:S01]  /*f4c0*/  LDGSTS.E.BYPASS.LTC128B.128 [R6+0x8000], desc[UR50][R2.64], !P2 ;  /* 0x0800000002067fae */ /* 0x0005e2000d101d72 */
[----:B------:R-:W-:-:S08]  /*f4d0*/  NOP ;  /* 0x0000000000007918 */ /* 0x000fd00000000000 */
.L_x_269:
[----:B------:R-:W-:Y:S02]  /*f4e0*/  PLOP3.LUT P2, PT, P2, P0, PT, 0xa2, 0x0 ;  /* 0x000000000000781c */ /* 0x000fe40001741472 */
[----:B------:R-:W-:-:S08]  /*f4f0*/  @P0 R2UR P2, UR4, R0 ;  /* 0x00000000000402ca */ /* 0x000fd00000040000 */
[----:B------:R-:W-:-:S05]  /*f500*/  @P0 PLOP3.LUT P0, PT, P2, PT, PT, 0x80, 0x0 ;  /* 0x000000000000081c */ /* 0x000fca000170f070 */
[----:B------:R-:W-:Y:S01]  /*f510*/  @!P2 SYNCS.ARRIVE.TRANS64.RED.A0T1 RZ, [UR4+0x13270], RZ ;  /* 0x013270ffffffa9a7 */ /* 0x000fe20008200404 */
[----:B------:R-:W-:Y:S07]  /*f520*/  @!P2 ARRIVES.LDGSTSBAR.64.TRANSCNT [UR4+0x13270] ;  /* 0x01327000ff00a9b0 */ /* 0x000fee0008000a84 */
[----:B------:R-:W-:Y:S05]  /*f530*/  @P0 BRA.U.ANY `(.L_x_269) ;  /* 0xfffffffd00e80947 */ /* 0x000fea000393ffff */
[----:B------:R-:W-:Y:S01]  /*f540*/  NOP ;  /* 0x0000000000007918 */ /* 0x000fe20000000000 */
[----:B--2---:R-:W-:-:S05]  /*f550*/  IMAD.U32 R2, RZ, RZ, UR44 ;  /* 0x0000002cff027e24 */ /* 0x004fca000f8e00ff */
[----:B------:R-:W-:-:S13]  /*f560*/  ISETP.NE.AND P3, PT, R2, 0x3, PT ;  /* 0x000000030200780c */ /* 0x000fda0003f65270 */
[----:B------:R-:W-:Y:S05]  /*f570*/  @!P3 BRA `(.L_x_270) ;  /* 0x000000000004b947 */ /* 0x000fea0003800000 */
[----:B------:R-:W-:Y:S01]  /*f580*/  BPT.TRAP 0x1 ;  /* 0x000000040000795c */ /* 0x000fe20000300000 */
.L_x_270:
[----:B------:R2:W-:Y:S01]  /*f590*/  SYNCS.ARRIVE.TRANS64.A1T0 RZ, [R0+URZ+0x13270], RZ ;  /* 0x013270ff00ff79a7 */ /* 0x0005e2000810003f */
[----:B------:R-:W-:Y:S05]  /*f5a0*/  @!P3 BRA `(.L_x_271) ;  /* 0x000000000004b947 */ /* 0x000fea0003800000 */
[----:B------:R-:W-:Y:S01]  /*f5b0*/  BPT.TRAP 0x1 ;  /* 0x000000040000795c */ /* 0x000fe20000300000 */
.L_x_271:
[----:B------:R-:W3:Y:S01]  /*f5c0*/  SYNCS.PHASECHK.TRANS64.TRYWAIT P0, [R0+URZ+0x13240], R26 ;  /* 0x0132401a000075a7 */ /* 0x000ee2000800017f */
[----:B------:R-:W-:Y:S04]  /*f5d0*/  BSSY B0, `(.L_x_272) ;  /* 0x0000002000007945 */ /* 0x000fe80003800000 */
[----:B---3--:R-:W-:Y:S05]  /*f5e0*/  @!P0 BRA `(.L_x_273) ;  /* 0x00000040000c8947 */ /* 0x008fea0003800000 */
.L_x_375:
[----:B------:R-:W-:Y:S05]  /*f5f0*/  BSYNC B0 ;  /* 0x0000000000007941 */ /* 0x000fea0003800000 */
.L_x_272:
[----:B------:R-:W1:Y:S01]  /*f600*/  S2R R11, SR_TID.X ;  /* 0x00000000000b7919 */ /* 0x000e620000002100 */
[----:B------:R-:W-:Y:S01]  /*f610*/  ULDC.64 UR4, c[0x0][0x300] ;  /* 0x0000c00000047ab9 */ /* 0x000fe20000000a00 */
[----:B------:R-:W-:Y:S01]  /*f620*/  ULDC.64 UR6, c[0x0][0x310] ;  /* 0x0000c40000067ab9 */ /* 0x000fe20000000a00 */
[----:B------:R-:W-:Y:S02]  /*f630*/  IMAD R4, R22, UR4, RZ ;  /* 0x0000000416047c24 */ /* 0x000fe4000f8e02ff */
[----:B------:R-:W-:-:S04]  /*f640*/  IMAD.WIDE.U32 R2, R10, UR4, RZ ;  /* 0x000000040a027c25 */ /* 0x000fc8000f8e00ff */
[----:B------:R-:W-:Y:S02]  /*f650*/  IMAD R4, R10, UR5, R4 ;  /* 0x000000050a047c24 */ /* 0x000fe4000f8e0204 */
[----:B------:R-:W-:Y:S02]  /*f660*/  IMAD R25, R25, UR6, RZ ;  /* 0x0000000619197c24 */ /* 0x000fe4000f8e02ff */
[----:B------:R-:W-:Y:S02]  /*f670*/  IMAD.IADD R3, R3, 0x1, R4 ;  /* 0x0000000103037824 */ /* 0x000fe400078e0204 */
[C---:B------:R-:W-:Y:S02]  /*f680*/  IMAD R25, R9.reuse, UR7, R25 ;  /* 0x0000000709197c24 */ /* 0x040fe4000f8e0219 */
[----:B------:R-:W-:-:S04]  /*f690*/  IMAD.WIDE.U32 R2, R9, UR6, R2 ;  /* 0x0000000609027c25 */ /* 0x000fc8000f8e0002 */
[----:B------:R-:W-:Y:S01]  /*f6a0*/  IMAD R9, R23, UR4, RZ ;  /* 0x0000000417097c24 */ /* 0x000fe2000f8e02ff */
[----:B------:R-:W-:Y:S01]  /*f6b0*/  MOV R4, R2 ;  /* 0x0000000200047202 */ /* 0x000fe20000000f00 */
[----:B------:R-:W-:Y:S02]  /*f6c0*/  IMAD.IADD R5, R3, 0x1, R25 ;  /* 0x0000000103057824 */ /* 0x000fe400078e0219 */
[C---:B------:R-:W-:Y:S02]  /*f6d0*/  IMAD R9, R8.reuse, UR5, R9 ;  /* 0x0000000508097c24 */ /* 0x040fe4000f8e0209 */
[----:B------:R-:W-:Y:S01]  /*f6e0*/  IMAD.WIDE.U32 R2, R8, UR4, RZ ;  /* 0x0000000408027c25 */ /* 0x000fe2000f8e00ff */
[----:B------:R-:W-:-:S03]  /*f6f0*/  ULDC.64 UR4, c[0x0][0x308] ;  /* 0x0000c20000047ab9 */ /* 0x000fc60000000a00 */
[----:B------:R-:W-:Y:S02]  /*f700*/  IMAD.IADD R3, R3, 0x1, R9 ;  /* 0x0000000103037824 */ /* 0x000fe400078e0209 */
[----:B-1----:R-:W-:Y:S02]  /*f710*/  IMAD.SHL.U32 R18, R11, 0x10, RZ ;  /* 0x000000100b127824 */ /* 0x002fe400078e00ff */
[----:B------:R-:W-:Y:S01]  /*f720*/  IMAD R8, R24, UR6, RZ ;  /* 0x0000000618087c24 */ /* 0x000fe2000f8e02ff */
[----:B------:R-:W1:Y:S01]  /*f730*/  LDC R11, c[0x0][0x2f4] ;  /* 0x0000bd00ff0b7b82 */ /* 0x000e620000000800 */
[----:B------:R-:W-:Y:S01]  /*f740*/  IMAD.WIDE.U32 R2, R7, UR6, R2 ;  /* 0x0000000607027c25 */ /* 0x000fe2000f8e0002 */
[----:B------:R-:W-:-:S03]  /*f750*/  LOP3.LUT R18, R18, 0x30, RZ, 0xc0, !PT ;  /* 0x0000003012127812 */ /* 0x000fc600078ec0ff */
[----:B------:R-:W-:Y:S01]  /*f760*/  IMAD R8, R7, UR7, R8 ;  /* 0x0000000707087c24 */ /* 0x000fe2000f8e0208 */
[----:B------:R-:W-:Y:S01]  /*f770*/  ULDC.64 UR6, c[0x0][0x2e8] ;  /* 0x0000ba0000067ab9 */ /* 0x000fe20000000a00 */
        /* <DEDUP_REMOVED lines=8> */
[----:B------:R-:W-:Y:S02]  /*f800*/  IADD3.X R5, R9, UR7, R3, P0, !PT ;  /* 0x0000000709057c10 */ /* 0x000fe400087fe403 */
[----:B-1----:R-:W-:Y:S01]  /*f810*/  ISETP.GE.AND P2, PT, R18, R11, PT ;  /* 0x0000000b1200720c */ /* 0x002fe20003f46270 */
[----:B------:R-:W-:-:S12]  /*f820*/  BRA.DIV UR4, `(.L_x_274) ;  /* 0x0000003e04907947 */ /* 0x000fd8000b800000 */
[----:B------:R-:W1:Y:S04]  /*f830*/  SHFL.IDX PT, R2, R7, RZ, 0x1c1f ;  /* 0x001c1fff07027589 */ /* 0x000e6800000e0000 */
[----:B------:R-:W4:Y:S04]  /*f840*/  SHFL.IDX PT, R3, R8, RZ, 0x1c1f ;  /* 0x001c1fff08037589 */ /* 0x000f2800000e0000 */
[----:B------:R-:W-:Y:S01]  /*f850*/  SHFL.IDX PT, R5, R5, RZ, 0x1c1f ;  /* 0x001c1fff05057589 */ /* 0x000fe200000e0000 */
[----:B-1----:R-:W-:-:S05]  /*f860*/  IADD3 R2, P0, R18, R2, RZ ;  /* 0x0000000212027210 */ /* 0x002fca0007f1e0ff */
[----:B----4-:R-:W-:-:S05]  /*f870*/  IMAD.X R3, RZ, RZ, R3, P0 ;  /* 0x000000ffff037224 */ /* 0x010fca00000e0603 */
[----:B------:R1:W-:Y:S04]  /*f880*/  LDGSTS.E.BYPASS.LTC128B.128 [R6+0xe000], desc[UR50][R2.64], !P2 ;  /* 0x0e00000002067fae */ /* 0x0003e8000d101d72 */
[----:B-1----:R-:W1:Y:S04]  /*f890*/  SHFL.IDX PT, R2, R7, 0x1, 0x1c1f ;  /* 0x003c1f0007027f89 */ /* 0x002e6800000e0000 */
[----:B------:R-:W4:Y:S01]  /*f8a0*/  SHFL.IDX PT, R3, R8, 0x1, 0x1c1f ;  /* 0x003c1f0008037f89 */ /* 0x000f2200000e0000 */
[----:B-1----:R-:W-:-:S05]  /*f8b0*/  IADD3 R2, P0, R18, R2, RZ ;  /* 0x0000000212027210 */ /* 0x002fca0007f1e0ff */
[----:B----4-:R-:W-:-:S05]  /*f8c0*/  IMAD.X R3, RZ, RZ, R3, P0 ;  /* 0x000000ffff037224 */ /* 0x010fca00000e0603 */
[----:B------:R1:W-:Y:S04]  /*f8d0*/  LDGSTS.E.BYPASS.LTC128B.128 [R6+0xe800], desc[UR50][R2.64], !P2 ;  /* 0x0e80000002067fae */ /* 0x0003e8000d101d72 */
[----:B-1----:R-:W1:Y:S04]  /*f8e0*/  SHFL.IDX PT, R2, R7, 0x2, 0x1c1f ;  /* 0x005c1f0007027f89 */ /* 0x002e6800000e0000 */
[----:B------:R-:W4:Y:S04]  /*f8f0*/  SHFL.IDX PT, R3, R8, 0x2, 0x1c1f ;  /* 0x005c1f0008037f89 */ /* 0x000f2800000e0000 */
[----:B------:R-:W-:Y:S01]  /*f900*/  SHFL.IDX PT, R8, R8, 0x3, 0x1c1f ;  /* 0x007c1f0008087f89 */ /* 0x000fe200000e0000 */
[----:B-1----:R-:W-:-:S05]  /*f910*/  IADD3 R2, P0, R18, R2, RZ ;  /* 0x0000000212027210 */ /* 0x002fca0007f1e0ff */
[----:B----4-:R-:W-:-:S05]  /*f920*/  IMAD.X R3, RZ, RZ, R3, P0 ;  /* 0x000000ffff037224 */ /* 0x010fca00000e0603 */
[----:B------:R1:W-:Y:S04]  /*f930*/  LDGSTS.E.BYPASS.LTC128B.128 [R6+0xf000], desc[UR50][R2.64], !P2 ;  /* 0x0f00000002067fae */ /* 0x0003e8000d101d72 */
[----:B-1----:R-:W1:Y:S02]  /*f940*/  SHFL.IDX PT, R2, R7, 0x3, 0x1c1f ;  /* 0x007c1f0007027f89 */ /* 0x002e6400000e0000 */
[----:B-1----:R-:W-:-:S04]  /*f950*/  IADD3 R2, P0, R18, R2, RZ ;  /* 0x0000000212027210 */ /* 0x002fc80007f1e0ff */
[----:B------:R-:W-:-:S05]  /*f960*/  IADD3.X R3, RZ, R8, RZ, P0, !PT ;  /* 0x00000008ff037210 */ /* 0x000fca00007fe4ff */
[----:B------:R1:W-:Y:S04]  /*f970*/  LDGSTS.E.BYPASS.LTC128B.128 [R6+0xf800], desc[UR50][R2.64], !P2 ;  /* 0x0f80000002067fae */ /* 0x0003e8000d101d72 */
[----:B-1----:R1:W4:Y:S02]  /*f980*/  SHFL.IDX PT, R2, R4, RZ, 0x1c1f ;  /* 0x001c1fff04027589 */ /* 0x00232400000e0000 */
.L_x_387:
[----:B----4-:R-:W-:-:S05]  /*f990*/  IADD3 R2, P0, R18, R2, RZ ;  /* 0x0000000212027210 */ /* 0x010fca0007f1e0ff */
[----:B------:R-:W-:Y:S01]  /*f9a0*/  IMAD.X R3, RZ, RZ, R5, P0 ;  /* 0x000000ffff037224 */ /* 0x000fe200000e0605 */
[----:B------:R-:W-:-:S04]  /*f9b0*/  PLOP3.LUT P0, PT, PT, PT, PT, 0x80, 0x0 ;  /* 0x000000000000781c */ /* 0x000fc80003f0f070 */
[----:B------:R-:W-:Y:S01]  /*f9c0*/  @!PT LDS RZ, [RZ] ;  /* 0x00000000fffff984 */ /* 0x000fe20000000800 */
[----:B------:R-:W-:Y:S01]  /*f9d0*/  @!PT LDS RZ, [RZ] ;  /* 0x00000000fffff984 */ /* 0x000fe20000000800 */
[----:B------:R-:W-:Y:S01]  /*f9e0*/  @!PT LDS RZ, [RZ] ;  /* 0x00000000fffff984 */ /* 0x000fe20000000800 */
[----:B------:R4:W-:Y:S01]  /*f9f0*/  LDGSTS.E.BYPASS.LTC128B.128 [R6+0x10000], desc[UR50][R2.64], !P2 ;  /* 0x1000000002067fae */ /* 0x0009e2000d101d72 */
[----:B------:R-:W-:-:S08]  /*fa00*/  NOP ;  /* 0x0000000000007918 */ /* 0x000fd00000000000 */
.L_x_275:
[----:B------:R-:W-:Y:S02]  /*fa10*/  PLOP3.LUT P2, PT, P2, P0, PT, 0xa2, 0x0 ;  /* 0x000000000000781c */ /* 0x000fe40001741472 */
[----:B------:R-:W-:-:S08]  /*fa20*/  @P0 R2UR P2, UR4, R0 ;  /* 0x00000000000402ca */ /* 0x000fd00000040000 */
[----:B------:R-:W-:-:S05]  /*fa30*/  @P0 PLOP3.LUT P0, PT, P2, PT, PT, 0x80, 0x0 ;  /* 0x000000000000081c */ /* 0x000fca000170f070 */
[----:B------:R-:W-:Y:S01]  /*fa40*/  @!P2 SYNCS.ARRIVE.TRANS64.RED.A0T1 RZ, [UR4+0x13230], RZ ;  /* 0x013230ffffffa9a7 */ /* 0x000fe20008200404 */
[----:B------:R-:W-:Y:S07]  /*fa50*/  @!P2 ARRIVES.LDGSTSBAR.64.TRANSCNT [UR4+0x13230] ;  /* 0x01323000ff00a9b0 */ /* 0x000fee0008000a84 */
[----:B------:R-:W-:Y:S05]  /*fa60*/  @P0 BRA.U.ANY `(.L_x_275) ;  /* 0xfffffffd00e80947 */ /* 0x000fea000393ffff */
[----:B------:R-:W-:Y:S01]  /*fa70*/  NOP ;  /* 0x0000000000007918 */ /* 0x000fe20000000000 */
[----:B----4-:R-:W-:-:S05]  /*fa80*/  IMAD.U32 R2, RZ, RZ, UR44 ;  /* 0x0000002cff027e24 */ /* 0x010fca000f8e00ff */
[----:B------:R-:W-:-:S13]  /*fa90*/  ISETP.NE.AND P3, PT, R2, 0x3, PT ;  /* 0x000000030200780c */ /* 0x000fda0003f65270 */
[----:B------:R-:W-:Y:S05]  /*faa0*/  @!P3 BRA `(.L_x_276) ;  /* 0x000000000004b947 */ /* 0x000fea0003800000 */
[----:B------:R-:W-:Y:S01]  /*fab0*/  BPT.TRAP 0x1 ;  /* 0x000000040000795c */ /* 0x000fe20000300000 */
.L_x_276:
[----:B------:R0:W-:Y:S02]  /*fac0*/  SYNCS.ARRIVE.TRANS64.A1T0 RZ, [R0+URZ+0x13230], RZ ;  /* 0x013230ff00ff79a7 */ /* 0x0001e4000810003f */
[----:B0-23--:R-:W-:-:S05]  /*fad0*/  IMAD.U32 R0, RZ, RZ, UR45 ;  /* 0x0000002dff007e24 */ /* 0x00dfca000f8e00ff */
[----:B------:R-:W-:-:S13]  /*fae0*/  ISETP.NE.AND P0, PT, R0, 0x3, PT ;  /* 0x000000030000780c */ /* 0x000fda0003f05270 */
[----:B------:R-:W-:Y:S05]  /*faf0*/  @!P0 BRA `(.L_x_277) ;  /* 0x0000000000048947 */ /* 0x000fea0003800000 */
[----:B------:R-:W-:Y:S01]  /*fb00*/  BPT.TRAP 0x1 ;  /* 0x000000040000795c */ /* 0x000fe20000300000 */
.L_x_277:
[----:B------:R-:W-:Y:S01]  /*fb10*/  LOP3.LUT R0, R21, 0x1, RZ, 0x3c, !PT ;  /* 0x0000000115007812 */ /* 0x000fe200078e3cff */
[----:B------:R-:W-:Y:S01]  /*fb20*/  IMAD R2, R20, 0x8, R16 ;  /* 0x0000000814027824 */ /* 0x000fe200078e0210 */
[----:B------:R-:W-:Y:S02]  /*fb30*/  BSSY B0, `(.L_x_278) ;  /* 0x0000004000007945 */ /* 0x000fe40003800000 */
[----:B------:R-:W-:-:S04]  /*fb40*/  SHF.L.U32 R0, R0, 0x1f, RZ ;  /* 0x0000001f00007819 */ /* 0x000fc800000006ff */
[----:B------:R-:W0:Y:S02]  /*fb50*/  SYNCS.PHASECHK.TRANS64.TRYWAIT P2, [R2+URZ+0x13270], R0 ;  /* 0x01327000020075a7 */ /* 0x000e24000804017f */
[----:B0-----:R-:W-:Y:S05]  /*fb60*/  @!P2 BRA `(.L_x_279) ;  /* 0x00000040001ca947 */ /* 0x001fea0003800000 */
.L_x_388:
[----:B------:R-:W-:Y:S05]  /*fb70*/  BSYNC B0 ;  /* 0x0000000000007941 */ /* 0x000fea0003800000 */
.L_x_278:
[----:B------:R-:W-:-:S05]  /*fb80*/  IMAD.U32 R3, RZ, RZ, UR44 ;  /* 0x0000002cff037e24 */ /* 0x000fca000f8e00ff */
[----:B------:R-:W-:-:S13]  /*fb90*/  ISETP.NE.AND P2, PT, R3, 0x3, PT ;  /* 0x000000030300780c */ /* 0x000fda0003f45270 */
[----:B------:R-:W-:Y:S05]  /*fba0*/  @!P2 BRA `(.L_x_280) ;  /* 0x000000000004a947 */ /* 0x000fea0003800000 */
[----:B------:R-:W-:Y:S01]  /*fbb0*/  BPT.TRAP 0x1 ;  /* 0x000000040000795c */ /* 0x000fe20000300000 */
.L_x_280:
[----:B0-----:R-:W-:Y:S01]  /*fbc0*/  SHF.L.U32 R0, R21, 0x1f, RZ ;  /* 0x0000001f15007819 */ /* 0x001fe200000006ff */
[----:B------:R-:W-:-:S03]  /*fbd0*/  IMAD R3, R20, 0x2800, RZ ;  /* 0x0000280014037824 */ /* 0x000fc600078e02ff */
[----:B------:R-:W0:Y:S02]  /*fbe0*/  SYNCS.PHASECHK.TRANS64.TRYWAIT P2, [R2+URZ+0x13260], R0 ;  /* 0x01326000020075a7 */ /* 0x000e24000804017f */
[----:B0-----:R-:W-:Y:S05]  /*fbf0*/  @!P2 BRA `(.L_x_281) ;  /* 0x00000040000ca947 */ /* 0x001fea0003800000 */
.L_x_389:
[----:B-1----:R-:W0:Y:S04]  /*fc00*/  LDL R4, [R1+0x30] ;  /* 0x0000300001047983 */ /* 0x002e280000100800 */
[----:B------:R-:W2:Y:S01]  /*fc10*/  LDL R10, [R1+0x2c] ;  /* 0x00002c00010a7983 */ /* 0x000ea20000100800 */
[----:B------:R-:W-:Y:S05]  /*fc20*/  WARPSYNC.ALL ;  /* 0x0000000000007948 */ /* 0x000fea0003800000 */
[----:B------:R-:W-:-:S05]  /*fc30*/  IMAD.U32 R12, RZ, RZ, UR44 ;  /* 0x0000002cff0c7e24 */ /* 0x000fca000f8e00ff */
[----:B------:R-:W-:Y:S02]  /*fc40*/  ISETP.NE.AND P2, PT, R12, 0x3, PT ;  /* 0x000000030c00780c */ /* 0x000fe40003f45270 */
[C---:B0-----:R-:W-:Y:S02]  /*fc50*/  LOP3.LUT R0, R3.reuse, R4, RZ, 0xfc, !PT ;  /* 0x0000000403007212 */ /* 0x041fe400078efcff */
[----:B--2---:R-:W-:-:S03]  /*fc60*/  LOP3.LUT R3, R3, R10, RZ, 0xfc, !PT ;  /* 0x0000000a03037212 */ /* 0x004fc600078efcff */
[C---:B------:R-:W-:Y:S01]  /*fc70*/  IMAD.IADD R0, R16.reuse, 0x1, R0 ;  /* 0x0000000110007824 */ /* 0x040fe200078e0200 */
[----:B------:R-:W-:-:S04]  /*fc80*/  IADD3 R3, R16, R3, RZ ;  /* 0x0000000310037210 */ /* 0x000fc80007ffe0ff */
[----:B------:R-:W0:Y:S02]  /*fc90*/  LDSM.16.MT88.4 R4, [R0+0x6000] ;  /* 0x006000000004783b */ /* 0x000e240000004200 */
[C-C-:B0-----:R-:W-:Y:S02]  /*fca0*/  PRMT R8, R4.reuse, 0x6420, R5.reuse ;  /* 0x0000642004087816 */ /* 0x141fe40000000005 */
[----:B------:R-:W-:Y:S02]  /*fcb0*/  PRMT R9, R4, 0x7531, R5 ;  /* 0x0000753104097816 */ /* 0x000fe40000000005 */
[C-C-:B------:R-:W-:Y:S02]  /*fcc0*/  PRMT R10, R6.reuse, 0x6420, R7.reuse ;  /* 0x00006420060a7816 */ /* 0x140fe40000000007 */
[----:B------:R-:W-:-:S05]  /*fcd0*/  PRMT R11, R6, 0x7531, R7 ;  /* 0x00007531060b7816 */ /* 0x000fca0000000007 */
[----:B------:R-:W-:Y:S04]  /*fce0*/  STSM.16.M88.4 [R3+0x1000], R8 ;  /* 0x0010000803007844 */ /* 0x000fe80000000200 */
[----:B------:R-:W0:Y:S02]  /*fcf0*/  LDSM.16.MT88.4 R4, [R0+0x6800] ;  /* 0x006800000004783b */ /* 0x000e240000004200 */
[C-C-:B0-----:R-:W-:Y:S02]  /*fd00*/  PRMT R8, R4.reuse, 0x6420, R5.reuse ;  /* 0x0000642004087816 */ /* 0x141fe40000000005 */
[----:B------:R-:W-:Y:S02]  /*fd10*/  PRMT R9, R4, 0x7531, R5 ;  /* 0x0000753104097816 */ /* 0x000fe40000000005 */
[----:B------:R-:W-:-:S02]  /*fd20*/  PRMT R10, R6, 0x6420, R7 ;  /* 0x00006420060a7816 */ /* 0x000fc40000000007 */
        /* <DEDUP_REMOVED lines=28> */
.L_x_282:
[----:B-1----:R1:W-:Y:S01]  /*fef0*/  SYNCS.ARRIVE.TRANS64.A1T0 RZ, [R2+URZ+0x13250], RZ ;  /* 0x013250ff02ff79a7 */ /* 0x0023e2000810003f */
[----:B------:R-:W-:Y:S06]  /*ff00*/  BAR.SYNC.DEFER_BLOCKING 0x2, 0x80 ;  /* 0x0082000000007b1d */ /* 0x000fec0000010000 */
[----:B------:R-:W-:Y:S05]  /*ff10*/  @!P0 BRA `(.L_x_283) ;  /* 0x0000000000048947 */ /* 0x000fea0003800000 */
[----:B------:R-:W-:Y:S01]  /*ff20*/  BPT.TRAP 0x1 ;  /* 0x000000040000795c */ /* 0x000fe20000300000 */
.L_x_283:
[----:B------:R-:W2:Y:S01]  /*ff30*/  LDL R0, [R1+0x24] ;  /* 0x0000240001007983 */ /* 0x000ea20000100800 */
[----:B-1----:R-:W-:Y:S02]  /*ff40*/  VIADD R2, R2, 0x13280 ;  /* 0x0001328002027836 */ /* 0x002fe40000000000 */
[----:B------:R-:W-:Y:S01]  /*ff50*/  IMAD.MOV.U32 R20, RZ, RZ, R27 ;  /* 0x000000ffff147224 */ /* 0x000fe200078e001b */
[----:B------:R3:W5:Y:S02]  /*ff60*/  LDL R21, [R1] ;  /* 0x0000000001157983 */ /* 0x0007640000100800 */
[----:B--2---:R-:W-:-:S04]  /*ff70*/  PRMT R2, R0, 0x654, R2 ;  /* 0x0000065400027816 */ /* 0x004fc80000000002 */
[----:B------:R3:W-:Y:S01]  /*ff80*/  SYNCS.ARRIVE.TRANS64.RED.A1T0 RZ, [R2+URZ], RZ ;  /* 0x000000ff02ff79a7 */ /* 0x0007e2000810043f */
[----:B------:R-:W-:Y:S05]  /*ff90*/  @P1 BRA `(.L_x_284) ;  /* 0xffffffe800ec1947 */ /* 0x000fea000383ffff */
.L_x_264:
[----:B------:R-:W3:Y:S01]  /*ffa0*/  S2R R0, SR_TID.X ;  /* 0x0000000000007919 */ /* 0x000ee20000002100 */
[----:B------:R-:W-:Y:S01]  /*ffb0*/  BSSY B0, `(.L_x_285) ;  /* 0x0000013000007945 */ /* 0x000fe20003800000 */
[----:B---3--:R-:W-:Y:S01]  /*ffc0*/  LOP3.LUT R2, R0, 0x7f, RZ, 0xc0, !PT ;  /* 0x0000007f00027812 */ /* 0x008fe200078ec0ff */
[----:B------:R-:W-:-:S03]  /*ffd0*/  IMAD.U32 R0, RZ, RZ, UR45 ;  /* 0x0000002dff007e24 */ /* 0x000fc6000f8e00ff */
[----:B------:R-:W-:Y:S02]  /*ffe0*/  ISETP.NE.AND P1, PT, R2, RZ, PT ;  /* 0x000000ff0200720c */ /* 0x000fe40003f25270 */
[----:B------:R-:W-:-:S11]  /*fff0*/  ISETP.NE.AND P0, PT, R0, 0x3, PT ;  /* 0x000000030000780c */ /* 0x000fd60003f05270 */
[----:B------:R-:W-:Y:S05]  /*10000*/  @P1 BRA `(.L_x_286) ;  /* 0x0000000000341947 */ /* 0x000fea0003800000 */
[----:B0-----:R-:W0:Y:S01]  /*10010*/  S2R R5, SR_LANEID ;  /* 0x0000000000057919 */ /* 0x001e220000000000 */
[----:B------:R-:W-:Y:S01]  /*10020*/  VOTEU.ANY UR4, UPT, PT ;  /* 0x0000000000047886 */ /* 0x000fe200038e0100 */
[----:B-1----:R-:W1:Y:S01]  /*10030*/  LDC.64 R2, c[0x0][0xc60] ;  /* 0x00031800ff027b82 */ /* 0x002e620000000a00 */
[----:B------:R-:W0:Y:S02]  /*10040*/  FLO.U32 R0, UR4 ;  /* 0x0000000400007d00 */ /* 0x000e2400080e0000 */
[----:B0-----:R-:W-:-:S06]  /*10050*/  ISETP.EQ.U32.AND P1, PT, R0, R5, PT ;  /* 0x000000050000720c */ /* 0x001fcc0003f22070 */
[----:B------:R-:W1:Y:S07]  /*10060*/  POPC R5, UR4 ;  /* 0x0000000400057d09 */ /* 0x000e6e0008000000 */
[----:B-1----:R-:W2:Y:S01]  /*10070*/  @P1 ATOMG.E.ADD.STRONG.GPU PT, R3, desc[UR50][R2.64], R5 ;  /* 0x00000005020319a8 */ /* 0x002ea200081ee1f2 */
[----:B------:R-:W0:Y:S02]  /*10080*/  S2R R4, SR_LTMASK ;  /* 0x0000000000047919 */ /* 0x000e240000003900 */
[----:B0-----:R-:W-:-:S04]  /*10090*/  LOP3.LUT R4, R4, UR4, RZ, 0xc0, !PT ;  /* 0x0000000404047c12 */ /* 0x001fc8000f8ec0ff */
[----:B------:R-:W0:Y:S01]  /*100a0*/  POPC R7, R4 ;  /* 0x0000000400077309 */ /* 0x000e220000000000 */
[----:B--2---:R-:W0:Y:S02]  /*100b0*/  SHFL.IDX PT, R0, R3, R0, 0x1f ;  /* 0x00001f0003007589 */ /* 0x004e2400000e0000 */
[----:B0-----:R-:W-:-:S05]  /*100c0*/  IADD3 R0, R0, UR46, R7 ;  /* 0x0000002e00007c10 */ /* 0x001fca000fffe007 */
[----:B------:R2:W-:Y:S02]  /*100d0*/  STL [R1+0x10], R0 ;  /* 0x0000100001007387 */ /* 0x0005e40000100800 */
.L_x_286:
[----:B------:R-:W-:Y:S05]  /*100e0*/  BSYNC B0 ;  /* 0x0000000000007941 */ /* 0x000fea0003800000 */
.L_x_285:
[----:B------:R-:W-:Y:S05]  /*100f0*/  @!P0 BRA `(.L_x_287) ;  /* 0x0000000000048947 */ /* 0x000fea0003800000 */
[----:B------:R-:W-:Y:S01]  /*10100*/  BPT.TRAP 0x1 ;  /* 0x000000040000795c */ /* 0x000fe20000300000 */
.L_x_287:
[----:B--2---:R-:W2:Y:S01]  /*10110*/  LDL R0, [R1] ;  /* 0x0000000001007983 */ /* 0x004ea20000100800 */
[----:B01----:R-:W-:Y:S01]  /*10120*/  IMAD R3, R27, 0x8, R16 ;  /* 0x000000081b037824 */ /* 0x003fe200078e0210 */
[----:B------:R-:W-:Y:S01]  /*10130*/  BSSY B0, `(.L_x_288) ;  /* 0x0000005000007945 */ /* 0x000fe20003800000 */
[----:B--2---:R-:W-:-:S04]  /*10140*/  LOP3.LUT R0, R0, 0x1, RZ, 0x3c, !PT ;  /* 0x0000000100007812 */ /* 0x004fc800078e3cff */
[----:B------:R-:W-:-:S04]  /*10150*/  SHF.L.U32 R0, R0, 0x1f, RZ ;  /* 0x0000001f00007819 */ /* 0x000fc800000006ff */
[----:B------:R-:W0:Y:S02]  /*10160*/  SYNCS.PHASECHK.TRANS64.TRYWAIT P1, [R3+URZ+0x13270], R0 ;  /* 0x01327000030075a7 */ /* 0x000e24000802017f */
[----:B0-----:R-:W-:Y:S05]  /*10170*/  @!P1 BRA `(.L_x_289) ;  /* 0x0000003800c09947 */ /* 0x001fea0003800000 */
.L_x_390:
[----:B------:R-:W-:Y:S05]  /*10180*/  BSYNC B0 ;  /* 0x0000000000007941 */ /* 0x000fea0003800000 */
.L_x_288:
[----:B------:R-:W-:-:S05]  /*10190*/  IMAD.U32 R2, RZ, RZ, UR44 ;  /* 0x0000002cff027e24 */ /* 0x000fca000f8e00ff */
[----:B------:R-:W-:-:S13]  /*101a0*/  ISETP.NE.AND P1, PT, R2, 0x3, PT ;  /* 0x000000030200780c */ /* 0x000fda0003f25270 */
[----:B------:R-:W-:Y:S05]  /*101b0*/  @!P1 BRA `(.L_x_290) ;  /* 0x0000000000049947 */ /* 0x000fea0003800000 */
[----:B------:R-:W-:Y:S01]  /*101c0*/  BPT.TRAP 0x1 ;  /* 0x000000040000795c */ /* 0x000fe20000300000 */
.L_x_290:
[----:B0-----:R-:W2:Y:S02]  /*101d0*/  LDL R0, [R1] ;  /* 0x0000000001007983 */ /* 0x001ea40000100800 */
[----:B--2---:R-:W-:-:S04]  /*101e0*/  SHF.L.U32 R0, R0, 0x1f, RZ ;  /* 0x0000001f00007819 */ /* 0x004fc800000006ff */
[----:B------:R-:W0:Y:S02]  /*101f0*/  SYNCS.PHASECHK.TRANS64.TRYWAIT P1, [R3+URZ+0x13260], R0 ;  /* 0x01326000030075a7 */ /* 0x000e24000802017f */
[----:B0-----:R-:W-:Y:S05]  /*10200*/  @!P1 BRA `(.L_x_291) ;  /* 0x0000003800b09947 */ /* 0x001fea0003800000 */
.L_x_391:
[----:B------:R-:W2:Y:S04]  /*10210*/  LDL R4, [R1+0x30] ;  /* 0x0000300001047983 */ /* 0x000ea80000100800 */
[----:B------:R-:W3:Y:S01]  /*10220*/  LDL R10, [R1+0x2c] ;  /* 0x00002c00010a7983 */ /* 0x000ee20000100800 */
[----:B------:R-:W-:Y:S01]  /*10230*/  IMAD R2, R27, 0x2800, RZ ;  /* 0x000028001b027824 */ /* 0x000fe200078e02ff */
[----:B------:R-:W-:Y:S05]  /*10240*/  WARPSYNC.ALL ;  /* 0x0000000000007948 */ /* 0x000fea0003800000 */
[----:B------:R-:W-:-:S05]  /*10250*/  IMAD.U32 R12, RZ, RZ, UR44 ;  /* 0x0000002cff0c7e24 */ /* 0x000fca000f8e00ff */
[----:B------:R-:W-:Y:S02]  /*10260*/  ISETP.NE.AND P1, PT, R12, 0x3, PT ;  /* 0x000000030c00780c */ /* 0x000fe40003f25270 */
[----:B--2---:R-:W-:-:S04]  /*10270*/  LOP3.LUT R5, R2, R4, RZ, 0xfc, !PT ;  /* 0x0000000402057212 */ /* 0x004fc800078efcff */
[----:B0-----:R-:W-:-:S05]  /*10280*/  IADD3 R0, R16, R5, RZ ;  /* 0x0000000510007210 */ /* 0x001fca0007ffe0ff */
[----:B------:R-:W0:Y:S02]  /*10290*/  LDSM.16.MT88.4 R4, [R0+0x6000] ;  /* 0x006000000004783b */ /* 0x000e240000004200 */
[C-C-:B0-----:R-:W-:Y:S02]  /*102a0*/  PRMT R8, R4.reuse, 0x6420, R5.reuse ;  /* 0x0000642004087816 */ /* 0x141fe40000000005 */
[----:B------:R-:W-:Y:S02]  /*102b0*/  PRMT R9, R4, 0x7531, R5 ;  /* 0x0000753104097816 */ /* 0x000fe40000000005 */
[----:B---3--:R-:W-:Y:S02]  /*102c0*/  LOP3.LUT R5, R2, R10, RZ, 0xfc, !PT ;  /* 0x0000000a02057212 */ /* 0x008fe400078efcff */
[C-C-:B------:R-:W-:Y:S02]  /*102d0*/  PRMT R10, R6.reuse, 0x6420, R7.reuse ;  /* 0x00006420060a7816 */ /* 0x140fe40000000007 */
[----:B------:R-:W-:Y:S01]  /*102e0*/  PRMT R11, R6, 0x7531, R7 ;  /* 0x00007531060b7816 */ /* 0x000fe20000000007 */
[----:B------:R-:W-:-:S05]  /*102f0*/  IMAD.IADD R2, R16, 0x1, R5 ;  /* 0x0000000110027824 */ /* 0x000fca00078e0205 */
        /* <DEDUP_REMOVED lines=33> */
.L_x_292:
[----:B-1----:R1:W-:Y:S01]  /*10510*/  SYNCS.ARRIVE.TRANS64.A1T0 RZ, [R3+URZ+0x13250], RZ ;  /* 0x013250ff03ff79a7 */ /* 0x0023e2000810003f */
[----:B------:R-:W-:Y:S06]  /*10520*/  BAR.SYNC.DEFER_BLOCKING 0x2, 0x80 ;  /* 0x0082000000007b1d */ /* 0x000fec0000010000 */
[----:B------:R-:W-:Y:S05]  /*10530*/  @!P0 BRA `(.L_x_293) ;  /* 0x0000000000048947 */ /* 0x000fea0003800000 */
[----:B------:R-:W-:Y:S01]  /*10540*/  BPT.TRAP 0x1 ;  /* 0x000000040000795c */ /* 0x000fe20000300000 */
.L_x_293:
[----:B------:R-:W2:Y:S04]  /*10550*/  LDL R0, [R1+0x24] ;  /* 0x0000240001007983 */ /* 0x000ea80000100800 */
[----:B0-----:R-:W3:Y:S01]  /*10560*/  LDL.LU R2, [R1] ;  /* 0x0000000001027983 */ /* 0x001ee20000300800 */
[----:B------:R-:W-:Y:S02]  /*10570*/  VIADD R27, R27, 0x1 ;  /* 0x000000011b1b7836 */ /* 0x000fe40000000000 */
[----:B-1----:R-:W-:-:S03]  /*10580*/  VIADD R3, R3, 0x13280 ;  /* 0x0001328003037836 */ /* 0x002fc60000000000 */
[----:B------:R-:W-:-:S04]  /*10590*/  ISETP.NE.AND P0, PT, R27, 0x2, PT ;  /* 0x000000021b00780c */ /* 0x000fc80003f05270 */
[----:B------:R-:W-:Y:S02]  /*105a0*/  SEL R27, R27, RZ, P0 ;  /* 0x000000ff1b1b7207 */ /* 0x000fe40000000000 */
[----:B--2---:R-:W-:Y:S02]  /*105b0*/  PRMT R3, R0, 0x654, R3 ;  /* 0x0000065400037816 */ /* 0x004fe40000000003 */
[----:B------:R-:W-:Y:S02]  /*105c0*/  SEL R0, RZ, 0x1, P0 ;  /* 0x00000001ff007807 */ /* 0x000fe40000000000 */
[----:B------:R0:W-:Y:S02]  /*105d0*/  SYNCS.ARRIVE.TRANS64.RED.A1T0 RZ, [R3+URZ], RZ ;  /* 0x000000ff03ff79a7 */ /* 0x0001e4000810043f */
[----:B---3--:R-:W-:-:S05]  /*105e0*/  LOP3.LUT R2, R2, R0, RZ, 0x3c, !PT ;  /* 0x0000000002027212 */ /* 0x008fca00078e3cff */
[----:B------:R0:W-:Y:S02]  /*105f0*/  STL [R1], R2 ;  /* 0x0000000201007387 */ /* 0x0001e40000100800 */
.L_x_234:
[----:B------:R-:W-:Y:S05]  /*10600*/  BSYNC B7 ;  /* 0x0000000000077941 */ /* 0x000fea0003800000 */
.L_x_232:
[----:B-1----:R-:W3:Y:S02]  /*10610*/  LDL R0, [R1+0x8] ;  /* 0x0000080001007983 */ /* 0x002ee40000100800 */
[----:B---3--:R-:W-:-:S13]  /*10620*/  LOP3.LUT P0, RZ, R0, 0x20, RZ, 0xc0, !PT ;  /* 0x0000002000ff7812 */ /* 0x008fda000780c0ff */
[----:B------:R-:W-:Y:S05]  /*10630*/  @!P0 BRA `(.L_x_294) ;  /* 0x0000000000348947 */ /* 0x000fea0003800000 */
[----:B------:R-:W1:Y:S08]  /*10640*/  S2UR UR4, SR_CgaCtaId ;  /* 0x00000000000479c3 */ /* 0x000e700000008800 */
[----:B------:R-:W-:Y:S01]  /*10650*/  BAR.SYNC.DEFER_BLOCKING 0x5, 0x200 ;  /* 0x0148000000007b1d */ /* 0x000fe20000010000 */
[----:B------:R-:W-:Y:S01]  /*10660*/  MOV R16, 0x400 ;  /* 0x0000040000107802 */ /* 0x000fe20000000f00 */
[----:B-1----:R-:W-:-:S05]  /*10670*/  IMAD.U32 R0, RZ, RZ, UR4 ;  /* 0x00000004ff007e24 */ /* 0x002fca000f8e00ff */
[----:B------:R-:W-:Y:S01]  /*10680*/  LEA R16, R0, R16, 0x18 ;  /* 0x0000001000107211 */ /* 0x000fe200078ec0ff */
[----:B------:R-:W-:Y:S04]  /*10690*/  STL [R1+0x24], R0 ;  /* 0x0000240001007387 */ /* 0x000fe80000100800 */
[----:B------:R-:W1:Y:S04]  /*106a0*/  LDS.128 R4, [R16+0x132d0] ;  /* 0x0132d00010047984 */ /* 0x000e680000000c00 */
[----:B-1----:R1:W-:Y:S01]  /*106b0*/  STL.64 [R1+0x10], R4 ;  /* 0x0000100401007387 */ /* 0x0023e20000100a00 */
[----:B------:R-:W-:-:S03]  /*106c0*/  IMAD.MOV.U32 R0, RZ, RZ, R7 ;  /* 0x000000ffff007224 */ /* 0x000fc600078e0007 */
[----:B------:R1:W-:Y:S02]  /*106d0*/  STL [R1+0x18], R6 ;  /* 0x0000180601007387 */ /* 0x0003e40000100800 */
[----:B------:R-:W-:Y:S01]  /*106e0*/  R2UR UR40, R0 ;  /* 0x00000000002872ca */ /* 0x000fe200000e0000 */
[----:B------:R-:W-:Y:S06]  /*106f0*/  BAR.ARV 0x4, 0x200 ;  /* 0x0108000000007b1d */ /* 0x000fec0000002000 */
[----:B------:R-:W-:Y:S08]  /*10700*/  BRA `(.L_x_295) ;  /* 0x0000000800e47947 */ /* 0x000ff00003800000 */
.L_x_294:
[----:B------:R-:W3:Y:S01]  /*10710*/  LDL.LU R0, [R1+0x10] ;  /* 0x0000100001007983 */ /* 0x000ee20000300800 */
[----:B------:R-:W-:Y:S01]  /*10720*/  ULDC UR4, c[0x0][0xc3c] ;  /* 0x00030f0000047ab9 */ /* 0x000fe20000000800 */
[----:B0-----:R-:W0:Y:S02]  /*10730*/  S2R R2, SR_TID.X ;  /* 0x0000000000027919 */ /* 0x001e240000002100 */
[----:B0-----:R-:W-:-:S04]  /*10740*/  LOP3.LUT R10, R2, 0x1f, RZ, 0xc0, !PT ;  /* 0x0000001f020a7812 */ /* 0x001fc800078ec0ff */
[C---:B------:R-:W-:Y:S01]  /*10750*/  ISETP.NE.AND P0, PT, R10.reuse, 0x1f, PT ;  /* 0x0000001f0a00780c */ /* 0x040fe20003f05270 */
[----:B------:R-:W-:-:S05]  /*10760*/  VIADD R7, R10, UR40 ;  /* 0x000000280a077c36 */ /* 0x000fca0008000000 */
[----:B------:R-:W-:Y:S01]  /*10770*/  ISETP.GE.OR P1, PT, R7, UR4, !P0 ;  /* 0x0000000407007c0c */ /* 0x000fe2000c726670 */
[----:B------:R-:W-:-:S12]  /*10780*/  ULDC UR4, c[0x0][0xc3c] ;  /* 0x00030f0000047ab9 */ /* 0x000fd80000000800 */
[----:B------:R-:W0:Y:S08]  /*10790*/  @!P1 LDC.64 R2, c[0x0][0xc80] ;  /* 0x00032000ff029b82 */ /* 0x000e300000000a00 */
[----:B------:R-:W1:Y:S01]  /*107a0*/  @!P1 LDC.64 R4, c[0x0][0xc78] ;  /* 0x00031e00ff049b82 */ /* 0x000e620000000a00 */
[----:B0-----:R-:W-:Y:S01]  /*107b0*/  @!P1 IMAD.WIDE R2, R7, 0x4, R2 ;  /* 0x0000000407029825 */ /* 0x001fe200078e0202 */
[----:B---3--:R-:W-:-:S03]  /*107c0*/  MOV R9, R0 ;  /* 0x0000000000097202 */ /* 0x008fc60000000f00 */
[----:B------:R-:W-:-:S06]  /*107d0*/  IMAD.MOV.U32 R0, RZ, RZ, RZ ;  /* 0x000000ffff007224 */ /* 0x000fcc00078e00ff */
[----:B------:R1:W3:Y:S02]  /*107e0*/  @!P1 LDG.E R0, desc[UR50][R2.64] ;  /* 0x0000003202009981 */ /* 0x0002e4000c1e1900 */
[----:B-1----:R-:W-:-:S04]  /*107f0*/  @!P1 IMAD.WIDE R2, R7, 0x4, R4 ;  /* 0x0000000407029825 */ /* 0x002fc800078e0204 */
[----:B------:R-:W-:-:S06]  /*10800*/  IMAD.MOV.U32 R5, RZ, RZ, RZ ;  /* 0x000000ffff057224 */ /* 0x000fcc00078e00ff */
[----:B------:R-:W3:Y:S01]  /*10810*/  @!P1 LDG.E R5, desc[UR50][R2.64] ;  /* 0x0000003202059981 */ /* 0x000ee2000c1e1900 */
[C---:B------:R-:W-:Y:S02]  /*10820*/  ISETP.NE.AND P1, PT, R10.reuse, RZ, PT ;  /* 0x000000ff0a00720c */ /* 0x040fe40003f25270 */
[C---:B------:R-:W-:Y:S02]  /*10830*/  ISETP.GE.U32.AND P2, PT, R10.reuse, 0x2, PT ;  /* 0x000000020a00780c */ /* 0x040fe40003f46070 */
[C---:B------:R-:W-:Y:S02]  /*10840*/  ISETP.GE.U32.AND P3, PT, R10.reuse, 0x4, PT ;  /* 0x000000040a00780c */ /* 0x040fe40003f66070 */
[C---:B------:R-:W-:Y:S02]  /*10850*/  ISETP.GE.U32.AND P4, PT, R10.reuse, 0x8, PT ;  /* 0x000000080a00780c */ /* 0x040fe40003f86070 */
[----:B------:R-:W-:Y:S01]  /*10860*/  ISETP.GE.U32.AND P5, PT, R10, 0x10, PT ;  /* 0x000000100a00780c */ /* 0x000fe20003fa6070 */
[----:B---3--:R-:W-:-:S05]  /*10870*/  IMAD R4, R5, R0, RZ ;  /* 0x0000000005047224 */ /* 0x008fca00078e02ff */
[----:B------:R-:W0:Y:S02]  /*10880*/  SHFL.UP PT, R6, R4, 0x1, RZ ;  /* 0x0420000004067989 */ /* 0x000e2400000e00ff */
[----:B0-----:R-:W-:-:S05]  /*10890*/  SEL R7, R6, RZ, P1 ;  /* 0x000000ff06077207 */ /* 0x001fca0000800000 */
[----:B------:R-:W-:-:S05]  /*108a0*/  IMAD.IADD R7, R4, 0x1, R7 ;  /* 0x0000000104077824 */ /* 0x000fca00078e0207 */
[----:B------:R-:W0:Y:S02]  /*108b0*/  SHFL.UP PT, R6, R7, 0x2, RZ ;  /* 0x0440000007067989 */ /* 0x000e2400000e00ff */
[----:B0-----:R-:W-:-:S05]  /*108c0*/  SEL R6, R6, RZ, P2 ;  /* 0x000000ff06067207 */ /* 0x001fca0001000000 */
[----:B------:R-:W-:Y:S02]  /*108d0*/  IMAD.IADD R6, R7, 0x1, R6 ;  /* 0x0000000107067824 */ /* 0x000fe400078e0206 */
[----:B------:R-:W-:Y:S04]  /*108e0*/  SHFL.IDX PT, R7, R9, 0x1, 0x1f ;  /* 0x00201f0009077f89 */ /* 0x000fe800000e0000 */
[----:B------:R-:W0:Y:S02]  /*108f0*/  SHFL.UP PT, R8, R6, 0x4, RZ ;  /* 0x0480000006087989 */ /* 0x000e2400000e00ff */
[----:B0-----:R-:W-:-:S05]  /*10900*/  SEL R3, R8, RZ, P3 ;  /* 0x000000ff08037207 */ /* 0x001fca0001800000 */
[----:B------:R-:W-:Y:S02]  /*10910*/  IMAD.IADD R4, R6, 0x1, R3 ;  /* 0x0000000106047824 */ /* 0x000fe400078e0203 */
[----:B------:R-:W-:Y:S04]  /*10920*/  SHFL.IDX PT, R6, R9, RZ, 0x1f ;  /* 0x00001fff09067589 */ /* 0x000fe800000e0000 */
[----:B------:R-:W0:Y:S02]  /*10930*/  SHFL.UP PT, R2, R4, 0x8, RZ ;  /* 0x0500000004027989 */ /* 0x000e2400000e00ff */
[----:B0-----:R-:W-:-:S04]  /*10940*/  SEL R3, R2, RZ, P4 ;  /* 0x000000ff02037207 */ /* 0x001fc80002000000 */
[----:B------:R-:W-:-:S05]  /*10950*/  IADD3 R8, R4, R3, RZ ;  /* 0x0000000304087210 */ /* 0x000fca0007ffe0ff */
[----:B------:R-:W0:Y:S02]  /*10960*/  SHFL.UP PT, R2, R8, 0x10, RZ ;  /* 0x0600000008027989 */ /* 0x000e2400000e00ff */
[----:B0-----:R-:W-:-:S05]  /*10970*/  SEL R3, R2, RZ, P5 ;  /* 0x000000ff02037207 */ /* 0x001fca0002800000 */
[----:B------:R-:W-:Y:S02]  /*10980*/  IMAD.IADD R2, R8, 0x1, R3 ;  /* 0x0000000108027824 */ /* 0x000fe400078e0203 */
[----:B------:R-:W0:Y:S01]  /*10990*/  LDC R3, c[0x0][0xc38] ;  /* 0x00030e00ff037b82 */ /* 0x000e220000000800 */
[----:B------:R-:W-:Y:S02]  /*109a0*/  IMAD.MOV.U32 R8, RZ, RZ, RZ ;  /* 0x000000ffff087224 */ /* 0x000fe400078e00ff */
[----:B------:R-:W0:Y:S02]  /*109b0*/  SHFL.IDX PT, R10, R2, 0x1f, 0x1f ;  /* 0x03e01f00020a7f89 */ /* 0x000e2400000e0000 */
[----:B0-----:R-:W-:-:S04]  /*109c0*/  IMAD R10, R10, R3, RZ ;  /* 0x000000030a0a7224 */ /* 0x001fc800078e02ff */
[----:B------:R-:W-:-:S05]  /*109d0*/  IMAD.IADD R7, R7, 0x1, R10 ;  /* 0x0000000107077824 */ /* 0x000fca00078e020a */
[----:B------:R-:W-:-:S13]  /*109e0*/  ISETP.GT.AND P6, PT, R7, R6, PT ;  /* 0x000000060700720c */ /* 0x000fda0003fc4270 */
[----:B------:R-:W-:Y:S05]  /*109f0*/  @P6 BRA `(.L_x_296) ;  /* 0x00000000009c6947 */ /* 0x000fea0003800000 */
.L_x_298:
[----:B------:R-:W-:-:S04]  /*10a00*/  UIADD3 UR40, UR40, 0x1f, URZ ;  /* 0x0000001f28287890 */ /* 0x000fc8000fffe03f */
[----:B------:R-:W-:-:S06]  /*10a10*/  UISETP.GE.AND UP0, UPT, UR40, UR4, UPT ;  /* 0x000000042800728c */ /* 0x000fcc000bf06270 */
[----:B------:R-:W-:-:S13]  /*10a20*/  PLOP3.LUT P6, PT, PT, PT, UP0, 0x40, 0x0 ;  /* 0x000000000000781c */ /* 0x000fda0003fce808 */
[----:B------:R-:W-:Y:S05]  /*10a30*/  @!P6 BRA `(.L_x_297) ;  /* 0x0000000400bce947 */ /* 0x000fea0003800000 */
[----:B------:R-:W0:Y:S02]  /*10a40*/  S2R R0, SR_TID.X ;  /* 0x0000000000007919 */ /* 0x000e240000002100 */
[----:B0-----:R-:W-:-:S05]  /*10a50*/  LOP3.LUT R0, R0, 0x1f, RZ, 0xc0, !PT ;  /* 0x0000001f00007812 */ /* 0x001fca00078ec0ff */
[----:B------:R-:W-:Y:S02]  /*10a60*/  VIADD R9, R0, UR40 ;  /* 0x0000002800097c36 */ /* 0x000fe40008000000 */
[----:B------:R-:W-:-:S03]  /*10a70*/  IMAD.MOV.U32 R0, RZ, RZ, RZ ;  /* 0x000000ffff007224 */ /* 0x000fc600078e00ff */
[----:B------:R-:W-:-:S13]  /*10a80*/  ISETP.GE.OR P6, PT, R9, UR4, !P0 ;  /* 0x0000000409007c0c */ /* 0x000fda000c7c6670 */
[----:B------:R-:W0:Y:S08]  /*10a90*/  @!P6 LDC.64 R2, c[0x0][0xc80] ;  /* 0x00032000ff02eb82 */ /* 0x000e300000000a00 */
[----:B------:R-:W1:Y:S01]  /*10aa0*/  @!P6 LDC.64 R4, c[0x0][0xc78] ;  /* 0x00031e00ff04eb82 */ /* 0x000e620000000a00 */
[----:B0-----:R-:W-:-:S05]  /*10ab0*/  @!P6 IMAD.WIDE R2, R9, 0x4, R2 ;  /* 0x000000040902e825 */ /* 0x001fca00078e0202 */
[----:B------:R1:W3:Y:S02]  /*10ac0*/  @!P6 LDG.E R0, desc[UR50][R2.64] ;  /* 0x000000320200e981 */ /* 0x0002e4000c1e1900 */
[----:B-1----:R-:W-:-:S04]  /*10ad0*/  @!P6 IMAD.WIDE R2, R9, 0x4, R4 ;  /* 0x000000040902e825 */ /* 0x002fc800078e0204 */
[----:B------:R-:W-:-:S06]  /*10ae0*/  IMAD.MOV.U32 R5, RZ, RZ, RZ ;  /* 0x000000ffff057224 */ /* 0x000fcc00078e00ff */
[----:B------:R-:W3:Y:S02]  /*10af0*/  @!P6 LDG.E R5, desc[UR50][R2.64] ;  /* 0x000000320205e981 */ /* 0x000ee4000c1e1900 */
[----:B---3--:R-:W-:-:S05]  /*10b00*/  IMAD R11, R5, R0, RZ ;  /* 0x00000000050b7224 */ /* 0x008fca00078e02ff */
[----:B------:R-:W0:Y:S02]  /*10b10*/  SHFL.UP PT, R4, R11, 0x1, RZ ;  /* 0x042000000b047989 */ /* 0x000e2400000e00ff */
[----:B0-----:R-:W-:-:S04]  /*10b20*/  SEL R4, R4, RZ, P1 ;  /* 0x000000ff04047207 */ /* 0x001fc80000800000 */
[----:B------:R-:W-:-:S05]  /*10b30*/  IADD3 R4, R11, R4, RZ ;  /* 0x000000040b047210 */ /* 0x000fca0007ffe0ff */
        /* <DEDUP_REMOVED lines=18> */
[----:B------:R-:W-:-:S07]  /*10c60*/  IMAD.MOV.U32 R10, RZ, RZ, R4 ;  /* 0x000000ffff0a7224 */ /* 0x000fce00078e0004 */
.L_x_296:
[----:B------:R-:W-:-:S05]  /*10c70*/  IADD3 R9, -R10, R7, RZ ;  /* 0x000000070a097210 */ /* 0x000fca0007ffe1ff */
[----:B------:R-:W-:-:S05]  /*10c80*/  IMAD R7, R2, R3, R9 ;  /* 0x0000000302077224 */ /* 0x000fca00078e0209 */
[----:B------:R-:W-:-:S13]  /*10c90*/  ISETP.GT.AND P0, PT, R7, R6, PT ;  /* 0x000000060700720c */ /* 0x000fda0003f04270 */
[----:B------:R-:W-:Y:S02]  /*10ca0*/  VOTEU.ANY UR5, UPT, !P0 ;  /* 0x0000000000057886 */ /* 0x000fe400040e0100 */
[----:B------:R-:W-:Y:S02]  /*10cb0*/  UPOPC UR4, UR5 ;  /* 0x00000005000472bf */ /* 0x000fe40008000000 */
[----:B------:R-:W-:-:S04]  /*10cc0*/  ISETP.NE.AND P0, PT, RZ, UR5, PT ;  /* 0x00000005ff007c0c */ /* 0x000fc8000bf05270 */
[----:B------:R-:W-:Y:S02]  /*10cd0*/  IMAD.U32 R11, RZ, RZ, UR4 ;  /* 0x00000004ff0b7e24 */ /* 0x000fe4000f8e00ff */
[----:B------:R-:W-:-:S03]  /*10ce0*/  IMAD.U32 R12, RZ, RZ, UR4 ;  /* 0x00000004ff0c7e24 */ /* 0x000fc6000f8e00ff */
[----:B------:R-:W0:Y:S04]  /*10cf0*/  SHFL.IDX PT, R0, R0, R11, 0x1f ;  /* 0x00001f0b00007589 */ /* 0x000e2800000e0000 */
[----:B------:R1:W3:Y:S01]  /*10d00*/  SHFL.IDX PT, R5, R5, R12, 0x1f ;  /* 0x00001f0c05057589 */ /* 0x0002e200000e0000 */
[----:B0-----:R-:W-:-:S04]  /*10d10*/  IABS R4, R0 ;  /* 0x0000000000047213 */ /* 0x001fc80000000000 */
[----:B------:R-:W0:Y:S08]  /*10d20*/  I2F.RP R10, R4 ;  /* 0x00000004000a7306 */ /* 0x000e300000209400 */
[----:B0-----:R-:W0:Y:S02]  /*10d30*/  MUFU.RCP R10, R10 ;  /* 0x0000000a000a7308 */ /* 0x001e240000001000 */
[----:B0-----:R-:W-:-:S06]  /*10d40*/  VIADD R7, R10, 0xffffffe ;  /* 0x0ffffffe0a077836 */ /* 0x001fcc0000000000 */
[----:B------:R-:W0:Y:S01]  /*10d50*/  F2I.FTZ.U32.TRUNC.NTZ R7, R7 ;  /* 0x0000000700077305 */ /* 0x000e22000021f000 */
[----:B-1-3--:R-:W-:Y:S05]  /*10d60*/  @!P0 BRA `(.L_x_299) ;  /* 0x00000000000c8947 */ /* 0x00afea0003800000 */
[----:B------:R-:W-:-:S06]  /*10d70*/  UIADD3 UR5, UR4, -0x1, URZ ;  /* 0xffffffff04057890 */ /* 0x000fcc000fffe03f */
[----:B------:R-:W-:-:S05]  /*10d80*/  IMAD.U32 R11, RZ, RZ, UR5 ;  /* 0x00000005ff0b7e24 */ /* 0x000fca000f8e00ff */
[----:B------:R1:W3:Y:S02]  /*10d90*/  SHFL.IDX PT, R8, R2, R11, 0x1f ;  /* 0x00001f0b02087589 */ /* 0x0002e400000e0000 */
.L_x_299:
[----:B---3--:R-:W-:Y:S01]  /*10da0*/  IMAD R9, R8, R3, R9 ;  /* 0x0000000308097224 */ /* 0x008fe200078e0209 */
[----:B------:R-:W-:Y:S01]  /*10db0*/  UIADD3 UR40, UR4, UR40, URZ ;  /* 0x0000002804287290 */ /* 0x000fe2000fffe03f */
[----:B0-----:R-:W-:Y:S02]  /*10dc0*/  IMAD.MOV R3, RZ, RZ, -R7 ;  /* 0x000000ffff037224 */ /* 0x001fe400078e0a07 */
[----:B-1----:R-:W-:Y:S01]  /*10dd0*/  IMAD.MOV.U32 R2, RZ, RZ, RZ ;  /* 0x000000ffff027224 */ /* 0x002fe200078e00ff */
[----:B------:R0:W-:Y:S01]  /*10de0*/  STL [R1+0x10], R9 ;  /* 0x0000100901007387 */ /* 0x0001e20000100800 */
[----:B------:R-:W-:Y:S01]  /*10df0*/  IMAD R8, R3, R4, RZ ;  /* 0x0000000403087224 */ /* 0x000fe200078e02ff */
[----:B------:R-:W-:-:S03]  /*10e00*/  MOV R3, R7 ;  /* 0x0000000700037202 */ /* 0x000fc60000000f00 */
[----:B------:R-:W-:Y:S01]  /*10e10*/  IMAD.HI.U32 R3, R7, R8, R2 ;  /* 0x0000000807037227 */ /* 0x000fe200078e0002 */
[----:B------:R-:W-:-:S03]  /*10e20*/  IABS R7, R5 ;  /* 0x0000000500077213 */ /* 0x000fc60000000000 */
[----:B0-----:R-:W-:Y:S01]  /*10e30*/  IMAD.IADD R9, R6, 0x1, -R9 ;  /* 0x0000000106097824 */ /* 0x001fe200078e0a09 */
[----:B------:R-:W0:Y:S01]  /*10e40*/  I2F.RP R8, R7 ;  /* 0x0000000700087306 */ /* 0x000e220000209400 */
[----:B------:R-:W-:-:S03]  /*10e50*/  IABS R6, R0 ;  /* 0x0000000000067213 */ /* 0x000fc60000000000 */
[----:B------:R-:W-:Y:S02]  /*10e60*/  IABS R11, R9 ;  /* 0x00000009000b7213 */ /* 0x000fe40000000000 */
[----:B------:R-:W-:-:S03]  /*10e70*/  IMAD.MOV R10, RZ, RZ, -R6 ;  /* 0x000000ffff0a7224 */ /* 0x000fc600078e0a06 */
[----:B------:R-:W-:-:S04]  /*10e80*/  IMAD.HI.U32 R6, R3, R11, RZ ;  /* 0x0000000b03067227 */ /* 0x000fc800078e00ff */
[----:B------:R-:W-:Y:S01]  /*10e90*/  IMAD R11, R6, R10, R11 ;  /* 0x0000000a060b7224 */ /* 0x000fe200078e020b */
[----:B0-----:R-:W0:Y:S04]  /*10ea0*/  MUFU.RCP R2, R8 ;  /* 0x0000000800027308 */ /* 0x001e280000001000 */
[----:B------:R-:W-:-:S13]  /*10eb0*/  ISETP.GT.U32.AND P1, PT, R4, R11, PT ;  /* 0x0000000b0400720c */ /* 0x000fda0003f24070 */
[----:B------:R-:W-:Y:S01]  /*10ec0*/  @!P1 IMAD.IADD R11, R11, 0x1, -R4 ;  /* 0x000000010b0b9824 */ /* 0x000fe200078e0a04 */
[----:B------:R-:W-:Y:S01]  /*10ed0*/  @!P1 IADD3 R6, R6, 0x1, RZ ;  /* 0x0000000106069810 */ /* 0x000fe20007ffe0ff */
[----:B0-----:R-:W-:Y:S01]  /*10ee0*/  VIADD R10, R2, 0xffffffe ;  /* 0x0ffffffe020a7836 */ /* 0x001fe20000000000 */
[----:B------:R-:W-:Y:S02]  /*10ef0*/  ISETP.NE.AND P1, PT, R0, RZ, PT ;  /* 0x000000ff0000720c */ /* 0x000fe40003f25270 */
[----:B------:R-:W-:Y:S01]  /*10f00*/  ISETP.GE.U32.AND P0, PT, R11, R4, PT ;  /* 0x000000040b00720c */ /* 0x000fe20003f06070 */
[----:B------:R-:W0:Y:S01]  /*10f10*/  F2I.FTZ.U32.TRUNC.NTZ R3, R10 ;  /* 0x0000000a00037305 */ /* 0x000e22000021f000 */
[----:B------:R-:W-:-:S05]  /*10f20*/  IABS R4, R5 ;  /* 0x0000000500047213 */ /* 0x000fca0000000000 */
[----:B------:R-:W-:-:S06]  /*10f30*/  IMAD.MOV R4, RZ, RZ, -R4 ;  /* 0x000000ffff047224 */ /* 0x000fcc00078e0a04 */
[----:B------:R-:W-:Y:S02]  /*10f40*/  @P0 VIADD R6, R6, 0x1 ;  /* 0x0000000106060836 */ /* 0x000fe40000000000 */
[----:B0-----:R-:W-:-:S04]  /*10f50*/  IMAD.MOV R2, RZ, RZ, -R3 ;  /* 0x000000ffff027224 */ /* 0x001fc800078e0a03 */
[----:B------:R-:W-:Y:S02]  /*10f60*/  IMAD R11, R2, R7, RZ ;  /* 0x00000007020b7224 */ /* 0x000fe400078e02ff */
[----:B------:R-:W-:-:S04]  /*10f70*/  IMAD.MOV.U32 R2, RZ, RZ, RZ ;  /* 0x000000ffff027224 */ /* 0x000fc800078e00ff */
[----:B------:R-:W-:Y:S01]  /*10f80*/  IMAD.HI.U32 R2, R3, R11, R2 ;  /* 0x0000000b03027227 */ /* 0x000fe200078e0002 */
[----:B------:R-:W-:-:S04]  /*10f90*/  LOP3.LUT R3, R9, R0, RZ, 0x3c, !PT ;  /* 0x0000000009037212 */ /* 0x000fc800078e3cff */
[----:B------:R-:W-:-:S13]  /*10fa0*/  ISETP.GE.AND P2, PT, R3, RZ, PT ;  /* 0x000000ff0300720c */ /* 0x000fda0003f46270 */
[----:B------:R-:W-:Y:S01]  /*10fb0*/  @!P2 IMAD.MOV R6, RZ, RZ, -R6 ;  /* 0x000000ffff06a224 */ /* 0x000fe200078e0a06 */
[----:B------:R-:W-:-:S04]  /*10fc0*/  @!P1 LOP3.LUT R6, RZ, R0, RZ, 0x33, !PT ;  /* 0x00000000ff069212 */ /* 0x000fc800078e33ff */
[-C--:B------:R-:W-:Y:S01]  /*10fd0*/  IABS R3, R6.reuse ;  /* 0x0000000600037213 */ /* 0x080fe20000000000 */
[----:B------:R-:W-:-:S04]  /*10fe0*/  IMAD R0, R0, R6, RZ ;  /* 0x0000000600007224 */ /* 0x000fc800078e02ff */
[----:B------:R-:W-:-:S04]  /*10ff0*/  IMAD.HI.U32 R2, R2, R3, RZ ;  /* 0x0000000302027227 */ /* 0x000fc800078e00ff */
[----:B------:R-:W-:Y:S01]  /*11000*/  IMAD R4, R2, R4, R3 ;  /* 0x0000000402047224 */ /* 0x000fe200078e0203 */
[----:B------:R-:W-:-:S04]  /*11010*/  LOP3.LUT R3, R6, R5, RZ, 0x3c, !PT ;  /* 0x0000000506037212 */ /* 0x000fc800078e3cff */
[----:B------:R-:W-:Y:S02]  /*11020*/  ISETP.GT.U32.AND P1, PT, R7, R4, PT ;  /* 0x000000040700720c */ /* 0x000fe40003f24070 */
[----:B------:R-:W-:-:S11]  /*11030*/  ISETP.GE.AND P2, PT, R3, RZ, PT ;  /* 0x000000ff0300720c */ /* 0x000fd60003f46270 */
[----:B------:R-:W-:Y:S02]  /*11040*/  @!P1 IMAD.IADD R4, R4, 0x1, -R7 ;  /* 0x0000000104049824 */ /* 0x000fe400078e0a07 */
[----:B------:R-:W-:Y:S01]  /*11050*/  @!P1 VIADD R2, R2, 0x1 ;  /* 0x0000000102029836 */ /* 0x000fe20000000000 */
[----:B------:R-:W-:Y:S02]  /*11060*/  ISETP.NE.AND P1, PT, R5, RZ, PT ;  /* 0x000000ff0500720c */ /* 0x000fe40003f25270 */
[----:B------:R-:W-:-:S13]  /*11070*/  ISETP.GE.U32.AND P0, PT, R4, R7, PT ;  /* 0x000000070400720c */ /* 0x000fda0003f06070 */
[----:B------:R-:W-:-:S05]  /*11080*/  @P0 VIADD R2, R2, 0x1 ;  /* 0x0000000102020836 */ /* 0x000fca0000000000 */
[----:B------:R-:W-:Y:S02]  /*11090*/  @!P2 IADD3 R2, -R2, RZ, RZ ;  /* 0x000000ff0202a210 */ /* 0x000fe40007ffe1ff */
        /* <DEDUP_REMOVED lines=9> */
.L_x_297:
[----:B------:R0:W-:Y:S01]  /*11130*/  STL [R1+0x10], R6 ;  /* 0x0000100601007387 */ /* 0x0001e20000100800 */
[----:B------:R-:W-:-:S03]  /*11140*/  ULDC UR40, c[0x0][0xc3c] ;  /* 0x00030f0000287ab9 */ /* 0x000fc60000000800 */
[----:B------:R0:W-:Y:S04]  /*11150*/  STL [R1+0x14], RZ ;  /* 0x000014ff01007387 */ /* 0x0001e80000100800 */
[----:B------:R0:W-:Y:S02]  /*11160*/  STL [R1+0x18], RZ ;  /* 0x000018ff01007387 */ /* 0x0001e40000100800 */
.L_x_300:
[----:B------:R-:W3:Y:S04]  /*11170*/  LDL R3, [R1+0x14] ;  /* 0x0000140001037983 */ /* 0x000ee80000100800 */
[----:B-1----:R-:W4:Y:S04]  /*11180*/  LDL R2, [R1+0x18] ;  /* 0x0000180001027983 */ /* 0x002f280000100800 */
[----:B------:R-:W2:Y:S01]  /*11190*/  LDL R4, [R1+0x10] ;  /* 0x0000100001047983 */ /* 0x000ea20000100800 */
[----:B------:R-:W1:Y:S01]  /*111a0*/  S2R R0, SR_TID.X ;  /* 0x0000000000007919 */ /* 0x000e620000002100 */
[----:B------:R-:W-:Y:S01]  /*111b0*/  BAR.SYNC.DEFER_BLOCKING 0x4, 0x200 ;  /* 0x0108000000007b1d */ /* 0x000fe20000010000 */
[----:B---3--:R-:W-:-:S02]  /*111c0*/  IMAD.MOV.U32 R5, RZ, RZ, R3 ;  /* 0x000000ffff057224 */ /* 0x008fc400078e0003 */
[----:B----4-:R-:W-:-:S03]  /*111d0*/  IMAD.MOV.U32 R3, RZ, RZ, R2 ;  /* 0x000000ffff037224 */ /* 0x010fc600078e0002 */
[----:B------:R3:W4:Y:S01]  /*111e0*/  LDL R2, [R1+0x24] ;  /* 0x0000240001027983 */ /* 0x0007220000100800 */
[----:B-1----:R-:W-:Y:S02]  /*111f0*/  LOP3.LUT R0, R0, 0x1f, RZ, 0xc0, !PT ;  /* 0x0000001f00007812 */ /* 0x002fe400078ec0ff */
[----:B0-----:R-:W-:Y:S02]  /*11200*/  MOV R6, R3 ;  /* 0x0000000300067202 */ /* 0x001fe40000000f00 */
[----:B------:R-:W-:-:S13]  /*11210*/  ISETP.NE.AND P0, PT, R0, RZ, PT ;  /* 0x000000ff0000720c */ /* 0x000fda0003f05270 */
[----:B------:R-:W-:Y:S01]  /*11220*/  @!P0 MOV R0, 0x400 ;  /* 0x0000040000008802 */ /* 0x000fe20000000f00 */
[----:B----4-:R-:W0:Y:S03]  /*11230*/  @!P0 S2R R2, SR_CgaCtaId ;  /* 0x0000000000028919 */ /* 0x010e260000008800 */
[----:B0-----:R-:W-:Y:S01]  /*11240*/  @!P0 LEA R16, R2, R0, 0x18 ;  /* 0x0000000002108211 */ /* 0x001fe200078ec0ff */
[----:B------:R-:W-:Y:S01]  /*11250*/  IMAD.U32 R0, RZ, RZ, UR40 ;  /* 0x00000028ff007e24 */ /* 0x000fe2000f8e00ff */
[----:B------:R3:W-:Y:S03]  /*11260*/  @!P0 STL [R1+0x24], R2 ;  /* 0x0000240201008387 */ /* 0x0007e60000100800 */
[----:B------:R-:W-:-:S05]  /*11270*/  @!P0 IMAD.MOV.U32 R7, RZ, RZ, R0 ;  /* 0x000000ffff078224 */ /* 0x000fca00078e0000 */
[----:B--2---:R3:W-:Y:S01]  /*11280*/  @!P0 STS.128 [R16+0x132d0], R4 ;  /* 0x0132d00410008388 */ /* 0x0047e20000000c00 */
[----:B------:R-:W-:Y:S06]  /*11290*/  BAR.ARV 0x5, 0x200 ;  /* 0x0148000000007b1d */ /* 0x000fec0000002000 */
.L_x_295:
[----:B------:R-:W-:Y:S02]  /*112a0*/  ULDC UR4, c[0x0][0xc3c] ;  /* 0x00030f0000047ab9 */ /* 0x000fe40000000800 */
[----:B------:R-:W-:-:S06]  /*112b0*/  UISETP.GE.AND UP0, UPT, UR40, UR4, UPT ;  /* 0x000000042800728c */ /* 0x000fcc000bf06270 */
[----:B------:R-:W-:-:S13]  /*112c0*/  PLOP3.LUT P0, PT, PT, PT, UP0, 0x80, 0x0 ;  /* 0x000000000000781c */ /* 0x000fda0003f0f008 */
[----:B------:R-:W-:Y:S05]  /*112d0*/  @!P0 BRA `(.L_x_301) ;  /* 0xffffffa8008c8947 */ /* 0x000fea000383ffff */
.L_x_227:
[----:B------:R-:W4:Y:S01]  /*112e0*/  LDL.LU R0, [R1+0x3c] ;  /* 0x00003c0001007983 */ /* 0x000f220000300800 */
[----:B------:R-:W-:Y:S01]  /*112f0*/  BSSY B0, `(.L_x_302) ;  /* 0x000000b000007945 */ /* 0x000fe20003800000 */
[----:B01-3--:R-:W0:Y:S01]  /*11300*/  S2R R5, SR_CgaCtaId ;  /* 0x0000000000057919 */ /* 0x00be220000008800 */
[----:B----4-:R-:W-:-:S05]  /*11310*/  VIADD R0, R0, 0x1 ;  /* 0x0000000100007836 */ /* 0x010fca0000000000 */
[----:B------:R-:W-:-:S04]  /*11320*/  LEA.HI R2, R0, R0, RZ, 0x1 ;  /* 0x0000000000027211 */ /* 0x000fc800078f08ff */
[----:B------:R-:W-:Y:S02]  /*11330*/  LOP3.LUT R3, R2, 0xfffffffe, RZ, 0xc0, !PT ;  /* 0xfffffffe02037812 */ /* 0x000fe400078ec0ff */
[----:B------:R-:W-:-:S03]  /*11340*/  MOV R2, 0x400 ;  /* 0x0000040000027802 */ /* 0x000fc60000000f00 */
[----:B------:R-:W-:Y:S01]  /*11350*/  IMAD.IADD R0, R0, 0x1, -R3 ;  /* 0x0000000100007824 */ /* 0x000fe200078e0a03 */
[----:B0-----:R-:W-:-:S04]  /*11360*/  LEA R5, R5, R2, 0x18 ;  /* 0x0000000205057211 */ /* 0x001fc800078ec0ff */
[----:B------:R-:W-:-:S04]  /*11370*/  SHF.L.U32 R0, R0, 0x1f, RZ ;  /* 0x0000001f00007819 */ /* 0x000fc800000006ff */
[----:B------:R-:W0:Y:S02]  /*11380*/  SYNCS.PHASECHK.TRANS64.TRYWAIT P0, [R5+URZ+0x13220], R0 ;  /* 0x01322000050075a7 */ /* 0x000e24000800017f */
[----:B0-----:R-:W-:Y:S05]  /*11390*/  @!P0 BRA `(.L_x_303) ;  /* 0x0000002800608947 */ /* 0x001fea0003800000 */
.L_x_392:
[----:B------:R-:W-:Y:S05]  /*113a0*/  BSYNC B0 ;  /* 0x0000000000007941 */ /* 0x000fea0003800000 */
.L_x_302:
[----:B------:R-:W-:-:S03]  /*113b0*/  UMOV UR4, 0xffffffff ;  /* 0xffffffff00047882 */ /* 0x000fc60000000000 */
[----:B------:R-:W-:Y:S05]  /*113c0*/  BRA.DIV UR4, `(.L_x_304) ;  /* 0x0000002a04687947 */ /* 0x000fea000b800000 */
[----:B0-----:R-:W0:Y:S02]  /*113d0*/  S2R R0, SR_TID.X ;  /* 0x0000000000007919 */ /* 0x001e240000002100 */
[----:B0-----:R-:W-:-:S04]  /*113e0*/  SHF.R.U32.HI R0, RZ, 0x5, R0 ;  /* 0x00000005ff007819 */ /* 0x001fc80000011600 */
[----:B------:R-:W-:-:S05]  /*113f0*/  LOP3.LUT R0, R0, 0x3, RZ, 0xc0, !PT ;  /* 0x0000000300007812 */ /* 0x000fca00078ec0ff */
[----:B------:R0:W1:Y:S02]  /*11400*/  SHFL.IDX PT, R14, R0, RZ, 0x1f ;  /* 0x00001fff000e7589 */ /* 0x00006400000e0000 */
.L_x_395:
[----:B-1----:R-:W-:Y:S01]  /*11410*/  ISETP.NE.AND P0, PT, R14, RZ, PT ;  /* 0x000000ff0e00720c */ /* 0x002fe20003f05270 */
[----:B------:R-:W-:-:S12]  /*11420*/  BSSY B0, `(.L_x_305) ;  /* 0x000002e000007945 */ /* 0x000fd80003800000 */
[----:B------:R-:W-:Y:S05]  /*11430*/  @P0 BRA `(.L_x_306) ;  /* 0x0000000000b00947 */ /* 0x000fea0003800000 */
[----:B------:R-:W-:-:S03]  /*11440*/  UMOV UR4, 0xffffffff ;  /* 0xffffffff00047882 */ /* 0x000fc60000000000 */
[----:B------:R-:W-:Y:S05]  /*11450*/  BRA.DIV UR4, `(.L_x_307) ;  /* 0x0000002a04787947 */ /* 0x000fea000b800000 */
[----:B------:R-:W-:-:S13]  /*11460*/  ELECT P6, URZ, PT ;  /* 0x00000000003f782f */ /* 0x000fda00038c0000 */
.L_x_398:
[----:B------:R-:W-:Y:S05]  /*11470*/  @!P6 BRA `(.L_x_306) ;  /* 0x0000000000a0e947 */ /* 0x000fea0003800000 */
[----:B------:R-:W-:-:S06]  /*11480*/  ULOP3.LUT UR4, UR38, 0x2, URZ, 0xfc, !UPT ;  /* 0x0000000226047892 */ /* 0x000fcc000f8efc3f */
[----:B0-----:R-:W-:-:S05]  /*11490*/  IMAD.U32 R0, RZ, RZ, UR4 ;  /* 0x00000004ff007e24 */ /* 0x001fca000f8e00ff */
[----:B------:R-:W-:-:S13]  /*114a0*/  ISETP.NE.AND P0, PT, R0, 0x3, PT ;  /* 0x000000030000780c */ /* 0x000fda0003f05270 */
[----:B------:R-:W-:Y:S05]  /*114b0*/  @!P0 BRA `(.L_x_308) ;  /* 0x0000000000048947 */ /* 0x000fea0003800000 */
[----:B------:R-:W-:Y:S01]  /*114c0*/  BPT.TRAP 0x1 ;  /* 0x000000040000795c */ /* 0x000fe20000300000 */
.L_x_308:
[----:B------:R-:W3:Y:S01]  /*114d0*/  LDL R0, [R1] ;  /* 0x0000000001007983 */ /* 0x000ee20000100800 */
[C---:B------:R-:W-:Y:S01]  /*114e0*/  IMAD R3, R27.reuse, 0x8, R5 ;  /* 0x000000081b037824 */ /* 0x040fe200078e0205 */
[----:B------:R-:W-:-:S04]  /*114f0*/  IADD3 R27, R27, 0x1, RZ ;  /* 0x000000011b1b7810 */ /* 0x000fc80007ffe0ff */
[----:B------:R-:W-:Y:S02]  /*11500*/  ISETP.NE.AND P2, PT, R27, 0x2, PT ;  /* 0x000000021b00780c */ /* 0x000fe40003f45270 */
[----:B---3--:R-:W-:Y:S02]  /*11510*/  SHF.L.U32 R2, R0, 0x1f, RZ ;  /* 0x0000001f00027819 */ /* 0x008fe400000006ff */
[----:B------:R-:W-:Y:S02]  /*11520*/  SEL R0, RZ, 0x1, P2 ;  /* 0x00000001ff007807 */ /* 0x000fe40001000000 */
[----:B------:R-:W0:Y:S02]  /*11530*/  SYNCS.PHASECHK.TRANS64.TRYWAIT P1, [R3+URZ+0x13240], R2 ;  /* 0x01324002030075a7 */ /* 0x000e24000802017f */
[----:B0-----:R-:W-:Y:S05]  /*11540*/  @!P1 BRA `(.L_x_309) ;  /* 0x00000028005c9947 */ /* 0x001fea0003800000 */
.L_x_399:
[----:B------:R-:W3:Y:S01]  /*11550*/  LDL.LU R4, [R1] ;  /* 0x0000000001047983 */ /* 0x000ee20000300800 */
[----:B------:R-:W-:Y:S02]  /*11560*/  SEL R27, R27, RZ, P2 ;  /* 0x000000ff1b1b7207 */ /* 0x000fe40001000000 */
[----:B---3--:R-:W-:Y:S01]  /*11570*/  LOP3.LUT R0, R4, R0, RZ, 0x3c, !PT ;  /* 0x0000000004007212 */ /* 0x008fe200078e3cff */
[----:B------:R-:W-:Y:S06]  /*11580*/  @!P0 BRA `(.L_x_310) ;  /* 0x0000000000048947 */ /* 0x000fec0003800000 */
[----:B------:R-:W-:Y:S01]  /*11590*/  BPT.TRAP 0x1 ;  /* 0x000000040000795c */ /* 0x000fe20000300000 */
.L_x_310:
[----:B------:R-:W-:Y:S01]  /*115a0*/  IMAD R27, R27, 0x8, R5 ;  /* 0x000000081b1b7824 */ /* 0x000fe200078e0205 */
[----:B------:R-:W-:-:S04]  /*115b0*/  SHF.L.U32 R0, R0, 0x1f, RZ ;  /* 0x0000001f00007819 */ /* 0x000fc800000006ff */
[----:B------:R-:W1:Y:S02]  /*115c0*/  SYNCS.PHASECHK.TRANS64.TRYWAIT P1, [R27+URZ+0x13240], R0 ;  /* 0x013240001b0075a7 */ /* 0x000e64000802017f */
[----:B-1----:R-:W-:Y:S05]  /*115d0*/  @!P1 BRA `(.L_x_311) ;  /* 0x00000028004c9947 */ /* 0x002fea0003800000 */
.L_x_400:
[----:B------:R-:W-:Y:S05]  /*115e0*/  @!P0 BRA `(.L_x_312) ;  /* 0x0000000000048947 */ /* 0x000fea0003800000 */
[----:B------:R-:W-:Y:S01]  /*115f0*/  BPT.TRAP 0x1 ;  /* 0x000000040000795c */ /* 0x000fe20000300000 */
.L_x_312:
[----:B------:R-:W3:Y:S02]  /*11600*/  SYNCS.PHASECHK.TRANS64.TRYWAIT P1, [R3+URZ+0x13260], R2 ;  /* 0x01326002030075a7 */ /* 0x000ee4000802017f */
[----:B---3--:R-:W-:Y:S05]  /*11610*/  @!P1 BRA `(.L_x_313) ;  /* 0x0000002800509947 */ /* 0x008fea0003800000 */
.L_x_401:
[----:B------:R-:W-:Y:S05]  /*11620*/  @!P0 BRA `(.L_x_314) ;  /* 0x0000000000048947 */ /* 0x000fea0003800000 */
[----:B------:R-:W-:Y:S01]  /*11630*/  BPT.TRAP 0x1 ;  /* 0x000000040000795c */ /* 0x000fe20000300000 */
.L_x_314:
[----:B------:R-:W4:Y:S02]  /*11640*/  SYNCS.PHASECHK.TRANS64.TRYWAIT P1, [R27+URZ+0x13260], R0 ;  /* 0x013260001b0075a7 */ /* 0x000f24000802017f */
[----:B----4-:R-:W-:Y:S05]  /*11650*/  @!P1 BRA `(.L_x_315) ;  /* 0x0000002800549947 */ /* 0x010fea0003800000 */
.L_x_402:
[----:B------:R-:W-:Y:S05]  /*11660*/  @!P0 BRA `(.L_x_316) ;  /* 0x0000000000048947 */ /* 0x000fea0003800000 */
[----:B------:R-:W-:Y:S01]  /*11670*/  BPT.TRAP 0x1 ;  /* 0x000000040000795c */ /* 0x000fe20000300000 */
.L_x_316:
[----:B------:R-:W0:Y:S02]  /*11680*/  SYNCS.PHASECHK.TRANS64.TRYWAIT P1, [R3+URZ+0x13280], R2 ;  /* 0x01328002030075a7 */ /* 0x000e24000802017f */
[----:B0-----:R-:W-:Y:S05]  /*11690*/  @!P1 BRA `(.L_x_317) ;  /* 0x0000002800589947 */ /* 0x001fea0003800000 */
.L_x_403:
[----:B------:R-:W-:Y:S05]  /*116a0*/  @!P0 BRA `(.L_x_318) ;  /* 0x0000000000048947 */ /* 0x000fea0003800000 */
[----:B------:R-:W-:Y:S01]  /*116b0*/  BPT.TRAP 0x1 ;  /* 0x000000040000795c */ /* 0x000fe20000300000 */
.L_x_318:
[----:B------:R0:W0:Y:S02]  /*116c0*/  SYNCS.PHASECHK.TRANS64.TRYWAIT P0, [R27+URZ+0x13280], R0 ;  /* 0x013280001b0075a7 */ /* 0x000024000800017f */
[----:B0-----:R-:W-:Y:S05]  /*116d0*/  @!P0 NANOSLEEP.SYNCS 0x989680 ;  /* 0x009896800000895d */ /* 0x001fea0003900000 */
[----:B------:R-:W0:Y:S02]  /*116e0*/  @!P0 SYNCS.PHASECHK.TRANS64 P0, [R27+URZ+0x13280], R0 ;  /* 0x013280001b0085a7 */ /* 0x000e24000800007f */
[----:B0-----:R-:W-:Y:S05]  /*116f0*/  @!P0 BRA `(.L_x_318) ;  /* 0xfffffffc00f08947 */ /* 0x001fea000383ffff */
.L_x_306:
[----:B------:R-:W-:Y:S05]  /*11700*/  BSYNC B0 ;  /* 0x0000000000007941 */ /* 0x000fea0003800000 */
.L_x_305:
[----:B------:R-:W-:Y:S05]  /*11710*/  EXIT ;  /* 0x000000000000794d */ /* 0x000fea0003800000 */
.L_x_187:
[----:B0-----:R0:W1:Y:S02]  /*11720*/  SYNCS.PHASECHK.TRANS64.TRYWAIT P1, [R25+URZ+0x13200], R2 ;  /* 0x01320002190075a7 */ /* 0x001064000802017f */
[----:B-1----:R-:W-:Y:S05]  /*11730*/  @!P1 NANOSLEEP.SYNCS 0x989680 ;  /* 0x009896800000995d */ /* 0x002fea0003900000 */
[----:B------:R-:W1:Y:S02]  /*11740*/  @!P1 SYNCS.PHASECHK.TRANS64 P1, [R25+URZ+0x13200], R2 ;  /* 0x01320002190095a7 */ /* 0x000e64000802007f */
[----:B-1----:R-:W-:Y:S05]  /*11750*/  @!P1 BRA `(.L_x_187) ;  /* 0xfffffffc00f09947 */ /* 0x002fea000383ffff */
[----:B------:R-:W-:Y:S05]  /*11760*/  BRA `(.L_x_319) ;  /* 0xffffff0000e87947 */ /* 0x000fea000383ffff */
.L_x_191:
[----:B-1----:R1:W2:Y:S02]  /*11770*/  SYNCS.PHASECHK.TRANS64.TRYWAIT P1, [R3+URZ+0x13230], R4 ;  /* 0x01323004030075a7 */ /* 0x0022a4000802017f */
[----:B--2---:R-:W-:Y:S05]  /*11780*/  @!P1 NANOSLEEP.SYNCS 0x989680 ;  /* 0x009896800000995d */ /* 0x004fea0003900000 */
[----:B------:R-:W2:Y:S02]  /*11790*/  @!P1 SYNCS.PHASECHK.TRANS64 P1, [R3+URZ+0x13230], R4 ;  /* 0x01323004030095a7 */ /* 0x000ea4000802007f */
[----:B--2---:R-:W-:Y:S05]  /*117a0*/  @!P1 BRA `(.L_x_191) ;  /* 0xfffffffc00f09947 */ /* 0x004fea000383ffff */
[----:B------:R-:W-:Y:S05]  /*117b0*/  BRA `(.L_x_190) ;  /* 0xffffff0400147947 */ /* 0x000fea000383ffff */
.L_x_197:
[----:B-1----:R-:W-:-:S04]  /*117c0*/  IMAD.U32 R8, RZ, RZ, UR22 ;  /* 0x00000016ff087e24 */ /* 0x002fc8000f8e00ff */
[----:B------:R1:W2:Y:S03]  /*117d0*/  SYNCS.PHASECHK.TRANS64.TRYWAIT P1, [R8+URZ+0x13230], R7 ;  /* 0x01323007080075a7 */ /* 0x0002a6000802017f */
[----:B--2---:R-:W-:Y:S05]  /*117e0*/  @!P1 NANOSLEEP.SYNCS 0x989680 ;  /* 0x009896800000995d */ /* 0x004fea0003900000 */
[----:B------:R-:W2:Y:S02]  /*117f0*/  @!P1 SYNCS.PHASECHK.TRANS64 P1, [R8+URZ+0x13230], R7 ;  /* 0x01323007080095a7 */ /* 0x000ea4000802007f */
[----:B--2---:R-:W-:Y:S05]  /*11800*/  @!P1 BRA `(.L_x_197) ;  /* 0xfffffffc00ec9947 */ /* 0x004fea000383ffff */
[----:B------:R-:W-:Y:S05]  /*11810*/  BRA `(.L_x_196) ;  /* 0xffffff3400a07947 */ /* 0x000fea000383ffff */
.L_x_201:
[----:B-1----:R-:W-:-:S04]  /*11820*/  IMAD.U32 R8, RZ, RZ, UR11 ;  /* 0x0000000bff087e24 */ /* 0x002fc8000f8e00ff */
[----:B------:R1:W2:Y:S03]  /*11830*/  SYNCS.PHASECHK.TRANS64.TRYWAIT P1, [R8+URZ+0x13250], R7 ;  /* 0x01325007080075a7 */ /* 0x0002a6000802017f */
[----:B--2---:R-:W-:Y:S05]  /*11840*/  @!P1 NANOSLEEP.SYNCS 0x989680 ;  /* 0x009896800000995d */ /* 0x004fea0003900000 */
[----:B------:R-:W2:Y:S02]  /*11850*/  @!P1 SYNCS.PHASECHK.TRANS64 P1, [R8+URZ+0x13250], R7 ;  /* 0x01325007080095a7 */ /* 0x000ea4000802007f */
[----:B--2---:R-:W-:Y:S05]  /*11860*/  @!P1 BRA `(.L_x_201) ;  /* 0xfffffffc00ec9947 */ /* 0x004fea000383ffff */
[----:B------:R-:W-:Y:S05]  /*11870*/  BRA `(.L_x_200) ;  /* 0xffffff3800ac7947 */ /* 0x000fea000383ffff */
.L_x_208:
[----:B-1----:R-:W-:-:S04]  /*11880*/  IMAD.U32 R5, RZ, RZ, UR5 ;  /* 0x00000005ff057e24 */ /* 0x002fc8000f8e00ff */
[----:B------:R1:W2:Y:S03]  /*11890*/  SYNCS.PHASECHK.TRANS64.TRYWAIT P1, [R5+URZ+0x13250], R0 ;  /* 0x01325000050075a7 */ /* 0x0002a6000802017f */
[----:B--2---:R-:W-:Y:S05]  /*118a0*/  @!P1 NANOSLEEP.SYNCS 0x989680 ;  /* 0x009896800000995d */ /* 0x004fea0003900000 */
[----:B------:R-:W2:Y:S02]  /*118b0*/  @!P1 SYNCS.PHASECHK.TRANS64 P1, [R5+URZ+0x13250], R0 ;  /* 0x01325000050095a7 */ /* 0x000ea4000802007f */
[----:B--2---:R-:W-:Y:S05]  /*118c0*/  @!P1 BRA `(.L_x_208) ;  /* 0xfffffffc00ec9947 */ /* 0x004fea000383ffff */
[----:B------:R-:W-:Y:S05]  /*118d0*/  BRA `(.L_x_207) ;  /* 0xffffff6000787947 */ /* 0x000fea000383ffff */
.L_x_243:
[----:B------:R-:W0:Y:S01]  /*118e0*/  S2R R20, SR_TID.X ;  /* 0x0000000000147919 */ /* 0x000e220000002100 */
[----:B------:R-:W-:Y:S01]  /*118f0*/  IMAD.MOV.U32 R12, RZ, RZ, RZ ;  /* 0x000000ffff0c7224 */ /* 0x000fe200078e00ff */
[----:B------:R-:W-:Y:S01]  /*11900*/  MOV R11, 0x1f ;  /* 0x0000001f000b7802 */ /* 0x000fe20000000f00 */
[----:B------:R-:W-:Y:S01]  /*11910*/  IMAD.MOV.U32 R15, RZ, RZ, -0x1 ;  /* 0xffffffffff0f7424 */ /* 0x000fe200078e00ff */
[----:B0-----:R-:W-:-:S04]  /*11920*/  SHF.R.U32.HI R20, RZ, 0x5, R20 ;  /* 0x00000005ff147819 */ /* 0x001fc80000011614 */
[----:B------:R-:W-:-:S05]  /*11930*/  LOP3.LUT R20, R20, 0x3, RZ, 0xc0, !PT ;  /* 0x0000000314147812 */ /* 0x000fca00078ec0ff */
[----:B------:R-:W-:-:S07]  /*11940*/  IMAD.MOV.U32 R13, RZ, RZ, R20 ;  /* 0x000000ffff0d7224 */ /* 0x000fce00078e0014 */
[----:B-12--5:R-:W-:Y:S05]  /*11950*/  WARPSYNC.COLLECTIVE R15, `(.L_x_320) ;  /* 0x000000000f087348 */ /* 0x026fea0003c00000 */
[----:B------:R0:W3:Y:S02]  /*11960*/  SHFL.IDX P6, R14, R13, R12, R11 ;  /* 0x0000000c0d0e7389 */ /* 0x0000e400000c000b */
[----:B0123-5:R-:W-:Y:S01]  /*11970*/  ENDCOLLECTIVE ;  /* 0x000000000000791b */ /* 0x02ffe20003800000 */
.L_x_320:
[----:B------:R-:W-:Y:S05]  /*11980*/  BRA `(.L_x_321) ;  /* 0xffffffb000d07947 */ /* 0x000fea000383ffff */
.L_x_246:
[----:B0-----:R0:W1:Y:S02]  /*11990*/  SYNCS.PHASECHK.TRANS64.TRYWAIT P0, [R7+URZ+0x13280], R28 ;  /* 0x0132801c070075a7 */ /* 0x001064000800017f */
[----:B-1----:R-:W-:Y:S05]  /*119a0*/  @!P0 NANOSLEEP.SYNCS 0x989680 ;  /* 0x009896800000895d */ /* 0x002fea0003900000 */
[----:B------:R-:W1:Y:S02]  /*119b0*/  @!P0 SYNCS.PHASECHK.TRANS64 P0, [R7+URZ+0x13280], R28 ;  /* 0x0132801c070085a7 */ /* 0x000e64000800007f */
[----:B-1----:R-:W-:Y:S05]  /*119c0*/  @!P0 BRA `(.L_x_246) ;  /* 0xfffffffc00f08947 */ /* 0x002fea000383ffff */
[----:B------:R-:W-:Y:S05]  /*119d0*/  BRA `(.L_x_322) ;  /* 0xffffffb400fc7947 */ /* 0x000fea000383ffff */
.L_x_247:
[----:B------:R-:W-:Y:S01]  /*119e0*/  BSSY B0, `(.L_x_323) ;  /* 0x0000008000007945 */ /* 0x000fe20003800000 */
[----:B------:R-:W-:Y:S02]  /*119f0*/  IMAD.MOV.U32 R13, RZ, RZ, R2 ;  /* 0x000000ffff0d7224 */ /* 0x000fe400078e0002 */
[----:B------:R-:W-:Y:S02]  /*11a00*/  IMAD.MOV.U32 R12, RZ, RZ, RZ ;  /* 0x000000ffff0c7224 */ /* 0x000fe400078e00ff */
[----:B------:R-:W-:Y:S02]  /*11a10*/  IMAD.MOV.U32 R11, RZ, RZ, 0x1c1f ;  /* 0x00001c1fff0b7424 */ /* 0x000fe400078e00ff */
[----:B------:R-:W-:-:S07]  /*11a20*/  IMAD.MOV.U32 R15, RZ, RZ, -0x1 ;  /* 0xffffffffff0f7424 */ /* 0x000fce00078e00ff */
[----:B0-----:R-:W-:Y:S05]  /*11a30*/  WARPSYNC.COLLECTIVE R15, `(.L_x_324) ;  /* 0x000000000f087348 */ /* 0x001fea0003c00000 */
[----:B------:R1:W2:Y:S02]  /*11a40*/  SHFL.IDX P6, R14, R13, R12, R11 ;  /* 0x0000000c0d0e7389 */ /* 0x0002a400000c000b */
[----:B012---:R-:W-:Y:S01]  /*11a50*/  ENDCOLLECTIVE ;  /* 0x000000000000791b */ /* 0x007fe20003800000 */
.L_x_324:
[----:B------:R-:W-:Y:S05]  /*11a60*/  BSYNC B0 ;  /* 0x0000000000007941 */ /* 0x000fea0003800000 */
.L_x_323:
[----:B------:R-:W-:Y:S01]  /*11a70*/  MOV R13, R0 ;  /* 0x00000000000d7202 */ /* 0x000fe20000000f00 */
[----:B------:R-:W-:Y:S02]  /*11a80*/  IMAD.MOV.U32 R12, RZ, RZ, RZ ;  /* 0x000000ffff0c7224 */ /* 0x000fe400078e00ff */
[----:B------:R-:W-:Y:S02]  /*11a90*/  IMAD.MOV.U32 R11, RZ, RZ, 0x1c1f ;  /* 0x00001c1fff0b7424 */ /* 0x000fe400078e00ff */
[----:B------:R-:W-:Y:S02]  /*11aa0*/  IMAD.MOV.U32 R15, RZ, RZ, -0x1 ;  /* 0xffffffffff0f7424 */ /* 0x000fe400078e00ff */
[----:B------:R-:W-:-:S07]  /*11ab0*/  IMAD.MOV.U32 R3, RZ, RZ, R14 ;  /* 0x000000ffff037224 */ /* 0x000fce00078e000e */
[----:B------:R-:W-:Y:S05]  /*11ac0*/  WARPSYNC.COLLECTIVE R15, `(.L_x_325) ;  /* 0x000000000f087348 */ /* 0x000fea0003c00000 */
[----:B------:R0:W1:Y:S02]  /*11ad0*/  SHFL.IDX P6, R14, R13, R12, R11 ;  /* 0x0000000c0d0e7389 */ /* 0x00006400000c000b */
[----:B01----:R-:W-:Y:S01]  /*11ae0*/  ENDCOLLECTIVE ;  /* 0x000000000000791b */ /* 0x003fe20003800000 */
.L_x_325:
[----:B------:R-:W-:-:S05]  /*11af0*/  IMAD.MOV.U32 R10, RZ, RZ, R14 ;  /* 0x000000ffff0a7224 */ /* 0x000fca00078e000e */
[----:B------:R-:W-:-:S05]  /*11b00*/  IADD3 R18, P1, R19, R10, RZ ;  /* 0x0000000a13127210 */ /* 0x000fca0007f3e0ff */
[----:B------:R-:W-:Y:S02]  /*11b10*/  IMAD.X R19, RZ, RZ, R3, P1 ;  /* 0x000000ffff137224 */ /* 0x000fe400008e0603 */
[----:B------:R-:W-:Y:S02]  /*11b20*/  IMAD.IADD R3, R16, 0x1, R20 ;  /* 0x0000000110037824 */ /* 0x000fe400078e0214 */
[----:B------:R0:W5:Y:S01]  /*11b30*/  LDL.LU R20, [R1+0x8] ;  /* 0x0000080001147983 */ /* 0x0001620000300800 */
[----:B------:R-:W-:Y:S01]  /*11b40*/  MOV R13, R2 ;  /* 0x00000002000d7202 */ /* 0x000fe20000000f00 */
[----:B------:R-:W-:Y:S01]  /*11b50*/  IMAD.MOV.U32 R12, RZ, RZ, 0x1 ;  /* 0x00000001ff0c7424 */ /* 0x000fe200078e00ff */
[C---:B------:R-:W-:Y:S02]  /*11b60*/  ISETP.LT.OR P1, PT, R8.reuse, 0x1, P0 ;  /* 0x000000010800780c */ /* 0x040fe40000721670 */
[----:B------:R-:W-:-:S13]  /*11b70*/  ISETP.GE.AND P2, PT, R8, 0x81, PT ;  /* 0x000000810800780c */ /* 0x000fda0003f46270 */
[----:B0----5:R-:W-:Y:S05]  /*11b80*/  WARPSYNC.COLLECTIVE R15, `(.L_x_326) ;  /* 0x000000000f087348 */ /* 0x021fea0003c00000 */
[----:B------:R1:W2:Y:S02]  /*11b90*/  SHFL.IDX P6, R14, R13, R12, R11 ;  /* 0x0000000c0d0e7389 */ /* 0x0002a400000c000b */
[----:B012--5:R-:W-:Y:S01]  /*11ba0*/  ENDCOLLECTIVE ;  /* 0x000000000000791b */ /* 0x027fe20003800000 */
.L_x_326:
[C---:B------:R-:W-:Y:S02]  /*11bb0*/  ISETP.GE.AND P4, PT, R8.reuse, 0x21, PT ;  /* 0x000000210800780c */ /* 0x040fe40003f86270 */
[----:B------:R-:W-:Y:S01]  /*11bc0*/  ISETP.GE.AND P3, PT, R8, 0x41, PT ;  /* 0x000000410800780c */ /* 0x000fe20003f66270 */
[----:B------:R-:W-:Y:S01]  /*11bd0*/  @!PT LDS RZ, [RZ] ;  /* 0x00000000fffff984 */ /* 0x000fe20000000800 */
[----:B------:R-:W-:Y:S01]  /*11be0*/  @!PT LDS RZ, [RZ] ;  /* 0x00000000fffff984 */ /* 0x000fe20000000800 */
[----:B------:R-:W-:Y:S01]  /*11bf0*/  @!PT LDS RZ, [RZ] ;  /* 0x00000000fffff984 */ /* 0x000fe20000000800 */
[----:B------:R0:W-:Y:S01]  /*11c00*/  LDGSTS.E.BYPASS.LTC128B.128 [R3+0x6000], desc[UR50][R18.64], !P1 ;  /* 0x0600000012037fae */ /* 0x0001e2000c901d72 */
[----:B------:R-:W-:Y:S01]  /*11c10*/  IMAD.MOV.U32 R13, RZ, RZ, R0 ;  /* 0x000000ffff0d7224 */ /* 0x000fe200078e0000 */
[----:B0-----:R-:W0:Y:S01]  /*11c20*/  S2R R19, SR_TID.X ;  /* 0x0000000000137919 */ /* 0x001e220000002100 */
[----:B------:R-:W-:-:S09]  /*11c30*/  IMAD.MOV.U32 R10, RZ, RZ, R14 ;  /* 0x000000ffff0a7224 */ /* 0x000fd200078e000e */
[----:B0-----:R-:W-:Y:S05]  /*11c40*/  WARPSYNC.COLLECTIVE R15, `(.L_x_327) ;  /* 0x000000000f087348 */ /* 0x001fea0003c00000 */
[----:B------:R1:W2:Y:S02]  /*11c50*/  SHFL.IDX P6, R14, R13, R12, R11 ;  /* 0x0000000c0d0e7389 */ /* 0x0002a400000c000b */
[----:B012---:R-:W-:Y:S01]  /*11c60*/  ENDCOLLECTIVE ;  /* 0x000000000000791b */ /* 0x007fe20003800000 */
.L_x_327:
[----:B------:R-:W-:Y:S01]  /*11c70*/  MOV R13, R2 ;  /* 0x00000002000d7202 */ /* 0x000fe20000000f00 */
[----:B------:R-:W-:Y:S02]  /*11c80*/  IMAD.MOV.U32 R12, RZ, RZ, R14 ;  /* 0x000000ffff0c7224 */ /* 0x000fe400078e000e */
[----:B------:R-:W-:-:S05]  /*11c90*/  IMAD.SHL.U32 R19, R19, 0x10, RZ ;  /* 0x0000001013137824 */ /* 0x000fca00078e00ff */
[----:B------:R-:W-:-:S04]  /*11ca0*/  LOP3.LUT R19, R19, 0x30, RZ, 0xc0, !PT ;  /* 0x0000003013137812 */ /* 0x000fc800078ec0ff */
[----:B------:R-:W-:Y:S01]  /*11cb0*/  IADD3 R18, P1, R19, R12, RZ ;  /* 0x0000000c13127210 */ /* 0x000fe20007f3e0ff */
[----:B------:R-:W-:-:S04]  /*11cc0*/  IMAD.MOV.U32 R12, RZ, RZ, 0x2 ;  /* 0x00000002ff0c7424 */ /* 0x000fc800078e00ff */
[----:B------:R-:W-:Y:S01]  /*11cd0*/  IMAD.X R19, RZ, RZ, R10, P1 ;  /* 0x000000ffff137224 */ /* 0x000fe200008e060a */
[----:B------:R-:W-:-:S13]  /*11ce0*/  ISETP.LT.OR P1, PT, R8, 0x21, P0 ;  /* 0x000000210800780c */ /* 0x000fda0000721670 */
[----:B------:R-:W-:Y:S05]  /*11cf0*/  WARPSYNC.COLLECTIVE R15, `(.L_x_328) ;  /* 0x000000000f087348 */ /* 0x000fea0003c00000 */
[----:B------:R0:W1:Y:S02]  /*11d00*/  SHFL.IDX P6, R14, R13, R12, R11 ;  /* 0x0000000c0d0e7389 */ /* 0x00006400000c000b */
[----:B01----:R-:W-:Y:S01]  /*11d10*/  ENDCOLLECTIVE ;  /* 0x000000000000791b */ /* 0x003fe20003800000 */
.L_x_328:
[----:B------:R-:W-:Y:S01]  /*11d20*/  @!PT LDS RZ, [RZ] ;  /* 0x00000000fffff984 */ /* 0x000fe20000000800 */
[----:B------:R-:W-:Y:S01]  /*11d30*/  @!PT LDS RZ, [RZ] ;  /* 0x00000000fffff984 */ /* 0x000fe20000000800 */
[----:B------:R-:W-:Y:S01]  /*11d40*/  @!PT LDS RZ, [RZ] ;  /* 0x00000000fffff984 */ /* 0x000fe20000000800 */
[----:B------:R0:W-:Y:S01]  /*11d50*/  LDGSTS.E.BYPASS.LTC128B.128 [R3+0x6800], desc[UR50][R18.64], !P1 ;  /* 0x0680000012037fae */ /* 0x0001e2000c901d72 */
[----:B------:R-:W-:Y:S01]  /*11d60*/  IMAD.MOV.U32 R13, RZ, RZ, R0 ;  /* 0x000000ffff0d7224 */ /* 0x000fe200078e0000 */
[----:B0-----:R-:W0:Y:S01]  /*11d70*/  S2R R19, SR_TID.X ;  /* 0x0000000000137919 */ /* 0x001e220000002100 */
[----:B------:R-:W-:-:S07]  /*11d80*/  IMAD.MOV.U32 R10, RZ, RZ, R14 ;  /* 0x000000ffff0a7224 */ /* 0x000fce00078e000e */
[----:B0-----:R-:W-:Y:S05]  /*11d90*/  WARPSYNC.COLLECTIVE R15, `(.L_x_329) ;  /* 0x000000000f087348 */ /* 0x001fea0003c00000 */
[----:B------:R1:W2:Y:S02]  /*11da0*/  SHFL.IDX P6, R14, R13, R12, R11 ;  /* 0x0000000c0d0e7389 */ /* 0x0002a400000c000b */
[----:B012---:R-:W-:Y:S01]  /*11db0*/  ENDCOLLECTIVE ;  /* 0x000000000000791b */ /* 0x007fe20003800000 */
.L_x_329:
[----:B------:R-:W-:Y:S01]  /*11dc0*/  MOV R13, R2 ;  /* 0x00000002000d7202 */ /* 0x000fe20000000f00 */
[----:B------:R-:W-:Y:S02]  /*11dd0*/  IMAD.MOV.U32 R12, RZ, RZ, R14 ;  /* 0x000000ffff0c7224 */ /* 0x000fe400078e000e */
[----:B------:R-:W-:-:S05]  /*11de0*/  IMAD.SHL.U32 R19, R19, 0x10, RZ ;  /* 0x0000001013137824 */ /* 0x000fca00078e00ff */
[----:B------:R-:W-:-:S04]  /*11df0*/  LOP3.LUT R19, R19, 0x30, RZ, 0xc0, !PT ;  /* 0x0000003013137812 */ /* 0x000fc800078ec0ff */
[----:B------:R-:W-:Y:S01]  /*11e00*/  IADD3 R18, P1, R19, R12, RZ ;  /* 0x0000000c13127210 */ /* 0x000fe20007f3e0ff */
[----:B------:R-:W-:-:S04]  /*11e10*/  IMAD.MOV.U32 R12, RZ, RZ, 0x3 ;  /* 0x00000003ff0c7424 */ /* 0x000fc800078e00ff */
[----:B------:R-:W-:-:S08]  /*11e20*/  IMAD.X R19, RZ, RZ, R10, P1 ;  /* 0x000000ffff137224 */ /* 0x000fd000008e060a */
[----:B------:R-:W-:Y:S05]  /*11e30*/  WARPSYNC.COLLECTIVE R15, `(.L_x_330) ;  /* 0x000000000f087348 */ /* 0x000fea0003c00000 */
[----:B------:R0:W1:Y:S02]  /*11e40*/  SHFL.IDX P6, R14, R13, R12, R11 ;  /* 0x0000000c0d0e7389 */ /* 0x00006400000c000b */
[----:B01----:R-:W-:Y:S01]  /*11e50*/  ENDCOLLECTIVE ;  /* 0x000000000000791b */ /* 0x003fe20003800000 */
.L_x_330:
[----:B------:R-:W-:Y:S01]  /*11e60*/  ISETP.LT.OR P1, PT, R8, 0x41, P0 ;  /* 0x000000410800780c */ /* 0x000fe20000721670 */
[----:B------:R-:W0:Y:S01]  /*11e70*/  S2R R10, SR_TID.X ;  /* 0x00000000000a7919 */ /* 0x000e220000002100 */
[----:B------:R-:W-:-:S11]  /*11e80*/  IMAD.MOV.U32 R13, RZ, RZ, R0 ;  /* 0x000000ffff0d7224 */ /* 0x000fd600078e0000 */
[----:B------:R-:W-:Y:S01]  /*11e90*/  @!PT LDS RZ, [RZ] ;  /* 0x00000000fffff984 */ /* 0x000fe20000000800 */
[----:B------:R-:W-:Y:S01]  /*11ea0*/  @!PT LDS RZ, [RZ] ;  /* 0x00000000fffff984 */ /* 0x000fe20000000800 */
[----:B------:R-:W-:Y:S01]  /*11eb0*/  @!PT LDS RZ, [RZ] ;  /* 0x00000000fffff984 */ /* 0x000fe20000000800 */
[----:B------:R1:W-:Y:S01]  /*11ec0*/  LDGSTS.E.BYPASS.LTC128B.128 [R3+0x7000], desc[UR50][R18.64], !P1 ;  /* 0x0700000012037fae */ /* 0x0003e2000c901d72 */
[----:B------:R-:W-:-:S07]  /*11ed0*/  IMAD.MOV.U32 R2, RZ, RZ, R14 ;  /* 0x000000ffff027224 */ /* 0x000fce00078e000e */
[----:B01----:R-:W-:Y:S05]  /*11ee0*/  WARPSYNC.COLLECTIVE R15, `(.L_x_331) ;  /* 0x000000000f087348 */ /* 0x003fea0003c00000 */
[----:B------:R2:W3:Y:S02]  /*11ef0*/  SHFL.IDX P6, R14, R13, R12, R11 ;  /* 0x0000000c0d0e7389 */ /* 0x0004e400000c000b */
[----:B0123--:R-:W-:Y:S01]  /*11f00*/  ENDCOLLECTIVE ;  /* 0x000000000000791b */ /* 0x00ffe20003800000 */
.L_x_331:
[----:B------:R-:W-:Y:S01]  /*11f10*/  IMAD.SHL.U32 R10, R10, 0x10, RZ ;  /* 0x000000100a0a7824 */ /* 0x000fe200078e00ff */
[----:B------:R-:W-:Y:S01]  /*11f20*/  MOV R13, R21 ;  /* 0x00000015000d7202 */ /* 0x000fe20000000f00 */
[----:B------:R-:W-:-:S03]  /*11f30*/  IMAD.MOV.U32 R12, RZ, RZ, RZ ;  /* 0x000000ffff0c7224 */ /* 0x000fc600078e00ff */
[----:B------:R-:W-:Y:S01]  /*11f40*/  LOP3.LUT R10, R10, 0x30, RZ, 0xc0, !PT ;  /* 0x000000300a0a7812 */ /* 0x000fe200078ec0ff */
[----:B------:R-:W-:-:S07]  /*11f50*/  IMAD.MOV.U32 R0, RZ, RZ, R14 ;  /* 0x000000ffff007224 */ /* 0x000fce00078e000e */
[----:B------:R-:W-:Y:S05]  /*11f60*/  WARPSYNC.COLLECTIVE R15, `(.L_x_332) ;  /* 0x000000000f087348 */ /* 0x000fea0003c00000 */
[----:B------:R0:W1:Y:S02]  /*11f70*/  SHFL.IDX P6, R14, R13, R12, R11 ;  /* 0x0000000c0d0e7389 */ /* 0x00006400000c000b */
[----:B01----:R-:W-:Y:S01]  /*11f80*/  ENDCOLLECTIVE ;  /* 0x000000000000791b */ /* 0x003fe20003800000 */
.L_x_332:
[----:B------:R-:W-:-:S05]  /*11f90*/  IADD3 R18, P1, R10, R0, RZ ;  /* 0x000000000a127210 */ /* 0x000fca0007f3e0ff */
[----:B------:R-:W-:Y:S01]  /*11fa0*/  IMAD.X R19, RZ, RZ, R2, P1 ;  /* 0x000000ffff137224 */ /* 0x000fe200008e0602 */
[----:B------:R-:W-:Y:S01]  /*11fb0*/  ISETP.LT.OR P1, PT, R8, 0x61, P0 ;  /* 0x000000610800780c */ /* 0x000fe20000721670 */
[----:B------:R-:W-:-:S12]  /*11fc0*/  IMAD.MOV.U32 R13, RZ, RZ, R22 ;  /* 0x000000ffff0d7224 */ /* 0x000fd800078e0016 */
        /* <DEDUP_REMOVED lines=9> */
.L_x_333:
[----:B------:R-:W-:Y:S01]  /*12060*/  IMAD.MOV.U32 R10, RZ, RZ, R14 ;  /* 0x000000ffff0a7224 */ /* 0x000fe200078e000e */
[----:B------:R-:W-:-:S04]  /*12070*/  LOP3.LUT R20, R20, 0xffffffef, RZ, 0xc0, !PT ;  /* 0xffffffef14147812 */ /* 0x000fc800078ec0ff */
[----:B------:R-:W-:-:S05]  /*12080*/  @P2 LOP3.LUT R20, R20, 0x10, RZ, 0xfc, !PT ;  /* 0x0000001014142812 */ /* 0x000fca00078efcff */
[----:B------:R2:W-:Y:S01]  /*12090*/  STL [R1+0x8], R20 ;  /* 0x0000081401007387 */ /* 0x0005e20000100800 */
[----:B------:R-:W-:Y:S05]  /*120a0*/  BRA `(.L_x_334) ;  /* 0xffffffb400b07947 */ /* 0x000fea000383ffff */
.L_x_252:
[----:B------:R0:W0:Y:S02]  /*120b0*/  SYNCS.PHASECHK.TRANS64.TRYWAIT P0, [R7+URZ+0x13240], R28 ;  /* 0x0132401c070075a7 */ /* 0x000024000800017f */
[----:B0-----:R-:W-:Y:S05]  /*120c0*/  @!P0 NANOSLEEP.SYNCS 0x989680 ;  /* 0x009896800000895d */ /* 0x001fea0003900000 */
[----:B------:R-:W0:Y:S02]  /*120d0*/  @!P0 SYNCS.PHASECHK.TRANS64 P0, [R7+URZ+0x13240], R28 ;  /* 0x0132401c070085a7 */ /* 0x000e24000800007f */
[----:B0-----:R-:W-:Y:S05]  /*120e0*/  @!P0 BRA `(.L_x_252) ;  /* 0xfffffffc00f08947 */ /* 0x001fea000383ffff */
[----:B------:R-:W-:Y:S05]  /*120f0*/  BRA `(.L_x_335) ;  /* 0xffffffb800107947 */ /* 0x000fea000383ffff */
.L_x_253:
[----:B------:R-:W-:Y:S01]  /*12100*/  BSSY B0, `(.L_x_336) ;  /* 0x0000008000007945 */ /* 0x000fe20003800000 */
[----:B------:R-:W-:Y:S01]  /*12110*/  IMAD.MOV.U32 R13, RZ, RZ, R0 ;  /* 0x000000ffff0d7224 */ /* 0x000fe200078e0000 */
[----:B------:R-:W-:Y:S01]  /*12120*/  MOV R11, 0x1c1f ;  /* 0x00001c1f000b7802 */ /* 0x000fe20000000f00 */
[----:B------:R-:W-:Y:S02]  /*12130*/  IMAD.MOV.U32 R12, RZ, RZ, RZ ;  /* 0x000000ffff0c7224 */ /* 0x000fe400078e00ff */
[----:B------:R-:W-:-:S07]  /*12140*/  IMAD.MOV.U32 R15, RZ, RZ, -0x1 ;  /* 0xffffffffff0f7424 */ /* 0x000fce00078e00ff */
[----:B012-4-:R-:W-:Y:S05]  /*12150*/  WARPSYNC.COLLECTIVE R15, `(.L_x_337) ;  /* 0x000000000f087348 */ /* 0x017fea0003c00000 */
[----:B-1----:R1:W3:Y:S02]  /*12160*/  SHFL.IDX P6, R14, R13, R12, R11 ;  /* 0x0000000c0d0e7389 */ /* 0x0022e400000c000b */
[----:B01234-:R-:W-:Y:S01]  /*12170*/  ENDCOLLECTIVE ;  /* 0x000000000000791b */ /* 0x01ffe20003800000 */
.L_x_337:
[----:B------:R-:W-:Y:S05]  /*12180*/  BSYNC B0 ;  /* 0x0000000000007941 */ /* 0x000fea0003800000 */
.L_x_336:
[----:B------:R-:W0:Y:S01]  /*12190*/  S2R R18, SR_TID.X ;  /* 0x0000000000127919 */ /* 0x000e220000002100 */
[----:B------:R-:W-:Y:S01]  /*121a0*/  IMAD.MOV.U32 R13, RZ, RZ, R2 ;  /* 0x000000ffff0d7224 */ /* 0x000fe200078e0002 */
[----:B------:R-:W-:Y:S01]  /*121b0*/  MOV R15, 0xffffffff ;  /* 0xffffffff000f7802 */ /* 0x000fe20000000f00 */
[----:B------:R-:W-:Y:S01]  /*121c0*/  IMAD.MOV.U32 R12, RZ, RZ, RZ ;  /* 0x000000ffff0c7224 */ /* 0x000fe200078e00ff */
[----:B------:R-:W1:Y:S01]  /*121d0*/  LDC R19, c[0x0][0x2f4] ;  /* 0x0000bd00ff137b82 */ /* 0x000e620000000800 */
[----:B------:R-:W-:Y:S02]  /*121e0*/  IMAD.MOV.U32 R11, RZ, RZ, 0x1c1f ;  /* 0x00001c1fff0b7424 */ /* 0x000fe400078e00ff */
[----:B------:R-:W-:-:S07]  /*121f0*/  IMAD.MOV.U32 R4, RZ, RZ, R14 ;  /* 0x000000ffff047224 */ /* 0x000fce00078e000e */
[----:B01----:R-:W-:Y:S05]  /*12200*/  WARPSYNC.COLLECTIVE R15, `(.L_x_338) ;  /* 0x000000000f087348 */ /* 0x003fea0003c00000 */
[----:B------:R2:W3:Y:S02]  /*12210*/  SHFL.IDX P6, R14, R13, R12, R11 ;  /* 0x0000000c0d0e7389 */ /* 0x0004e400000c000b */
[----:B0123--:R-:W-:Y:S01]  /*12220*/  ENDCOLLECTIVE ;  /* 0x000000000000791b */ /* 0x00ffe20003800000 */
.L_x_338:
[----:B------:R-:W-:Y:S02]  /*12230*/  IMAD.MOV.U32 R13, RZ, RZ, R0 ;  /* 0x000000ffff0d7224 */ /* 0x000fe400078e0000 */
[----:B------:R-:W-:Y:S02]  /*12240*/  IMAD.MOV.U32 R12, RZ, RZ, 0x1 ;  /* 0x00000001ff0c7424 */ /* 0x000fe400078e00ff */
[----:B------:R-:W-:Y:S02]  /*12250*/  IMAD.SHL.U32 R18, R18, 0x10, RZ ;  /* 0x0000001012127824 */ /* 0x000fe400078e00ff */
[----:B------:R-:W-:-:S07]  /*12260*/  IMAD.MOV.U32 R5, RZ, RZ, R14 ;  /* 0x000000ffff057224 */ /* 0x000fce00078e000e */
[----:B------:R-:W-:Y:S05]  /*12270*/  WARPSYNC.COLLECTIVE R15, `(.L_x_339) ;  /* 0x000000000f087348 */ /* 0x000fea0003c00000 */
[----:B------:R0:W1:Y:S02]  /*12280*/  SHFL.IDX P6, R14, R13, R12, R11 ;  /* 0x0000000c0d0e7389 */ /* 0x00006400000c000b */
[----:B01----:R-:W-:Y:S01]  /*12290*/  ENDCOLLECTIVE ;  /* 0x000000000000791b */ /* 0x003fe20003800000 */
.L_x_339:
[----:B------:R-:W-:-:S04]  /*122a0*/  LOP3.LUT R18, R18, 0x30, RZ, 0xc0, !PT ;  /* 0x0000003012127812 */ /* 0x000fc800078ec0ff */
[C---:B------:R-:W-:Y:S02]  /*122b0*/  @P5 IADD3 R5, P0, R18.reuse, R5, RZ ;  /* 0x0000000512055210 */ /* 0x040fe40007f1e0ff */
[----:B------:R-:W-:-:S03]  /*122c0*/  ISETP.GE.AND P2, PT, R18, R19, PT ;  /* 0x000000131200720c */ /* 0x000fc60003f46270 */
[----:B------:R-:W-:Y:S02]  /*122d0*/  @P5 IMAD.X R4, RZ, RZ, R4, P0 ;  /* 0x000000ffff045224 */ /* 0x000fe400000e0604 */
[----:B------:R-:W-:-:S03]  /*122e0*/  IMAD.MOV.U32 R13, RZ, RZ, R2 ;  /* 0x000000ffff0d7224 */ /* 0x000fc600078e0002 */
[----:B------:R-:W-:-:S04]  /*122f0*/  @P5 LOP3.LUT R5, R5, R4, RZ, 0x3c, !PT ;  /* 0x0000000405055212 */ /* 0x000fc800078e3cff */
[----:B------:R-:W-:-:S04]  /*12300*/  @P5 LOP3.LUT R4, R5, R4, RZ, 0x3c, !PT ;  /* 0x0000000405045212 */ /* 0x000fc800078e3cff */
[----:B------:R-:W-:-:S05]  /*12310*/  @P5 LOP3.LUT R5, R5, R4, RZ, 0x3c, !PT ;  /* 0x0000000405055212 */ /* 0x000fca00078e3cff */
[----:B------:R-:W-:Y:S01]  /*12320*/  @!PT LDS RZ, [RZ] ;  /* 0x00000000fffff984 */ /* 0x000fe20000000800 */
[----:B------:R-:W-:Y:S01]  /*12330*/  @!PT LDS RZ, [RZ] ;  /* 0x00000000fffff984 */ /* 0x000fe20000000800 */
[----:B------:R-:W-:Y:S01]  /*12340*/  @!PT LDS RZ, [RZ] ;  /* 0x00000000fffff984 */ /* 0x000fe20000000800 */
[----:B------:R0:W-:Y:S02]  /*12350*/  @P5 LDGSTS.E.BYPASS.LTC128B.128 [R3+0xe000], desc[UR50][R4.64], !P2 ;  /* 0x0e00000004035fae */ /* 0x0001e4000d101d72 */
[----:B0-----:R-:W-:-:S07]  /*12360*/  IMAD.MOV.U32 R4, RZ, RZ, R14 ;  /* 0x000000ffff047224 */ /* 0x001fce00078e000e */
[----:B------:R-:W-:Y:S05]  /*12370*/  WARPSYNC.COLLECTIVE R15, `(.L_x_340) ;  /* 0x000000000f087348 */ /* 0x000fea0003c00000 */
[----:B------:R0:W1:Y:S02]  /*12380*/  SHFL.IDX P6, R14, R13, R12, R11 ;  /* 0x0000000c0d0e7389 */ /* 0x00006400000c000b */
[----:B01----:R-:W-:Y:S01]  /*12390*/  ENDCOLLECTIVE ;  /* 0x000000000000791b */ /* 0x003fe20003800000 */
.L_x_340:
[----:B------:R-:W-:Y:S02]  /*123a0*/  IMAD.MOV.U32 R13, RZ, RZ, R0 ;  /* 0x000000ffff0d7224 */ /* 0x000fe400078e0000 */
[----:B------:R-:W-:Y:S01]  /*123b0*/  IMAD.MOV.U32 R12, RZ, RZ, 0x2 ;  /* 0x00000002ff0c7424 */ /* 0x000fe200078e00ff */
[----:B------:R-:W-:-:S07]  /*123c0*/  MOV R5, R14 ;  /* 0x0000000e00057202 */ /* 0x000fce0000000f00 */
[----:B------:R-:W-:Y:S05]  /*123d0*/  WARPSYNC.COLLECTIVE R15, `(.L_x_341) ;  /* 0x000000000f087348 */ /* 0x000fea0003c00000 */
[----:B------:R0:W1:Y:S02]  /*123e0*/  SHFL.IDX P6, R14, R13, R12, R11 ;  /* 0x0000000c0d0e7389 */ /* 0x00006400000c000b */
[----:B01----:R-:W-:Y:S01]  /*123f0*/  ENDCOLLECTIVE ;  /* 0x000000000000791b */ /* 0x003fe20003800000 */
.L_x_341:
[----:B------:R-:W-:-:S05]  /*12400*/  @P4 IADD3 R5, P0, R18, R5, RZ ;  /* 0x0000000512054210 */ /* 0x000fca0007f1e0ff */
[----:B------:R-:W-:-:S05]  /*12410*/  @P4 IMAD.X R4, RZ, RZ, R4, P0 ;  /* 0x000000ffff044224 */ /* 0x000fca00000e0604 */
[----:B------:R-:W-:Y:S01]  /*12420*/  @P4 LOP3.LUT R5, R5, R4, RZ, 0x3c, !PT ;  /* 0x0000000405054212 */ /* 0x000fe200078e3cff */
[----:B------:R-:W-:-:S03]  /*12430*/  IMAD.MOV.U32 R13, RZ, RZ, R2 ;  /* 0x000000ffff0d7224 */ /* 0x000fc600078e0002 */
        /* <DEDUP_REMOVED lines=10> */
.L_x_342:
[----:B------:R-:W-:Y:S02]  /*124e0*/  IMAD.MOV.U32 R13, RZ, RZ, R0 ;  /* 0x000000ffff0d7224 */ /* 0x000fe400078e0000 */
[----:B------:R-:W-:Y:S02]  /*124f0*/  IMAD.MOV.U32 R12, RZ, RZ, 0x3 ;  /* 0x00000003ff0c7424 */ /* 0x000fe400078e00ff */
[----:B------:R-:W-:-:S07]  /*12500*/  IMAD.MOV.U32 R5, RZ, RZ, R14 ;  /* 0x000000ffff057224 */ /* 0x000fce00078e000e */
[----:B------:R-:W-:Y:S05]  /*12510*/  WARPSYNC.COLLECTIVE R15, `(.L_x_343) ;  /* 0x000000000f087348 */ /* 0x000fea0003c00000 */
[----:B------:R0:W1:Y:S02]  /*12520*/  SHFL.IDX P6, R14, R13, R12, R11 ;  /* 0x0000000c0d0e7389 */ /* 0x00006400000c000b */
[----:B01----:R-:W-:Y:S01]  /*12530*/  ENDCOLLECTIVE ;  /* 0x000000000000791b */ /* 0x003fe20003800000 */
.L_x_343:
[----:B------:R-:W-:-:S04]  /*12540*/  @P3 IADD3 R5, P0, R18, R5, RZ ;  /* 0x0000000512053210 */ /* 0x000fc80007f1e0ff */
[----:B------:R-:W-:-:S04]  /*12550*/  @P3 IADD3.X R4, RZ, R4, RZ, P0, !PT ;  /* 0x00000004ff043210 */ /* 0x000fc800007fe4ff */
[----:B------:R-:W-:Y:S01]  /*12560*/  @P3 LOP3.LUT R5, R5, R4, RZ, 0x3c, !PT ;  /* 0x0000000405053212 */ /* 0x000fe200078e3cff */
[----:B------:R-:W-:-:S03]  /*12570*/  IMAD.MOV.U32 R13, RZ, RZ, R2 ;  /* 0x000000ffff0d7224 */ /* 0x000fc600078e0002 */
[----:B------:R-:W-:-:S04]  /*12580*/  @P3 LOP3.LUT R4, R5, R4, RZ, 0x3c, !PT ;  /* 0x0000000405043212 */ /* 0x000fc800078e3cff */
[----:B------:R-:W-:Y:S01]  /*12590*/  @P3 LOP3.LUT R5, R5, R4, RZ, 0x3c, !PT ;  /* 0x0000000405053212 */ /* 0x000fe200078e3cff */
[----:B------:R-:W-:-:S04]  /*125a0*/  IMAD.MOV.U32 R0, RZ, RZ, R14 ;  /* 0x000000ffff007224 */ /* 0x000fc800078e000e */
[----:B------:R-:W-:Y:S01]  /*125b0*/  @!PT LDS RZ, [RZ] ;  /* 0x00000000fffff984 */ /* 0x000fe20000000800 */
[----:B------:R-:W-:Y:S01]  /*125c0*/  @!PT LDS RZ, [RZ] ;  /* 0x00000000fffff984 */ /* 0x000fe20000000800 */
[----:B------:R-:W-:Y:S01]  /*125d0*/  @!PT LDS RZ, [RZ] ;  /* 0x00000000fffff984 */ /* 0x000fe20000000800 */
[----:B------:R0:W-:Y:S03]  /*125e0*/  @P3 LDGSTS.E.BYPASS.LTC128B.128 [R3+0xf000], desc[UR50][R4.64], !P2 ;  /* 0x0f00000004033fae */ /* 0x0001e6000d101d72 */
[----:B0-----:R-:W-:Y:S05]  /*125f0*/  WARPSYNC.COLLECTIVE R15, `(.L_x_344) ;  /* 0x000000000f087348 */ /* 0x001fea0003c00000 */
[----:B------:R1:W2:Y:S02]  /*12600*/  SHFL.IDX P6, R14, R13, R12, R11 ;  /* 0x0000000c0d0e7389 */ /* 0x0002a400000c000b */
[----:B012---:R-:W-:Y:S01]  /*12610*/  ENDCOLLECTIVE ;  /* 0x000000000000791b */ /* 0x007fe20003800000 */
.L_x_344:
[----:B------:R-:W-:Y:S02]  /*12620*/  IMAD.MOV.U32 R13, RZ, RZ, R6 ;  /* 0x000000ffff0d7224 */ /* 0x000fe400078e0006 */
[----:B------:R-:W-:Y:S02]  /*12630*/  IMAD.MOV.U32 R12, RZ, RZ, RZ ;  /* 0x000000ffff0c7224 */ /* 0x000fe400078e00ff */
[----:B------:R-:W-:-:S07]  /*12640*/  IMAD.MOV.U32 R2, RZ, RZ, R14 ;  /* 0x000000ffff027224 */ /* 0x000fce00078e000e */
[----:B------:R-:W-:Y:S05]  /*12650*/  WARPSYNC.COLLECTIVE R15, `(.L_x_345) ;  /* 0x000000000f087348 */ /* 0x000fea0003c00000 */
[----:B------:R0:W1:Y:S02]  /*12660*/  SHFL.IDX P6, R14, R13, R12, R11 ;  /* 0x0000000c0d0e7389 */ /* 0x00006400000c000b */
[----:B01----:R-:W-:Y:S01]  /*12670*/  ENDCOLLECTIVE ;  /* 0x000000000000791b */ /* 0x003fe20003800000 */
.L_x_345:
[----:B------:R-:W-:-:S04]  /*12680*/  @P1 IADD3 R2, P0, R18, R2, RZ ;  /* 0x0000000212021210 */ /* 0x000fc80007f1e0ff */
[----:B------:R-:W-:Y:S01]  /*12690*/  @P1 MOV R4, R2 ;  /* 0x0000000200041202 */ /* 0x000fe20000000f00 */
[----:B------:R-:W-:-:S04]  /*126a0*/  @P1 IMAD.X R0, RZ, RZ, R0, P0 ;  /* 0x000000ffff001224 */ /* 0x000fc800000e0600 */
[----:B------:R-:W-:Y:S02]  /*126b0*/  @P1 IMAD.MOV.U32 R5, RZ, RZ, R0 ;  /* 0x000000ffff051224 */ /* 0x000fe400078e0000 */
[----:B------:R-:W-:-:S03]  /*126c0*/  IMAD.MOV.U32 R13, RZ, RZ, R8 ;  /* 0x000000ffff0d7224 */ /* 0x000fc600078e0008 */
[----:B------:R-:W-:Y:S01]  /*126d0*/  @!PT LDS RZ, [RZ] ;  /* 0x00000000fffff984 */ /* 0x000fe20000000800 */
[----:B------:R-:W-:Y:S01]  /*126e0*/  @!PT LDS RZ, [RZ] ;  /* 0x00000000fffff984 */ /* 0x000fe20000000800 */
[----:B------:R-:W-:Y:S01]  /*126f0*/  @!PT LDS RZ, [RZ] ;  /* 0x00000000fffff984 */ /* 0x000fe20000000800 */
[----:B------:R0:W-:Y:S01]  /*12700*/  @P1 LDGSTS.E.BYPASS.LTC128B.128 [R3+0xf800], desc[UR50][R4.64], !P2 ;  /* 0x0f80000004031fae */ /* 0x0001e2000d101d72 */
[----:B------:R-:W-:-:S07]  /*12710*/  IMAD.MOV.U32 R6, RZ, RZ, R14 ;  /* 0x000000ffff067224 */ /* 0x000fce00078e000e */
[----:B0-----:R-:W-:Y:S05]  /*12720*/  WARPSYNC.COLLECTIVE R15, `(.L_x_346) ;  /* 0x000000000f087348 */ /* 0x001fea0003c00000 */
[----:B------:R1:W2:Y:S02]  /*12730*/  SHFL.IDX P6, R14, R13, R12, R11 ;  /* 0x0000000c0d0e7389 */ /* 0x0002a400000c000b */
[----:B012---:R-:W-:Y:S01]  /*12740*/  ENDCOLLECTIVE ;  /* 0x000000000000791b */ /* 0x007fe20003800000 */
.L_x_346:
[----:B------:R-:W-:Y:S01]  /*12750*/  IMAD.MOV.U32 R4, RZ, RZ, R14 ;  /* 0x000000ffff047224 */ /* 0x000fe200078e000e */
[----:B------:R-:W-:Y:S06]  /*12760*/  BRA `(.L_x_347) ;  /* 0xffffffb400847947 */ /* 0x000fec000383ffff */
.L_x_260:
[----:B------:R-:W-:Y:S01]  /*12770*/  MOV R13, R4 ;  /* 0x00000004000d7202 */ /* 0x000fe20000000f00 */
[----:B------:R-:W-:Y:S02]  /*12780*/  IMAD.MOV.U32 R12, RZ, RZ, RZ ;  /* 0x000000ffff0c7224 */ /* 0x000fe400078e00ff */
[----:B------:R-:W-:Y:S02]  /*12790*/  IMAD.MOV.U32 R11, RZ, RZ, 0x1c1f ;  /* 0x00001c1fff0b7424 */ /* 0x000fe400078e00ff */
[----:B------:R-:W-:Y:S02]  /*127a0*/  IMAD.MOV.U32 R15, RZ, RZ, -0x1 ;  /* 0xffffffffff0f7424 */ /* 0x000fe400078e00ff */
[----:B------:R-:W-:Y:S02]  /*127b0*/  IMAD R8, R20, 0xc0, R21 ;  /* 0x000000c014087824 */ /* 0x000fe400078e0215 */
[----:B------:R-:W-:-:S07]  /*127c0*/  IMAD R7, R9, UR41, RZ ;  /* 0x0000002909077c24 */ /* 0x000fce000f8e02ff */
[----:B-----5:R-:W-:Y:S05]  /*127d0*/  WARPSYNC.COLLECTIVE R15, `(.L_x_348) ;  /* 0x000000000f087348 */ /* 0x020fea0003c00000 */
[----:B------:R0:W1:Y:S02]  /*127e0*/  SHFL.IDX P6, R14, R13, R12, R11 ;  /* 0x0000000c0d0e7389 */ /* 0x00006400000c000b */
[----:B01---5:R-:W-:Y:S01]  /*127f0*/  ENDCOLLECTIVE ;  /* 0x000000000000791b */ /* 0x023fe20003800000 */
.L_x_348:
[C---:B------:R-:W-:Y:S01]  /*12800*/  VIADD R10, R8.reuse, 0x20 ;  /* 0x00000020080a7836 */ /* 0x040fe20000000000 */
[----:B------:R-:W-:Y:S01]  /*12810*/  ISETP.GE.AND P2, PT, R8, R7, PT ;  /* 0x000000070800720c */ /* 0x000fe20003f46270 */
[----:B------:R-:W-:Y:S02]  /*12820*/  IMAD.MOV.U32 R13, RZ, RZ, R0 ;  /* 0x000000ffff0d7224 */ /* 0x000fe400078e0000 */
[----:B------:R-:W-:-:S10]  /*12830*/  IMAD.MOV.U32 R2, RZ, RZ, R14 ;  /* 0x000000ffff027224 */ /* 0x000fd400078e000e */
[----:B------:R-:W-:Y:S05]  /*12840*/  WARPSYNC.COLLECTIVE R15, `(.L_x_349) ;  /* 0x000000000f087348 */ /* 0x000fea0003c00000 */
[----:B------:R0:W1:Y:S02]  /*12850*/  SHFL.IDX P6, R14, R13, R12, R11 ;  /* 0x0000000c0d0e7389 */ /* 0x00006400000c000b */
[----:B01----:R-:W-:Y:S01]  /*12860*/  ENDCOLLECTIVE ;  /* 0x000000000000791b */ /* 0x003fe20003800000 */
.L_x_349:
[----:B------:R-:W-:Y:S02]  /*12870*/  IMAD.MOV.U32 R13, RZ, RZ, R4 ;  /* 0x000000ffff0d7224 */ /* 0x000fe400078e0004 */
[----:B------:R-:W-:Y:S02]  /*12880*/  IMAD.MOV.U32 R12, RZ, RZ, 0x1 ;  /* 0x00000001ff0c7424 */ /* 0x000fe400078e00ff */
[----:B------:R-:W-:-:S07]  /*12890*/  IMAD.MOV.U32 R3, RZ, RZ, R14 ;  /* 0x000000ffff037224 */ /* 0x000fce00078e000e */
[----:B------:R-:W-:Y:S05]  /*128a0*/  WARPSYNC.COLLECTIVE R15, `(.L_x_350) ;  /* 0x000000000f087348 */ /* 0x000fea0003c00000 */
[----:B------:R0:W1:Y:S02]  /*128b0*/  SHFL.IDX P6, R14, R13, R12, R11 ;  /* 0x0000000c0d0e7389 */ /* 0x00006400000c000b */
[----:B01----:R-:W-:Y:S01]  /*128c0*/  ENDCOLLECTIVE ;  /* 0x000000000000791b */ /* 0x003fe20003800000 */
.L_x_350:
[----:B------:R-:W-:-:S04]  /*128d0*/  @!P2 IADD3 R3, P1, R19, R3, RZ ;  /* 0x000000031303a210 */ /* 0x000fc80007f3e0ff */
[----:B------:R-:W-:-:S04]  /*128e0*/  @!P2 IADD3.X R2, RZ, R2, RZ, P1, !PT ;  /* 0x00000002ff02a210 */ /* 0x000fc80000ffe4ff */
[----:B------:R-:W-:Y:S01]  /*128f0*/  @!P2 LOP3.LUT R3, R3, R2, RZ, 0x3c, !PT ;  /* 0x000000020303a212 */ /* 0x000fe200078e3cff */
[----:B------:R-:W-:-:S03]  /*12900*/  IMAD.MOV.U32 R13, RZ, RZ, R0 ;  /* 0x000000ffff0d7224 */ /* 0x000fc600078e0000 */
[----:B------:R-:W-:-:S04]  /*12910*/  @!P2 LOP3.LUT R2, R3, R2, RZ, 0x3c, !PT ;  /* 0x000000020302a212 */ /* 0x000fc800078e3cff */
[----:B------:R-:W-:-:S05]  /*12920*/  @!P2 LOP3.LUT R3, R3, R2, RZ, 0x3c, !PT ;  /* 0x000000020303a212 */ /* 0x000fca00078e3cff */
[----:B------:R-:W-:Y:S01]  /*12930*/  @!PT LDS RZ, [RZ] ;  /* 0x00000000fffff984 */ /* 0x000fe20000000800 */
[----:B------:R-:W-:Y:S01]  /*12940*/  @!PT LDS RZ, [RZ] ;  /* 0x00000000fffff984 */ /* 0x000fe20000000800 */
[----:B------:R-:W-:Y:S01]  /*12950*/  @!PT LDS RZ, [RZ] ;  /* 0x00000000fffff984 */ /* 0x000fe20000000800 */
[----:B------:R0:W-:Y:S01]  /*12960*/  @!P2 LDGSTS.E.BYPASS.LTC128B.128 [R18+0xb000], desc[UR50][R2.64], !P0 ;  /* 0x0b0000000212afae */ /* 0x0001e2000c101d72 */
[----:B------:R-:W-:Y:S01]  /*12970*/  ISETP.GE.AND P2, PT, R10, R7, PT ;  /* 0x000000070a00720c */ /* 0x000fe20003f46270 */
[----:B0-----:R-:W-:-:S12]  /*12980*/  IMAD.MOV.U32 R2, RZ, RZ, R14 ;  /* 0x000000ffff027224 */ /* 0x001fd800078e000e */
[----:B------:R-:W-:Y:S05]  /*12990*/  WARPSYNC.COLLECTIVE R15, `(.L_x_351) ;  /* 0x000000000f087348 */ /* 0x000fea0003c00000 */
[----:B------:R0:W1:Y:S02]  /*129a0*/  SHFL.IDX P6, R14, R13, R12, R11 ;  /* 0x0000000c0d0e7389 */ /* 0x00006400000c000b */
[----:B01----:R-:W-:Y:S01]  /*129b0*/  ENDCOLLECTIVE ;  /* 0x000000000000791b */ /* 0x003fe20003800000 */
.L_x_351:
[----:B------:R-:W-:Y:S02]  /*129c0*/  IMAD.MOV.U32 R13, RZ, RZ, R4 ;  /* 0x000000ffff0d7224 */ /* 0x000fe400078e0004 */
[----:B------:R-:W-:Y:S02]  /*129d0*/  IMAD.MOV.U32 R12, RZ, RZ, 0x2 ;  /* 0x00000002ff0c7424 */ /* 0x000fe400078e00ff */
[----:B------:R-:W-:-:S07]  /*129e0*/  IMAD.MOV.U32 R3, RZ, RZ, R14 ;  /* 0x000000ffff037224 */ /* 0x000fce00078e000e */
[----:B------:R-:W-:Y:S05]  /*129f0*/  WARPSYNC.COLLECTIVE R15, `(.L_x_352) ;  /* 0x000000000f087348 */ /* 0x000fea0003c00000 */
[----:B------:R0:W1:Y:S02]  /*12a00*/  SHFL.IDX P6, R14, R13, R12, R11 ;  /* 0x0000000c0d0e7389 */ /* 0x00006400000c000b */
[----:B01----:R-:W-:Y:S01]  /*12a10*/  ENDCOLLECTIVE ;  /* 0x000000000000791b */ /* 0x003fe20003800000 */
.L_x_352:
        /* <DEDUP_REMOVED lines=9> */
[----:B------:R0:W-:Y:S02]  /*12ab0*/  @!P2 LDGSTS.E.BYPASS.LTC128B.128 [R18+0xb800], desc[UR50][R2.64], !P0 ;  /* 0x0b8000000212afae */ /* 0x0001e4000c101d72 */
[----:B0-----:R-:W-:-:S05]  /*12ac0*/  VIADD R2, R8, 0x40 ;  /* 0x0000004008027836 */ /* 0x001fca0000000000 */
[----:B------:R-:W-:Y:S01]  /*12ad0*/  ISETP.GE.AND P2, PT, R2, R7, PT ;  /* 0x000000070200720c */ /* 0x000fe20003f46270 */
[----:B------:R-:W-:-:S12]  /*12ae0*/  IMAD.MOV.U32 R2, RZ, RZ, R14 ;  /* 0x000000ffff027224 */ /* 0x000fd800078e000e */
[----:B------:R-:W-:Y:S05]  /*12af0*/  WARPSYNC.COLLECTIVE R15, `(.L_x_353) ;  /* 0x000000000f087348 */ /* 0x000fea0003c00000 */
[----:B------:R0:W1:Y:S02]  /*12b00*/  SHFL.IDX P6, R14, R13, R12, R11 ;  /* 0x0000000c0d0e7389 */ /* 0x00006400000c000b */
[----:B01----:R-:W-:Y:S01]  /*12b10*/  ENDCOLLECTIVE ;  /* 0x000000000000791b */ /* 0x003fe20003800000 */
.L_x_353:
[----:B------:R-:W-:Y:S02]  /*12b20*/  IMAD.MOV.U32 R13, RZ, RZ, R4 ;  /* 0x000000ffff0d7224 */ /* 0x000fe400078e0004 */
[----:B------:R-:W-:Y:S02]  /*12b30*/  IMAD.MOV.U32 R12, RZ, RZ, 0x3 ;  /* 0x00000003ff0c7424 */ /* 0x000fe400078e00ff */
[----:B------:R-:W-:-:S07]  /*12b40*/  IMAD.MOV.U32 R3, RZ, RZ, R14 ;  /* 0x000000ffff037224 */ /* 0x000fce00078e000e */
[----:B------:R-:W-:Y:S05]  /*12b50*/  WARPSYNC.COLLECTIVE R15, `(.L_x_354) ;  /* 0x000000000f087348 */ /* 0x000fea0003c00000 */
[----:B------:R0:W1:Y:S02]  /*12b60*/  SHFL.IDX P6, R14, R13, R12, R11 ;  /* 0x0000000c0d0e7389 */ /* 0x00006400000c000b */
[----:B01----:R-:W-:Y:S01]  /*12b70*/  ENDCOLLECTIVE ;  /* 0x000000000000791b */ /* 0x003fe20003800000 */
.L_x_354:
[----:B------:R-:W-:-:S04]  /*12b80*/  @!P2 IADD3 R3, P1, R19, R3, RZ ;  /* 0x000000031303a210 */ /* 0x000fc80007f3e0ff */
[----:B------:R-:W-:-:S04]  /*12b90*/  @!P2 IADD3.X R2, RZ, R2, RZ, P1, !PT ;  /* 0x00000002ff02a210 */ /* 0x000fc80000ffe4ff */
[----:B------:R-:W-:Y:S01]  /*12ba0*/  @!P2 LOP3.LUT R3, R3, R2, RZ, 0x3c, !PT ;  /* 0x000000020303a212 */ /* 0x000fe200078e3cff */
[----:B------:R-:W-:-:S03]  /*12bb0*/  IMAD.MOV.U32 R13, RZ, RZ, R0 ;  /* 0x000000ffff0d7224 */ /* 0x000fc600078e0000 */
[----:B------:R-:W-:-:S04]  /*12bc0*/  @!P2 LOP3.LUT R2, R3, R2, RZ, 0x3c, !PT ;  /* 0x000000020302a212 */ /* 0x000fc800078e3cff */
[----:B------:R-:W-:Y:S01]  /*12bd0*/  @!P2 LOP3.LUT R3, R3, R2, RZ, 0x3c, !PT ;  /* 0x000000020303a212 */ /* 0x000fe200078e3cff */
[----:B------:R-:W-:-:S04]  /*12be0*/  IMAD.MOV.U32 R4, RZ, RZ, R14 ;  /* 0x000000ffff047224 */ /* 0x000fc800078e000e */
[----:B------:R-:W-:Y:S01]  /*12bf0*/  @!PT LDS RZ, [RZ] ;  /* 0x00000000fffff984 */ /* 0x000fe20000000800 */
[----:B------:R-:W-:Y:S01]  /*12c00*/  @!PT LDS RZ, [RZ] ;  /* 0x00000000fffff984 */ /* 0x000fe20000000800 */
[----:B------:R-:W-:Y:S01]  /*12c10*/  @!PT LDS RZ, [RZ] ;  /* 0x00000000fffff984 */ /* 0x000fe20000000800 */
[----:B------:R0:W-:Y:S03]  /*12c20*/  @!P2 LDGSTS.E.BYPASS.LTC128B.128 [R18+0xc000], desc[UR50][R2.64], !P0 ;  /* 0x0c0000000212afae */ /* 0x0001e6000c101d72 */
[----:B0-----:R-:W-:Y:S05]  /*12c30*/  WARPSYNC.COLLECTIVE R15, `(.L_x_355) ;  /* 0x000000000f087348 */ /* 0x001fea0003c00000 */
[----:B------:R1:W2:Y:S02]  /*12c40*/  SHFL.IDX P6, R14, R13, R12, R11 ;  /* 0x0000000c0d0e7389 */ /* 0x0002a400000c000b */
[----:B012---:R-:W-:Y:S01]  /*12c50*/  ENDCOLLECTIVE ;  /* 0x000000000000791b */ /* 0x007fe20003800000 */
.L_x_355:
[----:B------:R-:W-:-:S05]  /*12c60*/  VIADD R2, R8, 0x60 ;  /* 0x0000006008027836 */ /* 0x000fca0000000000 */
[----:B------:R-:W-:Y:S01]  /*12c70*/  ISETP.GE.AND P2, PT, R2, R7, PT ;  /* 0x000000070200720c */ /* 0x000fe20003f46270 */
[----:B------:R-:W-:Y:S02]  /*12c80*/  IMAD.MOV.U32 R13, RZ, RZ, R6 ;  /* 0x000000ffff0d7224 */ /* 0x000fe400078e0006 */
[----:B------:R-:W-:Y:S02]  /*12c90*/  IMAD.MOV.U32 R12, RZ, RZ, RZ ;  /* 0x000000ffff0c7224 */ /* 0x000fe400078e00ff */
[----:B------:R-:W-:-:S08]  /*12ca0*/  IMAD.MOV.U32 R0, RZ, RZ, R14 ;  /* 0x000000ffff007224 */ /* 0x000fd000078e000e */
[----:B------:R-:W-:Y:S05]  /*12cb0*/  WARPSYNC.COLLECTIVE R15, `(.L_x_356) ;  /* 0x000000000f087348 */ /* 0x000fea0003c00000 */
[----:B------:R0:W1:Y:S02]  /*12cc0*/  SHFL.IDX P6, R14, R13, R12, R11 ;  /* 0x0000000c0d0e7389 */ /* 0x00006400000c000b */
[----:B01----:R-:W-:Y:S01]  /*12cd0*/  ENDCOLLECTIVE ;  /* 0x000000000000791b */ /* 0x003fe20003800000 */
.L_x_356:
[----:B------:R-:W-:-:S04]  /*12ce0*/  @!P2 IADD3 R0, P1, R19, R0, RZ ;  /* 0x000000001300a210 */ /* 0x000fc80007f3e0ff */
[----:B------:R-:W-:-:S05]  /*12cf0*/  @!P2 IADD3.X R2, RZ, R4, RZ, P1, !PT ;  /* 0x00000004ff02a210 */ /* 0x000fca0000ffe4ff */
[----:B------:R-:W-:Y:S02]  /*12d00*/  @!P2 IMAD.MOV.U32 R3, RZ, RZ, R2 ;  /* 0x000000ffff03a224 */ /* 0x000fe400078e0002 */
[----:B------:R-:W-:Y:S02]  /*12d10*/  IMAD.MOV.U32 R13, RZ, RZ, R5 ;  /* 0x000000ffff0d7224 */ /* 0x000fe400078e0005 */
[----:B------:R-:W-:-:S05]  /*12d20*/  @!P2 IMAD.MOV.U32 R2, RZ, RZ, R0 ;  /* 0x000000ffff02a224 */ /* 0x000fca00078e0000 */
[----:B------:R-:W-:Y:S01]  /*12d30*/  @!PT LDS RZ, [RZ] ;  /* 0x00000000fffff984 */ /* 0x000fe20000000800 */
[----:B------:R-:W-:Y:S01]  /*12d40*/  @!PT LDS RZ, [RZ] ;  /* 0x00000000fffff984 */ /* 0x000fe20000000800 */
[----:B------:R-:W-:Y:S01]  /*12d50*/  @!PT LDS RZ, [RZ] ;  /* 0x00000000fffff984 */ /* 0x000fe20000000800 */
[----:B------:R0:W-:Y:S01]  /*12d60*/  @!P2 LDGSTS.E.BYPASS.LTC128B.128 [R18+0xc800], desc[UR50][R2.64], !P0 ;  /* 0x0c8000000212afae */ /* 0x0001e2000c101d72 */
[----:B------:R-:W-:-:S07]  /*12d70*/  IMAD.MOV.U32 R0, RZ, RZ, R14 ;  /* 0x000000ffff007224 */ /* 0x000fce00078e000e */
[----:B0-----:R-:W-:Y:S05]  /*12d80*/  WARPSYNC.COLLECTIVE R15, `(.L_x_357) ;  /* 0x000000000f087348 */ /* 0x001fea0003c00000 */
[----:B------:R1:W2:Y:S02]  /*12d90*/  SHFL.IDX P6, R14, R13, R12, R11 ;  /* 0x0000000c0d0e7389 */ /* 0x0002a400000c000b */
[----:B012---:R-:W-:Y:S01]  /*12da0*/  ENDCOLLECTIVE ;  /* 0x000000000000791b */ /* 0x007fe20003800000 */
.L_x_357:
[----:B------:R-:W-:-:S05]  /*12db0*/  VIADD R3, R8, 0x80 ;  /* 0x0000008008037836 */ /* 0x000fca0000000000 */
[----:B------:R-:W-:Y:S01]  /*12dc0*/  ISETP.GE.AND P2, PT, R3, R7, PT ;  /* 0x000000070300720c */ /* 0x000fe20003f46270 */
[----:B------:R-:W-:Y:S02]  /*12dd0*/  IMAD.MOV.U32 R13, RZ, RZ, R6 ;  /* 0x000000ffff0d7224 */ /* 0x000fe400078e0006 */
[----:B------:R-:W-:Y:S01]  /*12de0*/  IMAD.MOV.U32 R12, RZ, RZ, 0x1 ;  /* 0x00000001ff0c7424 */ /* 0x000fe200078e00ff */
[----:B------:R-:W-:-:S09]  /*12df0*/  MOV R2, R14 ;  /* 0x0000000e00027202 */ /* 0x000fd20000000f00 */
[----:B------:R-:W-:Y:S05]  /*12e00*/  WARPSYNC.COLLECTIVE R15, `(.L_x_358) ;  /* 0x000000000f087348 */ /* 0x000fea0003c00000 */
[----:B------:R0:W1:Y:S02]  /*12e10*/  SHFL.IDX P6, R14, R13, R12, R11 ;  /* 0x0000000c0d0e7389 */ /* 0x00006400000c000b */
[----:B01----:R-:W-:Y:S01]  /*12e20*/  ENDCOLLECTIVE ;  /* 0x000000000000791b */ /* 0x003fe20003800000 */
.L_x_358:
[----:B------:R-:W-:-:S05]  /*12e30*/  @!P2 IADD3 R2, P1, R19, R2, RZ ;  /* 0x000000021302a210 */ /* 0x000fca0007f3e0ff */
[----:B------:R-:W-:-:S04]  /*12e40*/  @!P2 IMAD.X R0, RZ, RZ, R0, P1 ;  /* 0x000000ffff00a224 */ /* 0x000fc800008e0600 */
[----:B------:R-:W-:Y:S01]  /*12e50*/  @!P2 IMAD.MOV.U32 R3, RZ, RZ, R0 ;  /* 0x000000ffff03a224 */ /* 0x000fe200078e0000 */
[----:B------:R-:W-:-:S04]  /*12e60*/  MOV R13, R5 ;  /* 0x00000005000d7202 */ /* 0x000fc80000000f00 */
        /* <DEDUP_REMOVED lines=8> */
.L_x_359:
[----:B------:R-:W-:Y:S01]  /*12ef0*/  IMAD.MOV.U32 R2, RZ, RZ, R14 ;  /* 0x000000ffff027224 */ /* 0x000fe200078e000e */
[----:B------:R-:W-:Y:S06]  /*12f00*/  BRA `(.L_x_360) ;  /* 0xffffffb800807947 */ /* 0x000fec000383ffff */
.L_x_263:
[----:B-1----:R1:W2:Y:S02]  /*12f10*/  SYNCS.PHASECHK.TRANS64.TRYWAIT P0, [R16+URZ+0x13220], R3 ;  /* 0x01322003100075a7 */ /* 0x0022a4000800017f */
[----:B--2---:R-:W-:Y:S05]  /*12f20*/  @!P0 NANOSLEEP.SYNCS 0x989680 ;  /* 0x009896800000895d */ /* 0x004fea0003900000 */
[----:B------:R-:W2:Y:S02]  /*12f30*/  @!P0 SYNCS.PHASECHK.TRANS64 P0, [R16+URZ+0x13220], R3 ;  /* 0x01322003100085a7 */ /* 0x000ea4000800007f */
[----:B--2---:R-:W-:Y:S05]  /*12f40*/  @!P0 BRA `(.L_x_263) ;  /* 0xfffffffc00f08947 */ /* 0x004fea000383ffff */
[----:B------:R-:W-:Y:S05]  /*12f50*/  BRA `(.L_x_361) ;  /* 0xffffffb800dc7947 */ /* 0x000fea000383ffff */
.L_x_267:
[----:B0-----:R0:W1:Y:S02]  /*12f60*/  SYNCS.PHASECHK.TRANS64.TRYWAIT P0, [R0+URZ+0x13280], R26 ;  /* 0x0132801a000075a7 */ /* 0x001064000800017f */
[----:B-1----:R-:W-:Y:S05]  /*12f70*/  @!P0 NANOSLEEP.SYNCS 0x989680 ;  /* 0x009896800000895d */ /* 0x002fea0003900000 */
[----:B------:R-:W1:Y:S02]  /*12f80*/  @!P0 SYNCS.PHASECHK.TRANS64 P0, [R0+URZ+0x13280], R26 ;  /* 0x0132801a000085a7 */ /* 0x000e64000800007f */
[----:B-1----:R-:W-:Y:S05]  /*12f90*/  @!P0 BRA `(.L_x_267) ;  /* 0xfffffffc00f08947 */ /* 0x002fea000383ffff */
[----:B------:R-:W-:Y:S05]  /*12fa0*/  BRA `(.L_x_362) ;  /* 0xffffffc000147947 */ /* 0x000fea000383ffff */
.L_x_268:
        /* <DEDUP_REMOVED lines=8> */
.L_x_364:
[----:B------:R-:W-:Y:S05]  /*13030*/  BSYNC B0 ;  /* 0x0000000000007941 */ /* 0x000fea0003800000 */
.L_x_363:
[----:B------:R-:W0:Y:S01]  /*13040*/  S2R R2, SR_TID.X ;  /* 0x0000000000027919 */ /* 0x000e220000002100 */
[----:B------:R-:W-:Y:S01]  /*13050*/  MOV R13, R4 ;  /* 0x00000004000d7202 */ /* 0x000fe20000000f00 */
[----:B------:R-:W-:Y:S01]  /*13060*/  IMAD.MOV.U32 R12, RZ, RZ, RZ ;  /* 0x000000ffff0c7224 */ /* 0x000fe200078e00ff */
[----:B------:R-:W-:Y:S01]  /*13070*/  IADD3 R6, R16, R6, RZ ;  /* 0x0000000610067210 */ /* 0x000fe20007ffe0ff */
[----:B------:R-:W-:Y:S02]  /*13080*/  IMAD.MOV.U32 R11, RZ, RZ, 0x1c1f ;  /* 0x00001c1fff0b7424 */ /* 0x000fe400078e00ff */
[----:B------:R-:W-:Y:S02]  /*13090*/  IMAD.MOV.U32 R15, RZ, RZ, -0x1 ;  /* 0xffffffffff0f7424 */ /* 0x000fe400078e00ff */
[----:B------:R-:W-:-:S07]  /*130a0*/  IMAD.MOV.U32 R3, RZ, RZ, R14 ;  /* 0x000000ffff037224 */ /* 0x000fce00078e000e */
[----:B0-----:R-:W-:Y:S05]  /*130b0*/  WARPSYNC.COLLECTIVE R15, `(.L_x_365) ;  /* 0x000000000f087348 */ /* 0x001fea0003c00000 */
[----:B------:R1:W2:Y:S02]  /*130c0*/  SHFL.IDX P6, R14, R13, R12, R11 ;  /* 0x0000000c0d0e7389 */ /* 0x0002a400000c000b */
[----:B012---:R-:W-:Y:S01]  /*130d0*/  ENDCOLLECTIVE ;  /* 0x000000000000791b */ /* 0x007fe20003800000 */
.L_x_365:
[----:B------:R-:W-:Y:S02]  /*130e0*/  IMAD.MOV.U32 R13, RZ, RZ, R5 ;  /* 0x000000ffff0d7224 */ /* 0x000fe400078e0005 */
[----:B------:R-:W-:Y:S02]  /*130f0*/  IMAD.MOV.U32 R12, RZ, RZ, 0x1 ;  /* 0x00000001ff0c7424 */ /* 0x000fe400078e00ff */
[----:B------:R-:W-:Y:S02]  /*13100*/  IMAD.SHL.U32 R15, R2, 0x10, RZ ;  /* 0x00000010020f7824 */ /* 0x000fe400078e00ff */
[----:B------:R-:W-:-:S03]  /*13110*/  IMAD.MOV.U32 R2, RZ, RZ, R14 ;  /* 0x000000ffff027224 */ /* 0x000fc600078e000e */
[----:B------:R-:W-:-:S04]  /*13120*/  LOP3.LUT R15, R15, 0x30, RZ, 0xc0, !PT ;  /* 0x000000300f0f7812 */ /* 0x000fc800078ec0ff */
[----:B------:R-:W-:Y:S01]  /*13130*/  IADD3 R2, P0, R15, R2, RZ ;  /* 0x000000020f027210 */ /* 0x000fe20007f1e0ff */
[----:B------:R-:W-:-:S04]  /*13140*/  IMAD.MOV.U32 R15, RZ, RZ, -0x1 ;  /* 0xffffffffff0f7424 */ /* 0x000fc800078e00ff */
[----:B------:R-:W-:-:S08]  /*13150*/  IMAD.X R3, RZ, RZ, R3, P0 ;  /* 0x000000ffff037224 */ /* 0x000fd000000e0603 */
[----:B------:R-:W-:Y:S05]  /*13160*/  WARPSYNC.COLLECTIVE R15, `(.L_x_366) ;  /* 0x000000000f087348 */ /* 0x000fea0003c00000 */
[----:B------:R0:W1:Y:S02]  /*13170*/  SHFL.IDX P6, R14, R13, R12, R11 ;  /* 0x0000000c0d0e7389 */ /* 0x00006400000c000b */
[----:B01----:R-:W-:Y:S01]  /*13180*/  ENDCOLLECTIVE ;  /* 0x000000000000791b */ /* 0x003fe20003800000 */
.L_x_366:
        /* <DEDUP_REMOVED lines=10> */
.L_x_367:
[----:B------:R-:W-:Y:S02]  /*13230*/  IMAD.MOV.U32 R13, RZ, RZ, R5 ;  /* 0x000000ffff0d7224 */ /* 0x000fe400078e0005 */
[----:B------:R-:W-:Y:S02]  /*13240*/  IMAD.MOV.U32 R12, RZ, RZ, 0x2 ;  /* 0x00000002ff0c7424 */ /* 0x000fe400078e00ff */
[----:B------:R-:W-:Y:S01]  /*13250*/  IMAD.SHL.U32 R15, R2, 0x10, RZ ;  /* 0x00000010020f7824 */ /* 0x000fe200078e00ff */
[----:B------:R-:W-:-:S04]  /*13260*/  MOV R2, R14 ;  /* 0x0000000e00027202 */ /* 0x000fc80000000f00 */
[----:B------:R-:W-:-:S04]  /*13270*/  LOP3.LUT R15, R15, 0x30, RZ, 0xc0, !PT ;  /* 0x000000300f0f7812 */ /* 0x000fc800078ec0ff */
[----:B------:R-:W-:Y:S01]  /*13280*/  IADD3 R2, P0, R15, R2, RZ ;  /* 0x000000020f027210 */ /* 0x000fe20007f1e0ff */
[----:B------:R-:W-:-:S04]  /*13290*/  IMAD.MOV.U32 R15, RZ, RZ, -0x1 ;  /* 0xffffffffff0f7424 */ /* 0x000fc800078e00ff */
[----:B------:R-:W-:-:S08]  /*132a0*/  IMAD.X R3, RZ, RZ, R3, P0 ;  /* 0x000000ffff037224 */ /* 0x000fd000000e0603 */
[----:B------:R-:W-:Y:S05]  /*132b0*/  WARPSYNC.COLLECTIVE R15, `(.L_x_368) ;  /* 0x000000000f087348 */ /* 0x000fea0003c00000 */
[----:B------:R0:W1:Y:S02]  /*132c0*/  SHFL.IDX P6, R14, R13, R12, R11 ;  /* 0x0000000c0d0e7389 */ /* 0x00006400000c000b */
[----:B01----:R-:W-:Y:S01]  /*132d0*/  ENDCOLLECTIVE ;  /* 0x000000000000791b */ /* 0x003fe20003800000 */
.L_x_368:
        /* <DEDUP_REMOVED lines=10> */
.L_x_369:
[----:B------:R-:W-:Y:S02]  /*13380*/  IMAD.MOV.U32 R13, RZ, RZ, R5 ;  /* 0x000000ffff0d7224 */ /* 0x000fe400078e0005 */
[----:B------:R-:W-:Y:S01]  /*13390*/  IMAD.MOV.U32 R12, RZ, RZ, 0x3 ;  /* 0x00000003ff0c7424 */ /* 0x000fe200078e00ff */
[----:B------:R-:W-:Y:S01]  /*133a0*/  SHF.L.U32 R15, R2, 0x4, RZ ;  /* 0x00000004020f7819 */ /* 0x000fe200000006ff */
        /* <DEDUP_REMOVED lines=8> */
.L_x_370:
        /* <DEDUP_REMOVED lines=10> */
.L_x_371:
[----:B------:R-:W-:Y:S02]  /*134d0*/  IMAD.MOV.U32 R13, RZ, RZ, R18 ;  /* 0x000000ffff0d7224 */ /* 0x000fe400078e0012 */
[----:B------:R-:W-:Y:S02]  /*134e0*/  IMAD.MOV.U32 R12, RZ, RZ, RZ ;  /* 0x000000ffff0c7224 */ /* 0x000fe400078e00ff */
[----:B------:R-:W-:Y:S02]  /*134f0*/  IMAD.SHL.U32 R5, R2, 0x10, RZ ;  /* 0x0000001002057824 */ /* 0x000fe400078e00ff */
[----:B------:R-:W-:-:S07]  /*13500*/  IMAD.MOV.U32 R2, RZ, RZ, R14 ;  /* 0x000000ffff027224 */ /* 0x000fce00078e000e */
[----:B------:R-:W-:Y:S05]  /*13510*/  WARPSYNC.COLLECTIVE R15, `(.L_x_372) ;  /* 0x000000000f087348 */ /* 0x000fea0003c00000 */
[----:B------:R0:W1:Y:S02]  /*13520*/  SHFL.IDX P6, R14, R13, R12, R11 ;  /* 0x0000000c0d0e7389 */ /* 0x00006400000c000b */
[----:B01----:R-:W-:Y:S01]  /*13530*/  ENDCOLLECTIVE ;  /* 0x000000000000791b */ /* 0x003fe20003800000 */
.L_x_372:
[----:B------:R-:W-:-:S04]  /*13540*/  LOP3.LUT R5, R5, 0x30, RZ, 0xc0, !PT ;  /* 0x0000003005057812 */ /* 0x000fc800078ec0ff */
[----:B------:R-:W-:-:S05]  /*13550*/  IADD3 R2, P0, R5, R2, RZ ;  /* 0x0000000205027210 */ /* 0x000fca0007f1e0ff */
[----:B------:R-:W-:Y:S01]  /*13560*/  IMAD.X R3, RZ, RZ, R3, P0 ;  /* 0x000000ffff037224 */ /* 0x000fe200000e0603 */
[----:B------:R-:W-:-:S04]  /*13570*/  MOV R13, R19 ;  /* 0x00000013000d7202 */ /* 0x000fc80000000f00 */
        /* <DEDUP_REMOVED lines=8> */
.L_x_373:
[----:B------:R-:W-:Y:S01]  /*13600*/  IMAD.MOV.U32 R2, RZ, RZ, R14 ;  /* 0x000000ffff027224 */ /* 0x000fe200078e000e */
[----:B------:R-:W-:Y:S06]  /*13610*/  BRA `(.L_x_374) ;  /* 0xffffffbc00847947 */ /* 0x000fec000383ffff */
.L_x_273:
[----:B---3--:R3:W4:Y:S02]  /*13620*/  SYNCS.PHASECHK.TRANS64.TRYWAIT P0, [R0+URZ+0x13240], R26 ;  /* 0x0132401a000075a7 */ /* 0x008724000800017f */
[----:B----4-:R-:W-:Y:S05]  /*13630*/  @!P0 NANOSLEEP.SYNCS 0x989680 ;  /* 0x009896800000895d */ /* 0x010fea0003900000 */
[----:B------:R-:W4:Y:S02]  /*13640*/  @!P0 SYNCS.PHASECHK.TRANS64 P0, [R0+URZ+0x13240], R26 ;  /* 0x0132401a000085a7 */ /* 0x000f24000800007f */
[----:B----4-:R-:W-:Y:S05]  /*13650*/  @!P0 BRA `(.L_x_273) ;  /* 0xfffffffc00f08947 */ /* 0x010fea000383ffff */
[----:B------:R-:W-:Y:S05]  /*13660*/  BRA `(.L_x_375) ;  /* 0xffffffbc00e07947 */ /* 0x000fea000383ffff */
.L_x_274:
[----:B------:R-:W-:Y:S01]  /*13670*/  BSSY B0, `(.L_x_376) ;  /* 0x0000008000007945 */ /* 0x000fe20003800000 */
[----:B------:R-:W-:Y:S02]  /*13680*/  IMAD.MOV.U32 R13, RZ, RZ, R8 ;  /* 0x000000ffff0d7224 */ /* 0x000fe400078e0008 */
[----:B------:R-:W-:Y:S02]  /*13690*/  IMAD.MOV.U32 R12, RZ, RZ, RZ ;  /* 0x000000ffff0c7224 */ /* 0x000fe400078e00ff */
[----:B------:R-:W-:Y:S02]  /*136a0*/  IMAD.MOV.U32 R11, RZ, RZ, 0x1c1f ;  /* 0x00001c1fff0b7424 */ /* 0x000fe400078e00ff */
[----:B------:R-:W-:-:S07]  /*136b0*/  IMAD.MOV.U32 R15, RZ, RZ, -0x1 ;  /* 0xffffffffff0f7424 */ /* 0x000fce00078e00ff */
[----:B0-23--:R-:W-:Y:S05]  /*136c0*/  WARPSYNC.COLLECTIVE R15, `(.L_x_377) ;  /* 0x000000000f087348 */ /* 0x00dfea0003c00000 */
[----:B------:R1:W4:Y:S02]  /*136d0*/  SHFL.IDX P6, R14, R13, R12, R11 ;  /* 0x0000000c0d0e7389 */ /* 0x00032400000c000b */
[----:B01234-:R-:W-:Y:S01]  /*136e0*/  ENDCOLLECTIVE ;  /* 0x000000000000791b */ /* 0x01ffe20003800000 */
.L_x_377:
[----:B------:R-:W-:Y:S05]  /*136f0*/  BSYNC B0 ;  /* 0x0000000000007941 */ /* 0x000fea0003800000 */
.L_x_376:
        /* <DEDUP_REMOVED lines=8> */
.L_x_378:
[----:B------:R-:W-:Y:S01]  /*13780*/  IMAD.MOV.U32 R13, RZ, RZ, R8 ;  /* 0x000000ffff0d7224 */ /* 0x000fe200078e0008 */
[----:B------:R-:W-:Y:S01]  /*13790*/  MOV R12, 0x1 ;  /* 0x00000001000c7802 */ /* 0x000fe20000000f00 */
[----:B------:R-:W-:-:S07]  /*137a0*/  IMAD.MOV.U32 R2, RZ, RZ, R14 ;  /* 0x000000ffff027224 */ /* 0x000fce00078e000e */
[----:B------:R-:W-:Y:S05]  /*137b0*/  WARPSYNC.COLLECTIVE R15, `(.L_x_379) ;  /* 0x000000000f087348 */ /* 0x000fea0003c00000 */
[----:B------:R0:W1:Y:S02]  /*137c0*/  SHFL.IDX P6, R14, R13, R12, R11 ;  /* 0x0000000c0d0e7389 */ /* 0x00006400000c000b */
[----:B01----:R-:W-:Y:S01]  /*137d0*/  ENDCOLLECTIVE ;  /* 0x000000000000791b */ /* 0x003fe20003800000 */
.L_x_379:
[----:B------:R-:W-:-:S05]  /*137e0*/  IADD3 R2, P0, R18, R2, RZ ;  /* 0x0000000212027210 */ /* 0x000fca0007f1e0ff */
        /* <DEDUP_REMOVED lines=10> */
.L_x_380:
[----:B------:R-:W-:Y:S02]  /*13890*/  IMAD.MOV.U32 R13, RZ, RZ, R8 ;  /* 0x000000ffff0d7224 */ /* 0x000fe400078e0008 */
[----:B------:R-:W-:Y:S02]  /*138a0*/  IMAD.MOV.U32 R12, RZ, RZ, 0x2 ;  /* 0x00000002ff0c7424 */ /* 0x000fe400078e00ff */
[----:B------:R-:W-:-:S07]  /*138b0*/  IMAD.MOV.U32 R2, RZ, RZ, R14 ;  /* 0x000000ffff027224 */ /* 0x000fce00078e000e */
[----:B------:R-:W-:Y:S05]  /*138c0*/  WARPSYNC.COLLECTIVE R15, `(.L_x_381) ;  /* 0x000000000f087348 */ /* 0x000fea0003c00000 */
[----:B------:R0:W1:Y:S02]  /*138d0*/  SHFL.IDX P6, R14, R13, R12, R11 ;  /* 0x0000000c0d0e7389 */ /* 0x00006400000c000b */
[----:B01----:R-:W-:Y:S01]  /*138e0*/  ENDCOLLECTIVE ;  /* 0x000000000000791b */ /* 0x003fe20003800000 */
.L_x_381:
[----:B------:R-:W-:-:S05]  /*138f0*/  IADD3 R2, P0, R18, R2, RZ ;  /* 0x0000000212027210 */ /* 0x000fca0007f1e0ff */
[----:B------:R-:W-:-:S05]  /*13900*/  IMAD.X R3, RZ, RZ, R3, P0 ;  /* 0x000000ffff037224 */ /* 0x000fca00000e0603 */
        /* <DEDUP_REMOVED lines=9> */
.L_x_382:
[----:B------:R-:W-:Y:S02]  /*139a0*/  IMAD.MOV.U32 R13, RZ, RZ, R8 ;  /* 0x000000ffff0d7224 */ /* 0x000fe400078e0008 */
[----:B------:R-:W-:Y:S02]  /*139b0*/  IMAD.MOV.U32 R12, RZ, RZ, 0x3 ;  /* 0x00000003ff0c7424 */ /* 0x000fe400078e00ff */
[----:B------:R-:W-:-:S07]  /*139c0*/  IMAD.MOV.U32 R2, RZ, RZ, R14 ;  /* 0x000000ffff027224 */ /* 0x000fce00078e000e */
[----:B------:R-:W-:Y:S05]  /*139d0*/  WARPSYNC.COLLECTIVE R15, `(.L_x_383) ;  /* 0x000000000f087348 */ /* 0x000fea0003c00000 */
[----:B------:R0:W1:Y:S02]  /*139e0*/  SHFL.IDX P6, R14, R13, R12, R11 ;  /* 0x0000000c0d0e7389 */ /* 0x00006400000c000b */
[----:B01----:R-:W-:Y:S01]  /*139f0*/  ENDCOLLECTIVE ;  /* 0x000000000000791b */ /* 0x003fe20003800000 */
.L_x_383:
[----:B------:R-:W-:-:S05]  /*13a00*/  IADD3 R2, P0, R18, R2, RZ ;  /* 0x0000000212027210 */ /* 0x000fca0007f1e0ff */
[----:B------:R-:W-:-:S05]  /*13a10*/  IMAD.X R3, RZ, RZ, R3, P0 ;  /* 0x000000ffff037224 */ /* 0x000fca00000e0603 */
[----:B------:R-:W-:Y:S01]  /*13a20*/  @!PT LDS RZ, [RZ] ;  /* 0x00000000fffff984 */ /* 0x000fe20000000800 */
[----:B------:R-:W-:Y:S01]  /*13a30*/  @!PT LDS RZ, [RZ] ;  /* 0x00000000fffff984 */ /* 0x000fe20000000800 */
[----:B------:R-:W-:Y:S01]  /*13a40*/  @!PT LDS RZ, [RZ] ;  /* 0x00000000fffff984 */ /* 0x000fe20000000800 */
[----:B------:R0:W-:Y:S01]  /*13a50*/  LDGSTS.E.BYPASS.LTC128B.128 [R6+0xf000], desc[UR50][R2.64], !P2 ;  /* 0x0f00000002067fae */ /* 0x0001e2000d101d72 */
[----:B------:R-:W-:Y:S01]  /*13a60*/  MOV R13, R7 ;  /* 0x00000007000d7202 */ /* 0x000fe20000000f00 */
[----:B------:R-:W-:-:S07]  /*13a70*/  IMAD.MOV.U32 R8, RZ, RZ, R14 ;  /* 0x000000ffff087224 */ /* 0x000fce00078e000e */
[----:B0-----:R-:W-:Y:S05]  /*13a80*/  WARPSYNC.COLLECTIVE R15, `(.L_x_384) ;  /* 0x000000000f087348 */ /* 0x001fea0003c00000 */
[----:B------:R1:W2:Y:S02]  /*13a90*/  SHFL.IDX P6, R14, R13, R12, R11 ;  /* 0x0000000c0d0e7389 */ /* 0x0002a400000c000b */
[----:B012---:R-:W-:Y:S01]  /*13aa0*/  ENDCOLLECTIVE ;  /* 0x000000000000791b */ /* 0x007fe20003800000 */
.L_x_384:
[----:B------:R-:W-:Y:S02]  /*13ab0*/  IMAD.MOV.U32 R13, RZ, RZ, R5 ;  /* 0x000000ffff0d7224 */ /* 0x000fe400078e0005 */
[----:B------:R-:W-:Y:S02]  /*13ac0*/  IMAD.MOV.U32 R12, RZ, RZ, RZ ;  /* 0x000000ffff0c7224 */ /* 0x000fe400078e00ff */
[----:B------:R-:W-:-:S07]  /*13ad0*/  IMAD.MOV.U32 R2, RZ, RZ, R14 ;  /* 0x000000ffff027224 */ /* 0x000fce00078e000e */
[----:B------:R-:W-:Y:S05]  /*13ae0*/  WARPSYNC.COLLECTIVE R15, `(.L_x_385) ;  /* 0x000000000f087348 */ /* 0x000fea0003c00000 */
[----:B------:R0:W1:Y:S02]  /*13af0*/  SHFL.IDX P6, R14, R13, R12, R11 ;  /* 0x0000000c0d0e7389 */ /* 0x00006400000c000b */
[----:B01----:R-:W-:Y:S01]  /*13b00*/  ENDCOLLECTIVE ;  /* 0x000000000000791b */ /* 0x003fe20003800000 */
.L_x_385:
[----:B------:R-:W-:-:S05]  /*13b10*/  IADD3 R2, P0, R18, R2, RZ ;  /* 0x0000000212027210 */ /* 0x000fca0007f1e0ff */
[----:B------:R-:W-:-:S05]  /*13b20*/  IMAD.X R3, RZ, RZ, R8, P0 ;  /* 0x000000ffff037224 */ /* 0x000fca00000e0608 */
[----:B------:R-:W-:Y:S01]  /*13b30*/  @!PT LDS RZ, [RZ] ;  /* 0x00000000fffff984 */ /* 0x000fe20000000800 */
[----:B------:R-:W-:Y:S01]  /*13b40*/  @!PT LDS RZ, [RZ] ;  /* 0x00000000fffff984 */ /* 0x000fe20000000800 */
[----:B------:R-:W-:Y:S01]  /*13b50*/  @!PT LDS RZ, [RZ] ;  /* 0x00000000fffff984 */ /* 0x000fe20000000800 */
[----:B------:R0:W-:Y:S01]  /*13b60*/  LDGSTS.E.BYPASS.LTC128B.128 [R6+0xf800], desc[UR50][R2.64], !P2 ;  /* 0x0f80000002067fae */ /* 0x0001e2000d101d72 */
[----:B------:R-:W-:Y:S02]  /*13b70*/  IMAD.MOV.U32 R13, RZ, RZ, R4 ;  /* 0x000000ffff0d7224 */ /* 0x000fe400078e0004 */
[----:B------:R-:W-:-:S07]  /*13b80*/  IMAD.MOV.U32 R5, RZ, RZ, R14 ;  /* 0x000000ffff057224 */ /* 0x000fce00078e000e */
[----:B0-----:R-:W-:Y:S05]  /*13b90*/  WARPSYNC.COLLECTIVE R15, `(.L_x_386) ;  /* 0x000000000f087348 */ /* 0x001fea0003c00000 */
[----:B------:R1:W2:Y:S02]  /*13ba0*/  SHFL.IDX P6, R14, R13, R12, R11 ;  /* 0x0000000c0d0e7389 */ /* 0x0002a400000c000b */
[----:B012---:R-:W-:Y:S01]  /*13bb0*/  ENDCOLLECTIVE ;  /* 0x000000000000791b */ /* 0x007fe20003800000 */
.L_x_386:
[----:B------:R-:W-:Y:S01]  /*13bc0*/  MOV R2, R14 ;  /* 0x0000000e00027202 */ /* 0x000fe20000000f00 */
[----:B------:R-:W-:Y:S06]  /*13bd0*/  BRA `(.L_x_387) ;  /* 0xffffffbc006c7947 */ /* 0x000fec000383ffff */
.L_x_279:
[----:B0-----:R0:W2:Y:S02]  /*13be0*/  SYNCS.PHASECHK.TRANS64.TRYWAIT P2, [R2+URZ+0x13270], R0 ;  /* 0x01327000020075a7 */ /* 0x0010a4000804017f */
[----:B--2---:R-:W-:Y:S05]  /*13bf0*/  @!P2 NANOSLEEP.SYNCS 0x989680 ;  /* 0x009896800000a95d */ /* 0x004fea0003900000 */
[----:B------:R-:W2:Y:S02]  /*13c00*/  @!P2 SYNCS.PHASECHK.TRANS64 P2, [R2+URZ+0x13270], R0 ;  /* 0x013270000200a5a7 */ /* 0x000ea4000804007f */
[----:B--2---:R-:W-:Y:S05]  /*13c10*/  @!P2 BRA `(.L_x_279) ;  /* 0xfffffffc00f0a947 */ /* 0x004fea000383ffff */
[----:B------:R-:W-:Y:S05]  /*13c20*/  BRA `(.L_x_388) ;  /* 0xffffffbc00d07947 */ /* 0x000fea000383ffff */
.L_x_281:
[----:B0-----:R0:W2:Y:S02]  /*13c30*/  SYNCS.PHASECHK.TRANS64.TRYWAIT P2, [R2+URZ+0x13260], R0 ;  /* 0x01326000020075a7 */ /* 0x0010a4000804017f */
[----:B--2---:R-:W-:Y:S05]  /*13c40*/  @!P2 NANOSLEEP.SYNCS 0x989680 ;  /* 0x009896800000a95d */ /* 0x004fea0003900000 */
[----:B------:R-:W2:Y:S02]  /*13c50*/  @!P2 SYNCS.PHASECHK.TRANS64 P2, [R2+URZ+0x13260], R0 ;  /* 0x013260000200a5a7 */ /* 0x000ea4000804007f */
[----:B--2---:R-:W-:Y:S05]  /*13c60*/  @!P2 BRA `(.L_x_281) ;  /* 0xfffffffc00f0a947 */ /* 0x004fea000383ffff */
[----:B------:R-:W-:Y:S05]  /*13c70*/  BRA `(.L_x_389) ;  /* 0xffffffbc00e07947 */ /* 0x000fea000383ffff */
.L_x_289:
[----:B0-----:R0:W1:Y:S02]  /*13c80*/  SYNCS.PHASECHK.TRANS64.TRYWAIT P1, [R3+URZ+0x13270], R0 ;  /* 0x01327000030075a7 */ /* 0x001064000802017f */
[----:B-1----:R-:W-:Y:S05]  /*13c90*/  @!P1 NANOSLEEP.SYNCS 0x989680 ;  /* 0x009896800000995d */ /* 0x002fea0003900000 */
[----:B------:R-:W1:Y:S02]  /*13ca0*/  @!P1 SYNCS.PHASECHK.TRANS64 P1, [R3+URZ+0x13270], R0 ;  /* 0x01327000030095a7 */ /* 0x000e64000802007f */
[----:B-1----:R-:W-:Y:S05]  /*13cb0*/  @!P1 BRA `(.L_x_289) ;  /* 0xfffffffc00f09947 */ /* 0x002fea000383ffff */
[----:B------:R-:W-:Y:S05]  /*13cc0*/  BRA `(.L_x_390) ;  /* 0xffffffc4002c7947 */ /* 0x000fea000383ffff */
.L_x_291:
[----:B0-----:R0:W1:Y:S02]  /*13cd0*/  SYNCS.PHASECHK.TRANS64.TRYWAIT P1, [R3+URZ+0x13260], R0 ;  /* 0x01326000030075a7 */ /* 0x001064000802017f */
[----:B-1----:R-:W-:Y:S05]  /*13ce0*/  @!P1 NANOSLEEP.SYNCS 0x989680 ;  /* 0x009896800000995d */ /* 0x002fea0003900000 */
[----:B------:R-:W1:Y:S02]  /*13cf0*/  @!P1 SYNCS.PHASECHK.TRANS64 P1, [R3+URZ+0x13260], R0 ;  /* 0x01326000030095a7 */ /* 0x000e64000802007f */
[----:B-1----:R-:W-:Y:S05]  /*13d00*/  @!P1 BRA `(.L_x_291) ;  /* 0xfffffffc00f09947 */ /* 0x002fea000383ffff */
[----:B------:R-:W-:Y:S05]  /*13d10*/  BRA `(.L_x_391) ;  /* 0xffffffc4003c7947 */ /* 0x000fea000383ffff */
.L_x_303:
[----:B0-----:R0:W1:Y:S02]  /*13d20*/  SYNCS.PHASECHK.TRANS64.TRYWAIT P0, [R5+URZ+0x13220], R0 ;  /* 0x01322000050075a7 */ /* 0x001064000800017f */
[----:B-1----:R-:W-:Y:S05]  /*13d30*/  @!P0 NANOSLEEP.SYNCS 0x989680 ;  /* 0x009896800000895d */ /* 0x002fea0003900000 */
[----:B------:R-:W1:Y:S02]  /*13d40*/  @!P0 SYNCS.PHASECHK.TRANS64 P0, [R5+URZ+0x13220], R0 ;  /* 0x01322000050085a7 */ /* 0x000e64000800007f */
[----:B-1----:R-:W-:Y:S05]  /*13d50*/  @!P0 BRA `(.L_x_303) ;  /* 0xfffffffc00f08947 */ /* 0x002fea000383ffff */
[----:B------:R-:W-:Y:S05]  /*13d60*/  BRA `(.L_x_392) ;  /* 0xffffffd4008c7947 */ /* 0x000fea000383ffff */
.L_x_304:
[----:B------:R-:W1:Y:S01]  /*13d70*/  S2R R2, SR_TID.X ;  /* 0x0000000000027919 */ /* 0x000e620000002100 */
[----:B------:R-:W-:Y:S01]  /*13d80*/  BSSY B0, `(.L_x_393) ;  /* 0x000000a000007945 */ /* 0x000fe20003800000 */
[----:B------:R-:W-:Y:S02]  /*13d90*/  IMAD.MOV.U32 R12, RZ, RZ, RZ ;  /* 0x000000ffff0c7224 */ /* 0x000fe400078e00ff */
[----:B------:R-:W-:Y:S02]  /*13da0*/  IMAD.MOV.U32 R11, RZ, RZ, 0x1f ;  /* 0x0000001fff0b7424 */ /* 0x000fe400078e00ff */
[----:B------:R-:W-:Y:S01]  /*13db0*/  IMAD.MOV.U32 R15, RZ, RZ, -0x1 ;  /* 0xffffffffff0f7424 */ /* 0x000fe200078e00ff */
[----:B-1----:R-:W-:-:S04]  /*13dc0*/  SHF.R.U32.HI R2, RZ, 0x5, R2 ;  /* 0x00000005ff027819 */ /* 0x002fc80000011602 */
[----:B------:R-:W-:-:S05]  /*13dd0*/  LOP3.LUT R2, R2, 0x3, RZ, 0xc0, !PT ;  /* 0x0000000302027812 */ /* 0x000fca00078ec0ff */
[----:B------:R-:W-:-:S07]  /*13de0*/  IMAD.MOV.U32 R13, RZ, RZ, R2 ;  /* 0x000000ffff0d7224 */ /* 0x000fce00078e0002 */
[----:B0-2--5:R-:W-:Y:S05]  /*13df0*/  WARPSYNC.COLLECTIVE R15, `(.L_x_394) ;  /* 0x000000000f087348 */ /* 0x025fea0003c00000 */
[----:B------:R1:W3:Y:S02]  /*13e00*/  SHFL.IDX P6, R14, R13, R12, R11 ;  /* 0x0000000c0d0e7389 */ /* 0x0002e400000c000b */
[----:B0123-5:R-:W-:Y:S01]  /*13e10*/  ENDCOLLECTIVE ;  /* 0x000000000000791b */ /* 0x02ffe20003800000 */
.L_x_394:
[----:B------:R-:W-:Y:S05]  /*13e20*/  BSYNC B0 ;  /* 0x0000000000007941 */ /* 0x000fea0003800000 */
.L_x_393:
[----:B------:R-:W-:Y:S05]  /*13e30*/  BRA `(.L_x_395) ;  /* 0xffffffd400747947 */ /* 0x000fea000383ffff */
.L_x_307:
[----:B------:R-:W-:Y:S01]  /*13e40*/  BSSY B1, `(.L_x_396) ;  /* 0x0000006000017945 */ /* 0x000fe20003800000 */
[----:B------:R-:W-:-:S07]  /*13e50*/  IMAD.MOV.U32 R15, RZ, RZ, -0x1 ;  /* 0xffffffffff0f7424 */ /* 0x000fce00078e00ff */
[----:B0-2--5:R-:W-:Y:S05]  /*13e60*/  WARPSYNC.COLLECTIVE R15, `(.L_x_397) ;  /* 0x000000000f0c7348 */ /* 0x025fea0003c00000 */
[----:B------:R-:W-:Y:S02]  /*13e70*/  ELECT P6, UR62, PT ;  /* 0x00000000003e782f */ /* 0x000fe400038c0000 */
[----:B------:R-:W-:Y:S01]  /*13e80*/  MOV R14, UR62 ;  /* 0x0000003e000e7c02 */ /* 0x000fe20008000f00 */
[----:B0-2--5:R-:W-:Y:S10]  /*13e90*/  ENDCOLLECTIVE ;  /* 0x000000000000791b */ /* 0x025ff40003800000 */
.L_x_397:
[----:B------:R-:W-:Y:S05]  /*13ea0*/  BSYNC B1 ;  /* 0x0000000000017941 */ /* 0x000fea0003800000 */
.L_x_396:
[----:B------:R-:W-:Y:S05]  /*13eb0*/  BRA `(.L_x_398) ;  /* 0xffffffd4006c7947 */ /* 0x000fea000383ffff */
.L_x_309:
[----:B0-----:R0:W1:Y:S02]  /*13ec0*/  SYNCS.PHASECHK.TRANS64.TRYWAIT P1, [R3+URZ+0x13240], R2 ;  /* 0x01324002030075a7 */ /* 0x001064000802017f */
[----:B-1----:R-:W-:Y:S05]  /*13ed0*/  @!P1 NANOSLEEP.SYNCS 0x989680 ;  /* 0x009896800000995d */ /* 0x002fea0003900000 */
[----:B------:R-:W1:Y:S02]  /*13ee0*/  @!P1 SYNCS.PHASECHK.TRANS64 P1, [R3+URZ+0x13240], R2 ;  /* 0x01324002030095a7 */ /* 0x000e64000802007f */
[----:B-1----:R-:W-:Y:S05]  /*13ef0*/  @!P1 BRA `(.L_x_309) ;  /* 0xfffffffc00f09947 */ /* 0x002fea000383ffff */
[----:B------:R-:W-:Y:S05]  /*13f00*/  BRA `(.L_x_399) ;  /* 0xffffffd400907947 */ /* 0x000fea000383ffff */
.L_x_311:
[----:B-1----:R1:W3:Y:S02]  /*13f10*/  SYNCS.PHASECHK.TRANS64.TRYWAIT P1, [R27+URZ+0x13240], R0 ;  /* 0x013240001b0075a7 */ /* 0x0022e4000802017f */
[----:B---3--:R-:W-:Y:S05]  /*13f20*/  @!P1 NANOSLEEP.SYNCS 0x989680 ;  /* 0x009896800000995d */ /* 0x008fea0003900000 */
[----:B------:R-:W3:Y:S02]  /*13f30*/  @!P1 SYNCS.PHASECHK.TRANS64 P1, [R27+URZ+0x13240], R0 ;  /* 0x013240001b0095a7 */ /* 0x000ee4000802007f */
[----:B---3--:R-:W-:Y:S05]  /*13f40*/  @!P1 BRA `(.L_x_311) ;  /* 0xfffffffc00f09947 */ /* 0x008fea000383ffff */
[----:B------:R-:W-:Y:S05]  /*13f50*/  BRA `(.L_x_400) ;  /* 0xffffffd400a07947 */ /* 0x000fea000383ffff */
.L_x_313:
[----:B---3--:R3:W4:Y:S02]  /*13f60*/  SYNCS.PHASECHK.TRANS64.TRYWAIT P1, [R3+URZ+0x13260], R2 ;  /* 0x01326002030075a7 */ /* 0x008724000802017f */
[----:B----4-:R-:W-:Y:S05]  /*13f70*/  @!P1 NANOSLEEP.SYNCS 0x989680 ;  /* 0x009896800000995d */ /* 0x010fea0003900000 */
[----:B------:R-:W4:Y:S02]  /*13f80*/  @!P1 SYNCS.PHASECHK.TRANS64 P1, [R3+URZ+0x13260], R2 ;  /* 0x01326002030095a7 */ /* 0x000f24000802007f */
[----:B----4-:R-:W-:Y:S05]  /*13f90*/  @!P1 BRA `(.L_x_313) ;  /* 0xfffffffc00f09947 */ /* 0x010fea000383ffff */
[----:B------:R-:W-:Y:S05]  /*13fa0*/  BRA `(.L_x_401) ;  /* 0xffffffd4009c7947 */ /* 0x000fea000383ffff */
.L_x_315:
[----:B----4-:R4:W0:Y:S02]  /*13fb0*/  SYNCS.PHASECHK.TRANS64.TRYWAIT P1, [R27+URZ+0x13260], R0 ;  /* 0x013260001b0075a7 */ /* 0x010824000802017f */
[----:B0-----:R-:W-:Y:S05]  /*13fc0*/  @!P1 NANOSLEEP.SYNCS 0x989680 ;  /* 0x009896800000995d */ /* 0x001fea0003900000 */
[----:B------:R-:W0:Y:S02]  /*13fd0*/  @!P1 SYNCS.PHASECHK.TRANS64 P1, [R27+URZ+0x13260], R0 ;  /* 0x013260001b0095a7 */ /* 0x000e24000802007f */
[----:B0-----:R-:W-:Y:S05]  /*13fe0*/  @!P1 BRA `(.L_x_315) ;  /* 0xfffffffc00f09947 */ /* 0x001fea000383ffff */
[----:B------:R-:W-:Y:S05]  /*13ff0*/  BRA `(.L_x_402) ;  /* 0xffffffd400987947 */ /* 0x000fea000383ffff */
.L_x_317:
[----:B------:R0:W0:Y:S02]  /*14000*/  SYNCS.PHASECHK.TRANS64.TRYWAIT P1, [R3+URZ+0x13280], R2 ;  /* 0x01328002030075a7 */ /* 0x000024000802017f */
[----:B0-----:R-:W-:Y:S05]  /*14010*/  @!P1 NANOSLEEP.SYNCS 0x989680 ;  /* 0x009896800000995d */ /* 0x001fea0003900000 */
[----:B------:R-:W0:Y:S02]  /*14020*/  @!P1 SYNCS.PHASECHK.TRANS64 P1, [R3+URZ+0x13280], R2 ;  /* 0x01328002030095a7 */ /* 0x000e24000802007f */
[----:B0-----:R-:W-:Y:S05]  /*14030*/  @!P1 BRA `(.L_x_317) ;  /* 0xfffffffc00f09947 */ /* 0x001fea000383ffff */
[----:B------:R-:W-:Y:S05]  /*14040*/  BRA `(.L_x_403) ;  /* 0xffffffd400947947 */ /* 0x000fea000383ffff */
.L_x_404:
        /* <DEDUP_REMOVED lines=11> */
.L_x_2720:


//--------------------- .text._ZN7cutlass13device_kernelIN5flash11enable_sm90INS1_16FlashAttnFwdSm90INS1_25CollectiveMainloopFwdSm90ILi2EN4cute5tupleIJNS5_1CILi1EEES8_S8_EEENS6_IJNS7_ILi192EEENS7_ILi160EEENS7_ILi64EEEEEELi64ENS_12float_e4m3_tEfNS_4arch4Sm90ELb0ELb0ELb1ELb1ELb1ELb1ELb0ELb1ELb1ELb1ELb1ELb0EEENS1_21CollectiveEpilogueFwdINS6_IJSA_SC_SB_EEES9_NS_10bfloat16_tESG_Li384ELb1ELb1ELb1ELb1EEENS1_36VarlenDynamicPersistentTileSchedulerILi192ELi160ELi384ELi128ELb1ELb1ELb1ELb0ELb1ELb1EEEEEEEEEvNT_6ParamsE --------------------------
	.section	.text._ZN7cutlass13device_kernelIN5flash11enable_sm90INS1_16FlashAttnFwdSm90INS1_25CollectiveMainloopFwdSm90ILi2EN4cute5tupleIJNS5_1CILi1EEES8_S8_EEENS6_IJNS7_ILi192EEENS7_ILi160EEENS7_ILi64EEEEEELi64ENS_12float_e4m3_tEfNS_4arch4Sm90ELb0ELb0ELb1ELb1ELb1ELb1ELb0ELb1ELb1ELb1ELb1ELb0EEENS1_21CollectiveEpilogueFwdINS6_IJSA_SC_SB_EEES9_NS_10bfloat16_tESG_Li384ELb1ELb1ELb1ELb1EEENS1_36VarlenDynamicPersistentTileSchedulerILi192ELi160ELi384ELi128ELb1ELb1ELb1ELb0ELb1ELb1EEEEEEEEEvNT_6ParamsE,"ax",@progbits
	.align	128
.text._ZN7cutlass13device_kernelIN5flash11enable_sm90INS1_16FlashAttnFwdSm90INS1_25CollectiveMainloopFwdSm90ILi2EN4cute5tupleIJNS5_1CILi1EEES8_S8_EEENS6_IJNS7_ILi192EEENS7_ILi160EEENS7_ILi64EEEEEELi64ENS_12float_e4m3_tEfNS_4arch4Sm90ELb0ELb0ELb1ELb1ELb1ELb1ELb0ELb1ELb1ELb1ELb1ELb0EEENS1_21CollectiveEpilogueFwdINS6_IJSA_SC_SB_EEES9_NS_10bfloat16_tESG_Li384ELb1ELb1ELb1ELb1EEENS1_36VarlenDynamicPersistentTileSchedulerILi192ELi160ELi384ELi128ELb1ELb1ELb1ELb0ELb1ELb1EEEEEEEEEvNT_6ParamsE:
        .type           _ZN7cutlass13device_kernelIN5flash11enable_sm90INS1_16FlashAttnFwdSm90INS1_25CollectiveMainloopFwdSm90ILi2EN4cute5tupleIJNS5_1CILi1EEES8_S8_EEENS6_IJNS7_ILi192EEENS7_ILi160EEENS7_ILi64EEEEEELi64ENS_12float_e4m3_tEfNS_4arch4Sm90ELb0ELb0ELb1ELb1ELb1ELb1ELb0ELb1ELb1ELb1ELb1ELb0EEENS1_21CollectiveEpilogueFwdINS6_IJSA_SC_SB_EEES9_NS_10bfloat16_tESG_Li384ELb1ELb1ELb1ELb1EEENS1_36VarlenDynamicPersistentTileSchedulerILi192ELi160ELi384ELi128ELb1ELb1ELb1ELb0ELb1ELb1EEEEEEEEEvNT_6ParamsE,@function
        .size           _ZN7cutlass13device_kernelIN5flash11enable_sm90INS1_16FlashAttnFwdSm90INS1_25CollectiveMainloopFwdSm90ILi2EN4cute5tupleIJNS5_1CILi1EEES8_S8_EEENS6_IJNS7_ILi192EEENS7_ILi160EEENS7_ILi64EEEEEELi64ENS_12float_e4m3_tEfNS_4arch4Sm90ELb0ELb0ELb1ELb1ELb1ELb1ELb0ELb1ELb1ELb1ELb1ELb0EEENS1_21CollectiveEpilogueFwdINS6_IJSA_SC_SB_EEES9_NS_10bfloat16_tESG_Li384ELb1ELb1ELb1ELb1EEENS1_36VarlenDynamicPersistentTileSchedulerILi192ELi160ELi384ELi128ELb1ELb1ELb1ELb0ELb1ELb1EEEEEEEEEvNT_6ParamsE,(.L_x_2721 - _ZN7cutlass13device_kernelIN5flash11enable_sm90INS1_16FlashAttnFwdSm90INS1_25CollectiveMainloopFwdSm90ILi2EN4cute5tupleIJNS5_1CILi1EEES8_S8_EEENS6_IJNS7_ILi192EEENS7_ILi160EEENS7_ILi64EEEEEELi64ENS_12float_e4m3_tEfNS_4arch4Sm90ELb0ELb0ELb1ELb1ELb1ELb1ELb0ELb1ELb1ELb1ELb1ELb0EEENS1_21CollectiveEpilogueFwdINS6_IJSA_SC_SB_EEES9_NS_10bfloat16_tESG_Li384ELb1ELb1ELb1ELb1EEENS1_36VarlenDynamicPersistentTileSchedulerILi192ELi160ELi384ELi128ELb1ELb1ELb1ELb0ELb1ELb1EEEEEEEEEvNT_6ParamsE)
        .other          _ZN7cutlass13device_kernelIN5flash11enable_sm90INS1_16FlashAttnFwdSm90INS1_25CollectiveMainloopFwdSm90ILi2EN4cute5tupleIJNS5_1CILi1EEES8_S8_EEENS6_IJNS7_ILi192EEENS7_ILi160EEENS7_ILi64EEEEEELi64ENS_12float_e4m3_tEfNS_4arch4Sm90ELb0ELb0ELb1ELb1ELb1ELb1ELb0ELb1ELb1ELb1ELb1ELb0EEENS1_21CollectiveEpilogueFwdINS6_IJSA_SC_SB_EEES9_NS_10bfloat16_tESG_Li384ELb1ELb1ELb1ELb1EEENS1_36VarlenDynamicPersistentTileSchedulerILi192ELi160ELi384ELi128ELb1ELb1ELb1ELb0ELb1ELb1EEEEEEEEEvNT_6ParamsE,@"STO_CUDA_ENTRY STV_DEFAULT"
_ZN7cutlass13device_kernelIN5flash11enable_sm90INS1_16FlashAttnFwdSm90INS1_25CollectiveMainloopFwdSm90ILi2EN4cute5tupleIJNS5_1CILi1EEES8_S8_EEENS6_IJNS7_ILi192EEENS7_ILi160EEENS7_ILi64EEEEEELi64ENS_12float_e4m3_tEfNS_4arch4Sm90ELb0ELb0ELb1ELb1ELb1ELb1ELb0ELb1ELb1ELb1ELb1ELb0EEENS1_21CollectiveEpilogueFwdINS6_IJSA_SC_SB_EEES9_NS_10bfloat16_tESG_Li384ELb1ELb1ELb1ELb1EEENS1_36VarlenDynamicPersistentTileSchedulerILi192ELi160ELi384ELi128ELb1ELb1ELb1ELb0ELb1ELb1EEEEEEEEEvNT_6ParamsE:
[----:B------:R-:W0:Y:S02]  /*0000*/  LDC R1, c[0x0][0x28] ;  /* 0x00000a00ff017b82 */ /* 0x000e240000000800 */
[----:B0-----:R-:W-:Y:S01]  /*0010*/  VIADD R1, R1, 0xffffff60 ;  /* 0xffffff6001017836 */ /* 0x001fe20000000000 */
[----:B------:R-:W0:Y:S01]  /*0020*/  S2R R3, SR_TID.X ;  /* 0x0000000000037919 */ /* 0x000e220000002100 */
[----:B------:R-:W-:Y:S01]  /*0030*/  ELECT P0, URZ, PT ;  /* 0x00000000003f782f */ /* 0x000fe20003800000 */
[----:B------:R-:W-:Y:S01]  /*0040*/  BSSY B0, `(.L_x_405) ;  /* 0x000000d000007945 */ /* 0x000fe20003800000 */
[----:B0-----:R-:W-:-:S05]  /*0050*/  SHF.R.U32.HI R0, RZ, 0x5, R3 ;  /* 0x00000005ff007819 */ /* 0x001fca0000011603 */
[----:B------:R-:W0:Y:S02]  /*0060*/  SHFL.IDX PT, R2, R0, RZ, 0x1f ;  /* 0x00001fff00027589 */ /* 0x000e2400000e0000 */
[----:B0-----:R-:W-:-:S13]  /*0070*/  ISETP.EQ.AND P0, PT, R2, RZ, P0 ;  /* 0x000000ff0200720c */ /* 0x001fda0000702270 */
[----:B------:R-:W-:Y:S05]  /*0080*/  @!P0 BRA `(.L_x_406) ;  /* 0x0000000000208947 */ /* 0x000fea0003800000 */
[----:B------:R-:W-:Y:S02]  /*0090*/  ULDC.64 UR4, c[0x0][0x198] ;  /* 0x0000660000047ab9 */ /* 0x000fe40000000a00 */
[----:B------:R-:W-:Y:S02]  /*00a0*/  UIADD3 UR6, UP0, UR4, 0x570, URZ ;  /* 0x0000057004067890 */ /* 0x000fe4000ff1e03f */
[----:B------:R-:W-:Y:S02]  /*00b0*/  UIADD3 UR4, UP1, UR4, 0x670, URZ ;  /* 0x0000067004047890 */ /* 0x000fe4000ff3e03f */
[----:B------:R-:W-:Y:S02]  /*00c0*/  UIADD3.X UR7, URZ, UR5, URZ, UP0, !UPT ;  /* 0x000000053f077290 */ /* 0x000fe400087fe43f */
[----:B------:R-:W-:-:S07]  /*00d0*/  UIADD3.X UR5, URZ, UR5, URZ, UP1, !UPT ;  /* 0x000000053f057290 */ /* 0x000fce0008ffe43f */
[----:B------:R0:W-:Y:S02]  /*00e0*/  UTMACCTL.PF [UR6] ;  /* 0x00000000060079b9 */ /* 0x0001e40008040000 */
[----:B------:R0:W-:Y:S02]  /*00f0*/  UTMACCTL.PF [UR4] ;  /* 0x00000000040079b9 */ /* 0x0001e40008040000 */
[----:B0-----:R-:W-:Y:S01]  /*0100*/  NOP ;  /* 0x0000000000007918 */ /* 0x001fe20000000000 */
.L_x_406:
[----:B------:R-:W-:Y:S05]  /*0110*/  BSYNC B0 ;  /* 0x0000000000007941 */ /* 0x000fea0003800000 */
.L_x_405:
[----:B------:R-:W-:Y:S01]  /*0120*/  VOTEU.ANY UP0, P0 ;  /* 0x00000000003f7886 */ /* 0x000fe20000000100 */
[----:B------:R-:W0:Y:S01]  /*0130*/  SHFL.IDX PT, R2, R0, RZ, 0x1f ;  /* 0x00001fff00027589 */ /* 0x000e2200000e0000 */
[----:B------:R-:W-:Y:S01]  /*0140*/  UMOV UR4, 0x80 ;  /* 0x0000008000047882 */ /* 0x000fe20000000000 */
[----:B------:R-:W-:Y:S01]  /*0150*/  UMOV UR7, 0x180 ;  /* 0x0000018000077882 */ /* 0x000fe20000000000 */
[----:B------:R-:W-:Y:S01]  /*0160*/  SHF.R.U32.HI R3, RZ, 0x7, R3 ;  /* 0x00000007ff037819 */ /* 0x000fe20000011603 */
[----:B------:R-:W1:Y:S01]  /*0170*/  @UP0 S2UR UR8, SR_CgaCtaId ;  /* 0x00000000000809c3 */ /* 0x000e620000008800 */
[----:B------:R-:W-:Y:S01]  /*0180*/  @UP0 UMOV UR6, 0x400 ;  /* 0x0000040000060882 */ /* 0x000fe20000000000 */
[----:B------:R-:W-:-:S04]  /*0190*/  @UP0 UIADD3 UR4, -UR4, 0x100000, URZ ;  /* 0x0010000004040890 */ /* 0x000fc8000fffe13f */
[----:B------:R-:W-:Y:S02]  /*01a0*/  @UP0 USHF.L.U32 UR5, UR4, 0xb, URZ ;  /* 0x0000000b04050899 */ /* 0x000fe4000800063f */
[----:B------:R-:W-:Y:S01]  /*01b0*/  @UP0 USHF.L.U32 UR4, UR4, 0x1, URZ ;  /* 0x0000000104040899 */ /* 0x000fe2000800063f */
[----:B------:R-:W-:Y:S01]  /*01c0*/  VOTEU.ANY UP1, P0 ;  /* 0x00000000003f7886 */ /* 0x000fe20000020100 */
[----:B0-----:R-:W-:Y:S02]  /*01d0*/  ISETP.NE.AND P1, PT, R2, RZ, PT ;  /* 0x000000ff0200720c */ /* 0x001fe40003f25270 */
[----:B------:R0:W2:Y:S01]  /*01e0*/  SHFL.IDX PT, R2, R3, RZ, 0x1f ;  /* 0x00001fff03027589 */ /* 0x0000a200000e0000 */
[----:B-1----:R-:W-:Y:S02]  /*01f0*/  @UP0 ULEA UR8, UR8, UR6, 0x18 ;  /* 0x0000000608080291 */ /* 0x002fe4000f8ec03f */
[----:B------:R-:W-:-:S04]  /*0200*/  @UP0 UIADD3 UR6, -UR7, 0x100000, URZ ;  /* 0x0010000007060890 */ /* 0x000fc8000fffe13f */
[----:B------:R-:W-:Y:S02]  /*0210*/  @UP0 USHF.L.U32 UR7, UR6, 0xb, URZ ;  /* 0x0000000b06070899 */ /* 0x000fe4000800063f */
[----:B------:R-:W-:Y:S01]  /*0220*/  @UP0 USHF.L.U32 UR6, UR6, 0x1, URZ ;  /* 0x0000000106060899 */ /* 0x000fe2000800063f */
[----:B------:R-:W-:Y:S01]  /*0230*/  VOTEU.ANY UP0, P0 ;  /* 0x00000000003f7886 */ /* 0x000fe20000000100 */
[----:B------:R-:W1:Y:S04]  /*0240*/  FENCE.VIEW.ASYNC.S ;  /* 0x00000000000073c6 */ /* 0x000e680000000000 */
[----:B-1----:R0:W1:Y:S06]  /*0250*/  @UP0 SYNCS.EXCH.64 URZ, [UR8+0x13200], UR4 ;  /* 0x01320004083f05b2 */ /* 0x00206c0008000100 */
[----:B------:R0:W3:Y:S02]  /*0260*/  @UP1 SYNCS.EXCH.64 URZ, [UR8+0x13220], UR6 ;  /* 0x01322006083f15b2 */ /* 0x0000e40008000100 */
        /* <DEDUP_REMOVED lines=14> */
[----:B0-----:R0:W4:Y:S08]  /*0350*/  SYNCS.EXCH.64 URZ, [UR8+0x13230], UR4 ;  /* 0x01323004083f75b2 */ /* 0x0011300008000100 */
[----:B------:R0:W0:Y:S01]  /*0360*/  SYNCS.EXCH.64 URZ, [UR8+0x13240], UR6 ;  /* 0x01324006083f75b2 */ /* 0x0000220008000100 */
[----:B------:R0:W0:Y:S01]  /*0370*/  SYNCS.EXCH.64 URZ, [UR8+0x13238], UR4 ;  /* 0x01323804083f75b2 */ /* 0x0000220008000100 */
[----:B------:R0:W0:Y:S01]  /*0380*/  SYNCS.EXCH.64 URZ, [UR8+0x13248], UR6 ;  /* 0x01324806083f75b2 */ /* 0x0000220008000100 */
[----:B------:R-:W-:Y:S01]  /*0390*/  NOP ;  /* 0x0000000000007918 */ /* 0x000fe20000000000 */
.L_x_407:
        /* <DEDUP_REMOVED lines=22> */
.L_x_408:
        /* <DEDUP_REMOVED lines=18> */
.L_x_409:
        /* <DEDUP_REMOVED lines=22> */
.L_x_410:
[----:B------:R-:W5:Y:S01]  /*0780*/  SHFL.IDX PT, R4, R0, RZ, 0x1f ;  /* 0x00001fff00047589 */ /* 0x000f6200000e0000 */
        /* <DEDUP_REMOVED lines=22> */
.L_x_411:
[----:B--2---:R-:W-:Y:S01]  /*08f0*/  ISETP.NE.AND P0, PT, R2, RZ, PT ;  /* 0x000000ff0200720c */ /* 0x004fe20003f05270 */
[----:B------:R-:W-:Y:S01]  /*0900*/  IMAD.MOV.U32 R2, RZ, RZ, 0x1 ;  /* 0x00000001ff027424 */ /* 0x000fe200078e00ff */
[----:B------:R-:W-:Y:S01]  /*0910*/  NOP ;  /* 0x0000000000007918 */ /* 0x000fe20000000000 */
[----:B------:R-:W-:Y:S01]  /*0920*/  ULDC.64 UR40, c[0x0][0x208] ;  /* 0x0000820000287ab9 */ /* 0x000fe20000000a00 */
[----:B------:R-:W-:Y:S02]  /*0930*/  BSSY B8, `(.L_x_412) ;  /* 0x00018c2000087945 */ /* 0x000fe40003800000 */
[----:B------:R-:W-:-:S05]  /*0940*/  SEL R2, R2, 0x2, !P0 ;  /* 0x0000000202027807 */ /* 0x000fca0004000000 */
[----:B------:R2:W-:Y:S01]  /*0950*/  STL [R1+0x2c], R2 ;  /* 0x00002c0201007387 */ /* 0x0005e20000100800 */
[----:B01-34-:R-:W-:Y:S06]  /*0960*/  BAR.SYNC.DEFER_BLOCKING 0x0 ;  /* 0x0000000000007b1d */ /* 0x01bfec0000010000 */
[----:B------:R-:W-:Y:S05]  /*0970*/  @!P0 BRA `(.L_x_413) ;  /* 0x0000011000b48947 */ /* 0x000fea0003800000 */
.L_x_414:
[----:B------:R-:W-:-:S08]  /*0980*/  NOP ;  /* 0x0000000000007918 */ /* 0x000fd00000000000 */
[----:B------:R-:W0:Y:S02]  /*0990*/  USETMAXREG.TRY_ALLOC.CTAPOOL UP0, 0xa0 ;  /* 0x000000a0000079c8 */ /* 0x000e240008000600 */
[----:B0-----:R-:W-:-:S13]  /*09a0*/  PLOP3.LUT P0, PT, PT, PT, UP0, 0x80, 0x0 ;  /* 0x000000000000781c */ /* 0x001fda0003f0f008 */
[----:B------:R-:W-:Y:S05]  /*09b0*/  @!P0 BRA `(.L_x_414) ;  /* 0xfffffffc00f08947 */ /* 0x000fea000383ffff */
[----:B------:R-:W0:Y:S08]  /*09c0*/  S2UR UR4, SR_CgaCtaId ;  /* 0x00000000000479c3 */ /* 0x000e300000008800 */
[----:B------:R-:W-:Y:S06]  /*09d0*/  BAR.ARV 0x8, 0x200 ;  /* 0x0208000000007b1d */ /* 0x000fec0000002000 */
[----:B------:R-:W-:-:S02]  /*09e0*/  MOV R18, 0x400 ;  /* 0x0000040000127802 */ /* 0x000fc40000000f00 */
[----:B------:R-:W-:Y:S01]  /*09f0*/  BAR.SYNC.DEFER_BLOCKING 0x5, 0x200 ;  /* 0x0148000000007b1d */ /* 0x000fe20000010000 */
[----:B0-----:R-:W-:-:S05]  /*0a00*/  IMAD.U32 R0, RZ, RZ, UR4 ;  /* 0x00000004ff007e24 */ /* 0x001fca000f8e00ff */
[----:B------:R-:W-:Y:S01]  /*0a10*/  ULDC UR4, c[0x0][0xc3c] ;  /* 0x00030f0000047ab9 */ /* 0x000fe20000000800 */
[----:B------:R-:W-:Y:S01]  /*0a20*/  LEA R18, R0, R18, 0x18 ;  /* 0x0000001200127211 */ /* 0x000fe200078ec0ff */
[----:B------:R-:W-:Y:S04]  /*0a30*/  STL [R1+0x20], R0 ;  /* 0x0000200001007387 */ /* 0x000fe80000100800 */
[----:B------:R-:W0:Y:S01]  /*0a40*/  LDS.128 R24, [R18+0x132d0] ;  /* 0x0132d00012187984 */ /* 0x000e220000000c00 */
[----:B------:R-:W-:Y:S06]  /*0a50*/  BAR.ARV 0x4, 0x200 ;  /* 0x0108000000007b1d */ /* 0x000fec0000002000 */
[----:B0-----:R-:W-:-:S13]  /*0a60*/  ISETP.GE.AND P0, PT, R27, UR4, PT ;  /* 0x000000041b007c0c */ /* 0x001fda000bf06270 */
[----:B------:R-:W-:Y:S05]  /*0a70*/  @P0 BRA `(.L_x_415) ;  /* 0x0000018800b40947 */ /* 0x000fea0003800000 */
[----:B------:R-:W3:Y:S01]  /*0a80*/  LDL.LU R16, [R1+0x2c] ;  /* 0x00002c0001107983 */ /* 0x000ee20000300800 */
[----:B------:R-:W0:Y:S02]  /*0a90*/  S2R R0, SR_TID.X ;  /* 0x0000000000007919 */ /* 0x000e240000002100 */
[----:B0-----:R-:W-:-:S05]  /*0aa0*/  VIADD R15, R0, 0xffffff80 ;  /* 0xffffff80000f7836 */ /* 0x001fca0000000000 */
[----:B------:R-:W-:Y:S02]  /*0ab0*/  SHF.R.S32.HI R0, RZ, 0x1f, R15 ;  /* 0x0000001fff007819 */ /* 0x000fe4000001140f */
[-C--:B------:R-:W-:Y:S02]  /*0ac0*/  LEA.HI R3, R15, R15.reuse, RZ, 0x1 ;  /* 0x0000000f0f037211 */ /* 0x080fe400078f08ff */
[CC--:B------:R-:W-:Y:S02]  /*0ad0*/  LEA.HI R4, R0.reuse, R15.reuse, RZ, 0x5 ;  /* 0x0000000f00047211 */ /* 0x0c0fe400078f28ff */
[CC--:B--2---:R-:W-:Y:S02]  /*0ae0*/  LEA.HI R2, R0.reuse, R15.reuse, RZ, 0x7 ;  /* 0x0000000f00027211 */ /* 0x0c4fe400078f38ff */
[----:B------:R-:W-:Y:S01]  /*0af0*/  LEA.HI R5, R0, R15, RZ, 0x4 ;  /* 0x0000000f00057211 */ /* 0x000fe200078f20ff */
[----:B------:R-:W-:Y:S01]  /*0b00*/  IMAD.SHL.U32 R8, R4, 0x20, RZ ;  /* 0x0000002004087824 */ /* 0x000fe200078e00ff */
[----:B------:R-:W-:-:S02]  /*0b10*/  SHF.R.S32.HI R10, RZ, 0x1, R3 ;  /* 0x00000001ff0a7819 */ /* 0x000fc40000011403 */
[----:B------:R-:W-:Y:S02]  /*0b20*/  LOP3.LUT R9, R2, 0xffffff80, RZ, 0xc0, !PT ;  /* 0xffffff8002097812 */ /* 0x000fe400078ec0ff */
[----:B------:R-:W-:Y:S02]  /*0b30*/  LOP3.LUT R7, R5, 0x3fffff0, RZ, 0xc0, !PT ;  /* 0x03fffff005077812 */ /* 0x000fe400078ec0ff */
[----:B------:R-:W-:Y:S02]  /*0b40*/  LEA.HI R4, R3, R10, RZ, 0x1 ;  /* 0x0000000a03047211 */ /* 0x000fe400078f08ff */
[C---:B------:R-:W-:Y:S01]  /*0b50*/  IADD3 R14, R15.reuse, -R9, RZ ;  /* 0x800000090f0e7210 */ /* 0x040fe20007ffe0ff */
[----:B------:R-:W-:Y:S01]  /*0b60*/  IMAD.IADD R7, R15, 0x1, -R7 ;  /* 0x000000010f077824 */ /* 0x000fe200078e0a07 */
[----:B------:R-:W-:Y:S02]  /*0b70*/  SHF.R.S32.HI R6, RZ, 0x4, R5 ;  /* 0x00000004ff067819 */ /* 0x000fe40000011405 */
[----:B------:R-:W-:-:S02]  /*0b80*/  LOP3.LUT R8, R8, 0xfffffc00, RZ, 0xc0, !PT ;  /* 0xfffffc0008087812 */ /* 0x000fc400078ec0ff */
[----:B------:R-:W-:Y:S02]  /*0b90*/  LOP3.LUT R4, R4, 0x3fffffe, RZ, 0xc0, !PT ;  /* 0x03fffffe04047812 */ /* 0x000fe400078ec0ff */
[----:B------:R-:W-:Y:S01]  /*0ba0*/  SHF.R.S32.HI R9, RZ, 0x1f, R14 ;  /* 0x0000001fff097819 */ /* 0x000fe2000001140e */
[----:B------:R-:W-:Y:S01]  /*0bb0*/  IMAD R7, R7, 0x40, R8 ;  /* 0x0000004007077824 */ /* 0x000fe200078e0208 */
[----:B------:R-:W-:Y:S01]  /*0bc0*/  LEA.HI R5, R5, R6, RZ, 0x1 ;  /* 0x0000000605057211 */ /* 0x000fe200078f08ff */
[----:B------:R-:W-:Y:S01]  /*0bd0*/  IMAD.IADD R4, R10, 0x1, -R4 ;  /* 0x000000010a047824 */ /* 0x000fe200078e0a04 */
[----:B------:R-:W-:Y:S02]  /*0be0*/  LEA.HI R8, R9, R14, RZ, 0x2 ;  /* 0x0000000e09087211 */ /* 0x000fe400078f10ff */
[----:B------:R-:W-:Y:S01]  /*0bf0*/  LOP3.LUT R5, R5, 0x1ffffffe, RZ, 0xc0, !PT ;  /* 0x1ffffffe05057812 */ /* 0x000fe200078ec0ff */
[----:B------:R-:W-:Y:S01]  /*0c00*/  IMAD R13, R6, 0x8, R4 ;  /* 0x00000008060d7824 */ /* 0x000fe200078e0204 */
[----:B------:R-:W-:-:S02]  /*0c10*/  LEA.HI R4, R0, R15, RZ, 0x2 ;  /* 0x0000000f00047211 */ /* 0x000fc400078f10ff */
[--C-:B------:R-:W-:Y:S02]  /*0c20*/  SHF.R.S32.HI R10, RZ, 0x2, R8.reuse ;  /* 0x00000002ff0a7819 */ /* 0x100fe40000011408 */
[----:B------:R-:W-:Y:S01]  /*0c30*/  SHF.R.S32.HI R11, RZ, 0x1f, R8 ;  /* 0x0000001fff0b7819 */ /* 0x000fe20000011408 */
[----:B------:R-:W-:Y:S01]  /*0c40*/  IMAD.IADD R6, R6, 0x1, -R5 ;  /* 0x0000000106067824 */ /* 0x000fe200078e0a05 */
[----:B------:R-:W-:Y:S02]  /*0c50*/  SHF.R.S32.HI R19, RZ, 0x7, R2 ;  /* 0x00000007ff137819 */ /* 0x000fe40000011402 */
[--C-:B------:R-:W-:Y:S02]  /*0c60*/  SHF.R.S32.HI R2, RZ, 0x2, R4.reuse ;  /* 0x00000002ff027819 */ /* 0x100fe40000011404 */
[----:B------:R-:W-:Y:S02]  /*0c70*/  SHF.R.S32.HI R5, RZ, 0x1f, R4 ;  /* 0x0000001fff057819 */ /* 0x000fe40000011404 */
[----:B------:R-:W-:-:S02]  /*0c80*/  LEA.HI R11, R11, R10, RZ, 0x3 ;  /* 0x0000000a0b0b7211 */ /* 0x000fc400078f18ff */
[----:B------:R-:W-:Y:S01]  /*0c90*/  LOP3.LUT R12, R4, 0xfffffffc, RZ, 0xc0, !PT ;  /* 0xfffffffc040c7812 */ /* 0x000fe200078ec0ff */
[----:B------:R-:W-:Y:S01]  /*0ca0*/  IMAD.HI R4, R19, 0x55555556, RZ ;  /* 0x5555555613047827 */ /* 0x000fe200078e02ff */
[----:B------:R-:W-:Y:S02]  /*0cb0*/  LEA.HI R5, R5, R2, RZ, 0x2 ;  /* 0x0000000205057211 */ /* 0x000fe400078f10ff */
[----:B------:R-:W-:Y:S02]  /*0cc0*/  LOP3.LUT R11, R11, 0xfffffff8, RZ, 0xc0, !PT ;  /* 0xfffffff80b0b7812 */ /* 0x000fe400078ec0ff */
[----:B------:R-:W-:Y:S02]  /*0cd0*/  LEA.HI R9, R9, R14, RZ, 0x5 ;  /* 0x0000000e09097211 */ /* 0x000fe400078f28ff */
[----:B------:R-:W-:Y:S01]  /*0ce0*/  LEA.HI R4, R4, R4, RZ, 0x1 ;  /* 0x0000000404047211 */ /* 0x000fe200078f08ff */
[----:B------:R-:W-:Y:S01]  /*0cf0*/  IMAD.IADD R10, R10, 0x1, -R11 ;  /* 0x000000010a0a7824 */ /* 0x000fe200078e0a0b */
[----:B------:R-:W-:-:S02]  /*0d00*/  SHF.R.S32.HI R9, RZ, 0x5, R9 ;  /* 0x00000005ff097819 */ /* 0x000fc40000011409 */
[----:B------:R-:W-:Y:S01]  /*0d10*/  LOP3.LUT R5, R5, 0xfffffffc, RZ, 0xc0, !PT ;  /* 0xfffffffc05057812 */ /* 0x000fe200078ec0ff */
[----:B------:R-:W-:Y:S02]  /*0d20*/  IMAD R4, R4, -0x3, R19 ;  /* 0xfffffffd04047824 */ /* 0x000fe400078e0213 */
[----:B------:R-:W-:Y:S02]  /*0d30*/  IMAD R9, R9, 0x10, R10 ;  /* 0x0000001009097824 */ /* 0x000fe400078e020a */
[----:B------:R-:W-:Y:S01]  /*0d40*/  IMAD.IADD R5, R2, 0x1, -R5 ;  /* 0x0000000102057824 */ /* 0x000fe200078e0a05 */
[----:B------:R-:W-:Y:S01]  /*0d50*/  LOP3.LUT R3, R3, 0xfffffffe, RZ, 0xc0, !PT ;  /* 0xfffffffe03037812 */ /* 0x000fe200078ec0ff */
[----:B------:R-:W-:Y:S01]  /*0d60*/  IMAD R2, R6, 0x8, R7 ;  /* 0x0000000806027824 */ /* 0x000fe200078e0207 */
[----:B------:R-:W-:-:S03]  /*0d70*/  LEA R4, R4, R9, 0x6 ;  /* 0x0000000904047211 */ /* 0x000fc600078e30ff */
[----:B------:R-:W-:Y:S01]  /*0d80*/  IMAD.IADD R3, R15, 0x1, -R3 ;  /* 0x000000010f037824 */ /* 0x000fe200078e0a03 */
[----:B------:R3:W-:Y:S01]  /*0d90*/  STL [R1+0x98], R2 ;  /* 0x0000980201007387 */ /* 0x0007e20000100800 */
[----:B------:R-:W-:-:S03]  /*0da0*/  LEA.HI R0, R0, R15, RZ, 0x3 ;  /* 0x0000000f00007211 */ /* 0x000fc600078f18ff */
[----:B------:R-:W-:Y:S04]  /*0db0*/  STL [R1+0x74], R5 ;  /* 0x0000740501007387 */ /* 0x000fe80000100800 */
[----:B------:R-:W-:Y:S01]  /*0dc0*/  STL [R1+0x90], R4 ;  /* 0x0000900401007387 */ /* 0x000fe20000100800 */
[----:B------:R-:W-:-:S03]  /*0dd0*/  IMAD.SHL.U32 R156, R3, 0x8, RZ ;  /* 0x00000008039c7824 */ /* 0x000fc600078e00ff */
[----:B------:R-:W-:Y:S01]  /*0de0*/  STL [R1+0x48], RZ ;  /* 0x000048ff01007387 */ /* 0x000fe20000100800 */
[----:B------:R-:W-:-:S05]  /*0df0*/  LOP3.LUT R8, R8, 0x7ffffffc, RZ, 0xc0, !PT ;  /* 0x7ffffffc08087812 */ /* 0x000fca00078ec0ff */
[----:B------:R-:W-:-:S04]  /*0e00*/  IMAD.IADD R8, R14, 0x1, -R8 ;  /* 0x000000010e087824 */ /* 0x000fc800078e0a08 */
[----:B------:R-:W-:Y:S02]  /*0e10*/  IMAD.SHL.U32 R10, R8, 0x2, RZ ;  /* 0x00000002080a7824 */ /* 0x000fe400078e00ff */
[----:B------:R-:W-:Y:S02]  /*0e20*/  IMAD.SHL.U32 R9, R13, 0x40, RZ ;  /* 0x000000400d097824 */ /* 0x000fe400078e00ff */
[C---:B------:R-:W-:Y:S02]  /*0e30*/  VIADD R8, R10.reuse, 0x18 ;  /* 0x000000180a087836 */ /* 0x040fe40000000000 */
[C---:B------:R-:W-:Y:S02]  /*0e40*/  VIADD R7, R10.reuse, 0x20 ;  /* 0x000000200a077836 */ /* 0x040fe40000000000 */
[----:B------:R-:W-:Y:S01]  /*0e50*/  VIADD R6, R10, 0x28 ;  /* 0x000000280a067836 */ /* 0x000fe20000000000 */
[----:B------:R-:W-:-:S04]  /*0e60*/  IADD3 R12, R15, -R12, RZ ;  /* 0x8000000c0f0c7210 */ /* 0x000fc80007ffe0ff */
[----:B------:R-:W-:-:S04]  /*0e70*/  LEA.HI R11, R12, R12, RZ, 0x1 ;  /* 0x0000000c0c0b7211 */ /* 0x000fc800078f08ff */
[----:B------:R-:W-:-:S05]  /*0e80*/  LOP3.LUT R11, R11, 0x1ffffffe, RZ, 0xc0, !PT ;  /* 0x1ffffffe0b0b7812 */ /* 0x000fca00078ec0ff */
[----:B------:R-:W-:Y:S02]  /*0e90*/  IMAD.IADD R11, R12, 0x1, -R11 ;  /* 0x000000010c0b7824 */ /* 0x000fe400078e0a0b */
[----:B------:R-:W-:Y:S01]  /*0ea0*/  IMAD.MOV.U32 R19, RZ, RZ, RZ ;  /* 0x000000ffff137224 */ /* 0x000fe200078e00ff */
[----:B---3--:R-:W-:Y:S01]  /*0eb0*/  LOP3.LUT R2, R16, 0x1, RZ, 0xfc, !PT ;  /* 0x0000000110027812 */ /* 0x008fe200078efcff */
[----:B------:R-:W-:-:S04]  /*0ec0*/  IMAD.SHL.U32 R16, R3, 0x10, RZ ;  /* 0x0000001003107824 */ /* 0x000fc800078e00ff */
[----:B------:R0:W-:Y:S01]  /*0ed0*/  STL [R1+0xc], R2 ;  /* 0x00000c0201007387 */ /* 0x0001e20000100800 */
[----:B------:R-:W-:Y:S02]  /*0ee0*/  VIADD R23, R16, 0x20 ;  /* 0x0000002010177836 */ /* 0x000fe40000000000 */
[----:B------:R-:W-:Y:S01]  /*0ef0*/  VIADD R3, R156, 0x10 ;  /* 0x000000109c037836 */ /* 0x000fe20000000000 */
[----:B0-----:R-:W-:Y:S02]  /*0f00*/  LOP3.LUT R2, R0, 0xfffffff8, RZ, 0xc0, !PT ;  /* 0xfffffff800027812 */ /* 0x001fe400078ec0ff */
[----:B------:R-:W-:Y:S02]  /*0f10*/  SHF.R.S32.HI R0, RZ, 0x3, R0 ;  /* 0x00000003ff007819 */ /* 0x000fe40000011400 */
[----:B------:R-:W-:Y:S01]  /*0f20*/  SHF.L.U32 R0, R5, 0x7, RZ ;  /* 0x0000000705007819 */ /* 0x000fe200000006ff */
[----:B------:R-:W-:Y:S01]  /*0f30*/  IMAD.IADD R2, R15, 0x1, -R2 ;  /* 0x000000010f027824 */ /* 0x000fe200078e0a02 */
[----:B------:R-:W-:Y:S02]  /*0f40*/  STL [R1+0x10], RZ ;  /* 0x000010ff01007387 */ /* 0x000fe40000100800 */
[----:B------:R-:W-:-:S02]  /*0f50*/  LOP3.LUT R2, R0, 0x180, RZ, 0xc0, !PT ;  /* 0x0000018000027812 */ /* 0x000fc400078ec0ff */
[----:B------:R-:W-:Y:S01]  /*0f60*/  SHF.R.S32.HI R0, RZ, 0x1f, R23 ;  /* 0x0000001fff007819 */ /* 0x000fe20000011417 */
[----:B------:R-:W-:Y:S04]  /*0f70*/  STL [R1+0x8], RZ ;  /* 0x000008ff01007387 */ /* 0x000fe80000100800 */
[----:B------:R-:W-:Y:S04]  /*0f80*/  STL [R1], RZ ;  /* 0x000000ff01007387 */ /* 0x000fe80000100800 */
[----:B------:R0:W-:Y:S04]  /*0f90*/  STL [R1+0x18], R3 ;  /* 0x0000180301007387 */ /* 0x0001e80000100800 */
[----:B------:R-:W-:Y:S04]  /*0fa0*/  STL [R1+0x2c], R2 ;  /* 0x00002c0201007387 */ /* 0x000fe80000100800 */
[----:B------:R1:W-:Y:S01]  /*0fb0*/  STL [R1+0x14], R0 ;  /* 0x0000140001007387 */ /* 0x0003e20000100800 */
[----:B0-----:R-:W-:-:S02]  /*0fc0*/  SHF.R.U32.HI R3, RZ, 0x3, R2 ;  /* 0x00000003ff037819 */ /* 0x001fc40000011602 */
[C-C-:B-1----:R-:W-:Y:S02]  /*0fd0*/  LOP3.LUT R0, R2.reuse, 0x10, R16.reuse, 0xf8, !PT ;  /* 0x0000001002007812 */ /* 0x142fe400078ef810 */
[----:B------:R-:W-:Y:S01]  /*0fe0*/  LOP3.LUT R2, R2, 0x30, R16, 0xf8, !PT ;  /* 0x0000003002027812 */ /* 0x000fe200078ef810 */
[----:B------:R0:W-:Y:S01]  /*0ff0*/  STL [R1+0x30], R3 ;  /* 0x0000300301007387 */ /* 0x0001e20000100800 */
[----:B------:R-:W-:-:S03]  /*1000*/  LOP3.LUT R0, R0, R3, RZ, 0x3c, !PT ;  /* 0x0000000300007212 */ /* 0x000fc600078e3cff */
[----:B------:R-:W-:Y:S01]  /*1010*/  STL [R1+0x5c], R10 ;  /* 0x00005c0a01007387 */ /* 0x000fe20000100800 */
[----:B------:R-:W-:Y:S02]  /*1020*/  IADD3 R0, R9, R0, RZ ;  /* 0x0000000009007210 */ /* 0x000fe40007ffe0ff */
[----:B0-----:R-:W-:Y:S02]  /*1030*/  LOP3.LUT R3, R2, R3, RZ, 0x3c, !PT ;  /* 0x0000000302037212 */ /* 0x001fe400078e3cff */
[C---:B------:R-:W-:Y:S01]  /*1040*/  IADD3 R2, R10.reuse, 0x10, RZ ;  /* 0x000000100a027810 */ /* 0x040fe20007ffe0ff */
[----:B------:R-:W-:Y:S01]  /*1050*/  STL [R1+0x34], R9 ;  /* 0x0000340901007387 */ /* 0x000fe20000100800 */
[----:B------:R-:W-:-:S03]  /*1060*/  VIADD R5, R10, 0x30 ;  /* 0x000000300a057836 */ /* 0x000fc60000000000 */
[----:B------:R0:W-:Y:S01]  /*1070*/  STL [R1+0x58], R2 ;  /* 0x0000580201007387 */ /* 0x0001e20000100800 */
[----:B------:R-:W-:-:S03]  /*1080*/  IADD3 R3, R18, R9, R3 ;  /* 0x0000000912037210 */ /* 0x000fc60007ffe003 */
[----:B------:R-:W-:Y:S04]  /*1090*/  STL [R1+0x70], R8 ;  /* 0x0000700801007387 */ /* 0x000fe80000100800 */
[----:B------:R1:W-:Y:S01]  /*10a0*/  STL [R1+0x6c], R7 ;  /* 0x00006c0701007387 */ /* 0x0003e20000100800 */
[----:B0-----:R-:W-:-:S03]  /*10b0*/  VIADD R2, R10, 0x38 ;  /* 0x000000380a027836 */ /* 0x001fc60000000000 */
[----:B------:R-:W-:Y:S04]  /*10c0*/  STL [R1+0x68], R6 ;  /* 0x0000680601007387 */ /* 0x000fe80000100800 */
[----:B------:R0:W-:Y:S04]  /*10d0*/  STL [R1+0x1c], R0 ;  /* 0x00001c0001007387 */ /* 0x0001e80000100800 */
[----:B------:R-:W-:Y:S01]  /*10e0*/  STL [R1+0x64], R5 ;  /* 0x0000640501007387 */ /* 0x000fe20000100800 */
[----:B-1----:R-:W-:Y:S02]  /*10f0*/  SHF.R.S32.HI R7, RZ, 0x1f, R7 ;  /* 0x0000001fff077819 */ /* 0x002fe40000011407 */
[----:B0-----:R-:W-:Y:S01]  /*1100*/  SHF.R.S32.HI R0, RZ, 0x1f, R8 ;  /* 0x0000001fff007819 */ /* 0x001fe20000011408 */
[----:B------:R0:W-:Y:S04]  /*1110*/  STL [R1+0x8c], R3 ;  /* 0x00008c0301007387 */ /* 0x0001e80000100800 */
[----:B------:R-:W-:Y:S04]  /*1120*/  STL [R1+0x60], R2 ;  /* 0x0000600201007387 */ /* 0x000fe80000100800 */
[----:B------:R1:W-:Y:S01]  /*1130*/  STL [R1+0x88], R0 ;  /* 0x0000880001007387 */ /* 0x0003e20000100800 */
[----:B0-----:R-:W-:-:S03]  /*1140*/  SHF.R.S32.HI R3, RZ, 0x1f, R5 ;  /* 0x0000001fff037819 */ /* 0x001fc60000011405 */
[----:B------:R-:W-:Y:S01]  /*1150*/  STL [R1+0x84], R7 ;  /* 0x0000840701007387 */ /* 0x000fe20000100800 */
[----:B-1----:R-:W-:Y:S02]  /*1160*/  SHF.R.S32.HI R0, RZ, 0x1f, R6 ;  /* 0x0000001fff007819 */ /* 0x002fe40000011406 */
[----:B------:R-:W-:-:S03]  /*1170*/  SHF.R.S32.HI R2, RZ, 0x1f, R2 ;  /* 0x0000001fff027819 */ /* 0x000fc60000011402 */
[----:B------:R0:W-:Y:S04]  /*1180*/  STL [R1+0x80], R0 ;  /* 0x0000800001007387 */ /* 0x0001e80000100800 */
[----:B------:R1:W-:Y:S01]  /*1190*/  STL [R1+0x7c], R3 ;  /* 0x00007c0301007387 */ /* 0x0003e20000100800 */
[----:B0-----:R-:W-:-:S05]  /*11a0*/  IMAD R0, R11, 0x8, R4 ;  /* 0x000000080b007824 */ /* 0x001fca00078e0204 */
[----:B------:R1:W-:Y:S04]  /*11b0*/  STL [R1+0x94], R0 ;  /* 0x0000940001007387 */ /* 0x0003e80000100800 */
[----:B------:R1:W-:Y:S01]  /*11c0*/  STL [R1+0x78], R2 ;  /* 0x0000780201007387 */ /* 0x0003e20000100800 */
[----:B------:R-:W-:-:S07]  /*11d0*/  SHF.R.S32.HI R17, RZ, 0x1f, R16 ;  /* 0x0000001fff117819 */ /* 0x000fce0000011410 */
.L_x_524:
[----:B01234-:R-:W0:Y:S01]  /*11e0*/  LDC.64 R2, c[0x0][0xc88] ;  /* 0x00032200ff027b82 */ /* 0x01fe220000000a00 */
[----:B------:R-:W-:Y:S01]  /*11f0*/  ULDC.64 UR4, c[0x0][0xa28] ;  /* 0x00028a0000047ab9 */ /* 0x000fe20000000a00 */
[----:B------:R-:W-:Y:S01]  /*1200*/  ULDC.64 UR8, c[0x0][0xa18] ;  /* 0x0002860000087ab9 */ /* 0x000fe20000000a00 */
[----:B------:R-:W-:Y:S01]  /*1210*/  ULDC.64 UR6, c[0x0][0xa08] ;  /* 0x0002820000067ab9 */ /* 0x000fe20000000a00 */
[----:B0-----:R-:W-:-:S05]  /*1220*/  IMAD.WIDE R2, R27, 0x4, R2 ;  /* 0x000000041b027825 */ /* 0x001fca00078e0202 */
[----:B------:R-:W2:Y:S01]  /*1230*/  LDG.E R31, desc[UR40][R2.64] ;  /* 0x00000028021f7981 */ /* 0x000ea2000c1e1900 */
[----:B------:R-:W-:Y:S01]  /*1240*/  ISETP.NE.U32.AND P2, PT, RZ, UR4, PT ;  /* 0x00000004ff007c0c */ /* 0x000fe2000bf45070 */
[----:B------:R-:W-:Y:S01]  /*1250*/  IMAD.MOV.U32 R8, RZ, RZ, RZ ;  /* 0x000000ffff087224 */ /* 0x000fe200078e00ff */
[----:B------:R-:W-:Y:S01]  /*1260*/  ISETP.NE.U32.AND P1, PT, RZ, UR8, PT ;  /* 0x00000008ff007c0c */ /* 0x000fe2000bf25070 */
[----:B------:R-:W-:Y:S01]  /*1270*/  IMAD.MOV.U32 R28, RZ, RZ, RZ ;  /* 0x000000ffff1c7224 */ /* 0x000fe200078e00ff */
[----:B------:R-:W-:Y:S02]  /*1280*/  ISETP.NE.AND.EX P2, PT, RZ, UR5, PT, P2 ;  /* 0x00000005ff007c0c */ /* 0x000fe4000bf45320 */
[----:B------:R-:W-:Y:S02]  /*1290*/  ISETP.NE.AND.EX P1, PT, RZ, UR9, PT, P1 ;  /* 0x00000009ff007c0c */ /* 0x000fe4000bf25310 */
[----:B------:R-:W-:-:S04]  /*12a0*/  ISETP.NE.U32.AND P0, PT, RZ, UR6, PT ;  /* 0x00000006ff007c0c */ /* 0x000fc8000bf05070 */
[----:B------:R-:W-:Y:S02]  /*12b0*/  ISETP.NE.AND.EX P0, PT, RZ, UR7, PT, P0 ;  /* 0x00000007ff007c0c */ /* 0x000fe4000bf05300 */
[----:B--2--5:R-:W-:Y:S01]  /*12c0*/  SHF.R.S32.HI R0, RZ, 0x1f, R31 ;  /* 0x0000001fff007819 */ /* 0x024fe2000001141f */
[C---:B------:R-:W-:Y:S02]  /*12d0*/  IMAD.SHL.U32 R35, R31.reuse, 0x4, RZ ;  /* 0x000000041f237824 */ /* 0x040fe400078e00ff */
[C---:B------:R-:W-:Y:S01]  /*12e0*/  @P2 LEA R2, P3, R31.reuse, UR4, 0x2 ;  /* 0x000000041f022c11 */ /* 0x040fe2000f8610ff */
[----:B------:R-:W-:Y:S01]  /*12f0*/  STL [R1+0x38], R31 ;  /* 0x0000381f01007387 */ /* 0x000fe20000100800 */
[C-C-:B------:R-:W-:Y:S02]  /*1300*/  SHF.L.U64.HI R34, R31.reuse, 0x2, R0.reuse ;  /* 0x000000021f227819 */ /* 0x140fe40000010200 */
[----:B------:R-:W-:Y:S01]  /*1310*/  @P2 LEA.HI.X R3, R31, UR5, R0, 0x2, P3 ;  /* 0x000000051f032c11 */ /* 0x000fe200098f1400 */
[----:B------:R-:W-:Y:S01]  /*1320*/  ULDC UR4, c[0x0][0x288] ;  /* 0x0000a20000047ab9 */ /* 0x000fe20000000800 */
[C---:B------:R-:W-:Y:S01]  /*1330*/  IADD3 R6, P4, R35.reuse, UR6, RZ ;  /* 0x0000000623067c10 */ /* 0x040fe2000ff9e0ff */
[----:B------:R0:W-:Y:S04]  /*1340*/  STL [R1+0x4c], R0 ;  /* 0x00004c0001007387 */ /* 0x0001e80000100800 */
[----:B------:R1:W5:Y:S01]  /*1350*/  @P2 LDG.E R8, desc[UR40][R2.64] ;  /* 0x0000002802082981 */ /* 0x000362000c1e1900 */
[----:B------:R-:W-:Y:S01]  /*1360*/  @P1 IADD3 R4, P2, R35, UR8, RZ ;  /* 0x0000000823041c10 */ /* 0x000fe2000ff5e0ff */
[----:B------:R-:W-:Y:S01]  /*1370*/  IMAD.U32 R27, RZ, RZ, UR4 ;  /* 0x00000004ff1b7e24 */ /* 0x000fe2000f8e00ff */
[C---:B------:R-:W-:Y:S01]  /*1380*/  IADD3.X R7, R34.reuse, UR7, RZ, P4, !PT ;  /* 0x0000000722077c10 */ /* 0x040fe2000a7fe4ff */
[----:B------:R2:W-:Y:S01]  /*1390*/  STL [R1+0x40], R35 ;  /* 0x0000402301007387 */ /* 0x0005e20000100800 */
[----:B------:R-:W-:Y:S01]  /*13a0*/  @P1 IADD3.X R5, R34, UR9, RZ, P2, !PT ;  /* 0x0000000922051c10 */ /* 0x000fe200097fe4ff */
[----:B------:R-:W-:Y:S01]  /*13b0*/  ULDC.64 UR4, c[0x0][0x418] ;  /* 0x0001060000047ab9 */ /* 0x000fe20000000a00 */
[----:B------:R-:W-:Y:S01]  /*13c0*/  ULDC.64 UR8, c[0x0][0xa20] ;  /* 0x0002880000087ab9 */ /* 0x000fe20000000a00 */
[----:B------:R2:W5:Y:S04]  /*13d0*/  @P0 LDG.E R28, desc[UR40][R6.64] ;  /* 0x00000028061c0981 */ /* 0x000568000c1e1900 */
[----:B------:R2:W5:Y:S04]  /*13e0*/  @P1 LDG.E R27, desc[UR40][R4.64] ;  /* 0x00000028041b1981 */ /* 0x000568000c1e1900 */
[----:B------:R2:W-:Y:S04]  /*13f0*/  STL [R1+0x44], R34 ;  /* 0x0000442201007387 */ /* 0x0005e80000100800 */
[----:B------:R2:W-:Y:S01]  /*1400*/  STL [R1+0x50], R25 ;  /* 0x0000501901007387 */ /* 0x0005e20000100800 */
[----:B------:R-:W-:Y:S01]  /*1410*/  UISETP.NE.U32.AND UP0, UPT, UR4, URZ, UPT ;  /* 0x0000003f0400728c */ /* 0x000fe2000bf05070 */
[----:B-1----:R-:W-:-:S02]  /*1420*/  LOP3.LUT R2, R26, 0xff000000, RZ, 0xc0, !PT ;  /* 0xff0000001a027812 */ /* 0x002fc400078ec0ff */
[----:B------:R-:W-:Y:S01]  /*1430*/  ULDC UR4, c[0x0][0x424] ;  /* 0x0001090000047ab9 */ /* 0x000fe20000000800 */
[----:B------:R-:W-:Y:S01]  /*1440*/  UISETP.NE.AND.EX UP0, UPT, UR5, URZ, UPT, UP0 ;  /* 0x0000003f0500728c */ /* 0x000fe2000bf05300 */
[----:B------:R-:W-:Y:S02]  /*1450*/  ISETP.NE.U32.AND P2, PT, RZ, UR8, PT ;  /* 0x00000008ff007c0c */ /* 0x000fe4000bf45070 */
[----:B------:R-:W-:Y:S01]  /*1460*/  ULDC UR5, c[0x0][0x2f0] ;  /* 0x0000bc0000057ab9 */ /* 0x000fe20000000800 */
[----:B------:R-:W-:Y:S01]  /*1470*/  USEL UR4, UR4, 0x1, UP0 ;  /* 0x0000000104047887 */ /* 0x000fe20008000000 */
[----:B0-----:R-:W-:Y:S02]  /*1480*/  LOP3.LUT R0, R26, 0xff0000, RZ, 0xc0, !PT ;  /* 0x00ff00001a007812 */ /* 0x001fe400078ec0ff */
[----:B------:R-:W-:Y:S01]  /*1490*/  SHF.R.U32.HI R3, RZ, 0x8, R2 ;  /* 0x00000008ff037819 */ /* 0x000fe20000011602 */
[----:B------:R-:W-:Y:S01]  /*14a0*/  UIMAD UR4, UR4, UR5, URZ ;  /* 0x00000005040472a4 */ /* 0x000fe2000f8e023f */
[----:B------:R-:W-:-:S02]  /*14b0*/  ISETP.NE.AND.EX P2, PT, RZ, UR9, PT, P2 ;  /* 0x00000009ff007c0c */ /* 0x000fc4000bf45320 */
[----:B------:R-:W-:Y:S01]  /*14c0*/  ULDC UR5, c[0x0][0x348] ;  /* 0x0000d20000057ab9 */ /* 0x000fe20000000800 */
[----:B------:R-:W-:Y:S02]  /*14d0*/  LEA.HI R9, R0, R3, RZ, 0x10 ;  /* 0x0000000300097211 */ /* 0x000fe400078f80ff */
[----:B------:R-:W-:Y:S01]  /*14e0*/  LOP3.LUT R22, R26, 0xffff, RZ, 0xc0, !PT ;  /* 0x0000ffff1a167812 */ /* 0x000fe200078ec0ff */
[----:B--2---:R-:W-:Y:S07]  /*14f0*/  @P1 BRA `(.L_x_416) ;  /* 0x0000000000241947 */ /* 0x004fee0003800000 */
[----:B------:R-:W-:Y:S02]  /*1500*/  ULDC.64 UR6, c[0x0][0xa00] ;  /* 0x0002800000067ab9 */ /* 0x000fe40000000a00 */
[----:B------:R-:W-:-:S04]  /*1510*/  ISETP.NE.U32.AND P1, PT, RZ, UR6, PT ;  /* 0x00000006ff007c0c */ /* 0x000fc8000bf25070 */
[----:B------:R-:W-:-:S13]  /*1520*/  ISETP.NE.AND.EX P1, PT, RZ, UR7, PT, P1 ;  /* 0x00000007ff007c0c */ /* 0x000fda000bf25310 */
[----:B------:R-:W-:Y:S05]  /*1530*/  @!P1 BRA `(.L_x_416) ;  /* 0x0000000000149947 */ /* 0x000fea0003800000 */
[----:B------:R-:W0:Y:S02]  /*1540*/  LDC.64 R2, c[0x0][0xa00] ;  /* 0x00028000ff027b82 */ /* 0x000e240000000a00 */
[----:B0-----:R-:W-:-:S05]  /*1550*/  IMAD.WIDE R2, R31, 0x4, R2 ;  /* 0x000000041f027825 */ /* 0x001fca00078e0202 */
[----:B-----5:R-:W2:Y:S04]  /*1560*/  LDG.E R27, desc[UR40][R2.64] ;  /* 0x00000028021b7981 */ /* 0x020ea8000c1e1900 */
[----:B------:R-:W2:Y:S02]  /*1570*/  LDG.E R0, desc[UR40][R2.64+0x4] ;  /* 0x0000042802007981 */ /* 0x000ea4000c1e1900 */
[----:B--2---:R-:W-:-:S07]  /*1580*/  IADD3 R27, -R27, R0, RZ ;  /* 0x000000001b1b7210 */ /* 0x004fce0007ffe1ff */
.L_x_416:
[----:B------:R-:W-:Y:S02]  /*1590*/  IMAD.U32 R44, RZ, RZ, UR5 ;  /* 0x00000005ff2c7e24 */ /* 0x000fe4000f8e00ff */
[----:B------:R-:W-:Y:S01]  /*15a0*/  IMAD.U32 R29, RZ, RZ, UR4 ;  /* 0x00000004ff1d7e24 */ /* 0x000fe2000f8e00ff */
[----:B------:R-:W-:Y:S06]  /*15b0*/  @!P2 BRA `(.L_x_417) ;  /* 0x000000000010a947 */ /* 0x000fec0003800000 */
[----:B------:R-:W-:-:S04]  /*15c0*/  IADD3 R2, P0, R35, UR8, RZ ;  /* 0x0000000823027c10 */ /* 0x000fc8000ff1e0ff */
[----:B------:R-:W-:-:S05]  /*15d0*/  IADD3.X R3, R34, UR9, RZ, P0, !PT ;  /* 0x0000000922037c10 */ /* 0x000fca00087fe4ff */
[----:B------:R0:W5:Y:S01]  /*15e0*/  LDG.E R29, desc[UR40][R2.64] ;  /* 0x00000028021d7981 */ /* 0x000162000c1e1900 */
[----:B------:R-:W-:Y:S05]  /*15f0*/  BRA `(.L_x_418) ;  /* 0x0000000000107947 */ /* 0x000fea0003800000 */
.L_x_417:
[----:B------:R-:W-:Y:S05]  /*1600*/  @!P0 BRA `(.L_x_418) ;  /* 0x00000000000c8947 */ /* 0x000fea0003800000 */
[----:B------:R-:W2:Y:S04]  /*1610*/  LDG.E R0, desc[UR40][R6.64] ;  /* 0x0000002806007981 */ /* 0x000ea8000c1e1900 */
[----:B------:R-:W2:Y:S02]  /*1620*/  LDG.E R29, desc[UR40][R6.64+0x4] ;  /* 0x00000428061d7981 */ /* 0x000ea4000c1e1900 */
[----:B--2---:R-:W-:-:S07]  /*1630*/  IMAD.IADD R29, R29, 0x1, -R0 ;  /* 0x000000011d1d7824 */ /* 0x004fce00078e0a00 */
.L_x_418:
[----:B------:R-:W-:Y:S01]  /*1640*/  ULDC.64 UR4, c[0x0][0xa10] ;  /* 0x0002840000047ab9 */ /* 0x000fe20000000a00 */
[----:B------:R-:W2:Y:S01]  /*1650*/  LDL.LU R30, [R1+0x24] ;  /* 0x00002400011e7983 */ /* 0x000ea20000300800 */
[----:B------:R-:W-:-:S04]  /*1660*/  ISETP.NE.U32.AND P0, PT, RZ, UR4, PT ;  /* 0x00000004ff007c0c */ /* 0x000fc8000bf05070 */
[----:B------:R-:W-:Y:S01]  /*1670*/  ISETP.NE.AND.EX P0, PT, RZ, UR5, PT, P0 ;  /* 0x00000005ff007c0c */ /* 0x000fe2000bf05300 */
[----:B------:R-:W-:-:S12]  /*1680*/  ULDC.64 UR4, c[0x0][0xa30] ;  /* 0x00028c0000047ab9 */ /* 0x000fd80000000a00 */
[----:B0-----:R-:W0:Y:S02]  /*1690*/  @P0 LDC.64 R2, c[0x0][0xa10] ;  /* 0x00028400ff020b82 */ /* 0x001e240000000a00 */
[----:B0-----:R-:W-:-:S05]  /*16a0*/  @P0 IMAD.WIDE R2, R31, 0x4, R2 ;  /* 0x000000041f020825 */ /* 0x001fca00078e0202 */
[----:B------:R-:W3:Y:S04]  /*16b0*/  @P0 LDG.E R0, desc[UR40][R2.64] ;  /* 0x0000002802000981 */ /* 0x000ee8000c1e1900 */
[----:B------:R-:W3:Y:S01]  /*16c0*/  @P0 LDG.E R7, desc[UR40][R2.64+0x4] ;  /* 0x0000042802070981 */ /* 0x000ee2000c1e1900 */
[----:B------:R-:W-:Y:S01]  /*16d0*/  ISETP.NE.U32.AND P1, PT, RZ, UR4, PT ;  /* 0x00000004ff007c0c */ /* 0x000fe2000bf25070 */
[----:B-----5:R-:W-:-:S03]  /*16e0*/  IMAD.MOV.U32 R32, RZ, RZ, R29 ;  /* 0x000000ffff207224 */ /* 0x020fc600078e001d */
[----:B------:R-:W-:-:S13]  /*16f0*/  ISETP.NE.AND.EX P1, PT, RZ, UR5, PT, P1 ;  /* 0x00000005ff007c0c */ /* 0x000fda000bf25310 */
[----:B------:R-:W-:-:S04]  /*1700*/  @P1 IADD3 R4, P2, R35, UR4, RZ ;  /* 0x0000000423041c10 */ /* 0x000fc8000ff5e0ff */
[----:B------:R-:W-:-:S05]  /*1710*/  @P1 IADD3.X R5, R34, UR5, RZ, P2, !PT ;  /* 0x0000000522051c10 */ /* 0x000fca00097fe4ff */
[----:B------:R0:W5:Y:S01]  /*1720*/  @P1 LDG.E R32, desc[UR40][R4.64] ;  /* 0x0000002804201981 */ /* 0x000162000c1e1900 */
[----:B------:R-:W-:Y:S01]  /*1730*/  IMAD.IADD R11, R29, 0x1, -R8 ;  /* 0x000000011d0b7824 */ /* 0x000fe200078e0a08 */
[----:B------:R-:W-:Y:S01]  /*1740*/  LOP3.LUT R10, R9, 0xff, RZ, 0xc0, !PT ;  /* 0x000000ff090a7812 */ /* 0x000fe200078ec0ff */
[----:B------:R-:W-:Y:S01]  /*1750*/  BSSY B0, `(.L_x_419) ;  /* 0x000002d000007945 */ /* 0x000fe20003800000 */
[----:B------:R-:W-:-:S03]  /*1760*/  SHF.R.U32.HI R6, RZ, 0x10, R9 ;  /* 0x00000010ff067819 */ /* 0x000fc60000011609 */
[----:B------:R0:W-:Y:S01]  /*1770*/  STL [R1+0x54], R10 ;  /* 0x0000540a01007387 */ /* 0x0001e20000100800 */
[----:B--2---:R-:W-:Y:S02]  /*1780*/  LOP3.LUT R30, R30, 0xfffffffb, RZ, 0xc0, !PT ;  /* 0xfffffffb1e1e7812 */ /* 0x004fe400078ec0ff */
[----:B---3--:R-:W-:-:S05]  /*1790*/  @P0 IADD3 R44, -R0, R7, RZ ;  /* 0x00000007002c0210 */ /* 0x008fca0007ffe1ff */
[----:B------:R-:W-:-:S04]  /*17a0*/  IMAD.IADD R26, R11, 0x1, R44 ;  /* 0x000000010b1a7824 */ /* 0x000fc800078e022c */
[C---:B------:R-:W-:Y:S01]  /*17b0*/  VIADD R0, R26.reuse, 0x9f ;  /* 0x0000009f1a007836 */ /* 0x040fe20000000000 */
[----:B------:R-:W-:-:S03]  /*17c0*/  ISETP.GE.AND P3, PT, R26, 0x1, PT ;  /* 0x000000011a00780c */ /* 0x000fc60003f66270 */
[----:B------:R-:W-:-:S05]  /*17d0*/  IMAD.HI R0, R0, 0x66666667, RZ ;  /* 0x6666666700007827 */ /* 0x000fca00078e02ff */
[----:B------:R-:W-:-:S04]  /*17e0*/  SHF.R.U32.HI R3, RZ, 0x1f, R0 ;  /* 0x0000001fff037819 */ /* 0x000fc80000011600 */
[----:B------:R-:W-:Y:S01]  /*17f0*/  LEA.HI.SX32 R24, R0, R3, 0x1a ;  /* 0x0000000300187211 */ /* 0x000fe200078fd2ff */
[----:B------:R-:W-:Y:S01]  /*1800*/  IMAD.MOV.U32 R3, RZ, RZ, RZ ;  /* 0x000000ffff037224 */ /* 0x000fe200078e00ff */
[----:B------:R-:W-:-:S05]  /*1810*/  @P3 LOP3.LUT R30, R30, 0x4, RZ, 0xfc, !PT ;  /* 0x000000041e1e3812 */ /* 0x000fca00078efcff */
[----:B------:R0:W-:Y:S04]  /*1820*/  STL [R1+0x24], R30 ;  /* 0x0000241e01007387 */ /* 0x0001e80000100800 */
[----:B------:R0:W-:Y:S01]  /*1830*/  STL [R1+0x3c], R6 ;  /* 0x00003c0601007387 */ /* 0x0001e20000100800 */
[----:B------:R-:W-:Y:S05]  /*1840*/  @!P3 BRA `(.L_x_420) ;  /* 0x000000000074b947 */ /* 0x000fea0003800000 */
[----:B------:R-:W-:Y:S01]  /*1850*/  ISETP.NE.AND P0, PT, R6, RZ, PT ;  /* 0x000000ff0600720c */ /* 0x000fe20003f05270 */
[----:B------:R-:W-:-:S03]  /*1860*/  ULDC UR4, c[0x0][0x9f0] ;  /* 0x00027c0000047ab9 */ /* 0x000fc60000000800 */
[----:B------:R-:W-:-:S04]  /*1870*/  SEL R9, R6, UR4, P0 ;  /* 0x0000000406097c07 */ /* 0x000fc80008000000 */
[-C--:B0-----:R-:W-:Y:S02]  /*1880*/  IABS R5, R9.reuse ;  /* 0x0000000900057213 */ /* 0x081fe40000000000 */
[----:B------:R-:W-:Y:S02]  /*1890*/  IADD3 R0, R24, -0x1, R9 ;  /* 0xffffffff18007810 */ /* 0x000fe40007ffe009 */
[----:B------:R-:W0:Y:S01]  /*18a0*/  I2F.RP R4, R5 ;  /* 0x0000000500047306 */ /* 0x000e220000209400 */
[----:B------:R-:W-:-:S04]  /*18b0*/  IABS R8, R9 ;  /* 0x0000000900087213 */ /* 0x000fc80000000000 */
[----:B------:R-:W-:-:S03]  /*18c0*/  IADD3 R8, RZ, -R8, RZ ;  /* 0x80000008ff087210 */ /* 0x000fc60007ffe0ff */
[----:B0-----:R-:W0:Y:S02]  /*18d0*/  MUFU.RCP R4, R4 ;  /* 0x0000000400047308 */ /* 0x001e240000001000 */
[----:B0-----:R-:W-:Y:S01]  /*18e0*/  VIADD R2, R4, 0xffffffe ;  /* 0x0ffffffe04027836 */ /* 0x001fe20000000000 */
[----:B------:R-:W-:Y:S02]  /*18f0*/  IABS R4, R0 ;  /* 0x0000000000047213 */ /* 0x000fe40000000000 */
[----:B------:R-:W-:-:S03]  /*1900*/  LOP3.LUT R0, R0, R9, RZ, 0x3c, !PT ;  /* 0x0000000900007212 */ /* 0x000fc600078e3cff */
[----:B------:R0:W1:Y:S01]  /*1910*/  F2I.FTZ.U32.TRUNC.NTZ R3, R2 ;  /* 0x0000000200037305 */ /* 0x000062000021f000 */
[----:B------:R-:W-:Y:S01]  /*1920*/  ISETP.GE.AND P2, PT, R0, RZ, PT ;  /* 0x000000ff0000720c */ /* 0x000fe20003f46270 */
[----:B0-----:R-:W-:Y:S02]  /*1930*/  IMAD.MOV.U32 R2, RZ, RZ, RZ ;  /* 0x000000ffff027224 */ /* 0x001fe400078e00ff */
[----:B-1----:R-:W-:-:S04]  /*1940*/  IMAD.MOV R6, RZ, RZ, -R3 ;  /* 0x000000ffff067224 */ /* 0x002fc800078e0a03 */
[----:B------:R-:W-:-:S04]  /*1950*/  IMAD R7, R6, R5, RZ ;  /* 0x0000000506077224 */ /* 0x000fc800078e02ff */
[----:B------:R-:W-:-:S04]  /*1960*/  IMAD.HI.U32 R3, R3, R7, R2 ;  /* 0x0000000703037227 */ /* 0x000fc800078e0002 */
[----:B------:R-:W-:Y:S02]  /*1970*/  IMAD.MOV.U32 R2, RZ, RZ, R8 ;  /* 0x000000ffff027224 */ /* 0x000fe400078e0008 */
[----:B------:R-:W-:-:S04]  /*1980*/  IMAD.HI.U32 R3, R3, R4, RZ ;  /* 0x0000000403037227 */ /* 0x000fc800078e00ff */
[----:B------:R-:W-:-:S05]  /*1990*/  IMAD R2, R3, R2, R4 ;  /* 0x0000000203027224 */ /* 0x000fca00078e0204 */
[----:B------:R-:W-:-:S13]  /*19a0*/  ISETP.GT.U32.AND P1, PT, R5, R2, PT ;  /* 0x000000020500720c */ /* 0x000fda0003f24070 */
[----:B------:R-:W-:Y:S02]  /*19b0*/  @!P1 IMAD.IADD R2, R2, 0x1, -R5 ;  /* 0x0000000102029824 */ /* 0x000fe400078e0a05 */
[----:B------:R-:W-:Y:S01]  /*19c0*/  @!P1 VIADD R3, R3, 0x1 ;  /* 0x0000000103039836 */ /* 0x000fe20000000000 */
[----:B------:R-:W-:Y:S02]  /*19d0*/  ISETP.NE.AND P1, PT, R9, RZ, PT ;  /* 0x000000ff0900720c */ /* 0x000fe40003f25270 */
[----:B------:R-:W-:-:S13]  /*19e0*/  ISETP.GE.U32.AND P0, PT, R2, R5, PT ;  /* 0x000000050200720c */ /* 0x000fda0003f06070 */
[----:B------:R-:W-:-:S05]  /*19f0*/  @P0 VIADD R3, R3, 0x1 ;  /* 0x0000000103030836 */ /* 0x000fca0000000000 */
[----:B------:R-:W-:Y:S02]  /*1a00*/  @!P2 IADD3 R3, -R3, RZ, RZ ;  /* 0x000000ff0303a210 */ /* 0x000fe40007ffe1ff */
[----:B------:R-:W-:-:S07]  /*1a10*/  @!P1 LOP3.LUT R3, RZ, R9, RZ, 0x33, !PT ;  /* 0x00000009ff039212 */ /* 0x000fce00078e33ff */
.L_x_420:
[----:B------:R-:W-:Y:S05]  /*1a20*/  BSYNC B0 ;  /* 0x0000000000007941 */ /* 0x000fea0003800000 */
.L_x_419:
[----:B------:R-:W-:Y:S01]  /*1a30*/  IMAD R0, R10, R3, RZ ;  /* 0x000000030a007224 */ /* 0x000fe200078e02ff */
[----:B------:R-:W-:-:S04]  /*1a40*/  PLOP3.LUT P3, PT, PT, PT, PT, 0x80, 0x0 ;  /* 0x000000000000781c */ /* 0x000fc80003f6f070 */
[C---:B------:R-:W-:Y:S01]  /*1a50*/  VIADDMNMX R3, R0.reuse, R3, R24, PT ;  /* 0x0000000300037246 */ /* 0x040fe20003800118 */
[----:B------:R-:W-:-:S04]  /*1a60*/  IMAD R0, R0, 0xa0, -R11 ;  /* 0x000000a000007824 */ /* 0x000fc800078e0a0b */
[----:B------:R-:W-:Y:S01]  /*1a70*/  IMAD R3, R3, 0xa0, -R11 ;  /* 0x000000a003037824 */ /* 0x000fe200078e0a0b */
[----:B------:R-:W-:-:S04]  /*1a80*/  VIMNMX R0, RZ, R0, !PT ;  /* 0x00000000ff007248 */ /* 0x000fc80007fe0100 */
[----:B0-----:R-:W-:Y:S01]  /*1a90*/  VIMNMX R5, R3, R44, PT ;  /* 0x0000002c03057248 */ /* 0x001fe20003fe0100 */
[----:B------:R-:W-:-:S03]  /*1aa0*/  IMAD.WIDE.U32 R2, R0, -0x33333333, RZ ;  /* 0xcccccccd00027825 */ /* 0x000fc600078e00ff */
[----:B------:R-:W-:Y:S02]  /*1ab0*/  ISETP.GT.AND P0, PT, R5, R0, PT ;  /* 0x000000000500720c */ /* 0x000fe40003f04270 */
[----:B------:R-:W-:-:S05]  /*1ac0*/  SHF.R.U32.HI R33, RZ, 0x7, R3 ;  /* 0x00000007ff217819 */ /* 0x000fca0000011603 */
[----:B------:R-:W-:-:S06]  /*1ad0*/  IMAD.MOV.U32 R2, RZ, RZ, R33 ;  /* 0x000000ffff027224 */ /* 0x000fcc00078e0021 */
[----:B------:R-:W-:-:S04]  /*1ae0*/  @P0 VIADD R0, R5, 0x9f ;  /* 0x0000009f05000836 */ /* 0x000fc80000000000 */
[----:B------:R-:W-:-:S05]  /*1af0*/  @P0 IMAD.HI R0, R0, 0x66666667, RZ ;  /* 0x6666666700000827 */ /* 0x000fca00078e02ff */
[----:B------:R-:W-:-:S04]  /*1b00*/  @P0 SHF.R.U32.HI R3, RZ, 0x1f, R0 ;  /* 0x0000001fff030819 */ /* 0x000fc80000011600 */
[----:B------:R-:W-:-:S04]  /*1b10*/  @P0 LEA.HI.SX32 R2, R0, R3, 0x1a ;  /* 0x0000000300020211 */ /* 0x000fc800078fd2ff */
[----:B------:R-:W-:-:S13]  /*1b20*/  ISETP.GT.AND P0, PT, R2, R33, PT ;  /* 0x000000210200720c */ /* 0x000fda0003f04270 */
[----:B------:R-:W-:Y:S05]  /*1b30*/  @!P0 BRA `(.L_x_421) ;  /* 0x0000003400dc8947 */ /* 0x000fea0003800000 */
[----:B------:R-:W-:Y:S01]  /*1b40*/  VIADD R0, R18, 0xe000 ;  /* 0x0000e00012007836 */ /* 0x000fe20000000000 */
[----:B------:R-:W-:Y:S04]  /*1b50*/  BSSY B6, `(.L_x_422) ;  /* 0x0000013000067945 */ /* 0x000fe80003800000 */
[----:B------:R-:W-:-:S13]  /*1b60*/  LOP3.LUT P0, RZ, R0, 0x1bf, RZ, 0xc0, !PT ;  /* 0x000001bf00ff7812 */ /* 0x000fda000780c0ff */
[----:B------:R-:W-:Y:S05]  /*1b70*/  @!P0 BRA `(.L_x_423) ;  /* 0x0000000000408947 */ /* 0x000fea0003800000 */
[----:B------:R-:W-:Y:S01]  /*1b80*/  MOV R0, 0x0 ;  /* 0x0000000000007802 */ /* 0x000fe20000000f00 */
[----:B------:R-:W-:Y:S01]  /*1b90*/  ULDC.64 UR4, c[0x4][0x98] ;  /* 0x0100260000047ab9 */ /* 0x000fe20000000a00 */
[----:B------:R-:W-:Y:S01]  /*1ba0*/  ULDC.64 UR6, c[0x4][0x20] ;  /* 0x0100080000067ab9 */ /* 0x000fe20000000a00 */
[----:B------:R-:W-:Y:S01]  /*1bb0*/  IMAD.U32 R4, RZ, RZ, UR4 ;  /* 0x00000004ff047e24 */ /* 0x000fe2000f8e00ff */
[----:B------:R0:W1:Y:S01]  /*1bc0*/  LDC.64 R14, c[0x4][R0] ;  /* 0x01000000000e7b82 */ /* 0x0000620000000a00 */
[----:B------:R-:W-:Y:S01]  /*1bd0*/  IMAD.U32 R5, RZ, RZ, UR5 ;  /* 0x00000005ff057e24 */ /* 0x000fe2000f8e00ff */
[----:B------:R-:W-:Y:S01]  /*1be0*/  ULDC.64 UR4, c[0x4][0xa0] ;  /* 0x0100280000047ab9 */ /* 0x000fe20000000a00 */
[----:B------:R-:W-:Y:S01]  /*1bf0*/  IMAD.U32 R10, RZ, RZ, UR6 ;  /* 0x00000006ff0a7e24 */ /* 0x000fe2000f8e00ff */
[----:B------:R-:W-:Y:S01]  /*1c00*/  MOV R6, UR4 ;  /* 0x0000000400067c02 */ /* 0x000fe20008000f00 */
[----:B------:R-:W-:Y:S01]  /*1c10*/  IMAD.U32 R7, RZ, RZ, UR5 ;  /* 0x00000005ff077e24 */ /* 0x000fe2000f8e00ff */
[----:B------:R-:W-:Y:S01]  /*1c20*/  MOV R13, RZ ;  /* 0x000000ff000d7202 */ /* 0x000fe20000000f00 */
[----:B------:R-:W-:-:S02]  /*1c30*/  IMAD.U32 R11, RZ, RZ, UR7 ;  /* 0x00000007ff0b7e24 */ /* 0x000fc4000f8e00ff */
[----:B------:R-:W-:Y:S02]  /*1c40*/  IMAD.MOV.U32 R8, RZ, RZ, 0x70 ;  /* 0x00000070ff087424 */ /* 0x000fe400078e00ff */
[----:B0-----:R-:W-:-:S07]  /*1c50*/  IMAD.MOV.U32 R12, RZ, RZ, 0x1 ;  /* 0x00000001ff0c7424 */ /* 0x001fce00078e00ff */
[----:B------:R-:W-:-:S07]  /*1c60*/  LEPC R20, `(.L_x_423) ;  /* 0x000000001014794e */ /* 0x000fce0000000000 */
[----:B-1---5:R-:W-:Y:S05]  /*1c70*/  CALL.ABS.NOINC R14 ;  /* 0x000000000e007343 */ /* 0x022fea0003c00000 */
.L_x_423:
[----:B------:R-:W-:Y:S05]  /*1c80*/  BSYNC B6 ;  /* 0x0000000000067941 */ /* 0x000fea0003800000 */
.L_x_422:
        /* <DEDUP_REMOVED lines=11> */
[----:B------:R-:W-:Y:S01]  /*1d40*/  MOV R10, UR6 ;  /* 0x00000006000a7c02 */ /* 0x000fe20008000f00 */
[----:B------:R-:W-:Y:S02]  /*1d50*/  IMAD.U32 R6, RZ, RZ, UR4 ;  /* 0x00000004ff067e24 */ /* 0x000fe4000f8e00ff */
[----:B------:R-:W-:-:S02]  /*1d60*/  IMAD.U32 R7, RZ, RZ, UR5 ;  /* 0x00000005ff077e24 */ /* 0x000fc4000f8e00ff */
[----:B------:R-:W-:Y:S02]  /*1d70*/  IMAD.U32 R11, RZ, RZ, UR7 ;  /* 0x00000007ff0b7e24 */ /* 0x000fe4000f8e00ff */
[----:B------:R-:W-:Y:S02]  /*1d80*/  IMAD.MOV.U32 R8, RZ, RZ, 0x70 ;  /* 0x00000070ff087424 */ /* 0x000fe400078e00ff */
[----:B------:R-:W-:Y:S02]  /*1d90*/  IMAD.MOV.U32 R12, RZ, RZ, 0x1 ;  /* 0x00000001ff0c7424 */ /* 0x000fe400078e00ff */
[----:B0-----:R-:W-:-:S07]  /*1da0*/  IMAD.MOV.U32 R13, RZ, RZ, RZ ;  /* 0x000000ffff0d7224 */ /* 0x001fce00078e00ff */
[----:B------:R-:W-:-:S07]  /*1db0*/  LEPC R20, `(.L_x_425) ;  /* 0x000000001014794e */ /* 0x000fce0000000000 */
[----:B-1---5:R-:W-:Y:S05]  /*1dc0*/  CALL.ABS.NOINC R14 ;  /* 0x000000000e007343 */ /* 0x022fea0003c00000 */
.L_x_425:
[----:B------:R-:W-:Y:S05]  /*1dd0*/  BSYNC B6 ;  /* 0x0000000000067941 */ /* 0x000fea0003800000 */
.L_x_424:
[----:B------:R-:W-:Y:S01]  /*1de0*/  ULDC.64 UR4, c[0x0][0x9f8] ;  /* 0x00027e0000047ab9 */ /* 0x000fe20000000a00 */
[----:B------:R-:W2:Y:S01]  /*1df0*/  LDL R12, [R1+0x2c] ;  /* 0x00002c00010c7983 */ /* 0x000ea20000100800 */
[----:B------:R-:W-:Y:S01]  /*1e00*/  ISETP.NE.U32.AND P0, PT, RZ, UR4, PT ;  /* 0x00000004ff007c0c */ /* 0x000fe2000bf05070 */
[----:B------:R-:W-:Y:S01]  /*1e10*/  IMAD.MOV.U32 R0, RZ, RZ, R31 ;  /* 0x000000ffff007224 */ /* 0x000fe200078e001f */
[----:B------:R-:W0:Y:S01]  /*1e20*/  LDC R13, c[0x0][0x3f4] ;  /* 0x0000fd00ff0d7b82 */ /* 0x000e220000000800 */
[----:B------:R-:W3:Y:S01]  /*1e30*/  LDL R10, [R1+0x30] ;  /* 0x00003000010a7983 */ /* 0x000ee20000100800 */
[----:B------:R-:W-:-:S03]  /*1e40*/  ISETP.NE.AND.EX P0, PT, RZ, UR5, PT, P0 ;  /* 0x00000005ff007c0c */ /* 0x000fc6000bf05300 */
[----:B------:R-:W4:Y:S03]  /*1e50*/  LDL R46, [R1+0x74] ;  /* 0x00007400012e7983 */ /* 0x000f260000100800 */
[----:B------:R-:W1:Y:S01]  /*1e60*/  LDC.64 R42, c[0x0][0x408] ;  /* 0x00010200ff2a7b82 */ /* 0x000e620000000a00 */
[----:B------:R-:W4:Y:S01]  /*1e70*/  LDL R8, [R1+0x34] ;  /* 0x0000340001087983 */ /* 0x000f220000100800 */
[----:B------:R-:W0:Y:S05]  /*1e80*/  S2R R48, SR_TID.X ;  /* 0x0000000000307919 */ /* 0x000e2a0000002100 */
[----:B------:R-:W-:Y:S01]  /*1e90*/  @P0 IADD3 R4, P1, R35, UR4, RZ ;  /* 0x0000000423040c10 */ /* 0x000fe2000ff3e0ff */
[----:B------:R-:W-:Y:S01]  /*1ea0*/  ULDC UR4, c[0x0][0x2f4] ;  /* 0x0000bd0000047ab9 */ /* 0x000fe20000000800 */
[----:B------:R-:W1:Y:S02]  /*1eb0*/  LDC.64 R36, c[0x0][0x3f8] ;  /* 0x0000fe00ff247b82 */ /* 0x000e640000000a00 */
[----:B------:R-:W-:-:S05]  /*1ec0*/  @P0 IADD3.X R5, R34, UR5, RZ, P1, !PT ;  /* 0x0000000522050c10 */ /* 0x000fca0008ffe4ff */
[----:B------:R0:W4:Y:S01]  /*1ed0*/  @P0 LDG.E R0, desc[UR40][R4.64] ;  /* 0x0000002804000981 */ /* 0x000122000c1e1900 */
[----:B------:R-:W-:Y:S02]  /*1ee0*/  ISETP.GE.AND P3, PT, R16, UR4, PT ;  /* 0x0000000410007c0c */ /* 0x000fe4000bf66270 */
[----:B------:R-:W-:Y:S02]  /*1ef0*/  ISETP.GE.AND P2, PT, R23, UR4, PT ;  /* 0x0000000417007c0c */ /* 0x000fe4000bf46270 */
[----:B------:R-:W-:Y:S02]  /*1f00*/  LOP3.LUT R30, R30, 0xfffffffd, RZ, 0xc0, !PT ;  /* 0xfffffffd1e1e7812 */ /* 0x000fe400078ec0ff */
[----:B0-----:R-:W-:-:S07]  /*1f10*/  ISETP.GE.AND P0, PT, R16, R13, PT ;  /* 0x0000000d1000720c */ /* 0x001fce0003f06270 */
[----:B------:R-:W-:Y:S02]  /*1f20*/  @P3 LOP3.LUT R30, R30, 0x2, RZ, 0xfc, !PT ;  /* 0x000000021e1e3812 */ /* 0x000fe400078efcff */
[----:B------:R-:W-:-:S04]  /*1f30*/  IADD3 R47, R48, -0x80, RZ ;  /* 0xffffff80302f7810 */ /* 0x000fc80007ffe0ff */
[----:B------:R-:W-:Y:S02]  /*1f40*/  LEA.HI R31, R47, R47, RZ, 0x1 ;  /* 0x0000002f2f1f7211 */ /* 0x000fe400078f08ff */
[----:B------:R-:W-:Y:S02]  /*1f50*/  LOP3.LUT R30, R30, 0xfffffffe, RZ, 0xc0, !PT ;  /* 0xfffffffe1e1e7812 */ /* 0x000fe400078ec0ff */
[----:B------:R-:W-:Y:S02]  /*1f60*/  SHF.R.S32.HI R31, RZ, 0x1, R31 ;  /* 0x00000001ff1f7819 */ /* 0x000fe4000001141f */
[----:B------:R-:W-:Y:S02]  /*1f70*/  SEL R5, R13, RZ, P0 ;  /* 0x000000ff0d057207 */ /* 0x000fe40000000000 */
[----:B------:R-:W-:Y:S02]  /*1f80*/  SHF.R.S32.HI R7, RZ, 0x1f, R31 ;  /* 0x0000001fff077819 */ /* 0x000fe4000001141f */
[----:B------:R-:W-:Y:S01]  /*1f90*/  @P2 LOP3.LUT R30, R30, 0x1, RZ, 0xfc, !PT ;  /* 0x000000011e1e2812 */ /* 0x000fe200078efcff */
[----:B------:R-:W-:-:S02]  /*1fa0*/  IMAD.IADD R5, R16, 0x1, R5 ;  /* 0x0000000110057824 */ /* 0x000fc400078e0205 */
[----:B-1----:R-:W-:Y:S02]  /*1fb0*/  IMAD R4, R7, R42, RZ ;  /* 0x0000002a07047224 */ /* 0x002fe400078e02ff */
[----:B------:R0:W-:Y:S01]  /*1fc0*/  STL [R1+0x24], R30 ;  /* 0x0000241e01007387 */ /* 0x0001e20000100800 */
[----:B------:R-:W-:Y:S01]  /*1fd0*/  SHF.R.S32.HI R157, RZ, 0x1f, R156 ;  /* 0x0000001fff9d7819 */ /* 0x000fe2000001149c */
[----:B------:R-:W-:Y:S01]  /*1fe0*/  IMAD R11, R31, R43, R4 ;  /* 0x0000002b1f0b7224 */ /* 0x000fe200078e0204 */
[----:B------:R-:W-:Y:S01]  /*1ff0*/  SHF.R.S32.HI R4, RZ, 0x1f, R5 ;  /* 0x0000001fff047819 */ /* 0x000fe20000011405 */
[----:B------:R-:W-:Y:S01]  /*2000*/  IMAD R6, R7, R36, RZ ;  /* 0x0000002407067224 */ /* 0x000fe200078e02ff */
[----:B-----5:R-:W-:Y:S01]  /*2010*/  SHF.R.S32.HI R7, RZ, 0x1f, R32 ;  /* 0x0000001fff077819 */ /* 0x020fe20000011420 */
[----:B------:R-:W-:Y:S01]  /*2020*/  IMAD.WIDE.U32 R40, R31, R42, R16 ;  /* 0x0000002a1f287225 */ /* 0x000fe200078e0010 */
[----:B------:R-:W-:Y:S02]  /*2030*/  LEA.HI R45, R4, R5, RZ, 0x4 ;  /* 0x00000005042d7211 */ /* 0x000fe400078f20ff */
[----:B------:R-:W-:Y:S01]  /*2040*/  LEA.HI R14, R47, R47, RZ, 0x1 ;  /* 0x0000002f2f0e7211 */ /* 0x000fe200078f08ff */
[----:B------:R-:W-:-:S02]  /*2050*/  IMAD R9, R31, R37, R6 ;  /* 0x000000251f097224 */ /* 0x000fc400078e0206 */
[----:B------:R-:W-:Y:S01]  /*2060*/  IMAD.WIDE.U32 R20, R31, R36, R156 ;  /* 0x000000241f147225 */ /* 0x000fe200078e009c */
[----:B------:R-:W-:-:S03]  /*2070*/  IADD3 R41, R11, R41, RZ ;  /* 0x000000290b297210 */ /* 0x000fc60007ffe0ff */
[----:B------:R-:W-:-:S04]  /*2080*/  IMAD.WIDE.U32 R34, R31, R36, R16 ;  /* 0x000000241f227225 */ /* 0x000fc800078e0010 */
[----:B------:R-:W-:Y:S01]  /*2090*/  IMAD.WIDE.U32 R38, R31, R42, R156 ;  /* 0x0000002a1f267225 */ /* 0x000fe200078e009c */
[----:B------:R-:W-:-:S03]  /*20a0*/  LOP3.LUT R14, R14, 0xfffffffe, RZ, 0xc0, !PT ;  /* 0xfffffffe0e0e7812 */ /* 0x000fc600078ec0ff */
[----:B------:R-:W-:Y:S02]  /*20b0*/  IMAD R6, R7, R36, RZ ;  /* 0x0000002407067224 */ /* 0x000fe400078e02ff */
[----:B------:R-:W-:Y:S02]  /*20c0*/  IMAD.IADD R21, R21, 0x1, R9 ;  /* 0x0000000115157824 */ /* 0x000fe400078e0209 */
[----:B------:R-:W-:Y:S02]  /*20d0*/  IMAD.IADD R35, R9, 0x1, R35 ;  /* 0x0000000109237824 */ /* 0x000fe400078e0223 */
[----:B------:R-:W-:Y:S02]  /*20e0*/  IMAD.IADD R39, R39, 0x1, R11 ;  /* 0x0000000127277824 */ /* 0x000fe400078e020b */
[----:B------:R-:W-:Y:S01]  /*20f0*/  IMAD R7, R7, R42, RZ ;  /* 0x0000002a07077224 */ /* 0x000fe200078e02ff */
[----:B------:R-:W-:Y:S01]  /*2100*/  SHF.R.U32.HI R15, RZ, 0x7, R48 ;  /* 0x00000007ff0f7819 */ /* 0x000fe20000011630 */
[----:B------:R-:W-:-:S02]  /*2110*/  IMAD R9, R32, R37, R6 ;  /* 0x0000002520097224 */ /* 0x000fc400078e0206 */
[----:B------:R-:W-:Y:S02]  /*2120*/  IMAD R49, R37, 0xa0, RZ ;  /* 0x000000a025317824 */ /* 0x000fe400078e02ff */
[----:B------:R-:W-:-:S04]  /*2130*/  IMAD.WIDE.U32 R20, R32, R36, R20 ;  /* 0x0000002420147225 */ /* 0x000fc800078e0014 */
[----:B------:R-:W-:-:S04]  /*2140*/  IMAD.WIDE.U32 R34, R32, R36, R34 ;  /* 0x0000002420227225 */ /* 0x000fc800078e0022 */
[C---:B------:R-:W-:Y:S02]  /*2150*/  IMAD R7, R32.reuse, R43, R7 ;  /* 0x0000002b20077224 */ /* 0x040fe400078e0207 */
[----:B------:R-:W-:Y:S02]  /*2160*/  IMAD R5, R43, 0xa0, RZ ;  /* 0x000000a02b057824 */ /* 0x000fe400078e02ff */
[----:B------:R-:W-:-:S04]  /*2170*/  IMAD.WIDE.U32 R38, R32, R42, R38 ;  /* 0x0000002a20267225 */ /* 0x000fc800078e0026 */
[----:B------:R-:W-:-:S04]  /*2180*/  IMAD.WIDE.U32 R40, R32, R42, R40 ;  /* 0x0000002a20287225 */ /* 0x000fc800078e0028 */
[----:B------:R-:W-:-:S04]  /*2190*/  IMAD.WIDE.U32 R36, R36, 0xa0, RZ ;  /* 0x000000a024247825 */ /* 0x000fc800078e00ff */
[----:B------:R-:W-:-:S04]  /*21a0*/  IMAD.WIDE.U32 R42, R42, 0xa0, RZ ;  /* 0x000000a02a2a7825 */ /* 0x000fc800078e00ff */
[----:B------:R-:W-:Y:S01]  /*21b0*/  IMAD.IADD R14, R47, 0x1, -R14 ;  /* 0x000000012f0e7824 */ /* 0x000fe200078e0a0e */
[----:B------:R-:W-:Y:S01]  /*21c0*/  IADD3 R51, R21, R9, RZ ;  /* 0x0000000915337210 */ /* 0x000fe20007ffe0ff */
[----:B------:R-:W-:Y:S01]  /*21d0*/  IMAD.IADD R3, R28, 0x1, R29 ;  /* 0x000000011c037824 */ /* 0x000fe200078e021d */
[----:B------:R-:W-:Y:S01]  /*21e0*/  LOP3.LUT R55, R45, 0xfffffff0, RZ, 0xc0, !PT ;  /* 0xfffffff02d377812 */ /* 0x000fe200078ec0ff */
[----:B------:R-:W-:Y:S02]  /*21f0*/  IMAD R47, R14, 0xc0, R31 ;  /* 0x000000c00e2f7824 */ /* 0x000fe400078e021f */
[----:B------:R-:W-:Y:S02]  /*2200*/  IMAD.SHL.U32 R48, R13, 0x2, RZ ;  /* 0x000000020d307824 */ /* 0x000fe400078e00ff */
[----:B------:R-:W-:Y:S02]  /*2210*/  IMAD.IADD R49, R37, 0x1, R49 ;  /* 0x0000000125317824 */ /* 0x000fe400078e0231 */
[----:B------:R-:W-:-:S02]  /*2220*/  IMAD.IADD R50, R43, 0x1, R5 ;  /* 0x000000012b327824 */ /* 0x000fc400078e0205 */
[----:B------:R-:W-:Y:S02]  /*2230*/  IMAD.IADD R52, R9, 0x1, R35 ;  /* 0x0000000109347824 */ /* 0x000fe400078e0223 */
[----:B------:R-:W-:Y:S02]  /*2240*/  IMAD.IADD R53, R39, 0x1, R7 ;  /* 0x0000000127357824 */ /* 0x000fe400078e0207 */
[----:B------:R-:W-:Y:S01]  /*2250*/  IMAD.IADD R54, R7, 0x1, R41 ;  /* 0x0000000107367824 */ /* 0x000fe200078e0229 */
[----:B--2---:R-:W-:-:S04]  /*2260*/  LOP3.LUT R4, R12, 0x30, R45, 0xf8, !PT ;  /* 0x000000300c047812 */ /* 0x004fc800078ef82d */
[----:B---3--:R-:W-:Y:S02]  /*2270*/  LOP3.LUT R4, R4, R10, RZ, 0x3c, !PT ;  /* 0x0000000a04047212 */ /* 0x008fe400078e3cff */
[----:B----4-:R-:W-:Y:S01]  /*2280*/  LOP3.LUT P1, RZ, R46, 0x2, RZ, 0xc0, !PT ;  /* 0x000000022eff7812 */ /* 0x010fe2000782c0ff */
[----:B------:R-:W-:Y:S02]  /*2290*/  VIADD R46, R15, 0x8 ;  /* 0x000000080f2e7836 */ /* 0x000fe40000000000 */
[----:B------:R-:W-:Y:S01]  /*22a0*/  IMAD.IADD R59, R8, 0x1, R4 ;  /* 0x00000001083b7824 */ /* 0x000fe200078e0204 */
[----:B0-----:R-:W-:-:S09]  /*22b0*/  SHF.R.S32.HI R58, RZ, 0x1f, R0 ;  /* 0x0000001fff3a7819 */ /* 0x001fd20000011400 */
.L_x_458:
[----:B------:R-:W2:Y:S01]  /*22c0*/  LDL R13, [R1+0x1c] ;  /* 0x00001c00010d7983 */ /* 0x000ea20000100800 */
[----:B0-----:R-:W0:Y:S01]  /*22d0*/  LDC R62, c[0x0][0x430] ;  /* 0x00010c00ff3e7b82 */ /* 0x001e220000000800 */
[----:B------:R-:W-:Y:S02]  /*22e0*/  VIADD R2, R2, 0xffffffff ;  /* 0xffffffff02027836 */ /* 0x000fe40000000000 */
[----:B------:R-:W-:Y:S02]  /*22f0*/  IMAD.MOV.U32 R61, RZ, RZ, RZ ;  /* 0x000000ffff3d7224 */ /* 0x000fe400078e00ff */
[----:B------:R-:W-:-:S03]  /*2300*/  IMAD R4, R2, 0xa0, R47 ;  /* 0x000000a002047824 */ /* 0x000fc600078e022f */
[----:B------:R-:W1:Y:S02]  /*2310*/  LDC R69, c[0x0][0x3f4] ;  /* 0x0000fd00ff457b82 */ /* 0x000e640000000800 */
[----:B------:R-:W-:Y:S02]  /*2320*/  ISETP.GE.AND P2, PT, R4, R44, PT ;  /* 0x0000002c0400720c */ /* 0x000fe40003f46270 */
[----:B------:R-:W-:Y:S02]  /*2330*/  IADD3 R12, R3, R4, RZ ;  /* 0x00000004030c7210 */ /* 0x000fe40007ffe0ff */
[----:B------:R-:W-:-:S03]  /*2340*/  ISETP.GT.OR P2, PT, R47, 0x9f, P2 ;  /* 0x0000009f2f00780c */ /* 0x000fc60001744670 */
[----:B------:R-:W-:Y:S01]  /*2350*/  IMAD.MOV.U32 R8, RZ, RZ, R12 ;  /* 0x000000ffff087224 */ /* 0x000fe200078e000c */
[----:B0-----:R-:W-:-:S09]  /*2360*/  ISETP.NE.AND P3, PT, R62, 0x1, PT ;  /* 0x000000013e00780c */ /* 0x001fd20003f65270 */
[----:B------:R-:W0:Y:S08]  /*2370*/  @!P2 LDC.64 R6, c[0x0][0x428] ;  /* 0x00010a00ff06ab82 */ /* 0x000e300000000a00 */
[----:B---3--:R-:W3:Y:S08]  /*2380*/  @!P2 LDC.64 R4, c[0x0][0x418] ;  /* 0x00010600ff04ab82 */ /* 0x008ef00000000a00 */
[----:B------:R-:W4:Y:S08]  /*2390*/  @P3 LDC R9, c[0x0][0x434] ;  /* 0x00010d00ff093b82 */ /* 0x000f300000000800 */
[----:B------:R-:W1:Y:S01]  /*23a0*/  @P3 LDC R10, c[0x0][0x438] ;  /* 0x00010e00ff0a3b82 */ /* 0x000e620000000800 */
[----:B----4-:R-:W-:-:S05]  /*23b0*/  @P3 IMAD.HI.U32 R9, R12, R9, RZ ;  /* 0x000000090c093227 */ /* 0x010fca00078e00ff */
[----:B-1----:R-:W-:Y:S01]  /*23c0*/  @P3 SHF.R.U32.HI R8, RZ, R10, R9 ;  /* 0x0000000aff083219 */ /* 0x002fe20000011609 */
[----:B0-----:R-:W-:-:S03]  /*23d0*/  @!P2 IMAD R10, R58, R6, RZ ;  /* 0x000000063a0aa224 */ /* 0x001fc600078e02ff */
[----:B------:R-:W-:Y:S01]  /*23e0*/  @!P2 SHF.R.S32.HI R9, RZ, 0x1f, R8 ;  /* 0x0000001fff09a819 */ /* 0x000fe20000011408 */
[C---:B------:R-:W-:Y:S02]  /*23f0*/  @!P2 IMAD R11, R0.reuse, R7, R10 ;  /* 0x00000007000ba224 */ /* 0x040fe400078e020a */
[----:B------:R-:W-:-:S04]  /*2400*/  @!P2 IMAD.WIDE.U32 R6, R0, R6, R8 ;  /* 0x000000060006a225 */ /* 0x000fc800078e0008 */
[----:B------:R-:W-:Y:S01]  /*2410*/  @!P2 IMAD.IADD R7, R7, 0x1, R11 ;  /* 0x000000010707a824 */ /* 0x000fe200078e020b */
[----:B---3--:R-:W-:-:S04]  /*2420*/  @!P2 LEA R4, P3, R6, R4, 0x2 ;  /* 0x000000040604a211 */ /* 0x008fc800078610ff */
[----:B------:R-:W-:Y:S02]  /*2430*/  @!P2 LEA.HI.X R5, R6, R5, R7, 0x2, P3 ;  /* 0x000000050605a211 */ /* 0x000fe400018f1407 */
[----:B------:R-:W-:Y:S01]  /*2440*/  ISETP.GE.AND P3, PT, R69, 0x1, PT ;  /* 0x000000014500780c */ /* 0x000fe20003f66270 */
[----:B------:R-:W-:Y:S01]  /*2450*/  IMAD.MOV R9, RZ, RZ, -R8 ;  /* 0x000000ffff097224 */ /* 0x000fe200078e0a08 */
[----:B------:R-:W-:Y:S05]  /*2460*/  YIELD ;  /* 0x0000000000007946 */ /* 0x000fea0003800000 */
[----:B------:R-:W-:Y:S01]  /*2470*/  BSSY B0, `(.L_x_426) ;  /* 0x0000295000007945 */ /* 0x000fe20003800000 */
[----:B------:R0:W5:Y:S01]  /*2480*/  @!P2 LDG.E R61, desc[UR40][R4.64] ;  /* 0x00000028043da981 */ /* 0x000162000c1e1900 */
[----:B------:R-:W-:Y:S01]  /*2490*/  IMAD R62, R62, R9, R12 ;  /* 0x000000093e3e7224 */ /* 0x000fe200078e020c */
[----:B------:R-:W-:Y:S01]  /*24a0*/  ISETP.GT.AND P2, PT, R2, R33, PT ;  /* 0x000000210200720c */ /* 0x000fe20003f44270 */
[----:B--2---:R-:W-:-:S04]  /*24b0*/  IMAD R63, R19, 0x2800, R13 ;  /* 0x00002800133f7824 */ /* 0x004fc800078e020d */
[C---:B------:R-:W-:Y:S01]  /*24c0*/  VIADD R7, R63.reuse, 0x20 ;  /* 0x000000203f077836 */ /* 0x040fe20000000000 */
[----:B------:R-:W-:Y:S01]  /*24d0*/  @P1 IADD3 R7, R63, -0x20, RZ ;  /* 0xffffffe03f071810 */ /* 0x000fe20007ffe0ff */
[----:B------:R-:W-:-:S04]  /*24e0*/  IMAD.IADD R63, R18, 0x1, R63 ;  /* 0x00000001123f7824 */ /* 0x000fc800078e023f */
[----:B------:R-:W-:Y:S01]  /*24f0*/  IMAD.IADD R60, R18, 0x1, R7 ;  /* 0x00000001123c7824 */ /* 0x000fe200078e0207 */
[----:B0-----:R-:W-:Y:S06]  /*2500*/  @!P3 BRA `(.L_x_427) ;  /* 0x000000240058b947 */ /* 0x001fec0003800000 */
[----:B------:R-:W-:Y:S01]  /*2510*/  SHF.R.S32.HI R64, RZ, 0x1f, R62 ;  /* 0x0000001fff407819 */ /* 0x000fe2000001143e */
[----:B------:R-:W-:Y:S01]  /*2520*/  ULDC.64 UR4, c[0x0][0x300] ;  /* 0x0000c00000047ab9 */ /* 0x000fe20000000a00 */
[----:B-----5:R-:W-:Y:S01]  /*2530*/  SHF.R.S32.HI R65, RZ, 0x1f, R61 ;  /* 0x0000001fff417819 */ /* 0x020fe2000001143d */
[----:B------:R-:W-:-:S04]  /*2540*/  IMAD.WIDE.U32 R4, R62, UR4, RZ ;  /* 0x000000043e047c25 */ /* 0x000fc8000f8e00ff */
[----:B------:R-:W-:-:S04]  /*2550*/  IMAD R7, R64, UR4, RZ ;  /* 0x0000000440077c24 */ /* 0x000fc8000f8e02ff */
[----:B------:R-:W-:Y:S01]  /*2560*/  IMAD R7, R62, UR5, R7 ;  /* 0x000000053e077c24 */ /* 0x000fe2000f8e0207 */
[----:B------:R-:W-:Y:S02]  /*2570*/  ULDC.64 UR4, c[0x0][0x310] ;  /* 0x0000c40000047ab9 */ /* 0x000fe40000000a00 */
[----:B------:R-:W-:Y:S02]  /*2580*/  IMAD R6, R65, UR4, RZ ;  /* 0x0000000441067c24 */ /* 0x000fe4000f8e02ff */
[----:B------:R-:W-:Y:S02]  /*2590*/  IMAD.IADD R5, R5, 0x1, R7 ;  /* 0x0000000105057824 */ /* 0x000fe400078e0207 */
[C---:B------:R-:W-:Y:S02]  /*25a0*/  IMAD R7, R61.reuse, UR5, R6 ;  /* 0x000000053d077c24 */ /* 0x040fe4000f8e0206 */
[----:B------:R-:W-:Y:S01]  /*25b0*/  IMAD.WIDE.U32 R4, R61, UR4, R4 ;  /* 0x000000043d047c25 */ /* 0x000fe2000f8e0004 */
[----:B------:R-:W-:-:S03]  /*25c0*/  ULDC.64 UR4, c[0x0][0x308] ;  /* 0x0000c20000047ab9 */ /* 0x000fc60000000a00 */
[----:B------:R-:W-:Y:S01]  /*25d0*/  IMAD.IADD R5, R5, 0x1, R7 ;  /* 0x0000000105057824 */ /* 0x000fe200078e0207 */
[----:B------:R-:W-:Y:S01]  /*25e0*/  SHF.R.S32.HI R7, RZ, 0x1f, R2 ;  /* 0x0000001fff077819 */ /* 0x000fe20000011402 */
[----:B------:R-:W-:Y:S02]  /*25f0*/  IMAD R6, R49, R2, RZ ;  /* 0x0000000231067224 */ /* 0x000fe400078e02ff */
[----:B------:R-:W-:-:S04]  /*2600*/  IMAD.WIDE.U32 R4, R22, UR4, R4 ;  /* 0x0000000416047c25 */ /* 0x000fc8000f8e0004 */
[----:B------:R-:W-:Y:S01]  /*2610*/  IMAD R13, R22, UR5, R5 ;  /* 0x00000005160d7c24 */ /* 0x000fe2000f8e0205 */
[----:B------:R-:W-:Y:S01]  /*2620*/  ULDC.64 UR4, c[0x0][0x2e8] ;  /* 0x0000ba0000047ab9 */ /* 0x000fe20000000a00 */
[----:B------:R-:W-:Y:S01]  /*2630*/  IMAD R5, R50, R2, RZ ;  /* 0x0000000232057224 */ /* 0x000fe200078e02ff */
[----:B------:R-:W-:Y:S01]  /*2640*/  IADD3 R72, P3, R4, UR4, RZ ;  /* 0x0000000404487c10 */ /* 0x000fe2000ff7e0ff */
[----:B------:R-:W-:Y:S01]  /*2650*/  ULDC.U8 UR4, c[0x0][0x410] ;  /* 0x0001040000047ab9 */ /* 0x000fe20000000000 */
[----:B------:R-:W-:Y:S02]  /*2660*/  IMAD R9, R7, R36, R6 ;  /* 0x0000002407097224 */ /* 0x000fe400078e0206 */
[----:B------:R-:W-:Y:S01]  /*2670*/  IADD3.X R13, R13, UR5, RZ, P3, !PT ;  /* 0x000000050d0d7c10 */ /* 0x000fe20009ffe4ff */
[----:B------:R-:W-:Y:S01]  /*2680*/  IMAD R11, R7, R42, R5 ;  /* 0x0000002a070b7224 */ /* 0x000fe200078e0205 */
[----:B------:R-:W-:Y:S01]  /*2690*/  ISETP.NE.AND P3, PT, RZ, UR4, PT ;  /* 0x00000004ff007c0c */ /* 0x000fe2000bf65270 */
[----:B------:R-:W-:-:S04]  /*26a0*/  IMAD.WIDE.U32 R4, R42, R2, RZ ;  /* 0x000000022a047225 */ /* 0x000fc800078e00ff */
[----:B------:R-:W-:Y:S01]  /*26b0*/  IMAD.WIDE.U32 R6, R36, R2, RZ ;  /* 0x0000000224067225 */ /* 0x000fe200078e00ff */
[----:B------:R-:W-:-:S03]  /*26c0*/  IADD3 R12, R5, R11, RZ ;  /* 0x0000000b050c7210 */ /* 0x000fc60007ffe0ff */
[----:B------:R-:W-:-:S04]  /*26d0*/  IMAD.IADD R10, R7, 0x1, R9 ;  /* 0x00000001070a7824 */ /* 0x000fc800078e0209 */
[----:B------:R-:W-:Y:S05]  /*26e0*/  @!P3 BRA `(.L_x_428) ;  /* 0x000000100080b947 */ /* 0x000fea0003800000 */
[----:B------:R-:W0:Y:S01]  /*26f0*/  S2R R14, SR_TID.X ;  /* 0x00000000000e7919 */ /* 0x000e220000002100 */
[----:B------:R-:W-:Y:S01]  /*2700*/  IMAD R66, R2, -0xa0, R44 ;  /* 0xffffff6002427824 */ /* 0x000fe200078e022c */
[----:B------:R-:W-:Y:S01]  /*2710*/  BSSY B1, `(.L_x_429) ;  /* 0x000001a000017945 */ /* 0x000fe20003800000 */
[----:B------:R-:W-:Y:S02]  /*2720*/  CS2R R8, SRZ ;  /* 0x0000000000087805 */ /* 0x000fe4000001ff00 */
[----:B------:R-:W-:Y:S02]  /*2730*/  CS2R R30, SRZ ;  /* 0x00000000001e7805 */ /* 0x000fe4000001ff00 */
[----:B------:R-:W-:Y:S02]  /*2740*/  CS2R R28, SRZ ;  /* 0x00000000001c7805 */ /* 0x000fe4000001ff00 */
[----:B------:R-:W-:Y:S02]  /*2750*/  VIMNMX R66, R66, 0xa0, PT ;  /* 0x000000a042427848 */ /* 0x000fe40003fe0100 */
[----:B------:R-:W-:Y:S01]  /*2760*/  CS2R R56, SRZ ;  /* 0x0000000000387805 */ /* 0x000fe2000001ff00 */
[----:B0-----:R-:W-:-:S05]  /*2770*/  VIADD R14, R14, 0xffffff80 ;  /* 0xffffff800e0e7836 */ /* 0x001fca0000000000 */
[----:B------:R-:W-:-:S04]  /*2780*/  LEA.HI R14, R14, R14, RZ, 0x1 ;  /* 0x0000000e0e0e7211 */ /* 0x000fc800078f08ff */
[----:B------:R-:W-:-:S04]  /*2790*/  SHF.R.S32.HI R14, RZ, 0x1, R14 ;  /* 0x00000001ff0e7819 */ /* 0x000fc8000001140e */
[----:B------:R-:W-:-:S13]  /*27a0*/  ISETP.GE.AND P3, PT, R14, R66, PT ;  /* 0x000000420e00720c */ /* 0x000fda0003f66270 */
[----:B------:R-:W-:Y:S05]  /*27b0*/  @P3 BRA `(.L_x_430) ;  /* 0x00000000003c3947 */ /* 0x000fea0003800000 */
[----:B------:R-:W2:Y:S01]  /*27c0*/  LDL R14, [R1+0x18] ;  /* 0x00001800010e7983 */ /* 0x000ea20000100800 */
[----:B------:R-:W-:Y:S02]  /*27d0*/  ULDC.64 UR4, c[0x0][0x3e8] ;  /* 0x0000fa0000047ab9 */ /* 0x000fe40000000a00 */
[----:B------:R-:W-:-:S04]  /*27e0*/  IADD3 R6, P4, P5, R20, UR4, R6 ;  /* 0x0000000414067c10 */ /* 0x000fc8000fd9e006 */
[----:B------:R-:W-:Y:S01]  /*27f0*/  IADD3.X R7, R51, UR5, R10, P4, P5 ;  /* 0x0000000533077c10 */ /* 0x000fe2000a7ea40a */
[----:B------:R-:W-:Y:S02]  /*2800*/  ULDC.64 UR4, c[0x0][0x400] ;  /* 0x0001000000047ab9 */ /* 0x000fe40000000a00 */
[----:B------:R-:W-:-:S04]  /*2810*/  IADD3 R4, P4, P5, R38, UR4, R4 ;  /* 0x0000000426047c10 */ /* 0x000fc8000fd9e004 */
[----:B------:R-:W-:Y:S02]  /*2820*/  IADD3.X R5, R53, UR5, R12, P4, P5 ;  /* 0x0000000535057c10 */ /* 0x000fe4000a7ea40c */
[----:B------:R-:W-:Y:S02]  /*2830*/  ISETP.GE.AND P4, PT, R156, R69, PT ;  /* 0x000000459c00720c */ /* 0x000fe40003f86270 */
[----:B------:R-:W-:Y:S02]  /*2840*/  CS2R R8, SRZ ;  /* 0x0000000000087805 */ /* 0x000fe4000001ff00 */
[----:B------:R-:W-:-:S09]  /*2850*/  CS2R R28, SRZ ;  /* 0x00000000001c7805 */ /* 0x000fd2000001ff00 */
[----:B------:R0:W5:Y:S04]  /*2860*/  @!P4 LDG.E.64 R30, desc[UR40][R6.64] ;  /* 0x00000028061ec981 */ /* 0x000168000c1e1b00 */
[----:B------:R0:W5:Y:S01]  /*2870*/  @!P4 LDG.E.64 R56, desc[UR40][R4.64] ;  /* 0x000000280438c981 */ /* 0x000162000c1e1b00 */
[----:B--2---:R-:W-:-:S13]  /*2880*/  ISETP.GE.AND P4, PT, R14, R69, PT ;  /* 0x000000450e00720c */ /* 0x004fda0003f86270 */
[----:B------:R0:W5:Y:S04]  /*2890*/  @!P4 LDG.E.64 R8, desc[UR40][R6.64+0x10] ;  /* 0x000010280608c981 */ /* 0x000168000c1e1b00 */
[----:B------:R0:W5:Y:S02]  /*28a0*/  @!P4 LDG.E.64 R28, desc[UR40][R4.64+0x10] ;  /* 0x00001028041cc981 */ /* 0x000164000c1e1b00 */
.L_x_430:
[----:B------:R-:W-:Y:S05]  /*28b0*/  BSYNC B1 ;  /* 0x0000000000017941 */ /* 0x000fea0003800000 */
.L_x_429:
[----:B0-----:R-:W2:Y:S01]  /*28c0*/  LDL R4, [R1+0xc] ;  /* 0x00000c0001047983 */ /* 0x001ea20000100800 */
[----:B-----5:R-:W-:Y:S02]  /*28d0*/  IMAD.MOV.U32 R70, RZ, RZ, R8 ;  /* 0x000000ffff467224 */ /* 0x020fe400078e0008 */
[----:B------:R-:W-:Y:S02]  /*28e0*/  IMAD.MOV.U32 R74, RZ, RZ, R30 ;  /* 0x000000ffff4a7224 */ /* 0x000fe400078e001e */
[----:B------:R-:W-:Y:S02]  /*28f0*/  IMAD.MOV.U32 R73, RZ, RZ, R28 ;  /* 0x000000ffff497224 */ /* 0x000fe400078e001c */
[----:B------:R-:W-:Y:S01]  /*2900*/  IMAD.MOV.U32 R75, RZ, RZ, R56 ;  /* 0x000000ffff4b7224 */ /* 0x000fe200078e0038 */
[----:B--2---:R-:W-:-:S13]  /*2910*/  ISETP.NE.AND P4, PT, R4, 0x3, PT ;  /* 0x000000030400780c */ /* 0x004fda0003f85270 */
[----:B------:R-:W-:Y:S05]  /*2920*/  @!P4 BRA `(.L_x_431) ;  /* 0x000000000004c947 */ /* 0x000fea0003800000 */
[----:B------:R-:W-:Y:S01]  /*2930*/  BPT.TRAP 0x1 ;  /* 0x000000040000795c */ /* 0x000fe20000300000 */
.L_x_431:
[----:B------:R-:W2:Y:S01]  /*2940*/  LDL R4, [R1] ;  /* 0x0000000001047983 */ /* 0x000ea20000100800 */
[----:B------:R-:W-:Y:S01]  /*2950*/  LEA R67, R19, R18, 0x3 ;  /* 0x0000001213437211 */ /* 0x000fe200078e18ff */
[----:B------:R-:W-:Y:S01]  /*2960*/  BSSY B1, `(.L_x_432) ;  /* 0x0000004000017945 */ /* 0x000fe20003800000 */
[----:B--2---:R-:W-:-:S04]  /*2970*/  SHF.L.U32 R68, R4, 0x1f, RZ ;  /* 0x0000001f04447819 */ /* 0x004fc800000006ff */
[----:B------:R-:W0:Y:S02]  /*2980*/  SYNCS.PHASECHK.TRANS64.TRYWAIT P5, [R67+URZ+0x13290], R68 ;  /* 0x01329044430075a7 */ /* 0x000e2400080a017f */
[----:B0-----:R-:W-:Y:S05]  /*2990*/  @!P5 BRA `(.L_x_433) ;  /* 0x0000016800f4d947 */ /* 0x001fea0003800000 */
.L_x_659:
[----:B------:R-:W-:Y:S05]  /*29a0*/  BSYNC B1 ;  /* 0x0000000000017941 */ /* 0x000fea0003800000 */
.L_x_432:
[----:B------:R-:W-:-:S03]  /*29b0*/  UMOV UR4, 0xffffffff ;  /* 0xffffffff00047882 */ /* 0x000fc60000000000 */
[----:B------:R-:W-:Y:S05]  /*29c0*/  BRA.DIV UR4, `(.L_x_434) ;  /* 0x0000016a04fc7947 */ /* 0x000fea000b800000 */
[----:B------:R1:W2:Y:S04]  /*29d0*/  SHFL.IDX PT, R71, R13, RZ, 0x1e1f ;  /* 0x001e1fff0d477589 */ /* 0x0002a800000e0000 */
[----:B------:R1:W3:Y:S02]  /*29e0*/  SHFL.IDX PT, R14, R72, RZ, 0x1e1f ;  /* 0x001e1fff480e7589 */ /* 0x0002e400000e0000 */
.L_x_663:
[----:B------:R-:W-:Y:S05]  /*29f0*/  @P3 BRA `(.L_x_435) ;  /* 0x0000002000f03947 */ /* 0x000fea0003800000 */
[----:B------:R-:W4:Y:S01]  /*2a00*/  LDL R84, [R1+0x24] ;  /* 0x0000240001547983 */ /* 0x000f220000100800 */
[----:B------:R-:W-:Y:S01]  /*2a10*/  BSSY B1, `(.L_x_436) ;  /* 0x0000072000017945 */ /* 0x000fe20003800000 */
[----:B----4-:R-:W-:-:S13]  /*2a20*/  LOP3.LUT P5, RZ, R84, 0x2, RZ, 0xc0, !PT ;  /* 0x0000000254ff7812 */ /* 0x010fda00078ac0ff */
[----:B------:R-:W-:Y:S05]  /*2a30*/  @P5 BRA `(.L_x_437) ;  /* 0x0000000400bc5947 */ /* 0x000fea0003800000 */
[----:B------:R4:W0:Y:S01]  /*2a40*/  LDS.128 R4, [R63+0xe000] ;  /* 0x00e000003f047984 */ /* 0x0008220000000c00 */
[----:B---3--:R-:W-:Y:S01]  /*2a50*/  IADD3 R10, P3, R16, R14, RZ ;  /* 0x0000000e100a7210 */ /* 0x008fe20007f7e0ff */
[----:B------:R-:W-:Y:S04]  /*2a60*/  BSSY B2, `(.L_x_438) ;  /* 0x000006b000027945 */ /* 0x000fe80003800000 */
[----:B--2---:R-:W-:Y:S01]  /*2a70*/  IMAD.X R11, R71, 0x1, R17, P3 ;  /* 0x00000001470b7824 */ /* 0x004fe200018e0611 */
[----:B------:R-:W-:-:S13]  /*2a80*/  ISETP.GE.AND P3, PT, R156, R69, PT ;  /* 0x000000459c00720c */ /* 0x000fda0003f66270 */
[----:B----4-:R-:W-:Y:S05]  /*2a90*/  @P3 BRA `(.L_x_439) ;  /* 0x00000004009c3947 */ /* 0x010fea0003800000 */
[----:B------:R-:W-:Y:S01]  /*2aa0*/  SHF.R.U32.HI R12, RZ, 0x8, R31 ;  /* 0x00000008ff0c7819 */ /* 0x000fe2000001161f */
[----:B0-----:R-:W-:Y:S01]  /*2ab0*/  IMAD.MOV.U32 R15, RZ, RZ, R4 ;  /* 0x000000ffff0f7224 */ /* 0x001fe200078e0004 */
[----:B------:R-:W-:Y:S02]  /*2ac0*/  SHF.R.U32.HI R30, RZ, 0x8, R57 ;  /* 0x00000008ff1e7819 */ /* 0x000fe40000011639 */
[----:B-1----:R-:W-:Y:S01]  /*2ad0*/  SHF.R.U32.HI R72, RZ, 0x10, R31 ;  /* 0x00000010ff487819 */ /* 0x002fe2000001161f */
[----:B------:R-:W-:Y:S01]  /*2ae0*/  IMAD.SHL.U32 R12, R12, 0x100, RZ ;  /* 0x000001000c0c7824 */ /* 0x000fe200078e00ff */
[----:B------:R-:W-:Y:S01]  /*2af0*/  LOP3.LUT R13, R31, 0xff0000ff, RZ, 0xc0, !PT ;  /* 0xff0000ff1f0d7812 */ /* 0x000fe200078ec0ff */
[----:B------:R-:W-:Y:S01]  /*2b00*/  IMAD.SHL.U32 R30, R30, 0x100, RZ ;  /* 0x000001001e1e7824 */ /* 0x000fe200078e00ff */
[----:B------:R-:W-:Y:S02]  /*2b10*/  LOP3.LUT R31, R57, 0xff0000ff, RZ, 0xc0, !PT ;  /* 0xff0000ff391f7812 */ /* 0x000fe400078ec0ff */
[----:B------:R-:W-:-:S02]  /*2b20*/  SHF.R.U32.HI R56, RZ, 0x10, R57 ;  /* 0x00000010ff387819 */ /* 0x000fc40000011639 */
[----:B------:R-:W-:Y:S01]  /*2b30*/  LOP3.LUT R13, R13, 0xff00, R12, 0xf8, !PT ;  /* 0x0000ff000d0d7812 */ /* 0x000fe200078ef80c */
[----:B------:R-:W-:Y:S01]  /*2b40*/  IMAD.U32 R12, R72, 0x10000, RZ ;  /* 0x00010000480c7824 */ /* 0x000fe200078e00ff */
[----:B------:R-:W-:Y:S02]  /*2b50*/  LOP3.LUT R57, R31, 0xff00, R30, 0xf8, !PT ;  /* 0x0000ff001f397812 */ /* 0x000fe400078ef81e */
[----:B------:R-:W-:Y:S02]  /*2b60*/  SHF.L.U32 R30, R56, 0x10, RZ ;  /* 0x00000010381e7819 */ /* 0x000fe400000006ff */
[----:B------:R-:W-:Y:S02]  /*2b70*/  F2FP.F16.E4M3.UNPACK_B R4, R5 ;  /* 0x00000005ff04723e */ /* 0x000fe400020006ff */
[----:B------:R-:W-:Y:S02]  /*2b80*/  F2FP.F16.E4M3.UNPACK_B R31, R75.H1 ;  /* 0x0000004bff1f723e */ /* 0x000fe400030006ff */
[----:B------:R-:W-:-:S02]  /*2b90*/  LOP3.LUT R12, R13, 0xff0000, R12, 0xf8, !PT ;  /* 0x00ff00000d0c7812 */ /* 0x000fc400078ef80c */
[----:B------:R-:W-:Y:S01]  /*2ba0*/  LOP3.LUT R13, R57, 0xff0000, R30, 0xf8, !PT ;  /* 0x00ff0000390d7812 */ /* 0x000fe200078ef81e */
[--C-:B------:R-:W-:Y:S01]  /*2bb0*/  HADD2.F32 R30, -RZ, R4.reuse.H1_H1 ;  /* 0x30000004ff1e7230 */ /* 0x100fe20000004100 */
[-C--:B------:R-:W-:Y:S01]  /*2bc0*/  F2FP.F16.E4M3.UNPACK_B R57, R74.reuse.H1 ;  /* 0x0000004aff39723e */ /* 0x080fe200030006ff */
[--C-:B------:R-:W-:Y:S01]  /*2bd0*/  HADD2.F32 R79, -RZ, R31.reuse.H0_H0 ;  /* 0x2000001fff4f7230 */ /* 0x100fe20000004100 */
[----:B------:R-:W-:Y:S01]  /*2be0*/  F2FP.F16.E4M3.UNPACK_B R5, R5.H1 ;  /* 0x00000005ff05723e */ /* 0x000fe200030006ff */
[----:B------:R-:W-:Y:S01]  /*2bf0*/  HADD2.F32 R4, -RZ, R4.H0_H0 ;  /* 0x20000004ff047230 */ /* 0x000fe20000004100 */
[----:B------:R-:W-:Y:S01]  /*2c00*/  F2FP.F16.E4M3.UNPACK_B R75, R75 ;  /* 0x0000004bff4b723e */ /* 0x000fe200020006ff */
[----:B------:R-:W-:Y:S02]  /*2c10*/  HADD2.F32 R72, -RZ, R31.H1_H1 ;  /* 0x3000001fff487230 */ /* 0x000fe40000004100 */
[----:B------:R-:W-:Y:S01]  /*2c20*/  FMUL.FTZ R81, R30, R79 ;  /* 0x0000004f1e517220 */ /* 0x000fe20000410000 */
[----:B------:R-:W-:Y:S01]  /*2c30*/  HADD2.F32 R77, -RZ, R57.H0_H0 ;  /* 0x20000039ff4d7230 */ /* 0x000fe20000004100 */
[----:B------:R-:W-:Y:S01]  /*2c40*/  F2FP.F16.E4M3.UNPACK_B R74, R74 ;  /* 0x0000004aff4a723e */ /* 0x000fe200020006ff */
[----:B------:R-:W-:-:S02]  /*2c50*/  HADD2.F32 R56, -RZ, R5.H1_H1 ;  /* 0x30000005ff387230 */ /* 0x000fc40000004100 */
[----:B------:R-:W-:Y:S02]  /*2c60*/  HADD2.F32 R31, -RZ, R5.H0_H0 ;  /* 0x20000005ff1f7230 */ /* 0x000fe40000004100 */
[----:B------:R-:W-:Y:S01]  /*2c70*/  FMUL.FTZ R5, R4, R79 ;  /* 0x0000004f04057220 */ /* 0x000fe20000410000 */
[----:B------:R-:W-:Y:S02]  /*2c80*/  HADD2.F32 R57, -RZ, R57.H1_H1 ;  /* 0x30000039ff397230 */ /* 0x000fe40000004100 */
[-C--:B------:R-:W-:Y:S01]  /*2c90*/  FMUL.FTZ R76, R56, R72.reuse ;  /* 0x00000048384c7220 */ /* 0x080fe20000410000 */
[-C--:B------:R-:W-:Y:S01]  /*2ca0*/  FFMA.FTZ R4, R4, R77.reuse, -R81 ;  /* 0x0000004d04047223 */ /* 0x080fe20000010851 */
[----:B------:R-:W-:Y:S01]  /*2cb0*/  FFMA.FTZ R5, R30, R77, R5 ;  /* 0x0000004d1e057223 */ /* 0x000fe20000010005 */
[C---:B------:R-:W-:Y:S01]  /*2cc0*/  FMUL.FTZ R79, R31.reuse, R72 ;  /* 0x000000481f4f7220 */ /* 0x040fe20000410000 */
[----:B------:R-:W-:Y:S01]  /*2cd0*/  F2FP.F16.E4M3.UNPACK_B R30, R15.H1 ;  /* 0x0000000fff1e723e */ /* 0x000fe200030006ff */
[----:B------:R-:W-:Y:S01]  /*2ce0*/  FFMA.FTZ R78, R31, R57, -R76 ;  /* 0x000000391f4e7223 */ /* 0x000fe2000001084c */
[----:B------:R-:W-:Y:S01]  /*2cf0*/  F2FP.F16.E4M3.UNPACK_B R15, R15 ;  /* 0x0000000fff0f723e */ /* 0x000fe200020006ff */
[----:B------:R-:W-:Y:S01]  /*2d00*/  FFMA.FTZ R81, R56, R57, R79 ;  /* 0x0000003938517223 */ /* 0x000fe2000001004f */
[----:B------:R-:W-:-:S02]  /*2d10*/  HADD2.F32 R72, -RZ, R75.H1_H1 ;  /* 0x3000004bff487230 */ /* 0x000fc40000004100 */
[--C-:B------:R-:W-:Y:S02]  /*2d20*/  HADD2.F32 R56, -RZ, R30.reuse.H0_H0 ;  /* 0x2000001eff387230 */ /* 0x100fe40000004100 */
[----:B------:R-:W-:Y:S02]  /*2d30*/  HADD2.F32 R57, -RZ, R30.H1_H1 ;  /* 0x3000001eff397230 */ /* 0x000fe40000004100 */
[----:B------:R-:W-:Y:S02]  /*2d40*/  HADD2.F32 R75, -RZ, R75.H0_H0 ;  /* 0x2000004bff4b7230 */ /* 0x000fe40000004100 */
[-C--:B------:R-:W-:Y:S01]  /*2d50*/  FMUL.FTZ R76, R56, R72.reuse ;  /* 0x00000048384c7220 */ /* 0x080fe20000410000 */
[--C-:B------:R-:W-:Y:S02]  /*2d60*/  HADD2.F32 R31, -RZ, R15.reuse.H1_H1 ;  /* 0x3000000fff1f7230 */ /* 0x100fe40000004100 */
[----:B------:R-:W-:Y:S01]  /*2d70*/  FMUL.FTZ R79, R57, R72 ;  /* 0x00000048394f7220 */ /* 0x000fe20000410000 */
[----:B------:R-:W-:-:S02]  /*2d80*/  HADD2.F32 R30, -RZ, R15.H0_H0 ;  /* 0x2000000fff1e7230 */ /* 0x000fc40000004100 */
[--C-:B------:R-:W-:Y:S02]  /*2d90*/  HADD2.F32 R15, -RZ, R74.reuse.H1_H1 ;  /* 0x3000004aff0f7230 */ /* 0x100fe40000004100 */
[-C--:B------:R-:W-:Y:S01]  /*2da0*/  FMUL.FTZ R77, R31, R75.reuse ;  /* 0x0000004b1f4d7220 */ /* 0x080fe20000410000 */
[----:B------:R-:W-:Y:S02]  /*2db0*/  HADD2.F32 R74, -RZ, R74.H0_H0 ;  /* 0x2000004aff4a7230 */ /* 0x000fe40000004100 */
[----:B------:R-:W-:Y:S01]  /*2dc0*/  FMUL.FTZ R72, R30, R75 ;  /* 0x0000004b1e487220 */ /* 0x000fe20000410000 */
[----:B------:R-:W-:Y:S01]  /*2dd0*/  F2FP.F16.E4M3.UNPACK_B R75, R12 ;  /* 0x0000000cff4b723e */ /* 0x000fe200020006ff */
[-C--:B------:R-:W-:Y:S01]  /*2de0*/  FFMA.FTZ R56, R56, R15.reuse, -R79 ;  /* 0x0000000f38387223 */ /* 0x080fe2000001084f */
[----:B------:R-:W-:Y:S01]  /*2df0*/  FFMA.FTZ R57, R57, R15, R76 ;  /* 0x0000000f39397223 */ /* 0x000fe2000001004c */
[-C--:B------:R-:W-:Y:S01]  /*2e00*/  FFMA.FTZ R15, R30, R74.reuse, -R77 ;  /* 0x0000004a1e0f7223 */ /* 0x080fe2000001084d */
[----:B------:R-:W-:Y:S01]  /*2e10*/  FFMA.FTZ R30, R31, R74, R72 ;  /* 0x0000004a1f1e7223 */ /* 0x000fe20000010048 */
[----:B------:R-:W-:-:S02]  /*2e20*/  F2FP.F16.E4M3.UNPACK_B R72, R7.H1 ;  /* 0x00000007ff48723e */ /* 0x000fc400030006ff */
[-C--:B------:R-:W-:Y:S02]  /*2e30*/  F2FP.F16.E4M3.UNPACK_B R79, R13.reuse.H1 ;  /* 0x0000000dff4f723e */ /* 0x080fe400030006ff */
[----:B------:R-:W-:Y:S01]  /*2e40*/  F2FP.SATFINITE.E4M3.F32.PACK_AB_MERGE_C R31, R81, R78, RZ ;  /* 0x0000004e511f723e */ /* 0x000fe200048070ff */
[--C-:B------:R-:W-:Y:S01]  /*2e50*/  HADD2.F32 R74, -RZ, R72.reuse.H0_H0 ;  /* 0x20000048ff4a7230 */ /* 0x100fe20000004100 */
[----:B------:R-:W-:Y:S01]  /*2e60*/  F2FP.SATFINITE.E4M3.F32.PACK_AB_MERGE_C R56, R57, R56, RZ ;  /* 0x000000383938723e */ /* 0x000fe200048070ff */
[----:B------:R-:W-:Y:S01]  /*2e70*/  HADD2.F32 R72, -RZ, R72.H1_H1 ;  /* 0x30000048ff487230 */ /* 0x000fe20000004100 */
[----:B------:R-:W-:Y:S01]  /*2e80*/  F2FP.F16.E4M3.UNPACK_B R76, R12.H1 ;  /* 0x0000000cff4c723e */ /* 0x000fe200030006ff */
[----:B------:R-:W-:Y:S01]  /*2e90*/  HADD2.F32 R81, -RZ, R79.H1_H1 ;  /* 0x3000004fff517230 */ /* 0x000fe20000004100 */
[----:B------:R-:W-:Y:S01]  /*2ea0*/  F2FP.F16.E4M3.UNPACK_B R57, R6.H1 ;  /* 0x00000006ff39723e */ /* 0x000fe200030006ff */
[----:B------:R-:W-:Y:S01]  /*2eb0*/  HADD2.F32 R12, -RZ, R75.H1_H1 ;  /* 0x3000004bff0c7230 */ /* 0x000fe20000004100 */
[----:B------:R-:W-:Y:S01]  /*2ec0*/  F2FP.F16.E4M3.UNPACK_B R78, R13 ;  /* 0x0000000dff4e723e */ /* 0x000fe200020006ff */
[----:B------:R-:W-:-:S02]  /*2ed0*/  HADD2.F32 R77, -RZ, R76.H1_H1 ;  /* 0x3000004cff4d7230 */ /* 0x000fc40000004100 */
[-C--:B------:R-:W-:Y:S01]  /*2ee0*/  FMUL.FTZ R83, R72, R81.reuse ;  /* 0x0000005148537220 */ /* 0x080fe20000410000 */
[--C-:B------:R-:W-:Y:S02]  /*2ef0*/  HADD2.F32 R13, -RZ, R57.reuse.H1_H1 ;  /* 0x30000039ff0d7230 */ /* 0x100fe40000004100 */
[C---:B------:R-:W-:Y:S01]  /*2f00*/  FMUL.FTZ R81, R74.reuse, R81 ;  /* 0x000000514a517220 */ /* 0x040fe20000410000 */
[----:B------:R-:W-:Y:S02]  /*2f10*/  HADD2.F32 R80, -RZ, R78.H1_H1 ;  /* 0x3000004eff507230 */ /* 0x000fe40000004100 */
[----:B------:R-:W-:Y:S01]  /*2f20*/  FFMA.FTZ R83, R74, R77, -R83 ;  /* 0x0000004d4a537223 */ /* 0x000fe20000010853 */
[----:B------:R-:W-:Y:S01]  /*2f30*/  HADD2.F32 R57, -RZ, R57.H0_H0 ;  /* 0x20000039ff397230 */ /* 0x000fe20000004100 */
[----:B------:R-:W-:Y:S01]  /*2f40*/  F2FP.F16.E4M3.UNPACK_B R7, R7 ;  /* 0x00000007ff07723e */ /* 0x000fe200020006ff */
[----:B------:R-:W-:Y:S01]  /*2f50*/  FFMA.FTZ R82, R72, R77, R81 ;  /* 0x0000004d48527223 */ /* 0x000fe20000010051 */
[----:B------:R-:W-:Y:S01]  /*2f60*/  FMUL.FTZ R74, R13, R80 ;  /* 0x000000500d4a7220 */ /* 0x000fe20000410000 */
[----:B------:R-:W-:Y:S01]  /*2f70*/  F2FP.F16.E4M3.UNPACK_B R6, R6 ;  /* 0x00000006ff06723e */ /* 0x000fe200020006ff */
[----:B------:R-:W-:Y:S01]  /*2f80*/  FMUL.FTZ R80, R57, R80 ;  /* 0x0000005039507220 */ /* 0x000fe20000410000 */
[----:B------:R-:W-:-:S02]  /*2f90*/  HADD2.F32 R79, -RZ, R79.H0_H0 ;  /* 0x2000004fff4f7230 */ /* 0x000fc40000004100 */
[-C--:B------:R-:W-:Y:S01]  /*2fa0*/  FFMA.FTZ R74, R57, R12.reuse, -R74 ;  /* 0x0000000c394a7223 */ /* 0x080fe2000001084a */
[----:B------:R-:W-:Y:S02]  /*2fb0*/  HADD2.F32 R78, -RZ, R78.H0_H0 ;  /* 0x2000004eff4e7230 */ /* 0x000fe40000004100 */
[----:B------:R-:W-:Y:S01]  /*2fc0*/  FFMA.FTZ R77, R13, R12, R80 ;  /* 0x0000000c0d4d7223 */ /* 0x000fe20000010050 */
[--C-:B------:R-:W-:Y:S01]  /*2fd0*/  HADD2.F32 R12, -RZ, R7.reuse.H0_H0 ;  /* 0x20000007ff0c7230 */ /* 0x100fe20000004100 */
[----:B------:R-:W-:Y:S01]  /*2fe0*/  F2FP.SATFINITE.E4M3.F32.PACK_AB_MERGE_C R82, R82, R83, RZ ;  /* 0x000000535252723e */ /* 0x000fe200048070ff */
[----:B------:R-:W-:Y:S01]  /*2ff0*/  HADD2.F32 R13, -RZ, R7.H1_H1 ;  /* 0x30000007ff0d7230 */ /* 0x000fe20000004100 */
[----:B------:R-:W-:Y:S01]  /*3000*/  F2FP.SATFINITE.E4M3.F32.PACK_AB_MERGE_C R5, R5, R4, R31 ;  /* 0x000000040505723e */ /* 0x000fe2000480701f */
[--C-:B------:R-:W-:Y:S02]  /*3010*/  HADD2.F32 R7, -RZ, R6.reuse.H0_H0 ;  /* 0x20000006ff077230 */ /* 0x100fe40000004100 */
[----:B------:R-:W-:Y:S01]  /*3020*/  FMUL.FTZ R80, R12, R79 ;  /* 0x0000004f0c507220 */ /* 0x000fe20000410000 */
[----:B------:R-:W-:-:S02]  /*3030*/  HADD2.F32 R6, -RZ, R6.H1_H1 ;  /* 0x30000006ff067230 */ /* 0x000fc40000004100 */
[----:B------:R-:W-:Y:S01]  /*3040*/  FMUL.FTZ R81, R13, R79 ;  /* 0x0000004f0d517220 */ /* 0x000fe20000410000 */
[----:B------:R-:W-:Y:S02]  /*3050*/  HADD2.F32 R76, -RZ, R76.H0_H0 ;  /* 0x2000004cff4c7230 */ /* 0x000fe40000004100 */
[-C--:B------:R-:W-:Y:S01]  /*3060*/  FMUL.FTZ R57, R7, R78.reuse ;  /* 0x0000004e07397220 */ /* 0x080fe20000410000 */
[----:B------:R-:W-:Y:S02]  /*3070*/  HADD2.F32 R75, -RZ, R75.H0_H0 ;  /* 0x2000004bff4b7230 */ /* 0x000fe40000004100 */
[----:B------:R-:W-:Y:S01]  /*3080*/  FMUL.FTZ R72, R6, R78 ;  /* 0x0000004e06487220 */ /* 0x000fe20000410000 */
[----:B------:R-:W-:Y:S01]  /*3090*/  F2FP.SATFINITE.E4M3.F32.PACK_AB_MERGE_C R74, R77, R74, RZ ;  /* 0x0000004a4d4a723e */ /* 0x000fe200048070ff */
[-C--:B------:R-:W-:Y:S01]  /*30a0*/  FFMA.FTZ R81, R12, R76.reuse, -R81 ;  /* 0x0000004c0c517223 */ /* 0x080fe20000010851 */
[----:B------:R-:W-:Y:S01]  /*30b0*/  FFMA.FTZ R80, R13, R76, R80 ;  /* 0x0000004c0d507223 */ /* 0x000fe20000010050 */
[-C--:B------:R-:W-:Y:S01]  /*30c0*/  FFMA.FTZ R72, R7, R75.reuse, -R72 ;  /* 0x0000004b07487223 */ /* 0x080fe20000010848 */
[----:B------:R-:W-:Y:S01]  /*30d0*/  FFMA.FTZ R57, R6, R75, R57 ;  /* 0x0000004b06397223 */ /* 0x000fe20000010039 */
[----:B------:R-:W-:-:S02]  /*30e0*/  F2FP.SATFINITE.E4M3.F32.PACK_AB_MERGE_C R4, R30, R15, R56 ;  /* 0x0000000f1e04723e */ /* 0x000fc40004807038 */
[----:B------:R-:W-:Y:S02]  /*30f0*/  F2FP.SATFINITE.E4M3.F32.PACK_AB_MERGE_C R7, R80, R81, R82 ;  /* 0x000000515007723e */ /* 0x000fe40004807052 */
[----:B------:R-:W-:-:S07]  /*3100*/  F2FP.SATFINITE.E4M3.F32.PACK_AB_MERGE_C R6, R57, R72, R74 ;  /* 0x000000483906723e */ /* 0x000fce000480704a */
.L_x_439:
[----:B------:R-:W-:Y:S05]  /*3110*/  BSYNC B2 ;  /* 0x0000000000027941 */ /* 0x000fea0003800000 */
.L_x_438:
[----:B0-----:R4:W-:Y:S02]  /*3120*/  ST.E.128 desc[UR40][R10.64], R4 ;  /* 0x000000040a007985 */ /* 0x0019e4000c101d28 */
.L_x_437:
[----:B------:R-:W-:Y:S05]  /*3130*/  BSYNC B1 ;  /* 0x0000000000017941 */ /* 0x000fea0003800000 */
.L_x_436:
[----:B------:R-:W-:-:S13]  /*3140*/  LOP3.LUT P3, RZ, R84, 0x1, RZ, 0xc0, !PT ;  /* 0x0000000154ff7812 */ /* 0x000fda000786c0ff */
[----:B------:R-:W-:Y:S05]  /*3150*/  @P3 BRA `(.L_x_435) ;  /* 0x0000001c00183947 */ /* 0x000fea0003800000 */
[----:B----4-:R-:W2:Y:S04]  /*3160*/  LDL R4, [R1+0x14] ;  /* 0x0000140001047983 */ /* 0x010ea80000100800 */
[----:B------:R-:W4:Y:S04]  /*3170*/  LDL R6, [R1+0x1c] ;  /* 0x00001c0001067983 */ /* 0x000f280000100800 */
[----:B------:R-:W5:Y:S01]  /*3180*/  LDL R12, [R1+0x18] ;  /* 0x00001800010c7983 */ /* 0x000f620000100800 */
[----:B---3--:R-:W-:Y:S01]  /*3190*/  IADD3 R10, P3, R23, R14, RZ ;  /* 0x0000000e170a7210 */ /* 0x008fe20007f7e0ff */
[----:B------:R-:W-:Y:S01]  /*31a0*/  IMAD.MOV.U32 R5, RZ, RZ, 0x20 ;  /* 0x00000020ff057424 */ /* 0x000fe200078e00ff */
[----:B------:R-:W-:Y:S04]  /*31b0*/  BSSY B1, `(.L_x_440) ;  /* 0x0000071000017945 */ /* 0x000fe80003800000 */
[----:B------:R-:W-:Y:S01]  /*31c0*/  SEL R5, R5, 0xffffffe0, !P1 ;  /* 0xffffffe005057807 */ /* 0x000fe20004800000 */
[----:B--2---:R-:W-:-:S02]  /*31d0*/  IMAD.X R11, R71, 0x1, R4, P3 ;  /* 0x00000001470b7824 */ /* 0x004fc400018e0604 */
[----:B------:R-:W-:-:S05]  /*31e0*/  IMAD R4, R19, 0x2800, RZ ;  /* 0x0000280013047824 */ /* 0x000fca00078e02ff */
[----:B----4-:R-:W-:Y:S02]  /*31f0*/  IADD3 R5, R5, R6, R4 ;  /* 0x0000000605057210 */ /* 0x010fe40007ffe004 */
[----:B-----5:R-:W-:-:S03]  /*3200*/  ISETP.GE.AND P3, PT, R12, R69, PT ;  /* 0x000000450c00720c */ /* 0x020fc60003f66270 */
[----:B------:R-:W-:-:S06]  /*3210*/  IMAD.IADD R4, R18, 0x1, R5 ;  /* 0x0000000112047824 */ /* 0x000fcc00078e0205 */
[----:B------:R-:W2:Y:S04]  /*3220*/  LDS.128 R4, [R4+0xe000] ;  /* 0x00e0000004047984 */ /* 0x000ea80000000c00 */
[----:B------:R-:W-:Y:S05]  /*3230*/  @P3 BRA `(.L_x_441) ;  /* 0x0000000400a03947 */ /* 0x000fea0003800000 */
[----:B-1----:R-:W-:Y:S01]  /*3240*/  SHF.R.U32.HI R13, RZ, 0x8, R9 ;  /* 0x00000008ff0d7819 */ /* 0x002fe20000011609 */
[----:B--2---:R-:W-:Y:S01]  /*3250*/  IMAD.MOV.U32 R8, RZ, RZ, R4 ;  /* 0x000000ffff087224 */ /* 0x004fe200078e0004 */
[----:B------:R-:W-:Y:S02]  /*3260*/  SHF.R.U32.HI R15, RZ, 0x8, R29 ;  /* 0x00000008ff0f7819 */ /* 0x000fe4000001161d */
[----:B------:R-:W-:Y:S01]  /*3270*/  LOP3.LUT R12, R9, 0xff0000ff, RZ, 0xc0, !PT ;  /* 0xff0000ff090c7812 */ /* 0x000fe200078ec0ff */
[----:B------:R-:W-:Y:S01]  /*3280*/  IMAD.SHL.U32 R13, R13, 0x100, RZ ;  /* 0x000001000d0d7824 */ /* 0x000fe200078e00ff */
[----:B------:R-:W-:Y:S01]  /*3290*/  SHF.R.U32.HI R30, RZ, 0x10, R9 ;  /* 0x00000010ff1e7819 */ /* 0x000fe20000011609 */
[----:B------:R-:W-:Y:S01]  /*32a0*/  IMAD.SHL.U32 R15, R15, 0x100, RZ ;  /* 0x000001000f0f7824 */ /* 0x000fe200078e00ff */
[----:B------:R-:W-:Y:S02]  /*32b0*/  LOP3.LUT R14, R29, 0xff0000ff, RZ, 0xc0, !PT ;  /* 0xff0000ff1d0e7812 */ /* 0x000fe400078ec0ff */
[----:B------:R-:W-:-:S02]  /*32c0*/  SHF.R.U32.HI R28, RZ, 0x10, R29 ;  /* 0x00000010ff1c7819 */ /* 0x000fc4000001161d */
[----:B------:R-:W-:Y:S02]  /*32d0*/  MOV R9, R5 ;  /* 0x0000000500097202 */ /* 0x000fe40000000f00 */
[----:B------:R-:W-:Y:S01]  /*32e0*/  LOP3.LUT R5, R12, 0xff00, R13, 0xf8, !PT ;  /* 0x0000ff000c057812 */ /* 0x000fe200078ef80d */
[----:B------:R-:W-:Y:S01]  /*32f0*/  IMAD.U32 R12, R30, 0x10000, RZ ;  /* 0x000100001e0c7824 */ /* 0x000fe200078e00ff */
[----:B------:R-:W-:Y:S01]  /*3300*/  LOP3.LUT R14, R14, 0xff00, R15, 0xf8, !PT ;  /* 0x0000ff000e0e7812 */ /* 0x000fe200078ef80f */
[----:B------:R-:W-:Y:S01]  /*3310*/  IMAD.U32 R15, R28, 0x10000, RZ ;  /* 0x000100001c0f7824 */ /* 0x000fe200078e00ff */
[----:B------:R-:W-:Y:S02]  /*3320*/  F2FP.F16.E4M3.UNPACK_B R4, R9 ;  /* 0x00000009ff04723e */ /* 0x000fe400020006ff */
[----:B------:R-:W-:Y:S02]  /*3330*/  F2FP.F16.E4M3.UNPACK_B R13, R73.H1 ;  /* 0x00000049ff0d723e */ /* 0x000fe400030006ff */
[----:B------:R-:W-:Y:S01]  /*3340*/  LOP3.LUT R5, R5, 0xff0000, R12, 0xf8, !PT ;  /* 0x00ff000005057812 */ /* 0x000fe200078ef80c */
[--C-:B------:R-:W-:Y:S01]  /*3350*/  HADD2.F32 R12, -RZ, R4.reuse.H1_H1 ;  /* 0x30000004ff0c7230 */ /* 0x100fe20000004100 */
[----:B------:R-:W-:Y:S01]  /*3360*/  LOP3.LUT R30, R14, 0xff0000, R15, 0xf8, !PT ;  /* 0x00ff00000e1e7812 */ /* 0x000fe200078ef80f */
[--C-:B------:R-:W-:Y:S01]  /*3370*/  HADD2.F32 R31, -RZ, R13.reuse.H0_H0 ;  /* 0x2000000dff1f7230 */ /* 0x100fe20000004100 */
[----:B------:R-:W-:Y:S01]  /*3380*/  F2FP.F16.E4M3.UNPACK_B R15, R70.H1 ;  /* 0x00000046ff0f723e */ /* 0x000fe200030006ff */
[----:B------:R-:W-:Y:S01]  /*3390*/  HADD2.F32 R4, -RZ, R4.H0_H0 ;  /* 0x20000004ff047230 */ /* 0x000fe20000004100 */
[----:B------:R-:W-:Y:S01]  /*33a0*/  F2FP.F16.E4M3.UNPACK_B R9, R9.H1 ;  /* 0x00000009ff09723e */ /* 0x000fe200030006ff */
[----:B------:R-:W-:-:S02]  /*33b0*/  HADD2.F32 R28, -RZ, R13.H1_H1 ;  /* 0x3000000dff1c7230 */ /* 0x000fc40000004100 */
[----:B------:R-:W-:Y:S01]  /*33c0*/  FMUL.FTZ R57, R12, R31 ;  /* 0x0000001f0c397220 */ /* 0x000fe20000410000 */
[----:B------:R-:W-:Y:S01]  /*33d0*/  HADD2.F32 R29, -RZ, R15.H0_H0 ;  /* 0x2000000fff1d7230 */ /* 0x000fe20000004100 */
[----:B------:R-:W-:Y:S01]  /*33e0*/  F2FP.F16.E4M3.UNPACK_B R73, R73 ;  /* 0x00000049ff49723e */ /* 0x000fe200020006ff */
[--C-:B------:R-:W-:Y:S01]  /*33f0*/  HADD2.F32 R14, -RZ, R9.reuse.H1_H1 ;  /* 0x30000009ff0e7230 */ /* 0x100fe20000004100 */
[----:B------:R-:W-:Y:S01]  /*3400*/  F2FP.F16.E4M3.UNPACK_B R70, R70 ;  /* 0x00000046ff46723e */ /* 0x000fe200020006ff */
[----:B------:R-:W-:Y:S02]  /*3410*/  HADD2.F32 R13, -RZ, R9.H0_H0 ;  /* 0x20000009ff0d7230 */ /* 0x000fe40000004100 */
[----:B------:R-:W-:Y:S01]  /*3420*/  FMUL.FTZ R9, R4, R31 ;  /* 0x0000001f04097220 */ /* 0x000fe20000410000 */
[----:B------:R-:W-:Y:S02]  /*3430*/  HADD2.F32 R15, -RZ, R15.H1_H1 ;  /* 0x3000000fff0f7230 */ /* 0x000fe40000004100 */
[-C--:B------:R-:W-:Y:S01]  /*3440*/  FMUL.FTZ R56, R14, R28.reuse ;  /* 0x0000001c0e387220 */ /* 0x080fe20000410000 */
[-C--:B------:R-:W-:Y:S01]  /*3450*/  FFMA.FTZ R4, R4, R29.reuse, -R57 ;  /* 0x0000001d04047223 */ /* 0x080fe20000010839 */
[----:B------:R-:W-:Y:S01]  /*3460*/  FFMA.FTZ R9, R12, R29, R9 ;  /* 0x0000001d0c097223 */ /* 0x000fe20000010009 */
[C---:B------:R-:W-:Y:S01]  /*3470*/  FMUL.FTZ R31, R13.reuse, R28 ;  /* 0x0000001c0d1f7220 */ /* 0x040fe20000410000 */
[-C--:B------:R-:W-:Y:S01]  /*3480*/  F2FP.F16.E4M3.UNPACK_B R12, R8.reuse.H1 ;  /* 0x00000008ff0c723e */ /* 0x080fe200030006ff */
[-C--:B------:R-:W-:Y:S01]  /*3490*/  FFMA.FTZ R57, R13, R15.reuse, -R56 ;  /* 0x0000000f0d397223 */ /* 0x080fe20000010838 */
[----:B------:R-:W-:Y:S01]  /*34a0*/  F2FP.F16.E4M3.UNPACK_B R8, R8 ;  /* 0x00000008ff08723e */ /* 0x000fe200020006ff */
[----:B------:R-:W-:Y:S01]  /*34b0*/  FFMA.FTZ R72, R14, R15, R31 ;  /* 0x0000000f0e487223 */ /* 0x000fe2000001001f */
[----:B------:R-:W-:-:S02]  /*34c0*/  HADD2.F32 R28, -RZ, R73.H1_H1 ;  /* 0x30000049ff1c7230 */ /* 0x000fc40000004100 */
[--C-:B------:R-:W-:Y:S02]  /*34d0*/  HADD2.F32 R14, -RZ, R12.reuse.H0_H0 ;  /* 0x2000000cff0e7230 */ /* 0x100fe40000004100 */
[----:B------:R-:W-:Y:S01]  /*34e0*/  HADD2.F32 R15, -RZ, R12.H1_H1 ;  /* 0x3000000cff0f7230 */ /* 0x000fe20000004100 */
[----:B------:R-:W-:Y:S01]  /*34f0*/  F2FP.SATFINITE.E4M3.F32.PACK_AB_MERGE_C R74, R72, R57, RZ ;  /* 0x00000039484a723e */ /* 0x000fe200048070ff */
[--C-:B------:R-:W-:Y:S02]  /*3500*/  HADD2.F32 R12, -RZ, R8.reuse.H0_H0 ;  /* 0x20000008ff0c7230 */ /* 0x100fe40000004100 */
[-C--:B------:R-:W-:Y:S01]  /*3510*/  FMUL.FTZ R56, R14, R28.reuse ;  /* 0x0000001c0e387220 */ /* 0x080fe20000410000 */
[----:B------:R-:W-:Y:S02]  /*3520*/  HADD2.F32 R13, -RZ, R8.H1_H1 ;  /* 0x30000008ff0d7230 */ /* 0x000fe40000004100 */
[----:B------:R-:W-:Y:S01]  /*3530*/  FMUL.FTZ R31, R15, R28 ;  /* 0x0000001c0f1f7220 */ /* 0x000fe20000410000 */
[----:B------:R-:W-:-:S02]  /*3540*/  HADD2.F32 R8, -RZ, R70.H1_H1 ;  /* 0x30000046ff087230 */ /* 0x000fc40000004100 */
[----:B------:R-:W-:Y:S02]  /*3550*/  HADD2.F32 R73, -RZ, R73.H0_H0 ;  /* 0x20000049ff497230 */ /* 0x000fe40000004100 */
[----:B------:R-:W-:Y:S02]  /*3560*/  HADD2.F32 R70, -RZ, R70.H0_H0 ;  /* 0x20000046ff467230 */ /* 0x000fe40000004100 */
[-C--:B------:R-:W-:Y:S01]  /*3570*/  FFMA.FTZ R31, R14, R8.reuse, -R31 ;  /* 0x000000080e1f7223 */ /* 0x080fe2000001081f */
[----:B------:R-:W-:Y:S01]  /*3580*/  FFMA.FTZ R56, R15, R8, R56 ;  /* 0x000000080f387223 */ /* 0x000fe20000010038 */
[-C--:B------:R-:W-:Y:S01]  /*3590*/  FMUL.FTZ R28, R12, R73.reuse ;  /* 0x000000490c1c7220 */ /* 0x080fe20000410000 */
[----:B------:R-:W-:-:S03]  /*35a0*/  FMUL.FTZ R29, R13, R73 ;  /* 0x000000490d1d7220 */ /* 0x000fc60000410000 */
[-C--:B------:R-:W-:Y:S01]  /*35b0*/  FFMA.FTZ R71, R13, R70.reuse, R28 ;  /* 0x000000460d477223 */ /* 0x080fe2000001001c */
[----:B------:R-:W-:Y:S01]  /*35c0*/  F2FP.SATFINITE.E4M3.F32.PACK_AB_MERGE_C R73, R56, R31, RZ ;  /* 0x0000001f3849723e */ /* 0x000fe200048070ff */
[----:B------:R-:W-:Y:S01]  /*35d0*/  FFMA.FTZ R8, R12, R70, -R29 ;  /* 0x000000460c087223 */ /* 0x000fe2000001081d */
[----:B------:R-:W-:Y:S02]  /*35e0*/  F2FP.F16.E4M3.UNPACK_B R13, R7.H1 ;  /* 0x00000007ff0d723e */ /* 0x000fe400030006ff */
[----:B------:R-:W-:Y:S02]  /*35f0*/  F2FP.F16.E4M3.UNPACK_B R56, R30.H1 ;  /* 0x0000001eff38723e */ /* 0x000fe400030006ff */
[-C--:B------:R-:W-:Y:S01]  /*3600*/  F2FP.F16.E4M3.UNPACK_B R29, R5.reuse.H1 ;  /* 0x00000005ff1d723e */ /* 0x080fe200030006ff */
[--C-:B------:R-:W-:Y:S01]  /*3610*/  HADD2.F32 R15, -RZ, R13.reuse.H1_H1 ;  /* 0x3000000dff0f7230 */ /* 0x100fe20000004100 */
[----:B------:R-:W-:Y:S01]  /*3620*/  F2FP.F16.E4M3.UNPACK_B R12, R6.H1 ;  /* 0x00000006ff0c723e */ /* 0x000fe200030006ff */
[----:B------:R-:W-:Y:S01]  /*3630*/  HADD2.F32 R69, -RZ, R56.H1_H1 ;  /* 0x30000038ff457230 */ /* 0x000fe20000004100 */
[----:B------:R-:W-:Y:S01]  /*3640*/  F2FP.F16.E4M3.UNPACK_B R31, R30 ;  /* 0x0000001eff1f723e */ /* 0x000fe200020006ff */
[----:B------:R-:W-:Y:S01]  /*3650*/  HADD2.F32 R14, -RZ, R13.H0_H0 ;  /* 0x2000000dff0e7230 */ /* 0x000fe20000004100 */
        /* <DEDUP_REMOVED lines=9> */
[----:B------:R-:W-:Y:S02]  /*36f0*/  HADD2.F32 R5, -RZ, R28.H1_H1 ;  /* 0x3000001cff057230 */ /* 0x000fe40000004100 */
[-C--:B------:R-:W-:Y:S01]  /*3700*/  FMUL.FTZ R69, R13, R57.reuse ;  /* 0x000000390d457220 */ /* 0x080fe20000410000 */
[----:B------:R-:W-:Y:S01]  /*3710*/  F2FP.F16.E4M3.UNPACK_B R6, R6 ;  /* 0x00000006ff06723e */ /* 0x000fe200020006ff */
[C---:B------:R-:W-:Y:S01]  /*3720*/  FMUL.FTZ R14, R12.reuse, R57 ;  /* 0x000000390c0e7220 */ /* 0x040fe20000410000 */
[----:B------:R-:W-:Y:S01]  /*3730*/  FFMA.FTZ R15, R15, R30, R72 ;  /* 0x0000001e0f0f7223 */ /* 0x000fe20000010048 */
[----:B------:R-:W-:Y:S01]  /*3740*/  FFMA.FTZ R69, R12, R5, -R69 ;  /* 0x000000050c457223 */ /* 0x000fe20000010845 */
[----:B------:R-:W-:-:S02]  /*3750*/  HADD2.F32 R12, -RZ, R7.H0_H0 ;  /* 0x20000007ff0c7230 */ /* 0x000fc40000004100 */
[----:B------:R-:W-:Y:S01]  /*3760*/  FFMA.FTZ R30, R13, R5, R14 ;  /* 0x000000050d1e7223 */ /* 0x000fe2000001000e */
[----:B------:R-:W-:Y:S01]  /*3770*/  HADD2.F32 R5, -RZ, R6.H0_H0 ;  /* 0x20000006ff057230 */ /* 0x000fe20000004100 */
[----:B------:R-:W-:Y:S01]  /*3780*/  F2FP.SATFINITE.E4M3.F32.PACK_AB_MERGE_C R15, R15, R70, RZ ;  /* 0x000000460f0f723e */ /* 0x000fe200048070ff */
[----:B------:R-:W-:Y:S02]  /*3790*/  HADD2.F32 R7, -RZ, R7.H1_H1 ;  /* 0x30000007ff077230 */ /* 0x000fe40000004100 */
[----:B------:R-:W-:Y:S01]  /*37a0*/  HADD2.F32 R56, -RZ, R56.H0_H0 ;  /* 0x20000038ff387230 */ /* 0x000fe20000004100 */
[----:B------:R-:W-:Y:S01]  /*37b0*/  F2FP.SATFINITE.E4M3.F32.PACK_AB_MERGE_C R30, R30, R69, RZ ;  /* 0x000000451e1e723e */ /* 0x000fe200048070ff */
[----:B------:R-:W-:Y:S02]  /*37c0*/  HADD2.F32 R6, -RZ, R6.H1_H1 ;  /* 0x30000006ff067230 */ /* 0x000fe40000004100 */
[----:B------:R-:W-:Y:S02]  /*37d0*/  HADD2.F32 R31, -RZ, R31.H0_H0 ;  /* 0x2000001fff1f7230 */ /* 0x000fe40000004100 */
[----:B------:R-:W-:Y:S01]  /*37e0*/  FMUL.FTZ R13, R7, R56 ;  /* 0x00000038070d7220 */ /* 0x000fe20000410000 */
[----:B------:R-:W-:-:S02]  /*37f0*/  HADD2.F32 R29, -RZ, R29.H0_H0 ;  /* 0x2000001dff1d7230 */ /* 0x000fc40000004100 */
[----:B------:R-:W-:Y:S01]  /*3800*/  FMUL.FTZ R56, R12, R56 ;  /* 0x000000380c387220 */ /* 0x000fe20000410000 */
[----:B------:R-:W-:Y:S02]  /*3810*/  HADD2.F32 R28, -RZ, R28.H0_H0 ;  /* 0x2000001cff1c7230 */ /* 0x000fe40000004100 */
[-C--:B------:R-:W-:Y:S01]  /*3820*/  FMUL.FTZ R14, R6, R31.reuse ;  /* 0x0000001f060e7220 */ /* 0x080fe20000410000 */
[----:B------:R-:W-:Y:S01]  /*3830*/  FMUL.FTZ R31, R5, R31 ;  /* 0x0000001f051f7220 */ /* 0x000fe20000410000 */
[-C--:B------:R-:W-:Y:S01]  /*3840*/  FFMA.FTZ R13, R12, R29.reuse, -R13 ;  /* 0x0000001d0c0d7223 */ /* 0x080fe2000001080d */
[----:B------:R-:W-:Y:S01]  /*3850*/  FFMA.FTZ R56, R7, R29, R56 ;  /* 0x0000001d07387223 */ /* 0x000fe20000010038 */
[-C--:B------:R-:W-:Y:S01]  /*3860*/  FFMA.FTZ R14, R5, R28.reuse, -R14 ;  /* 0x0000001c050e7223 */ /* 0x080fe2000001080e */
[----:B------:R-:W-:Y:S01]  /*3870*/  FFMA.FTZ R31, R6, R28, R31 ;  /* 0x0000001c061f7223 */ /* 0x000fe2000001001f */
[----:B------:R-:W-:Y:S02]  /*3880*/  F2FP.SATFINITE.E4M3.F32.PACK_AB_MERGE_C R5, R9, R4, R74 ;  /* 0x000000040905723e */ /* 0x000fe4000480704a */
[----:B------:R-:W-:-:S02]  /*3890*/  F2FP.SATFINITE.E4M3.F32.PACK_AB_MERGE_C R4, R71, R8, R73 ;  /* 0x000000084704723e */ /* 0x000fc40004807049 */
[----:B------:R-:W-:Y:S02]  /*38a0*/  F2FP.SATFINITE.E4M3.F32.PACK_AB_MERGE_C R6, R31, R14, R30 ;  /* 0x0000000e1f06723e */ /* 0x000fe4000480701e */
[----:B------:R-:W-:-:S07]  /*38b0*/  F2FP.SATFINITE.E4M3.F32.PACK_AB_MERGE_C R7, R56, R13, R15 ;  /* 0x0000000d3807723e */ /* 0x000fce000480700f */
.L_x_441:
[----:B------:R-:W-:Y:S05]  /*38c0*/  BSYNC B1 ;  /* 0x0000000000017941 */ /* 0x000fea0003800000 */
.L_x_440:
[----:B--2---:R2:W-:Y:S01]  /*38d0*/  ST.E.128 desc[UR40][R10.64], R4 ;  /* 0x000000040a007985 */ /* 0x0045e2000c101d28 */
[----:B------:R-:W-:Y:S05]  /*38e0*/  BRA `(.L_x_435) ;  /* 0x0000001400347947 */ /* 0x000fea0003800000 */
.L_x_428:
[----:B------:R-:W0:Y:S01]  /*38f0*/  S2R R8, SR_TID.X ;  /* 0x0000000000087919 */ /* 0x000e220000002100 */
[----:B------:R-:W-:Y:S01]  /*3900*/  IMAD R66, R2, -0xa0, R44 ;  /* 0xffffff6002427824 */ /* 0x000fe200078e022c */
[----:B------:R-:W2:Y:S04]  /*3910*/  LDL R14, [R1+0xc] ;  /* 0x00000c00010e7983 */ /* 0x000ea80000100800 */
[----:B------:R-:W-:Y:S01]  /*3920*/  VIMNMX R66, R66, 0xa0, PT ;  /* 0x000000a042427848 */ /* 0x000fe20003fe0100 */
[----:B0-----:R-:W-:-:S05]  /*3930*/  VIADD R8, R8, 0xffffff80 ;  /* 0xffffff8008087836 */ /* 0x001fca0000000000 */
[----:B------:R-:W-:-:S04]  /*3940*/  LEA.HI R8, R8, R8, RZ, 0x1 ;  /* 0x0000000808087211 */ /* 0x000fc800078f08ff */
[----:B------:R-:W-:-:S04]  /*3950*/  SHF.R.S32.HI R8, RZ, 0x1, R8 ;  /* 0x00000001ff087819 */ /* 0x000fc80000011408 */
[----:B------:R-:W-:-:S04]  /*3960*/  ISETP.GE.AND P3, PT, R8, R66, PT ;  /* 0x000000420800720c */ /* 0x000fc80003f66270 */
[----:B------:R-:W-:-:S13]  /*3970*/  ISETP.GE.OR P4, PT, R16, R69, P3 ;  /* 0x000000451000720c */ /* 0x000fda0001f86670 */
[----:B------:R-:W0:Y:S02]  /*3980*/  @!P4 LDC.64 R8, c[0x0][0x3e8] ;  /* 0x0000fa00ff08cb82 */ /* 0x000e240000000a00 */
[----:B0-----:R-:W-:-:S04]  /*3990*/  @!P4 IADD3 R8, P5, P6, R34, R8, R6 ;  /* 0x000000082208c210 */ /* 0x001fc80007ebe006 */
[----:B------:R-:W-:Y:S02]  /*39a0*/  @!P4 IADD3.X R9, R52, R9, R10, P5, P6 ;  /* 0x000000093409c210 */ /* 0x000fe40002fec40a */
[----:B------:R-:W0:Y:S01]  /*39b0*/  @!P4 LDC.64 R10, c[0x0][0x400] ;  /* 0x00010000ff0acb82 */ /* 0x000e220000000a00 */
[----:B------:R-:W-:Y:S02]  /*39c0*/  CS2R R6, SRZ ;  /* 0x0000000000067805 */ /* 0x000fe4000001ff00 */
[----:B------:R-:W-:Y:S02]  /*39d0*/  CS2R R30, SRZ ;  /* 0x00000000001e7805 */ /* 0x000fe4000001ff00 */
[----:B------:R-:W-:Y:S02]  /*39e0*/  CS2R R28, SRZ ;  /* 0x00000000001c7805 */ /* 0x000fe4000001ff00 */
[----:B0-----:R-:W-:Y:S02]  /*39f0*/  @!P4 IADD3 R10, P5, P6, R40, R10, R4 ;  /* 0x0000000a280ac210 */ /* 0x001fe40007ebe004 */
[----:B------:R-:W-:-:S02]  /*3a00*/  CS2R R4, SRZ ;  /* 0x0000000000047805 */ /* 0x000fc4000001ff00 */
[----:B------:R-:W-:-:S04]  /*3a10*/  @!P4 IADD3.X R11, R54, R11, R12, P5, P6 ;  /* 0x0000000b360bc210 */ /* 0x000fc80002fec40c */
[----:B------:R-:W3:Y:S04]  /*3a20*/  @!P4 LDG.E.128 R4, desc[UR40][R8.64] ;  /* 0x000000280804c981 */ /* 0x000ee8000c1e1d00 */
[----:B------:R-:W4:Y:S01]  /*3a30*/  @!P4 LDG.E.128 R28, desc[UR40][R10.64] ;  /* 0x000000280a1cc981 */ /* 0x000f22000c1e1d00 */
[----:B------:R-:W-:Y:S02]  /*3a40*/  ISETP.GE.AND P5, PT, R16, R69, PT ;  /* 0x000000451000720c */ /* 0x000fe40003fa6270 */
[----:B--2---:R-:W-:Y:S01]  /*3a50*/  ISETP.NE.AND P4, PT, R14, 0x3, PT ;  /* 0x000000030e00780c */ /* 0x004fe20003f85270 */
[----:B---3--:R-:W-:Y:S01]  /*3a60*/  IMAD.MOV.U32 R73, RZ, RZ, R6 ;  /* 0x000000ffff497224 */ /* 0x008fe200078e0006 */
[----:B------:R-:W-:Y:S01]  /*3a70*/  MOV R75, R4 ;  /* 0x00000004004b7202 */ /* 0x000fe20000000f00 */
[----:B----4-:R-:W-:-:S02]  /*3a80*/  IMAD.MOV.U32 R74, RZ, RZ, R30 ;  /* 0x000000ffff4a7224 */ /* 0x010fc400078e001e */
[----:B------:R-:W-:-:S08]  /*3a90*/  IMAD.MOV.U32 R76, RZ, RZ, R28 ;  /* 0x000000ffff4c7224 */ /* 0x000fd000078e001c */
[----:B------:R-:W-:Y:S05]  /*3aa0*/  @!P4 BRA `(.L_x_442) ;  /* 0x000000000004c947 */ /* 0x000fea0003800000 */
[----:B------:R-:W-:Y:S01]  /*3ab0*/  BPT.TRAP 0x1 ;  /* 0x000000040000795c */ /* 0x000fe20000300000 */
.L_x_442:
[----:B------:R-:W2:Y:S01]  /*3ac0*/  LDL R8, [R1] ;  /* 0x0000000001087983 */ /* 0x000ea20000100800 */
[----:B------:R-:W-:Y:S01]  /*3ad0*/  IMAD R67, R19, 0x8, R18 ;  /* 0x0000000813437824 */ /* 0x000fe200078e0212 */
[----:B------:R-:W-:Y:S01]  /*3ae0*/  BSSY B1, `(.L_x_443) ;  /* 0x0000004000017945 */ /* 0x000fe20003800000 */
[----:B--2---:R-:W-:-:S04]  /*3af0*/  SHF.L.U32 R68, R8, 0x1f, RZ ;  /* 0x0000001f08447819 */ /* 0x004fc800000006ff */
[----:B------:R-:W0:Y:S02]  /*3b00*/  SYNCS.PHASECHK.TRANS64.TRYWAIT P6, [R67+URZ+0x13290], R68 ;  /* 0x01329044430075a7 */ /* 0x000e2400080c017f */
[----:B0-----:R-:W-:Y:S05]  /*3b10*/  @!P6 BRA `(.L_x_444) ;  /* 0x0000015800ece947 */ /* 0x001fea0003800000 */
.L_x_664:
[----:B------:R-:W-:Y:S05]  /*3b20*/  BSYNC B1 ;  /* 0x0000000000017941 */ /* 0x000fea0003800000 */
.L_x_443:
[----:B------:R-:W-:-:S03]  /*3b30*/  UMOV UR4, 0xffffffff ;  /* 0xffffffff00047882 */ /* 0x000fc60000000000 */
[----:B------:R-:W-:Y:S05]  /*3b40*/  BRA.DIV UR4, `(.L_x_445) ;  /* 0x0000015a04f47947 */ /* 0x000fea000b800000 */
[----:B------:R1:W2:Y:S04]  /*3b50*/  SHFL.IDX PT, R70, R13, RZ, 0x1e1f ;  /* 0x001e1fff0d467589 */ /* 0x0002a800000e0000 */
[----:B------:R-:W3:Y:S02]  /*3b60*/  SHFL.IDX PT, R72, R72, RZ, 0x1e1f ;  /* 0x001e1fff48487589 */ /* 0x000ee400000e0000 */
.L_x_668:
[----:B------:R-:W4:Y:S02]  /*3b70*/  LDC R71, c[0x0][0x2f4] ;  /* 0x0000bd00ff477b82 */ /* 0x000f240000000800 */
[----:B----4-:R-:W-:-:S13]  /*3b80*/  ISETP.GE.OR P3, PT, R16, R71, P3 ;  /* 0x000000471000720c */ /* 0x010fda0001f66670 */
[----:B------:R-:W-:Y:S05]  /*3b90*/  @P3 BRA `(.L_x_435) ;  /* 0x0000001000883947 */ /* 0x000fea0003800000 */
[----:B------:R-:W4:Y:S04]  /*3ba0*/  LDL R12, [R1+0x2c] ;  /* 0x00002c00010c7983 */ /* 0x000f280000100800 */
[----:B------:R-:W5:Y:S04]  /*3bb0*/  LDL R11, [R1+0x30] ;  /* 0x00003000010b7983 */ /* 0x000f680000100800 */
[----:B------:R-:W5:Y:S01]  /*3bc0*/  LDL R10, [R1+0x34] ;  /* 0x00003400010a7983 */ /* 0x000f620000100800 */
[----:B------:R-:W-:Y:S01]  /*3bd0*/  IMAD.IADD R9, R71, 0x1, -R48 ;  /* 0x0000000147097824 */ /* 0x000fe200078e0a30 */
[----:B---3--:R-:W-:Y:S01]  /*3be0*/  IADD3 R56, P3, R55, R72, RZ ;  /* 0x0000004837387210 */ /* 0x008fe20007f7e0ff */
[----:B------:R-:W-:Y:S03]  /*3bf0*/  BSSY B1, `(.L_x_446) ;  /* 0x00000e0000017945 */ /* 0x000fe60003800000 */
[----:B------:R-:W-:-:S02]  /*3c00*/  SEL R9, R48, R9, !P0 ;  /* 0x0000000930097207 */ /* 0x000fc40004000000 */
[----:B--2---:R-:W-:Y:S02]  /*3c10*/  LEA.HI.X.SX32 R57, R55, R70, 0x1, P3 ;  /* 0x0000004637397211 */ /* 0x004fe400018f0eff */
[----:B------:R-:W-:-:S04]  /*3c20*/  SHF.R.S32.HI R8, RZ, 0x1f, R9 ;  /* 0x0000001fff087819 */ /* 0x000fc80000011409 */
[----:B------:R-:W-:Y:S01]  /*3c30*/  LEA.HI R8, R8, R9, RZ, 0x5 ;  /* 0x0000000908087211 */ /* 0x000fe200078f28ff */
[----:B------:R-:W-:-:S03]  /*3c40*/  IMAD R9, R19, 0x2800, R59 ;  /* 0x0000280013097824 */ /* 0x000fc600078e023b */
[----:B------:R-:W-:Y:S01]  /*3c50*/  SHF.R.S32.HI R8, RZ, 0x5, R8 ;  /* 0x00000005ff087819 */ /* 0x000fe20000011408 */
[----:B------:R-:W-:-:S03]  /*3c60*/  IMAD.IADD R9, R18, 0x1, R9 ;  /* 0x0000000112097824 */ /* 0x000fc600078e0209 */
[----:B------:R-:W-:-:S05]  /*3c70*/  LEA.HI.SX32 R8, R45, R8, 0x1c ;  /* 0x000000082d087211 */ /* 0x000fca00078fe2ff */
[----:B------:R-:W-:-:S05]  /*3c80*/  IMAD.SHL.U32 R69, R8, 0x10, RZ ;  /* 0x0000001008457824 */ /* 0x000fca00078e00ff */
[----:B----4-:R-:W-:-:S04]  /*3c90*/  LOP3.LUT R8, R12, 0x30, R69, 0xf8, !PT ;  /* 0x000000300c087812 */ /* 0x010fc800078ef845 */
[----:B-----5:R-:W-:-:S04]  /*3ca0*/  LOP3.LUT R8, R8, R11, RZ, 0x3c, !PT ;  /* 0x0000000b08087212 */ /* 0x020fc800078e3cff */
[----:B------:R-:W-:-:S05]  /*3cb0*/  IADD3 R8, R10, R8, RZ ;  /* 0x000000080a087210 */ /* 0x000fca0007ffe0ff */
[----:B------:R-:W-:-:S04]  /*3cc0*/  IMAD R11, R19, 0x2800, R8 ;  /* 0x00002800130b7824 */ /* 0x000fc800078e0208 */
[----:B------:R-:W-:Y:S02]  /*3cd0*/  IMAD.IADD R12, R18, 0x1, R11 ;  /* 0x00000001120c7824 */ /* 0x000fe400078e020b */
[----:B------:R-:W2:Y:S04]  /*3ce0*/  LDS.128 R8, [R9+0xe000] ;  /* 0x00e0000009087984 */ /* 0x000ea80000000c00 */
[----:B-1----:R-:W1:Y:S01]  /*3cf0*/  LDS.128 R12, [R12+0xe000] ;  /* 0x00e000000c0c7984 */ /* 0x002e620000000c00 */
[----:B------:R-:W-:Y:S05]  /*3d00*/  @P5 BRA `(.L_x_447) ;  /* 0x0000000c00385947 */ /* 0x000fea0003800000 */
[--C-:B------:R-:W-:Y:S01]  /*3d10*/  SHF.R.U32.HI R85, RZ, 0x8, R5.reuse ;  /* 0x00000008ff557819 */ /* 0x100fe20000011605 */
[----:B--2---:R-:W-:Y:S01]  /*3d20*/  IMAD.MOV.U32 R28, RZ, RZ, R8 ;  /* 0x000000ffff1c7224 */ /* 0x004fe200078e0008 */
[----:B------:R-:W-:Y:S02]  /*3d30*/  LOP3.LUT R4, R5, 0xff0000ff, RZ, 0xc0, !PT ;  /* 0xff0000ff05047812 */ /* 0x000fe400078ec0ff */
[----:B------:R-:W-:Y:S01]  /*3d40*/  SHF.R.U32.HI R84, RZ, 0x10, R5 ;  /* 0x00000010ff547819 */ /* 0x000fe20000011605 */
[----:B------:R-:W-:Y:S01]  /*3d50*/  IMAD.SHL.U32 R5, R85, 0x100, RZ ;  /* 0x0000010055057824 */ /* 0x000fe200078e00ff */
[----:B------:R-:W-:Y:S02]  /*3d60*/  SHF.R.U32.HI R80, RZ, 0x8, R29 ;  /* 0x00000008ff507819 */ /* 0x000fe4000001161d */
[----:B------:R-:W-:Y:S02]  /*3d70*/  SHF.R.U32.HI R78, RZ, 0x8, R31 ;  /* 0x00000008ff4e7819 */ /* 0x000fe4000001161f */
[----:B------:R-:W-:-:S02]  /*3d80*/  SHF.R.U32.HI R81, RZ, 0x8, R7 ;  /* 0x00000008ff517819 */ /* 0x000fc40000011607 */
[----:B------:R-:W-:Y:S01]  /*3d90*/  LOP3.LUT R6, R7, 0xff0000ff, RZ, 0xc0, !PT ;  /* 0xff0000ff07067812 */ /* 0x000fe200078ec0ff */
[----:B------:R-:W-:Y:S01]  /*3da0*/  IMAD.SHL.U32 R8, R78, 0x100, RZ ;  /* 0x000001004e087824 */ /* 0x000fe200078e00ff */
[----:B------:R-:W-:Y:S02]  /*3db0*/  SHF.R.U32.HI R83, RZ, 0x10, R7 ;  /* 0x00000010ff537819 */ /* 0x000fe40000011607 */
[----:B------:R-:W-:Y:S02]  /*3dc0*/  LOP3.LUT R77, R31, 0xff0000ff, RZ, 0xc0, !PT ;  /* 0xff0000ff1f4d7812 */ /* 0x000fe400078ec0ff */
[----:B------:R-:W-:Y:S01]  /*3dd0*/  SHF.R.U32.HI R82, RZ, 0x10, R31 ;  /* 0x00000010ff527819 */ /* 0x000fe2000001161f */
[----:B------:R-:W-:Y:S01]  /*3de0*/  IMAD.SHL.U32 R31, R80, 0x100, RZ ;  /* 0x00000100501f7824 */ /* 0x000fe200078e00ff */
[----:B------:R-:W-:Y:S01]  /*3df0*/  LOP3.LUT R4, R4, 0xff00, R5, 0xf8, !PT ;  /* 0x0000ff0004047812 */ /* 0x000fe200078ef805 */
[----:B------:R-:W-:Y:S01]  /*3e00*/  IMAD.U32 R5, R84, 0x10000, RZ ;  /* 0x0001000054057824 */ /* 0x000fe200078e00ff */
[----:B------:R-:W-:-:S02]  /*3e10*/  LOP3.LUT R30, R29, 0xff0000ff, RZ, 0xc0, !PT ;  /* 0xff0000ff1d1e7812 */ /* 0x000fc400078ec0ff */
[----:B------:R-:W-:Y:S01]  /*3e20*/  SHF.R.U32.HI R79, RZ, 0x10, R29 ;  /* 0x00000010ff4f7819 */ /* 0x000fe2000001161d */
[----:B-1----:R-:W-:Y:S01]  /*3e30*/  IMAD.MOV.U32 R29, RZ, RZ, R12 ;  /* 0x000000ffff1d7224 */ /* 0x002fe200078e000c */
[----:B------:R-:W-:Y:S02]  /*3e40*/  SHF.L.U32 R7, R81, 0x8, RZ ;  /* 0x0000000851077819 */ /* 0x000fe400000006ff */
[----:B------:R-:W-:Y:S02]  /*3e50*/  LOP3.LUT R80, R30, 0xff00, R31, 0xf8, !PT ;  /* 0x0000ff001e507812 */ /* 0x000fe400078ef81f */
[----:B------:R-:W-:Y:S02]  /*3e60*/  LOP3.LUT R7, R6, 0xff00, R7, 0xf8, !PT ;  /* 0x0000ff0006077812 */ /* 0x000fe400078ef807 */
[----:B------:R-:W-:Y:S02]  /*3e70*/  LOP3.LUT R81, R77, 0xff00, R8, 0xf8, !PT ;  /* 0x0000ff004d517812 */ /* 0x000fe400078ef808 */
[----:B------:R-:W-:Y:S01]  /*3e80*/  LOP3.LUT R6, R4, 0xff0000, R5, 0xf8, !PT ;  /* 0x00ff000004067812 */ /* 0x000fe200078ef805 */
[----:B------:R-:W-:Y:S01]  /*3e90*/  IMAD.U32 R4, R83, 0x10000, RZ ;  /* 0x0001000053047824 */ /* 0x000fe200078e00ff */
[----:B------:R-:W-:-:S02]  /*3ea0*/  F2FP.F16.E4M3.UNPACK_B R78, R76.H1 ;  /* 0x0000004cff4e723e */ /* 0x000fc400030006ff */
[----:B------:R-:W-:Y:S02]  /*3eb0*/  F2FP.F16.E4M3.UNPACK_B R77, R29.H1 ;  /* 0x0000001dff4d723e */ /* 0x000fe400030006ff */
[----:B------:R-:W-:Y:S01]  /*3ec0*/  F2FP.F16.E4M3.UNPACK_B R30, R28.H1 ;  /* 0x0000001cff1e723e */ /* 0x000fe200030006ff */
[----:B------:R-:W-:Y:S01]  /*3ed0*/  HADD2.F32 R5, -RZ, R78.H0_H0 ;  /* 0x2000004eff057230 */ /* 0x000fe20000004100 */
[----:B------:R-:W-:Y:S01]  /*3ee0*/  LOP3.LUT R4, R7, 0xff0000, R4, 0xf8, !PT ;  /* 0x00ff000007047812 */ /* 0x000fe200078ef804 */
[----:B------:R-:W-:Y:S01]  /*3ef0*/  HADD2.F32 R12, -RZ, R77.H0_H0 ;  /* 0x2000004dff0c7230 */ /* 0x000fe20000004100 */
[----:B------:R-:W-:Y:S01]  /*3f00*/  F2FP.F16.E4M3.UNPACK_B R31, R75.H1 ;  /* 0x0000004bff1f723e */ /* 0x000fe200030006ff */
[----:B------:R-:W-:Y:S01]  /*3f10*/  HADD2.F32 R8, -RZ, R30.H0_H0 ;  /* 0x2000001eff087230 */ /* 0x000fe20000004100 */
[----:B------:R-:W-:Y:S01]  /*3f20*/  SHF.L.U32 R82, R82, 0x10, RZ ;  /* 0x0000001052527819 */ /* 0x000fe200000006ff */
[----:B------:R-:W-:Y:S02]  /*3f30*/  IMAD.U32 R7, R79, 0x10000, RZ ;  /* 0x000100004f077824 */ /* 0x000fe400078e00ff */
[----:B------:R-:W-:Y:S01]  /*3f40*/  FMUL.FTZ R83, R12, R5 ;  /* 0x000000050c537220 */ /* 0x000fe20000410000 */
[----:B------:R-:W-:-:S02]  /*3f50*/  HADD2.F32 R79, -RZ, R31.H0_H0 ;  /* 0x2000001fff4f7230 */ /* 0x000fc40000004100 */
[----:B------:R-:W-:Y:S01]  /*3f60*/  FMUL.FTZ R85, R8, R5 ;  /* 0x0000000508557220 */ /* 0x000fe20000410000 */
[----:B------:R-:W-:Y:S01]  /*3f70*/  LOP3.LUT R5, R81, 0xff0000, R82, 0xf8, !PT ;  /* 0x00ff000051057812 */ /* 0x000fe200078ef852 */
[----:B------:R-:W-:Y:S01]  /*3f80*/  HADD2.F32 R82, -RZ, R78.H1_H1 ;  /* 0x3000004eff527230 */ /* 0x000fe20000004100 */
[----:B------:R-:W-:Y:S01]  /*3f90*/  LOP3.LUT R7, R80, 0xff0000, R7, 0xf8, !PT ;  /* 0x00ff000050077812 */ /* 0x000fe200078ef807 */
[----:B------:R-:W-:Y:S01]  /*3fa0*/  HADD2.F32 R80, -RZ, R31.H1_H1 ;  /* 0x3000001fff507230 */ /* 0x000fe20000004100 */
[----:B------:R-:W-:Y:S01]  /*3fb0*/  F2FP.F16.E4M3.UNPACK_B R81, R76 ;  /* 0x0000004cff51723e */ /* 0x000fe200020006ff */
[----:B------:R-:W-:Y:S01]  /*3fc0*/  HADD2.F32 R77, -RZ, R77.H1_H1 ;  /* 0x3000004dff4d7230 */ /* 0x000fe20000004100 */
[----:B------:R-:W-:Y:S01]  /*3fd0*/  F2FP.F16.E4M3.UNPACK_B R78, R75 ;  /* 0x0000004bff4e723e */ /* 0x000fe200020006ff */
[----:B------:R-:W-:Y:S01]  /*3fe0*/  HADD2.F32 R31, -RZ, R30.H1_H1 ;  /* 0x3000001eff1f7230 */ /* 0x000fe20000004100 */
[----:B------:R-:W-:Y:S01]  /*3ff0*/  F2FP.F16.E4M3.UNPACK_B R76, R29 ;  /* 0x0000001dff4c723e */ /* 0x000fe200020006ff */
[----:B------:R-:W-:Y:S01]  /*4000*/  FFMA.FTZ R8, R8, R79, -R83 ;  /* 0x0000004f08087223 */ /* 0x000fe20000010853 */
[----:B------:R-:W-:Y:S01]  /*4010*/  F2FP.F16.E4M3.UNPACK_B R75, R28 ;  /* 0x0000001cff4b723e */ /* 0x000fe200020006ff */
[----:B------:R-:W-:Y:S01]  /*4020*/  FMUL.FTZ R84, R77, R82 ;  /* 0x000000524d547220 */ /* 0x000fe20000410000 */
[----:B------:R-:W-:-:S02]  /*4030*/  HADD2.F32 R83, -RZ, R81.H0_H0 ;  /* 0x20000051ff537230 */ /* 0x000fc40000004100 */
[C---:B------:R-:W-:Y:S01]  /*4040*/  FMUL.FTZ R82, R31.reuse, R82 ;  /* 0x000000521f527220 */ /* 0x040fe20000410000 */
[----:B------:R-:W-:Y:S02]  /*4050*/  HADD2.F32 R28, -RZ, R76.H0_H0 ;  /* 0x2000004cff1c7230 */ /* 0x000fe40000004100 */
[-C--:B------:R-:W-:Y:S01]  /*4060*/  FFMA.FTZ R29, R31, R80.reuse, -R84 ;  /* 0x000000501f1d7223 */ /* 0x080fe20000010854 */
[----:B------:R-:W-:Y:S02]  /*4070*/  HADD2.F32 R30, -RZ, R75.H0_H0 ;  /* 0x2000004bff1e7230 */ /* 0x000fe40000004100 */
[----:B------:R-:W-:Y:S01]  /*4080*/  FFMA.FTZ R12, R12, R79, R85 ;  /* 0x0000004f0c0c7223 */ /* 0x000fe20000010055 */
[----:B------:R-:W-:Y:S01]  /*4090*/  FFMA.FTZ R31, R77, R80, R82 ;  /* 0x000000504d1f7223 */ /* 0x000fe20000010052 */
[----:B------:R-:W-:Y:S02]  /*40a0*/  HADD2.F32 R79, -RZ, R78.H0_H0 ;  /* 0x2000004eff4f7230 */ /* 0x000fe40000004100 */
[----:B------:R-:W-:Y:S01]  /*40b0*/  FMUL.FTZ R85, R28, R83 ;  /* 0x000000531c557220 */ /* 0x000fe20000410000 */
[----:B------:R-:W-:-:S02]  /*40c0*/  HADD2.F32 R80, -RZ, R81.H1_H1 ;  /* 0x30000051ff507230 */ /* 0x000fc40000004100 */
[C---:B------:R-:W-:Y:S01]  /*40d0*/  FMUL.FTZ R83, R30.reuse, R83 ;  /* 0x000000531e537220 */ /* 0x040fe20000410000 */
[----:B------:R-:W-:Y:S02]  /*40e0*/  HADD2.F32 R77, -RZ, R76.H1_H1 ;  /* 0x3000004cff4d7230 */ /* 0x000fe40000004100 */
[-C--:B------:R-:W-:Y:S01]  /*40f0*/  FFMA.FTZ R30, R30, R79.reuse, -R85 ;  /* 0x0000004f1e1e7223 */ /* 0x080fe20000010855 */
[----:B------:R-:W-:Y:S02]  /*4100*/  HADD2.F32 R75, -RZ, R75.H1_H1 ;  /* 0x3000004bff4b7230 */ /* 0x000fe40000004100 */
[----:B------:R-:W-:Y:S01]  /*4110*/  FFMA.FTZ R28, R28, R79, R83 ;  /* 0x0000004f1c1c7223 */ /* 0x000fe20000010053 */
[----:B------:R-:W-:Y:S02]  /*4120*/  HADD2.F32 R78, -RZ, R78.H1_H1 ;  /* 0x3000004eff4e7230 */ /* 0x000fe40000004100 */
[----:B------:R-:W-:Y:S01]  /*4130*/  FMUL.FTZ R76, R77, R80 ;  /* 0x000000504d4c7220 */ /* 0x000fe20000410000 */
[----:B------:R-:W-:Y:S01]  /*4140*/  F2FP.F16.E4M3.UNPACK_B R81, R74.H1 ;  /* 0x0000004aff51723e */ /* 0x000fe200030006ff */
[C---:B------:R-:W-:Y:S01]  /*4150*/  FMUL.FTZ R84, R75.reuse, R80 ;  /* 0x000000504b547220 */ /* 0x040fe20000410000 */
[----:B------:R-:W-:Y:S01]  /*4160*/  F2FP.F16.E4M3.UNPACK_B R79, R14.H1 ;  /* 0x0000000eff4f723e */ /* 0x000fe200030006ff */
[----:B------:R-:W-:Y:S01]  /*4170*/  FFMA.FTZ R75, R75, R78, -R76 ;  /* 0x0000004e4b4b7223 */ /* 0x000fe2000001084c */
[----:B------:R-:W-:Y:S01]  /*4180*/  F2FP.F16.E4M3.UNPACK_B R82, R73.H1 ;  /* 0x00000049ff52723e */ /* 0x000fe200030006ff */
[----:B------:R-:W-:Y:S01]  /*4190*/  HADD2.F32 R85, -RZ, R81.H0_H0 ;  /* 0x20000051ff557230 */ /* 0x000fe20000004100 */
[----:B------:R-:W-:Y:S01]  /*41a0*/  F2FP.F16.E4M3.UNPACK_B R76, R10.H1 ;  /* 0x0000000aff4c723e */ /* 0x000fe200030006ff */
[----:B------:R-:W-:-:S02]  /*41b0*/  HADD2.F32 R80, -RZ, R79.H0_H0 ;  /* 0x2000004fff507230 */ /* 0x000fc40000004100 */
[----:B------:R-:W-:Y:S01]  /*41c0*/  FFMA.FTZ R77, R77, R78, R84 ;  /* 0x0000004e4d4d7223 */ /* 0x000fe20000010054 */
[----:B------:R-:W-:Y:S01]  /*41d0*/  HADD2.F32 R83, -RZ, R82.H0_H0 ;  /* 0x20000052ff537230 */ /* 0x000fe20000004100 */
[----:B------:R-:W-:Y:S01]  /*41e0*/  F2FP.F16.E4M3.UNPACK_B R10, R10 ;  /* 0x0000000aff0a723e */ /* 0x000fe200020006ff */
[--C-:B------:R-:W-:Y:S02]  /*41f0*/  HADD2.F32 R78, -RZ, R76.reuse.H0_H0 ;  /* 0x2000004cff4e7230 */ /* 0x100fe40000004100 */
[-C--:B------:R-:W-:Y:S01]  /*4200*/  FMUL.FTZ R87, R80, R85.reuse ;  /* 0x0000005550577220 */ /* 0x080fe20000410000 */
[----:B------:R-:W-:Y:S01]  /*4210*/  HADD2.F32 R84, -RZ, R81.H1_H1 ;  /* 0x30000051ff547230 */ /* 0x000fe20000004100 */
[----:B------:R-:W-:Y:S01]  /*4220*/  F2FP.SATFINITE.E4M3.F32.PACK_AB_MERGE_C R8, R29, R8, RZ ;  /* 0x000000081d08723e */ /* 0x000fe200048070ff */
[----:B------:R-:W-:Y:S02]  /*4230*/  HADD2.F32 R81, -RZ, R79.H1_H1 ;  /* 0x3000004fff517230 */ /* 0x000fe40000004100 */
[----:B------:R-:W-:Y:S01]  /*4240*/  FMUL.FTZ R85, R78, R85 ;  /* 0x000000554e557220 */ /* 0x000fe20000410000 */
[----:B------:R-:W-:-:S02]  /*4250*/  HADD2.F32 R79, -RZ, R76.H1_H1 ;  /* 0x3000004cff4f7230 */ /* 0x000fc40000004100 */
[-C--:B------:R-:W-:Y:S01]  /*4260*/  FFMA.FTZ R76, R78, R83.reuse, -R87 ;  /* 0x000000534e4c7223 */ /* 0x080fe20000010857 */
[----:B------:R-:W-:Y:S01]  /*4270*/  F2FP.F16.E4M3.UNPACK_B R78, R74 ;  /* 0x0000004aff4e723e */ /* 0x000fe200020006ff */
[----:B------:R-:W-:Y:S01]  /*4280*/  FMUL.FTZ R86, R81, R84 ;  /* 0x0000005451567220 */ /* 0x000fe20000410000 */
[----:B------:R-:W-:Y:S01]  /*4290*/  F2FP.F16.E4M3.UNPACK_B R74, R14 ;  /* 0x0000000eff4a723e */ /* 0x000fe200020006ff */
[----:B------:R-:W-:Y:S01]  /*42a0*/  FMUL.FTZ R88, R79, R84 ;  /* 0x000000544f587220 */ /* 0x000fe20000410000 */
[----:B------:R-:W-:Y:S01]  /*42b0*/  FFMA.FTZ R84, R80, R83, R85 ;  /* 0x0000005350547223 */ /* 0x000fe20000010055 */
[----:B------:R-:W-:Y:S01]  /*42c0*/  HADD2.F32 R82, -RZ, R82.H1_H1 ;  /* 0x30000052ff527230 */ /* 0x000fe20000004100 */
[----:B------:R-:W-:Y:S01]  /*42d0*/  F2FP.SATFINITE.E4M3.F32.PACK_AB_MERGE_C R12, R31, R12, RZ ;  /* 0x0000000c1f0c723e */ /* 0x000fe200048070ff */
[--C-:B------:R-:W-:Y:S01]  /*42e0*/  HADD2.F32 R80, -RZ, R78.reuse.H0_H0 ;  /* 0x2000004eff507230 */ /* 0x100fe20000004100 */
[----:B------:R-:W-:Y:S01]  /*42f0*/  F2FP.SATFINITE.E4M3.F32.PACK_AB_MERGE_C R8, R75, R30, R8 ;  /* 0x0000001e4b08723e */ /* 0x000fe20004807008 */
[----:B------:R-:W-:Y:S01]  /*4300*/  HADD2.F32 R83, -RZ, R78.H1_H1 ;  /* 0x3000004eff537230 */ /* 0x000fe20000004100 */
[----:B------:R-:W-:Y:S01]  /*4310*/  F2FP.F16.E4M3.UNPACK_B R78, R73 ;  /* 0x00000049ff4e723e */ /* 0x000fe200020006ff */
[----:B------:R-:W-:-:S02]  /*4320*/  HADD2.F32 R73, -RZ, R74.H0_H0 ;  /* 0x2000004aff497230 */ /* 0x000fc40000004100 */
[-C--:B------:R-:W-:Y:S01]  /*4330*/  FFMA.FTZ R89, R79, R82.reuse, -R86 ;  /* 0x000000524f597223 */ /* 0x080fe20000010856 */
[----:B------:R-:W-:Y:S02]  /*4340*/  HADD2.F32 R14, -RZ, R10.H0_H0 ;  /* 0x2000000aff0e7230 */ /* 0x000fe40000004100 */
[----:B------:R-:W-:Y:S01]  /*4350*/  FFMA.FTZ R91, R81, R82, R88 ;  /* 0x00000052515b7223 */ /* 0x000fe20000010058 */
[----:B------:R-:W-:Y:S02]  /*4360*/  HADD2.F32 R74, -RZ, R74.H1_H1 ;  /* 0x3000004aff4a7230 */ /* 0x000fe40000004100 */
[-C--:B------:R-:W-:Y:S01]  /*4370*/  FMUL.FTZ R85, R73, R80.reuse ;  /* 0x0000005049557220 */ /* 0x080fe20000410000 */
[----:B------:R-:W-:Y:S02]  /*4380*/  HADD2.F32 R10, -RZ, R10.H1_H1 ;  /* 0x3000000aff0a7230 */ /* 0x000fe40000004100 */
[----:B------:R-:W-:Y:S01]  /*4390*/  FMUL.FTZ R80, R14, R80 ;  /* 0x000000500e507220 */ /* 0x000fe20000410000 */
[----:B------:R-:W-:-:S02]  /*43a0*/  HADD2.F32 R79, -RZ, R78.H0_H0 ;  /* 0x2000004eff4f7230 */ /* 0x000fc40000004100 */
[----:B------:R-:W-:Y:S01]  /*43b0*/  FMUL.FTZ R87, R74, R83 ;  /* 0x000000534a577220 */ /* 0x000fe20000410000 */
[----:B------:R-:W-:Y:S01]  /*43c0*/  HADD2.F32 R81, -RZ, R78.H1_H1 ;  /* 0x3000004eff517230 */ /* 0x000fe20000004100 */
[----:B------:R-:W-:Y:S01]  /*43d0*/  F2FP.F16.E4M3.UNPACK_B R31, R13 ;  /* 0x0000000dff1f723e */ /* 0x000fe200020006ff */
[----:B------:R-:W-:Y:S01]  /*43e0*/  FMUL.FTZ R83, R10, R83 ;  /* 0x000000530a537220 */ /* 0x000fe20000410000 */
[----:B------:R-:W-:Y:S01]  /*43f0*/  F2FP.F16.E4M3.UNPACK_B R30, R7 ;  /* 0x00000007ff1e723e */ /* 0x000fe200020006ff */
[----:B------:R-:W-:Y:S01]  /*4400*/  FFMA.FTZ R85, R14, R79, -R85 ;  /* 0x0000004f0e557223 */ /* 0x000fe20000010855 */
[----:B------:R-:W-:Y:S01]  /*4410*/  F2FP.F16.E4M3.UNPACK_B R29, R9 ;  /* 0x00000009ff1d723e */ /* 0x000fe200020006ff */
[----:B------:R-:W-:Y:S01]  /*4420*/  FFMA.FTZ R14, R73, R79, R80 ;  /* 0x0000004f490e7223 */ /* 0x000fe20000010050 */
[----:B------:R-:W-:Y:S01]  /*4430*/  FFMA.FTZ R10, R10, R81, -R87 ;  /* 0x000000510a0a7223 */ /* 0x000fe20000010857 */
[----:B------:R-:W-:Y:S01]  /*4440*/  F2FP.SATFINITE.E4M3.F32.PACK_AB_MERGE_C R12, R77, R28, R12 ;  /* 0x0000001c4d0c723e */ /* 0x000fe2000480700c */
[----:B------:R-:W-:Y:S01]  /*4450*/  HADD2.F32 R73, -RZ, R31.H0_H0 ;  /* 0x2000001fff497230 */ /* 0x000fe20000004100 */
[----:B------:R-:W-:Y:S01]  /*4460*/  F2FP.SATFINITE.E4M3.F32.PACK_AB_MERGE_C R76, R89, R76, RZ ;  /* 0x0000004c594c723e */ /* 0x000fe200048070ff */
[----:B------:R-:W-:Y:S01]  /*4470*/  HADD2.F32 R77, -RZ, R30.H0_H0 ;  /* 0x2000001eff4d7230 */ /* 0x000fe20000004100 */
[----:B------:R-:W-:Y:S01]  /*4480*/  F2FP.F16.E4M3.UNPACK_B R75, R6 ;  /* 0x00000006ff4b723e */ /* 0x000fe200020006ff */
[----:B------:R-:W-:Y:S01]  /*4490*/  HADD2.F32 R28, -RZ, R29.H0_H0 ;  /* 0x2000001dff1c7230 */ /* 0x000fe20000004100 */
[----:B------:R-:W-:Y:S01]  /*44a0*/  F2FP.SATFINITE.E4M3.F32.PACK_AB_MERGE_C R10, R10, R85, R76 ;  /* 0x000000550a0a723e */ /* 0x000fe2000480704c */
[----:B------:R-:W-:Y:S01]  /*44b0*/  FFMA.FTZ R83, R74, R81, R83 ;  /* 0x000000514a537223 */ /* 0x000fe20000010053 */
[----:B------:R-:W-:Y:S01]  /*44c0*/  FMUL.FTZ R79, R73, R77 ;  /* 0x0000004d494f7220 */ /* 0x000fe20000410000 */
[----:B------:R-:W-:-:S02]  /*44d0*/  HADD2.F32 R76, -RZ, R75.H0_H0 ;  /* 0x2000004bff4c7230 */ /* 0x000fc40000004100 */
[C---:B------:R-:W-:Y:S01]  /*44e0*/  FMUL.FTZ R78, R28.reuse, R77 ;  /* 0x0000004d1c4e7220 */ /* 0x040fe20000410000 */
[----:B------:R-:W-:Y:S01]  /*44f0*/  HADD2.F32 R74, -RZ, R31.H1_H1 ;  /* 0x3000001fff4a7230 */ /* 0x000fe20000004100 */
[----:B------:R-:W-:Y:S01]  /*4500*/  F2FP.F16.E4M3.UNPACK_B R13, R13.H1 ;  /* 0x0000000dff0d723e */ /* 0x000fe200030006ff */
        /* <DEDUP_REMOVED lines=11> */
[----:B------:R-:W-:-:S02]  /*45c0*/  HADD2.F32 R73, -RZ, R13.H0_H0 ;  /* 0x2000000dff497230 */ /* 0x000fc40000004100 */
[----:B------:R-:W-:Y:S01]  /*45d0*/  FFMA.FTZ R30, R74, R75, R77 ;  /* 0x0000004b4a1e7223 */ /* 0x000fe2000001004d */
[--C-:B------:R-:W-:Y:S01]  /*45e0*/  HADD2.F32 R78, -RZ, R76.reuse.H0_H0 ;  /* 0x2000004cff4e7230 */ /* 0x100fe20000004100 */
[----:B------:R-:W-:Y:S01]  /*45f0*/  F2FP.SATFINITE.E4M3.F32.PACK_AB_MERGE_C R84, R91, R84, RZ ;  /* 0x000000545b54723e */ /* 0x000fe200048070ff */
[----:B------:R-:W-:Y:S01]  /*4600*/  HADD2.F32 R7, -RZ, R31.H0_H0 ;  /* 0x2000001fff077230 */ /* 0x000fe20000004100 */
[----:B------:R-:W-:Y:S01]  /*4610*/  F2FP.F16.E4M3.UNPACK_B R75, R15 ;  /* 0x0000000fff4b723e */ /* 0x000fe200020006ff */
[----:B------:R-:W-:Y:S02]  /*4620*/  HADD2.F32 R74, -RZ, R13.H1_H1 ;  /* 0x3000000dff4a7230 */ /* 0x000fe40000004100 */
[-C--:B------:R-:W-:Y:S01]  /*4630*/  FMUL.FTZ R80, R73, R78.reuse ;  /* 0x0000004e49507220 */ /* 0x080fe20000410000 */
[----:B------:R-:W-:Y:S02]  /*4640*/  HADD2.F32 R13, -RZ, R76.H1_H1 ;  /* 0x3000004cff0d7230 */ /* 0x000fe40000004100 */
[----:B------:R-:W-:Y:S01]  /*4650*/  FMUL.FTZ R78, R7, R78 ;  /* 0x0000004e074e7220 */ /* 0x000fe20000410000 */
[----:B------:R-:W-:Y:S01]  /*4660*/  HADD2.F32 R76, -RZ, R6.H0_H0 ;  /* 0x20000006ff4c7230 */ /* 0x000fe20000004100 */
[----:B------:R-:W-:Y:S01]  /*4670*/  F2FP.F16.E4M3.UNPACK_B R81, R5 ;  /* 0x00000005ff51723e */ /* 0x000fe200020006ff */
[----:B------:R-:W-:-:S02]  /*4680*/  HADD2.F32 R31, -RZ, R31.H1_H1 ;  /* 0x3000001fff1f7230 */ /* 0x000fc40000004100 */
[CC--:B------:R-:W-:Y:S01]  /*4690*/  FMUL.FTZ R82, R74.reuse, R13.reuse ;  /* 0x0000000d4a527220 */ /* 0x0c0fe20000410000 */
[----:B------:R-:W-:Y:S02]  /*46a0*/  HADD2.F32 R77, -RZ, R6.H1_H1 ;  /* 0x30000006ff4d7230 */ /* 0x000fe40000004100 */
[-C--:B------:R-:W-:Y:S01]  /*46b0*/  FFMA.FTZ R6, R7, R76.reuse, -R80 ;  /* 0x0000004c07067223 */ /* 0x080fe20000010850 */
[----:B------:R-:W-:Y:S01]  /*46c0*/  FFMA.FTZ R7, R73, R76, R78 ;  /* 0x0000004c49077223 */ /* 0x000fe2000001004e */
[C---:B------:R-:W-:Y:S01]  /*46d0*/  FMUL.FTZ R73, R31.reuse, R13 ;  /* 0x0000000d1f497220 */ /* 0x040fe20000410000 */
[----:B------:R-:W-:Y:S01]  /*46e0*/  F2FP.F16.E4M3.UNPACK_B R76, R15.H1 ;  /* 0x0000000fff4c723e */ /* 0x000fe200030006ff */
[----:B------:R-:W-:Y:S01]  /*46f0*/  FFMA.FTZ R13, R31, R77, -R82 ;  /* 0x0000004d1f0d7223 */ /* 0x000fe20000010852 */
[----:B------:R-:W-:Y:S01]  /*4700*/  F2FP.F16.E4M3.UNPACK_B R31, R11 ;  /* 0x0000000bff1f723e */ /* 0x000fe200020006ff */
[----:B------:R-:W-:Y:S01]  /*4710*/  FFMA.FTZ R74, R74, R77, R73 ;  /* 0x0000004d4a4a7223 */ /* 0x000fe20000010049 */
[----:B------:R-:W-:Y:S01]  /*4720*/  F2FP.F16.E4M3.UNPACK_B R82, R5.H1 ;  /* 0x00000005ff52723e */ /* 0x000fe200030006ff */
[----:B------:R-:W-:Y:S01]  /*4730*/  HADD2.F32 R77, -RZ, R75.H0_H0 ;  /* 0x2000004bff4d7230 */ /* 0x000fe20000004100 */
[----:B------:R-:W-:Y:S01]  /*4740*/  F2FP.F16.E4M3.UNPACK_B R11, R11.H1 ;  /* 0x0000000bff0b723e */ /* 0x000fe200030006ff */
[----:B------:R-:W-:Y:S01]  /*4750*/  HADD2.F32 R15, -RZ, R31.H0_H0 ;  /* 0x2000001fff0f7230 */ /* 0x000fe20000004100 */
[----:B------:R-:W-:Y:S01]  /*4760*/  F2FP.SATFINITE.E4M3.F32.PACK_AB_MERGE_C R14, R83, R14, R84 ;  /* 0x0000000e530e723e */ /* 0x000fe20004807054 */
[----:B------:R-:W-:Y:S01]  /*4770*/  HADD2.F32 R84, -RZ, R81.H0_H0 ;  /* 0x20000051ff547230 */ /* 0x000fe20000004100 */
[-C--:B------:R-:W-:Y:S01]  /*4780*/  F2FP.F16.E4M3.UNPACK_B R5, R4.reuse ;  /* 0x00000004ff05723e */ /* 0x080fe200020006ff */
[----:B------:R-:W-:Y:S01]  /*4790*/  HADD2.F32 R83, -RZ, R82.H0_H0 ;  /* 0x20000052ff537230 */ /* 0x000fe20000004100 */
[----:B------:R-:W-:Y:S01]  /*47a0*/  F2FP.F16.E4M3.UNPACK_B R78, R4.H1 ;  /* 0x00000004ff4e723e */ /* 0x000fe200030006ff */
[----:B------:R-:W-:-:S02]  /*47b0*/  HADD2.F32 R4, -RZ, R76.H0_H0 ;  /* 0x2000004cff047230 */ /* 0x000fc40000004100 */
[-C--:B------:R-:W-:Y:S01]  /*47c0*/  FMUL.FTZ R86, R77, R84.reuse ;  /* 0x000000544d567220 */ /* 0x080fe20000410000 */
[----:B------:R-:W-:Y:S02]  /*47d0*/  HADD2.F32 R73, -RZ, R11.H0_H0 ;  /* 0x2000000bff497230 */ /* 0x000fe40000004100 */
[----:B------:R-:W-:Y:S01]  /*47e0*/  FMUL.FTZ R84, R15, R84 ;  /* 0x000000540f547220 */ /* 0x000fe20000410000 */
[----:B------:R-:W-:Y:S02]  /*47f0*/  HADD2.F32 R80, -RZ, R5.H0_H0 ;  /* 0x20000005ff507230 */ /* 0x000fe40000004100 */
[-C--:B------:R-:W-:Y:S01]  /*4800*/  FMUL.FTZ R88, R4, R83.reuse ;  /* 0x0000005304587220 */ /* 0x080fe20000410000 */
[----:B------:R-:W-:Y:S02]  /*4810*/  HADD2.F32 R79, -RZ, R78.H0_H0 ;  /* 0x2000004eff4f7230 */ /* 0x000fe40000004100 */
[----:B------:R-:W-:Y:S01]  /*4820*/  FMUL.FTZ R83, R73, R83 ;  /* 0x0000005349537220 */ /* 0x000fe20000410000 */
[----:B------:R-:W-:-:S02]  /*4830*/  HADD2.F32 R76, -RZ, R76.H1_H1 ;  /* 0x3000004cff4c7230 */ /* 0x000fc40000004100 */
[-C--:B------:R-:W-:Y:S01]  /*4840*/  FFMA.FTZ R86, R15, R80.reuse, -R86 ;  /* 0x000000500f567223 */ /* 0x080fe20000010856 */
[----:B------:R-:W-:Y:S02]  /*4850*/  HADD2.F32 R82, -RZ, R82.H1_H1 ;  /* 0x30000052ff527230 */ /* 0x000fe40000004100 */
[----:B------:R-:W-:Y:S01]  /*4860*/  FFMA.FTZ R84, R77, R80, R84 ;  /* 0x000000504d547223 */ /* 0x000fe20000010054 */
[----:B------:R-:W-:Y:S02]  /*4870*/  HADD2.F32 R11, -RZ, R11.H1_H1 ;  /* 0x3000000bff0b7230 */ /* 0x000fe40000004100 */
[----:B------:R-:W-:Y:S01]  /*4880*/  FFMA.FTZ R83, R4, R79, R83 ;  /* 0x0000004f04537223 */ /* 0x000fe20000010053 */
[----:B------:R-:W-:Y:S02]  /*4890*/  HADD2.F32 R75, -RZ, R75.H1_H1 ;  /* 0x3000004bff4b7230 */ /* 0x000fe40000004100 */
[----:B------:R-:W-:Y:S01]  /*48a0*/  FMUL.FTZ R90, R76, R82 ;  /* 0x000000524c5a7220 */ /* 0x000fe20000410000 */
[----:B------:R-:W-:-:S02]  /*48b0*/  HADD2.F32 R80, -RZ, R81.H1_H1 ;  /* 0x30000051ff507230 */ /* 0x000fc40000004100 */
[----:B------:R-:W-:Y:S01]  /*48c0*/  FFMA.FTZ R88, R73, R79, -R88 ;  /* 0x0000004f49587223 */ /* 0x000fe20000010858 */
[----:B------:R-:W-:Y:S01]  /*48d0*/  HADD2.F32 R31, -RZ, R31.H1_H1 ;  /* 0x3000001fff1f7230 */ /* 0x000fe20000004100 */
[----:B------:R-:W-:Y:S01]  /*48e0*/  F2FP.SATFINITE.E4M3.F32.PACK_AB_MERGE_C R6, R13, R6, RZ ;  /* 0x000000060d06723e */ /* 0x000fe200048070ff */
[----:B------:R-:W-:Y:S02]  /*48f0*/  HADD2.F32 R4, -RZ, R5.H1_H1 ;  /* 0x30000005ff047230 */ /* 0x000fe40000004100 */
[----:B------:R-:W-:Y:S01]  /*4900*/  FMUL.FTZ R5, R11, R82 ;  /* 0x000000520b057220 */ /* 0x000fe20000410000 */
[----:B------:R-:W-:Y:S02]  /*4910*/  HADD2.F32 R78, -RZ, R78.H1_H1 ;  /* 0x3000004eff4e7230 */ /* 0x000fe40000004100 */
[-C--:B------:R-:W-:Y:S01]  /*4920*/  FMUL.FTZ R82, R75, R80.reuse ;  /* 0x000000504b527220 */ /* 0x080fe20000410000 */
[----:B------:R-:W-:Y:S01]  /*4930*/  FMUL.FTZ R80, R31, R80 ;  /* 0x000000501f507220 */ /* 0x000fe20000410000 */
[----:B------:R-:W-:Y:S01]  /*4940*/  F2FP.SATFINITE.E4M3.F32.PACK_AB_MERGE_C R7, R74, R7, RZ ;  /* 0x000000074a07723e */ /* 0x000fe200048070ff */
[-C--:B------:R-:W-:Y:S01]  /*4950*/  FFMA.FTZ R11, R11, R78.reuse, -R90 ;  /* 0x0000004e0b0b7223 */ /* 0x080fe2000001085a */
[----:B------:R-:W-:Y:S01]  /*4960*/  FFMA.FTZ R76, R76, R78, R5 ;  /* 0x0000004e4c4c7223 */ /* 0x000fe20000010005 */
[-C--:B------:R-:W-:Y:S01]  /*4970*/  FFMA.FTZ R31, R31, R4.reuse, -R82 ;  /* 0x000000041f1f7223 */ /* 0x080fe20000010852 */
[----:B------:R-:W-:Y:S01]  /*4980*/  FFMA.FTZ R75, R75, R4, R80 ;  /* 0x000000044b4b7223 */ /* 0x000fe20000010050 */
[----:B------:R-:W-:-:S02]  /*4990*/  F2FP.SATFINITE.E4M3.F32.PACK_AB_MERGE_C R9, R9, R28, R6 ;  /* 0x0000001c0909723e */ /* 0x000fc40004807006 */
[----:B------:R-:W-:Y:S02]  /*49a0*/  F2FP.SATFINITE.E4M3.F32.PACK_AB_MERGE_C R11, R11, R88, RZ ;  /* 0x000000580b0b723e */ /* 0x000fe400048070ff */
[----:B------:R-:W-:Y:S02]  /*49b0*/  F2FP.SATFINITE.E4M3.F32.PACK_AB_MERGE_C R76, R76, R83, RZ ;  /* 0x000000534c4c723e */ /* 0x000fe400048070ff */
[----:B------:R-:W-:Y:S02]  /*49c0*/  F2FP.SATFINITE.E4M3.F32.PACK_AB_MERGE_C R11, R31, R86, R11 ;  /* 0x000000561f0b723e */ /* 0x000fe4000480700b */
[----:B------:R-:W-:Y:S02]  /*49d0*/  F2FP.SATFINITE.E4M3.F32.PACK_AB_MERGE_C R13, R30, R29, R7 ;  /* 0x0000001d1e0d723e */ /* 0x000fe40004807007 */
[----:B------:R-:W-:-:S07]  /*49e0*/  F2FP.SATFINITE.E4M3.F32.PACK_AB_MERGE_C R15, R75, R84, R76 ;  /* 0x000000544b0f723e */ /* 0x000fce000480704c */
.L_x_447:
[----:B------:R-:W-:Y:S05]  /*49f0*/  BSYNC B1 ;  /* 0x0000000000017941 */ /* 0x000fea0003800000 */
.L_x_446:
[----:B--2---:R2:W-:Y:S01]  /*4a00*/  ST.E.128 desc[UR40][R56.64], R8 ;  /* 0x0000000838007985 */ /* 0x0045e2000c101d28 */
[----:B------:R-:W-:-:S13]  /*4a10*/  ISETP.GE.AND P3, PT, R69, R71, PT ;  /* 0x000000474500720c */ /* 0x000fda0003f66270 */
[----:B------:R-:W-:Y:S05]  /*4a20*/  @P3 BRA `(.L_x_435) ;  /* 0x0000000000e43947 */ /* 0x000fea0003800000 */
[----:B------:R-:W-:-:S04]  /*4a30*/  IADD3 R4, P3, R72, R69, RZ ;  /* 0x0000004548047210 */ /* 0x000fc80007f7e0ff */
[----:B------:R-:W-:-:S05]  /*4a40*/  LEA.HI.X.SX32 R5, R69, R70, 0x1, P3 ;  /* 0x0000004645057211 */ /* 0x000fca00018f0eff */
[----:B-1----:R1:W-:Y:S01]  /*4a50*/  ST.E.128 desc[UR40][R4.64], R12 ;  /* 0x0000000c04007985 */ /* 0x0023e2000c101d28 */
[----:B------:R-:W-:Y:S05]  /*4a60*/  BRA `(.L_x_435) ;  /* 0x0000000000d47947 */ /* 0x000fea0003800000 */
.L_x_427:
[----:B------:R-:W2:Y:S02]  /*4a70*/  LDL R4, [R1+0xc] ;  /* 0x00000c0001047983 */ /* 0x000ea40000100800 */
[----:B--2---:R-:W-:-:S13]  /*4a80*/  ISETP.NE.AND P4, PT, R4, 0x3, PT ;  /* 0x000000030400780c */ /* 0x004fda0003f85270 */
[----:B------:R-:W-:Y:S05]  /*4a90*/  @!P4 BRA `(.L_x_448) ;  /* 0x000000000004c947 */ /* 0x000fea0003800000 */
[----:B------:R-:W-:Y:S01]  /*4aa0*/  BPT.TRAP 0x1 ;  /* 0x000000040000795c */ /* 0x000fe20000300000 */
.L_x_448:
[----:B------:R-:W2:Y:S01]  /*4ab0*/  LDL R4, [R1] ;  /* 0x0000000001047983 */ /* 0x000ea20000100800 */
[----:B------:R-:W-:Y:S01]  /*4ac0*/  IMAD R67, R19, 0x8, R18 ;  /* 0x0000000813437824 */ /* 0x000fe200078e0212 */
[----:B------:R-:W-:Y:S01]  /*4ad0*/  BSSY B1, `(.L_x_449) ;  /* 0x0000005000017945 */ /* 0x000fe20003800000 */
[----:B------:R-:W-:Y:S02]  /*4ae0*/  SHF.R.S32.HI R64, RZ, 0x1f, R62 ;  /* 0x0000001fff407819 */ /* 0x000fe4000001143e */
[----:B--2---:R-:W-:-:S04]  /*4af0*/  SHF.L.U32 R68, R4, 0x1f, RZ ;  /* 0x0000001f04447819 */ /* 0x004fc800000006ff */
[----:B------:R-:W0:Y:S02]  /*4b00*/  SYNCS.PHASECHK.TRANS64.TRYWAIT P3, [R67+URZ+0x13290], R68 ;  /* 0x01329044430075a7 */ /* 0x000e24000806017f */
[----:B0-----:R-:W-:Y:S05]  /*4b10*/  @!P3 BRA `(.L_x_450) ;  /* 0x0000014c0048b947 */ /* 0x001fea0003800000 */
.L_x_669:
[----:B------:R-:W-:Y:S05]  /*4b20*/  BSYNC B1 ;  /* 0x0000000000017941 */ /* 0x000fea0003800000 */
.L_x_449:
[----:B------:R-:W1:Y:S01]  /*4b30*/  S2R R8, SR_TID.X ;  /* 0x0000000000087919 */ /* 0x000e620000002100 */
[----:B------:R-:W-:Y:S01]  /*4b40*/  ULDC.64 UR4, c[0x0][0x300] ;  /* 0x0000c00000047ab9 */ /* 0x000fe20000000a00 */
[----:B-----5:R-:W-:Y:S01]  /*4b50*/  SHF.R.S32.HI R65, RZ, 0x1f, R61 ;  /* 0x0000001fff417819 */ /* 0x020fe2000001143d */
[----:B------:R-:W-:Y:S01]  /*4b60*/  IMAD R7, R64, UR4, RZ ;  /* 0x0000000440077c24 */ /* 0x000fe2000f8e02ff */
[----:B------:R-:W-:Y:S01]  /*4b70*/  ULDC.64 UR6, c[0x0][0x2e8] ;  /* 0x0000ba0000067ab9 */ /* 0x000fe20000000a00 */
[----:B------:R-:W-:-:S04]  /*4b80*/  IMAD.WIDE.U32 R4, R62, UR4, RZ ;  /* 0x000000043e047c25 */ /* 0x000fc8000f8e00ff */
[----:B------:R-:W-:Y:S01]  /*4b90*/  IMAD R7, R62, UR5, R7 ;  /* 0x000000053e077c24 */ /* 0x000fe2000f8e0207 */
[----:B------:R-:W-:Y:S01]  /*4ba0*/  ULDC.64 UR4, c[0x0][0x310] ;  /* 0x0000c40000047ab9 */ /* 0x000fe20000000a00 */
[----:B------:R-:W-:Y:S02]  /*4bb0*/  IMAD R66, R2, -0xa0, R44 ;  /* 0xffffff6002427824 */ /* 0x000fe400078e022c */
[----:B------:R-:W-:Y:S02]  /*4bc0*/  IMAD R6, R65, UR4, RZ ;  /* 0x0000000441067c24 */ /* 0x000fe4000f8e02ff */
[----:B------:R-:W-:Y:S01]  /*4bd0*/  IMAD.IADD R5, R5, 0x1, R7 ;  /* 0x0000000105057824 */ /* 0x000fe200078e0207 */
[----:B------:R-:W-:Y:S01]  /*4be0*/  VIMNMX R66, R66, 0xa0, PT ;  /* 0x000000a042427848 */ /* 0x000fe20003fe0100 */
[C---:B------:R-:W-:Y:S02]  /*4bf0*/  IMAD R7, R61.reuse, UR5, R6 ;  /* 0x000000053d077c24 */ /* 0x040fe4000f8e0206 */
[----:B------:R-:W-:Y:S01]  /*4c00*/  IMAD.WIDE.U32 R4, R61, UR4, R4 ;  /* 0x000000043d047c25 */ /* 0x000fe2000f8e0004 */
[----:B------:R-:W-:-:S03]  /*4c10*/  ULDC.64 UR4, c[0x0][0x308] ;  /* 0x0000c20000047ab9 */ /* 0x000fc60000000a00 */
[----:B------:R-:W-:Y:S02]  /*4c20*/  IMAD.IADD R5, R5, 0x1, R7 ;  /* 0x0000000105057824 */ /* 0x000fe400078e0207 */
[----:B------:R-:W-:Y:S01]  /*4c30*/  IMAD.WIDE.U32 R4, R22, UR4, R4 ;  /* 0x0000000416047c25 */ /* 0x000fe2000f8e0004 */
[----:B------:R-:W-:-:S03]  /*4c40*/  UMOV UR4, 0xffffffff ;  /* 0xffffffff00047882 */ /* 0x000fc60000000000 */
[----:B------:R-:W-:Y:S01]  /*4c50*/  IMAD R13, R22, UR5, R5 ;  /* 0x00000005160d7c24 */ /* 0x000fe2000f8e0205 */
[----:B------:R-:W-:Y:S01]  /*4c60*/  IADD3 R4, P3, R4, UR6, RZ ;  /* 0x0000000604047c10 */ /* 0x000fe2000ff7e0ff */
[----:B-1----:R-:W-:-:S03]  /*4c70*/  VIADD R8, R8, 0xffffff80 ;  /* 0xffffff8008087836 */ /* 0x002fc60000000000 */
[----:B------:R-:W-:Y:S02]  /*4c80*/  IADD3.X R13, R13, UR7, RZ, P3, !PT ;  /* 0x000000070d0d7c10 */ /* 0x000fe40009ffe4ff */
[----:B------:R-:W-:-:S04]  /*4c90*/  LEA.HI R8, R8, R8, RZ, 0x1 ;  /* 0x0000000808087211 */ /* 0x000fc800078f08ff */
[----:B------:R-:W-:-:S04]  /*4ca0*/  SHF.R.S32.HI R8, RZ, 0x1, R8 ;  /* 0x00000001ff087819 */ /* 0x000fc80000011408 */
[----:B------:R-:W-:Y:S01]  /*4cb0*/  ISETP.GT.AND P3, PT, R66, R8, PT ;  /* 0x000000084200720c */ /* 0x000fe20003f64270 */
[----:B------:R-:W-:-:S12]  /*4cc0*/  BRA.DIV UR4, `(.L_x_451) ;  /* 0x0000014a04f07947 */ /* 0x000fd8000b800000 */
[----:B------:R1:W2:Y:S04]  /*4cd0*/  SHFL.IDX PT, R5, R13, RZ, 0x1e1f ;  /* 0x001e1fff0d057589 */ /* 0x0002a800000e0000 */
[----:B------:R1:W3:Y:S02]  /*4ce0*/  SHFL.IDX PT, R14, R4, RZ, 0x1e1f ;  /* 0x001e1fff040e7589 */ /* 0x0002e400000e0000 */
.L_x_673:
[----:B------:R-:W-:Y:S05]  /*4cf0*/  @!P3 BRA `(.L_x_435) ;  /* 0x000000000030b947 */ /* 0x000fea0003800000 */
[----:B-1----:R-:W4:Y:S01]  /*4d00*/  LDL R4, [R1+0x14] ;  /* 0x0000140001047983 */ /* 0x002f220000100800 */
[----:B------:R-:W-:Y:S02]  /*4d10*/  ULDC UR4, c[0x0][0x2f4] ;  /* 0x0000bd0000047ab9 */ /* 0x000fe40000000800 */
[----:B------:R-:W-:-:S13]  /*4d20*/  ISETP.GE.AND P3, PT, R16, UR4, PT ;  /* 0x0000000410007c0c */ /* 0x000fda000bf66270 */
[----:B---3--:R-:W-:-:S05]  /*4d30*/  @!P3 IADD3 R10, P5, R16, R14, RZ ;  /* 0x0000000e100ab210 */ /* 0x008fca0007fbe0ff */
[----:B--2---:R-:W-:Y:S01]  /*4d40*/  @!P3 IMAD.X R11, R5, 0x1, R17, P5 ;  /* 0x00000001050bb824 */ /* 0x004fe200028e0611 */
[----:B------:R-:W-:-:S13]  /*4d50*/  ISETP.GE.AND P5, PT, R23, UR4, PT ;  /* 0x0000000417007c0c */ /* 0x000fda000bfa6270 */
[----:B------:R-:W-:-:S04]  /*4d60*/  @!P5 IADD3 R8, P6, R23, R14, RZ ;  /* 0x0000000e1708d210 */ /* 0x000fc80007fde0ff */
[----:B----4-:R-:W-:Y:S02]  /*4d70*/  @!P5 IADD3.X R9, R5, R4, RZ, P6, !PT ;  /* 0x000000040509d210 */ /* 0x010fe400037fe4ff */
[----:B------:R-:W1:Y:S04]  /*4d80*/  @!P3 LDS.128 R4, [R63+0xe000] ;  /* 0x00e000003f04b984 */ /* 0x000e680000000c00 */
[----:B-1----:R-:W-:Y:S04]  /*4d90*/  @!P3 ST.E.128 desc[UR40][R10.64], R4 ;  /* 0x000000040a00b985 */ /* 0x002fe8000c101d28 */
[----:B------:R-:W1:Y:S04]  /*4da0*/  @!P5 LDS.128 R4, [R60+0xe000] ;  /* 0x00e000003c04d984 */ /* 0x000e680000000c00 */
[----:B-1----:R4:W-:Y:S02]  /*4db0*/  @!P5 ST.E.128 desc[UR40][R8.64], R4 ;  /* 0x000000040800d985 */ /* 0x0029e4000c101d28 */
.L_x_435:
[----:B------:R-:W-:Y:S05]  /*4dc0*/  BSYNC B0 ;  /* 0x0000000000007941 */ /* 0x000fea0003800000 */
.L_x_426:
[----:B-12-4-:R-:W1:Y:S01]  /*4dd0*/  S2R R4, SR_TID.X ;  /* 0x0000000000047919 */ /* 0x016e620000002100 */
[----:B------:R-:W-:Y:S01]  /*4de0*/  @!PT LDS RZ, [RZ] ;  /* 0x00000000fffff984 */ /* 0x000fe20000000800 */
[----:B------:R-:W-:Y:S01]  /*4df0*/  @!PT LDS RZ, [RZ] ;  /* 0x00000000fffff984 */ /* 0x000fe20000000800 */
[----:B------:R-:W-:Y:S01]  /*4e00*/  @!PT LDS RZ, [RZ] ;  /* 0x00000000fffff984 */ /* 0x000fe20000000800 */
[----:B------:R-:W-:Y:S01]  /*4e10*/  @!PT LDS RZ, [RZ] ;  /* 0x00000000fffff984 */ /* 0x000fe20000000800 */
[----:B------:R2:W-:Y:S06]  /*4e20*/  MEMBAR.ALL.CTA ;  /* 0x0000000000007992 */ /* 0x0005ec0000008000 */
[----:B--2---:R-:W2:Y:S01]  /*4e30*/  FENCE.VIEW.ASYNC.S ;  /* 0x00000000000073c6 */ /* 0x004ea20000000000 */
[----:B------:R-:W-:Y:S05]  /*4e40*/  WARPSYNC.ALL ;  /* 0x0000000000007948 */ /* 0x000fea0003800000 */
[----:B------:R-:W-:Y:S01]  /*4e50*/  BSSY B0, `(.L_x_452) ;  /* 0x0000008000007945 */ /* 0x000fe20003800000 */
[----:B--2---:R2:W-:Y:S01]  /*4e60*/  BAR.SYNC.DEFER_BLOCKING R46, 0x80 ;  /* 0x0002002e0000751d */ /* 0x0045e20000010000 */
[----:B-1----:R-:W-:-:S13]  /*4e70*/  LOP3.LUT P3, RZ, R4, 0x7f, RZ, 0xc0, !PT ;  /* 0x0000007f04ff7812 */ /* 0x002fda000786c0ff */
[----:B------:R-:W-:-:S05]  /*4e80*/  @!P3 VIADD R4, R67, 0x132a0 ;  /* 0x000132a04304b836 */ /* 0x000fca0000000000 */
[----:B------:R-:W-:-:S04]  /*4e90*/  @!P3 PRMT R4, RZ, 0x654, R4 ;  /* 0x00000654ff04b816 */ /* 0x000fc80000000004 */
[----:B------:R2:W-:Y:S01]  /*4ea0*/  @!P3 SYNCS.ARRIVE.TRANS64.RED.A1T0 RZ, [R4+URZ], RZ ;  /* 0x000000ff04ffb9a7 */ /* 0x0005e2000810043f */
[----:B------:R-:W-:Y:S05]  /*4eb0*/  @!P4 BRA `(.L_x_453) ;  /* 0x000000000004c947 */ /* 0x000fea0003800000 */
[----:B------:R-:W-:Y:S01]  /*4ec0*/  BPT.TRAP 0x1 ;  /* 0x000000040000795c */ /* 0x000fe20000300000 */
.L_x_453:
[----:B------:R-:W-:Y:S05]  /*4ed0*/  BSYNC B0 ;  /* 0x0000000000007941 */ /* 0x000fea0003800000 */
.L_x_452:
[----:B------:R-:W1:Y:S01]  /*4ee0*/  SYNCS.PHASECHK.TRANS64.TRYWAIT P4, [R67+URZ+0x132b0], R68 ;  /* 0x0132b044430075a7 */ /* 0x000e62000808017f */
[----:B------:R-:W-:Y:S04]  /*4ef0*/  BSSY B0, `(.L_x_454) ;  /* 0x0000002000007945 */ /* 0x000fe80003800000 */
[----:B-1----:R-:W-:Y:S05]  /*4f00*/  @!P4 BRA `(.L_x_455) ;  /* 0x0000014800a4c947 */ /* 0x002fea0003800000 */
.L_x_674:
[----:B------:R-:W-:Y:S05]  /*4f10*/  BSYNC B0 ;  /* 0x0000000000007941 */ /* 0x000fea0003800000 */
.L_x_454:
[----:B------:R-:W4:Y:S01]  /*4f20*/  S2R R8, SR_TID.X ;  /* 0x0000000000087919 */ /* 0x000f220000002100 */
[----:B------:R-:W-:Y:S01]  /*4f30*/  ULDC.64 UR4, c[0x0][0x328] ;  /* 0x0000ca0000047ab9 */ /* 0x000fe20000000a00 */
[----:B------:R-:W-:Y:S01]  /*4f40*/  ULDC.64 UR6, c[0x0][0x318] ;  /* 0x0000c60000067ab9 */ /* 0x000fe20000000a00 */
[----:B------:R-:W-:Y:S01]  /*4f50*/  IMAD R7, R64, UR4, RZ ;  /* 0x0000000440077c24 */ /* 0x000fe2000f8e02ff */
[----:B------:R-:W-:Y:S01]  /*4f60*/  BSSY B0, `(.L_x_456) ;  /* 0x0000021000007945 */ /* 0x000fe20003800000 */
[----:B--2---:R-:W-:-:S04]  /*4f70*/  IMAD.WIDE.U32 R4, R62, UR4, RZ ;  /* 0x000000043e047c25 */ /* 0x004fc8000f8e00ff */
[----:B------:R-:W-:Y:S01]  /*4f80*/  IMAD R7, R62, UR5, R7 ;  /* 0x000000053e077c24 */ /* 0x000fe2000f8e0207 */
[----:B------:R-:W-:Y:S02]  /*4f90*/  ULDC.64 UR4, c[0x0][0x338] ;  /* 0x0000ce0000047ab9 */ /* 0x000fe40000000a00 */
[----:B------:R-:W-:Y:S02]  /*4fa0*/  IMAD R6, R65, UR4, RZ ;  /* 0x0000000441067c24 */ /* 0x000fe4000f8e02ff */
[----:B------:R-:W-:Y:S02]  /*4fb0*/  IMAD.IADD R5, R5, 0x1, R7 ;  /* 0x0000000105057824 */ /* 0x000fe400078e0207 */
[C---:B------:R-:W-:Y:S02]  /*4fc0*/  IMAD R7, R61.reuse, UR5, R6 ;  /* 0x000000053d077c24 */ /* 0x040fe4000f8e0206 */
[----:B------:R-:W-:Y:S01]  /*4fd0*/  IMAD.WIDE.U32 R4, R61, UR4, R4 ;  /* 0x000000043d047c25 */ /* 0x000fe2000f8e0004 */
[----:B------:R-:W-:-:S03]  /*4fe0*/  ULDC.64 UR4, c[0x0][0x330] ;  /* 0x0000cc0000047ab9 */ /* 0x000fc60000000a00 */
[----:B------:R-:W-:Y:S02]  /*4ff0*/  IMAD.IADD R5, R5, 0x1, R7 ;  /* 0x0000000105057824 */ /* 0x000fe400078e0207 */
[----:B------:R-:W-:-:S04]  /*5000*/  IMAD.WIDE.U32 R4, R22, UR4, R4 ;  /* 0x0000000416047c25 */ /* 0x000fc8000f8e0004 */
[----:B------:R-:W-:Y:S01]  /*5010*/  IMAD R5, R22, UR5, R5 ;  /* 0x0000000516057c24 */ /* 0x000fe2000f8e0205 */
[----:B------:R-:W-:Y:S01]  /*5020*/  IADD3 R4, P4, R4, UR6, RZ ;  /* 0x0000000604047c10 */ /* 0x000fe2000ff9e0ff */
[----:B----4-:R-:W-:-:S03]  /*5030*/  VIADD R8, R8, 0xffffff80 ;  /* 0xffffff8008087836 */ /* 0x010fc60000000000 */
[----:B------:R-:W-:Y:S02]  /*5040*/  IADD3.X R5, R5, UR7, RZ, P4, !PT ;  /* 0x0000000705057c10 */ /* 0x000fe4000a7fe4ff */
[----:B------:R-:W-:Y:S01]  /*5050*/  LEA.HI R8, R8, R8, RZ, 0x1 ;  /* 0x0000000808087211 */ /* 0x000fe200078f08ff */
[----:B------:R-:W2:Y:S03]  /*5060*/  SHFL.IDX PT, R4, R4, RZ, 0x1e1f ;  /* 0x001e1fff04047589 */ /* 0x000ea600000e0000 */
[----:B------:R-:W-:Y:S01]  /*5070*/  SHF.R.S32.HI R8, RZ, 0x1, R8 ;  /* 0x00000001ff087819 */ /* 0x000fe20000011408 */
[----:B------:R-:W4:Y:S03]  /*5080*/  SHFL.IDX PT, R5, R5, RZ, 0x1e1f ;  /* 0x001e1fff05057589 */ /* 0x000f2600000e0000 */
[----:B------:R-:W-:-:S13]  /*5090*/  ISETP.GT.AND P4, PT, R66, R8, PT ;  /* 0x000000084200720c */ /* 0x000fda0003f84270 */
[----:B------:R-:W-:Y:S05]  /*50a0*/  @!P4 BRA `(.L_x_457) ;  /* 0x000000000030c947 */ /* 0x000fea0003800000 */
[----:B------:R-:W5:Y:S01]  /*50b0*/  LDL R12, [R1+0x14] ;  /* 0x00001400010c7983 */ /* 0x000f620000100800 */
[----:B------:R-:W-:Y:S02]  /*50c0*/  ULDC UR4, c[0x0][0x2f4] ;  /* 0x0000bd0000047ab9 */ /* 0x000fe40000000800 */
[----:B------:R-:W-:-:S13]  /*50d0*/  ISETP.GE.AND P4, PT, R16, UR4, PT ;  /* 0x0000000410007c0c */ /* 0x000fda000bf86270 */
[----:B--2---:R-:W-:-:S05]  /*50e0*/  @!P4 IADD3 R10, P5, R16, R4, RZ ;  /* 0x00000004100ac210 */ /* 0x004fca0007fbe0ff */
[----:B----4-:R-:W-:Y:S01]  /*50f0*/  @!P4 IMAD.X R11, R5, 0x1, R17, P5 ;  /* 0x00000001050bc824 */ /* 0x010fe200028e0611 */
[----:B------:R-:W-:-:S13]  /*5100*/  ISETP.GE.AND P5, PT, R23, UR4, PT ;  /* 0x0000000417007c0c */ /* 0x000fda000bfa6270 */
[----:B------:R-:W-:-:S04]  /*5110*/  @!P5 IADD3 R8, P6, R23, R4, RZ ;  /* 0x000000041708d210 */ /* 0x000fc80007fde0ff */
[----:B-----5:R-:W-:Y:S02]  /*5120*/  @!P5 IADD3.X R9, R5, R12, RZ, P6, !PT ;  /* 0x0000000c0509d210 */ /* 0x020fe400037fe4ff */
[----:B------:R-:W2:Y:S04]  /*5130*/  @!P4 LDS.128 R4, [R63+0x6000] ;  /* 0x006000003f04c984 */ /* 0x000ea80000000c00 */
[----:B--2---:R-:W-:Y:S04]  /*5140*/  @!P4 ST.E.128 desc[UR40][R10.64], R4 ;  /* 0x000000040a00c985 */ /* 0x004fe8000c101d28 */
[----:B------:R-:W2:Y:S04]  /*5150*/  @!P5 LDS.128 R4, [R60+0x6000] ;  /* 0x006000003c04d984 */ /* 0x000ea80000000c00 */
[----:B--2---:R2:W-:Y:S02]  /*5160*/  @!P5 ST.E.128 desc[UR40][R8.64], R4 ;  /* 0x000000040800d985 */ /* 0x0045e4000c101d28 */
.L_x_457:
[----:B------:R-:W-:Y:S05]  /*5170*/  BSYNC B0 ;  /* 0x0000000000007941 */ /* 0x000fea0003800000 */
.L_x_456:
[----:B--2-4-:R-:W2:Y:S01]  /*5180*/  LDL.LU R5, [R1] ;  /* 0x0000000001057983 */ /* 0x014ea20000300800 */
[----:B01----:R-:W-:Y:S02]  /*5190*/  @!P3 VIADD R67, R67, 0x132c0 ;  /* 0x000132c04343b836 */ /* 0x003fe40000000000 */
[----:B------:R-:W-:Y:S01]  /*51a0*/  VIADD R19, R19, 0x1 ;  /* 0x0000000113137836 */ /* 0x000fe20000000000 */
[----:B------:R-:W-:Y:S01]  /*51b0*/  @!PT LDS RZ, [RZ] ;  /* 0x00000000fffff984 */ /* 0x000fe20000000800 */
[----:B------:R-:W-:Y:S01]  /*51c0*/  @!PT LDS RZ, [RZ] ;  /* 0x00000000fffff984 */ /* 0x000fe20000000800 */
[----:B------:R-:W-:Y:S01]  /*51d0*/  @!PT LDS RZ, [RZ] ;  /* 0x00000000fffff984 */ /* 0x000fe20000000800 */
[----:B------:R-:W-:Y:S01]  /*51e0*/  @!PT LDS RZ, [RZ] ;  /* 0x00000000fffff984 */ /* 0x000fe20000000800 */
[----:B------:R0:W-:Y:S06]  /*51f0*/  MEMBAR.ALL.CTA ;  /* 0x0000000000007992 */ /* 0x0001ec0000008000 */
[----:B0-----:R-:W0:Y:S01]  /*5200*/  FENCE.VIEW.ASYNC.S ;  /* 0x00000000000073c6 */ /* 0x001e220000000000 */
[----:B------:R-:W-:Y:S01]  /*5210*/  @!P3 PRMT R67, RZ, 0x654, R67 ;  /* 0x00000654ff43b816 */ /* 0x000fe20000000043 */
[----:B0-----:R0:W-:Y:S06]  /*5220*/  BAR.SYNC.DEFER_BLOCKING R46, 0x80 ;  /* 0x0002002e0000751d */ /* 0x0011ec0000010000 */
[----:B------:R0:W-:Y:S01]  /*5230*/  @!P3 SYNCS.ARRIVE.TRANS64.RED.A1T0 RZ, [R67+URZ], RZ ;  /* 0x000000ff43ffb9a7 */ /* 0x0001e2000810043f */
[----:B------:R-:W-:-:S04]  /*5240*/  ISETP.NE.AND P3, PT, R19, 0x2, PT ;  /* 0x000000021300780c */ /* 0x000fc80003f65270 */
[----:B------:R-:W-:Y:S02]  /*5250*/  SEL R4, RZ, 0x1, P3 ;  /* 0x00000001ff047807 */ /* 0x000fe40001800000 */
[----:B------:R-:W-:Y:S02]  /*5260*/  SEL R19, R19, RZ, P3 ;  /* 0x000000ff13137207 */ /* 0x000fe40001800000 */
[----:B------:R-:W-:Y:S02]  /*5270*/  PLOP3.LUT P3, PT, PT, PT, PT, 0x8, 0x0 ;  /* 0x000000000000781c */ /* 0x000fe40003f6e170 */
[----:B--2---:R-:W-:-:S05]  /*5280*/  LOP3.LUT R5, R5, R4, RZ, 0x3c, !PT ;  /* 0x0000000405057212 */ /* 0x004fca00078e3cff */
[----:B------:R0:W-:Y:S01]  /*5290*/  STL [R1], R5 ;  /* 0x0000000501007387 */ /* 0x0001e20000100800 */
[----:B------:R-:W-:Y:S05]  /*52a0*/  @P2 BRA `(.L_x_458) ;  /* 0xffffffd000042947 */ /* 0x000fea000383ffff */
.L_x_421:
[----:B------:R-:W-:Y:S01]  /*52b0*/  BSSY B0, `(.L_x_459) ;  /* 0x0000005000007945 */ /* 0x000fe20003800000 */
[----:B------:R-:W-:-:S03]  /*52c0*/  IMAD.MOV.U32 R3, RZ, RZ, RZ ;  /* 0x000000ffff037224 */ /* 0x000fc600078e00ff */
[----:B------:R-:W-:Y:S05]  /*52d0*/  @P3 BRA `(.L_x_460) ;  /* 0x0000000000083947 */ /* 0x000fea0003800000 */
[----:B------:R-:W1:Y:S02]  /*52e0*/  FENCE.VIEW.ASYNC.G ;  /* 0x00000000000073c6 */ /* 0x000e640000000100 */
[----:B-1----:R-:W-:Y:S06]  /*52f0*/  BAR.ARV 0xc, 0x200 ;  /* 0x0308000000007b1d */ /* 0x002fec0000002000 */
.L_x_460:
[----:B------:R-:W-:Y:S05]  /*5300*/  BSYNC B0 ;  /* 0x0000000000007941 */ /* 0x000fea0003800000 */
.L_x_459:
[----:B------:R-:W2:Y:S01]  /*5310*/  LDL R0, [R1+0x24] ;  /* 0x0000240001007983 */ /* 0x000ea20000100800 */
[----:B------:R-:W-:Y:S01]  /*5320*/  BSSY B0, `(.L_x_461) ;  /* 0x0000021000007945 */ /* 0x000fe20003800000 */
[----:B--2---:R-:W-:-:S13]  /*5330*/  LOP3.LUT P0, RZ, R0, 0x4, RZ, 0xc0, !PT ;  /* 0x0000000400ff7812 */ /* 0x004fda000780c0ff */
[----:B------:R-:W-:Y:S05]  /*5340*/  @!P0 BRA `(.L_x_462) ;  /* 0x0000000000788947 */ /* 0x000fea0003800000 */
[----:B------:R-:W2:Y:S01]  /*5350*/  LDL R0, [R1+0x3c] ;  /* 0x00003c0001007983 */ /* 0x000ea20000100800 */
[----:B------:R-:W-:Y:S01]  /*5360*/  ULDC UR4, c[0x0][0x9f0] ;  /* 0x00027c0000047ab9 */ /* 0x000fe20000000800 */
[----:B--2---:R-:W-:-:S04]  /*5370*/  ISETP.NE.AND P0, PT, R0, RZ, PT ;  /* 0x000000ff0000720c */ /* 0x004fc80003f05270 */
        /* <DEDUP_REMOVED lines=27> */
.L_x_462:
[----:B------:R-:W-:Y:S05]  /*5530*/  BSYNC B0 ;  /* 0x0000000000007941 */ /* 0x000fea0003800000 */
.L_x_461:
[----:B------:R-:W2:Y:S01]  /*5540*/  LDL R0, [R1+0x54] ;  /* 0x0000540001007983 */ /* 0x000ea20000100800 */
[----:B------:R-:W-:Y:S02]  /*5550*/  PLOP3.LUT P0, PT, PT, PT, PT, 0x80, 0x0 ;  /* 0x000000000000781c */ /* 0x000fe40003f0f070 */
[----:B------:R-:W-:Y:S01]  /*5560*/  CS2R R12, SRZ ;  /* 0x00000000000c7805 */ /* 0x000fe2000001ff00 */
[----:B------:R-:W-:Y:S01]  /*5570*/  IMAD.MOV.U32 R60, RZ, RZ, RZ ;  /* 0x000000ffff3c7224 */ /* 0x000fe200078e00ff */
[----:B0-----:R-:W-:Y:S01]  /*5580*/  CS2R R4, SRZ ;  /* 0x0000000000047805 */ /* 0x001fe2000001ff00 */
[----:B------:R-:W-:Y:S01]  /*5590*/  IMAD.MOV.U32 R11, RZ, RZ, RZ ;  /* 0x000000ffff0b7224 */ /* 0x000fe200078e00ff */
[----:B------:R-:W-:Y:S01]  /*55a0*/  CS2R R6, SRZ ;  /* 0x0000000000067805 */ /* 0x000fe2000001ff00 */
[----:B------:R-:W-:Y:S01]  /*55b0*/  IMAD.MOV.U32 R31, RZ, RZ, RZ ;  /* 0x000000ffff1f7224 */ /* 0x000fe200078e00ff */
[----:B------:R-:W-:Y:S02]  /*55c0*/  CS2R R8, SRZ ;  /* 0x0000000000087805 */ /* 0x000fe4000001ff00 */
[----:B---3--:R-:W-:-:S02]  /*55d0*/  CS2R R14, SRZ ;  /* 0x00000000000e7805 */ /* 0x008fc4000001ff00 */
[----:B------:R-:W-:Y:S02]  /*55e0*/  CS2R R38, SRZ ;  /* 0x0000000000267805 */ /* 0x000fe4000001ff00 */
[----:B------:R-:W-:Y:S02]  /*55f0*/  CS2R R34, SRZ ;  /* 0x0000000000227805 */ /* 0x000fe4000001ff00 */
[----:B------:R-:W-:Y:S01]  /*5600*/  CS2R R20, SRZ ;  /* 0x0000000000147805 */ /* 0x000fe2000001ff00 */
[----:B------:R-:W-:Y:S01]  /*5610*/  IMAD.MOV.U32 R44, RZ, RZ, RZ ;  /* 0x000000ffff2c7224 */ /* 0x000fe200078e00ff */
[----:B------:R-:W-:Y:S02]  /*5620*/  CS2R R46, SRZ ;  /* 0x00000000002e7805 */ /* 0x000fe4000001ff00 */
[----:B------:R-:W-:Y:S02]  /*5630*/  CS2R R42, SRZ ;  /* 0x00000000002a7805 */ /* 0x000fe4000001ff00 */
[----:B------:R-:W-:-:S02]  /*5640*/  CS2R R28, SRZ ;  /* 0x00000000001c7805 */ /* 0x000fc4000001ff00 */
[----:B------:R-:W-:Y:S02]  /*5650*/  MOV R52, RZ ;  /* 0x000000ff00347202 */ /* 0x000fe40000000f00 */
[----:B------:R-:W-:Y:S02]  /*5660*/  CS2R R54, SRZ ;  /* 0x0000000000367805 */ /* 0x000fe4000001ff00 */
[----:B------:R-:W-:Y:S02]  /*5670*/  CS2R R50, SRZ ;  /* 0x0000000000327805 */ /* 0x000fe4000001ff00 */
[----:B------:R-:W-:Y:S01]  /*5680*/  CS2R R36, SRZ ;  /* 0x0000000000247805 */ /* 0x000fe2000001ff00 */
[----:B--2---:R-:W-:Y:S02]  /*5690*/  IMAD R2, R0, R3, RZ ;  /* 0x0000000300027224 */ /* 0x004fe400078e02ff */
[----:B------:R-:W-:-:S03]  /*56a0*/  IMAD.MOV.U32 R0, RZ, RZ, RZ ;  /* 0x000000ffff007224 */ /* 0x000fc600078e00ff */
[----:B------:R0:W-:Y:S01]  /*56b0*/  STL [R1+0x28], R2 ;  /* 0x0000280201007387 */ /* 0x0001e20000100800 */
[----:B------:R-:W-:-:S04]  /*56c0*/  VIADDMNMX R24, R2, R3, R24, PT ;  /* 0x0000000302187246 */ /* 0x000fc80003800118 */
[----:B------:R-:W-:-:S13]  /*56d0*/  ISETP.GT.AND P1, PT, R24, R2, PT ;  /* 0x000000021800720c */ /* 0x000fda0003f24270 */
[----:B0-----:R-:W-:Y:S05]  /*56e0*/  @!P1 BRA `(.L_x_463) ;  /* 0x0000009800c09947 */ /* 0x001fea0003800000 */
[----:B------:R-:W0:Y:S01]  /*56f0*/  S2R R2, SR_TID.X ;  /* 0x0000000000027919 */ /* 0x000e220000002100 */
[----:B------:R-:W-:Y:S01]  /*5700*/  VIADD R30, R18, 0xb000 ;  /* 0x0000b000121e7836 */ /* 0x000fe20000000000 */
[----:B------:R-:W-:Y:S04]  /*5710*/  BSSY B6, `(.L_x_464) ;  /* 0x000001e000067945 */ /* 0x000fe80003800000 */
[----:B------:R-:W-:Y:S01]  /*5720*/  LOP3.LUT P0, RZ, R30, 0x9f, RZ, 0xc0, !PT ;  /* 0x0000009f1eff7812 */ /* 0x000fe2000780c0ff */
[----:B0-----:R-:W-:-:S05]  /*5730*/  VIADD R10, R2, 0xffffff80 ;  /* 0xffffff80020a7836 */ /* 0x001fca0000000000 */
[----:B------:R-:W-:-:S04]  /*5740*/  SHF.R.S32.HI R2, RZ, 0x1f, R10 ;  /* 0x0000001fff027819 */ /* 0x000fc8000001140a */
[----:B------:R-:W-:-:S04]  /*5750*/  LEA.HI R2, R2, R10, RZ, 0x7 ;  /* 0x0000000a02027211 */ /* 0x000fc800078f38ff */
[----:B------:R-:W-:-:S05]  /*5760*/  SHF.R.S32.HI R2, RZ, 0x7, R2 ;  /* 0x00000007ff027819 */ /* 0x000fca0000011402 */
[----:B------:R-:W0:Y:S02]  /*5770*/  SHFL.IDX PT, R0, R2, RZ, 0x1f ;  /* 0x00001fff02007589 */ /* 0x000e2400000e0000 */
[----:B0-----:R-:W-:-:S05]  /*5780*/  IMAD.HI R2, R0, 0x55555556, RZ ;  /* 0x5555555600027827 */ /* 0x001fca00078e02ff */
[----:B------:R-:W-:-:S05]  /*5790*/  LEA.HI R3, R2, R2, RZ, 0x1 ;  /* 0x0000000202037211 */ /* 0x000fca00078f08ff */
[----:B------:R-:W-:-:S04]  /*57a0*/  IMAD R3, R3, -0x3, R0 ;  /* 0xfffffffd03037824 */ /* 0x000fc800078e0200 */
[----:B------:R-:W-:-:S05]  /*57b0*/  IMAD R3, R3, 0x1000, R30 ;  /* 0x0000100003037824 */ /* 0x000fca00078e021e */
[----:B------:R-:W-:-:S04]  /*57c0*/  SHF.R.U32.HI R3, RZ, 0x4, R3 ;  /* 0x00000004ff037819 */ /* 0x000fc80000011603 */
[----:B------:R-:W-:Y:S01]  /*57d0*/  LOP3.LUT R34, R3, 0x3fff, RZ, 0xc0, !PT ;  /* 0x00003fff03227812 */ /* 0x000fe200078ec0ff */
[----:B------:R-:W-:Y:S06]  /*57e0*/  @!P0 BRA `(.L_x_465) ;  /* 0x0000000000408947 */ /* 0x000fec0003800000 */
        /* <DEDUP_REMOVED lines=15> */
[----:B-1---5:R-:W-:Y:S05]  /*58e0*/  CALL.ABS.NOINC R2 ;  /* 0x0000000002007343 */ /* 0x022fea0003c00000 */
.L_x_465:
[----:B------:R-:W-:Y:S05]  /*58f0*/  BSYNC B6 ;  /* 0x0000000000067941 */ /* 0x000fea0003800000 */
.L_x_464:
[----:B------:R-:W2:Y:S01]  /*5900*/  LDL R2, [R1+0x4c] ;  /* 0x00004c0001027983 */ /* 0x000ea20000100800 */
[----:B------:R-:W-:Y:S01]  /*5910*/  ULDC.64 UR4, c[0x0][0x990] ;  /* 0x0002640000047ab9 */ /* 0x000fe20000000a00 */
[----:B------:R-:W-:Y:S02]  /*5920*/  ULDC.64 UR6, c[0x0][0x998] ;  /* 0x0002660000067ab9 */ /* 0x000fe40000000a00 */
[----:B------:R-:W3:Y:S01]  /*5930*/  LDL R20, [R1+0x38] ;  /* 0x0000380001147983 */ /* 0x000ee20000100800 */
[----:B------:R-:W-:Y:S02]  /*5940*/  ISETP.NE.U32.AND P0, PT, RZ, UR4, PT ;  /* 0x00000004ff007c0c */ /* 0x000fe4000bf05070 */
[----:B------:R-:W-:Y:S02]  /*5950*/  ISETP.NE.U32.AND P1, PT, RZ, UR6, PT ;  /* 0x00000006ff007c0c */ /* 0x000fe4000bf25070 */
[----:B------:R-:W-:Y:S02]  /*5960*/  ISETP.NE.AND.EX P0, PT, RZ, UR5, PT, P0 ;  /* 0x00000005ff007c0c */ /* 0x000fe4000bf05300 */
[----:B------:R-:W-:-:S11]  /*5970*/  ISETP.NE.AND.EX P1, PT, RZ, UR7, PT, P1 ;  /* 0x00000007ff007c0c */ /* 0x000fd6000bf25310 */
[----:B------:R-:W2:Y:S08]  /*5980*/  @P0 LDC.64 R6, c[0x0][0x9a8] ;  /* 0x00026a00ff060b82 */ /* 0x000eb00000000a00 */
[----:B------:R-:W0:Y:S08]  /*5990*/  @P1 LDC.64 R8, c[0x0][0x9b8] ;  /* 0x00026e00ff081b82 */ /* 0x000e300000000a00 */
[----:B------:R-:W1:Y:S08]  /*59a0*/  @P0 LDC.64 R10, c[0x0][0x9b0] ;  /* 0x00026c00ff0a0b82 */ /* 0x000e700000000a00 */
[----:B------:R-:W4:Y:S01]  /*59b0*/  @P1 LDC.64 R12, c[0x0][0x9c0] ;  /* 0x00027000ff0c1b82 */ /* 0x000f220000000a00 */
[----:B--2---:R-:W-:-:S02]  /*59c0*/  @P0 IMAD R0, R2, R6, RZ ;  /* 0x0000000602000224 */ /* 0x004fc400078e02ff */
[----:B0-----:R-:W-:Y:S02]  /*59d0*/  @P1 IMAD R2, R2, R8, RZ ;  /* 0x0000000802021224 */ /* 0x001fe400078e02ff */
[C---:B---3--:R-:W-:Y:S02]  /*59e0*/  @P0 IMAD R7, R20.reuse, R7, R0 ;  /* 0x0000000714070224 */ /* 0x048fe400078e0200 */
[C---:B------:R-:W-:Y:S02]  /*59f0*/  @P1 IMAD R9, R20.reuse, R9, R2 ;  /* 0x0000000914091224 */ /* 0x040fe400078e0202 */
[----:B------:R-:W-:-:S04]  /*5a00*/  @P0 IMAD.WIDE.U32 R2, R20, R6, RZ ;  /* 0x0000000614020225 */ /* 0x000fc800078e00ff */
[----:B------:R-:W-:-:S04]  /*5a10*/  @P1 IMAD.WIDE.U32 R4, R20, R8, RZ ;  /* 0x0000000814041225 */ /* 0x000fc800078e00ff */
[----:B------:R-:W-:Y:S02]  /*5a20*/  @P0 IMAD.IADD R3, R3, 0x1, R7 ;  /* 0x0000000103030824 */ /* 0x000fe400078e0207 */
[----:B------:R-:W-:Y:S02]  /*5a30*/  @P1 IMAD.IADD R5, R5, 0x1, R9 ;  /* 0x0000000105051824 */ /* 0x000fe400078e0209 */
[----:B-1----:R-:W-:-:S04]  /*5a40*/  @P0 IMAD.WIDE.U32 R2, R22, R10, R2 ;  /* 0x0000000a16020225 */ /* 0x002fc800078e0002 */
[----:B----4-:R-:W-:Y:S01]  /*5a50*/  @P1 IMAD.WIDE.U32 R6, R22, R12, R4 ;  /* 0x0000000c16061225 */ /* 0x010fe200078e0004 */
[----:B------:R-:W-:Y:S01]  /*5a60*/  @P0 LEA R4, P2, R2, UR4, 0x2 ;  /* 0x0000000402040c11 */ /* 0x000fe2000f8410ff */
[----:B------:R-:W-:Y:S02]  /*5a70*/  ULDC UR4, c[0x0][0x3f4] ;  /* 0x0000fd0000047ab9 */ /* 0x000fe40000000800 */
[----:B------:R-:W-:Y:S01]  /*5a80*/  @P0 IMAD R5, R22, R11, R3 ;  /* 0x0000000b16050224 */ /* 0x000fe200078e0203 */
[----:B------:R-:W-:Y:S01]  /*5a90*/  @P1 LEA R8, P3, R6, UR6, 0x2 ;  /* 0x0000000606081c11 */ /* 0x000fe2000f8610ff */
[----:B------:R-:W-:Y:S02]  /*5aa0*/  @P1 IMAD R3, R22, R13, R7 ;  /* 0x0000000d16031224 */ /* 0x000fe400078e0207 */
[----:B------:R-:W-:Y:S01]  /*5ab0*/  IMAD.MOV.U32 R0, RZ, RZ, 0x3f800000 ;  /* 0x3f800000ff007424 */ /* 0x000fe200078e00ff */
[----:B------:R-:W-:Y:S02]  /*5ac0*/  @P0 LEA.HI.X R5, R2, UR5, R5, 0x2, P2 ;  /* 0x0000000502050c11 */ /* 0x000fe400090f1405 */
[----:B------:R-:W-:Y:S01]  /*5ad0*/  @P1 LEA.HI.X R9, R6, UR7, R3, 0x2, P3 ;  /* 0x0000000706091c11 */ /* 0x000fe200098f1403 */
[----:B------:R-:W-:-:S04]  /*5ae0*/  IMAD.MOV.U32 R3, RZ, RZ, 0x3f800000 ;  /* 0x3f800000ff037424 */ /* 0x000fc800078e00ff */
[----:B------:R-:W2:Y:S04]  /*5af0*/  @P1 LDG.E R0, desc[UR40][R8.64] ;  /* 0x0000002808001981 */ /* 0x000ea8000c1e1900 */
[----:B------:R-:W2:Y:S01]  /*5b00*/  @P0 LDG.E R3, desc[UR40][R4.64] ;  /* 0x0000002804030981 */ /* 0x000ea2000c1e1900 */
[----:B------:R-:W-:Y:S01]  /*5b10*/  ISETP.LT.AND P0, PT, RZ, UR4, PT ;  /* 0x00000004ff007c0c */ /* 0x000fe2000bf01270 */
[----:B------:R-:W-:Y:S01]  /*5b20*/  ULDC UR4, c[0x0][0x9d8] ;  /* 0x0002760000047ab9 */ /* 0x000fe20000000800 */
[----:B--2---:R-:W-:-:S04]  /*5b30*/  FMUL.FTZ R0, R3, R0 ;  /* 0x0000000003007220 */ /* 0x004fc80000410000 */
[----:B------:R-:W-:-:S07]  /*5b40*/  FMUL.FTZ R2, R0, UR4 ;  /* 0x0000000400027c20 */ /* 0x000fce0008410000 */
[----:B------:R-:W-:Y:S05]  /*5b50*/  @P0 BRA `(.L_x_466) ;  /* 0x0000000000400947 */ /* 0x000fea0003800000 */
[----:B------:R-:W2:Y:S02]  /*5b60*/  LDL R20, [R1+0x48] ;  /* 0x0000480001147983 */ /* 0x000ea40000100800 */
[----:B--2---:R-:W-:-:S04]  /*5b70*/  LEA.HI R0, R20, R20, RZ, 0x1 ;  /* 0x0000001414007211 */ /* 0x004fc800078f08ff */
[----:B------:R-:W-:-:S05]  /*5b80*/  LOP3.LUT R0, R0, 0xfffffffe, RZ, 0xc0, !PT ;  /* 0xfffffffe00007812 */ /* 0x000fca00078ec0ff */
[----:B------:R-:W-:-:S05]  /*5b90*/  IMAD.IADD R0, R20, 0x1, -R0 ;  /* 0x0000000114007824 */ /* 0x000fca00078e0a00 */
[----:B------:R-:W-:-:S04]  /*5ba0*/  SHF.L.U32 R3, R0, 0x1f, RZ ;  /* 0x0000001f00037819 */ /* 0x000fc800000006ff */
[----:B------:R0:W1:Y:S03]  /*5bb0*/  SYNCS.PHASECHK.TRANS64.TRYWAIT P0, [R18+URZ+0x13200], R3 ;  /* 0x01320003120075a7 */ /* 0x000066000800017f */
[----:B-1----:R-:W-:Y:S05]  /*5bc0*/  @!P0 NANOSLEEP.SYNCS 0x989680 ;  /* 0x009896800000895d */ /* 0x002fea0003900000 */
[----:B------:R-:W1:Y:S01]  /*5bd0*/  @!P0 SYNCS.PHASECHK.TRANS64 P0, [R18+URZ+0x13200], R3 ;  /* 0x01320003120085a7 */ /* 0x000e62000800007f */
[----:B------:R-:W-:Y:S04]  /*5be0*/  BSSY B0, `(.L_x_467) ;  /* 0x0000006000007945 */ /* 0x000fe80003800000 */
[----:B-1----:R-:W-:Y:S05]  /*5bf0*/  @P0 BRA `(.L_x_468) ;  /* 0x0000000000100947 */ /* 0x002fea0003800000 */
.L_x_469:
[----:B-1----:R1:W2:Y:S02]  /*5c00*/  SYNCS.PHASECHK.TRANS64.TRYWAIT P0, [R18+URZ+0x13200], R3 ;  /* 0x01320003120075a7 */ /* 0x0022a4000800017f */
[----:B--2---:R-:W-:Y:S05]  /*5c10*/  @!P0 NANOSLEEP.SYNCS 0x989680 ;  /* 0x009896800000895d */ /* 0x004fea0003900000 */
[----:B------:R-:W2:Y:S02]  /*5c20*/  @!P0 SYNCS.PHASECHK.TRANS64 P0, [R18+URZ+0x13200], R3 ;  /* 0x01320003120085a7 */ /* 0x000ea4000800007f */
[----:B--2---:R-:W-:Y:S05]  /*5c30*/  @!P0 BRA `(.L_x_469) ;  /* 0xfffffffc00f08947 */ /* 0x004fea000383ffff */
.L_x_468:
[----:B------:R-:W-:Y:S05]  /*5c40*/  BSYNC B0 ;  /* 0x0000000000007941 */ /* 0x000fea0003800000 */
.L_x_467:
[----:B------:R-:W-:Y:S05]  /*5c50*/  BRA `(.L_x_470) ;  /* 0x0000002800347947 */ /* 0x000fea0003800000 */
.L_x_466:
[----:B------:R-:W0:Y:S01]  /*5c60*/  LDC.64 R28, c[0x0][0x3e8] ;  /* 0x0000fa00ff1c7b82 */ /* 0x000e220000000a00 */
[----:B------:R-:W-:Y:S01]  /*5c70*/  LOP3.LUT P0, RZ, R30, 0x1bf, RZ, 0xc0, !PT ;  /* 0x000001bf1eff7812 */ /* 0x000fe2000780c0ff */
[----:B------:R-:W-:Y:S01]  /*5c80*/  ULDC.64 UR4, c[0x0][0x3f8] ;  /* 0x0000fe0000047ab9 */ /* 0x000fe20000000a00 */
[----:B-----5:R-:W-:Y:S01]  /*5c90*/  SHF.R.S32.HI R0, RZ, 0x1f, R32 ;  /* 0x0000001fff007819 */ /* 0x020fe20000011420 */
[----:B------:R-:W-:Y:S01]  /*5ca0*/  ULDC.64 UR6, c[0x0][0x408] ;  /* 0x0001020000067ab9 */ /* 0x000fe20000000a00 */
[----:B------:R-:W-:Y:S03]  /*5cb0*/  BSSY B6, `(.L_x_471) ;  /* 0x000001b000067945 */ /* 0x000fe60003800000 */
[----:B------:R-:W1:Y:S01]  /*5cc0*/  LDC.64 R4, c[0x0][0x400] ;  /* 0x00010000ff047b82 */ /* 0x000e620000000a00 */
[C---:B------:R-:W-:Y:S02]  /*5cd0*/  IMAD R3, R0.reuse, UR4, RZ ;  /* 0x0000000400037c24 */ /* 0x040fe4000f8e02ff */
[----:B------:R-:W-:-:S02]  /*5ce0*/  IMAD R7, R0, UR6, RZ ;  /* 0x0000000600077c24 */ /* 0x000fc4000f8e02ff */
[C---:B------:R-:W-:Y:S02]  /*5cf0*/  IMAD R3, R32.reuse, UR5, R3 ;  /* 0x0000000520037c24 */ /* 0x040fe4000f8e0203 */
[C---:B------:R-:W-:Y:S02]  /*5d00*/  IMAD R7, R32.reuse, UR7, R7 ;  /* 0x0000000720077c24 */ /* 0x040fe4000f8e0207 */
[----:B0-----:R-:W-:-:S05]  /*5d10*/  IMAD.WIDE.U32 R28, R32, UR4, R28 ;  /* 0x00000004201c7c25 */ /* 0x001fca000f8e001c */
[----:B------:R-:W-:Y:S01]  /*5d20*/  IADD3 R30, R3, R29, RZ ;  /* 0x0000001d031e7210 */ /* 0x000fe20007ffe0ff */
[----:B-1----:R-:W-:-:S04]  /*5d30*/  IMAD.WIDE.U32 R32, R32, UR6, R4 ;  /* 0x0000000620207c25 */ /* 0x002fc8000f8e0004 */
[----:B------:R-:W-:Y:S01]  /*5d40*/  IMAD.IADD R31, R7, 0x1, R33 ;  /* 0x00000001071f7824 */ /* 0x000fe200078e0221 */
        /* <DEDUP_REMOVED lines=10> */
[----:B------:R-:W-:Y:S02]  /*5df0*/  IMAD.U32 R7, RZ, RZ, UR7 ;  /* 0x00000007ff077e24 */ /* 0x000fe4000f8e00ff */
[----:B------:R-:W-:-:S02]  /*5e00*/  IMAD.U32 R11, RZ, RZ, UR5 ;  /* 0x00000005ff0b7e24 */ /* 0x000fc4000f8e00ff */
[----:B------:R-:W-:Y:S02]  /*5e10*/  IMAD.MOV.U32 R8, RZ, RZ, 0x70 ;  /* 0x00000070ff087424 */ /* 0x000fe400078e00ff */
[----:B------:R-:W-:Y:S02]  /*5e20*/  IMAD.MOV.U32 R12, RZ, RZ, 0x1 ;  /* 0x00000001ff0c7424 */ /* 0x000fe400078e00ff */
[----:B0-----:R-:W-:-:S07]  /*5e30*/  IMAD.MOV.U32 R13, RZ, RZ, RZ ;  /* 0x000000ffff0d7224 */ /* 0x001fce00078e00ff */
[----:B------:R-:W-:-:S07]  /*5e40*/  LEPC R20, `(.L_x_472) ;  /* 0x000000001014794e */ /* 0x000fce0000000000 */
[----:B-1----:R-:W-:Y:S05]  /*5e50*/  CALL.ABS.NOINC R14 ;  /* 0x000000000e007343 */ /* 0x002fea0003c00000 */
.L_x_472:
[----:B------:R-:W-:Y:S05]  /*5e60*/  BSYNC B6 ;  /* 0x0000000000067941 */ /* 0x000fea0003800000 */
.L_x_471:
[----:B------:R-:W0:Y:S01]  /*5e70*/  S2R R20, SR_TID.X ;  /* 0x0000000000147919 */ /* 0x000e220000002100 */
[----:B------:R-:W-:Y:S01]  /*5e80*/  ULDC.U8 UR4, c[0x0][0x410] ;  /* 0x0001040000047ab9 */ /* 0x000fe20000000000 */
[----:B------:R-:W-:Y:S01]  /*5e90*/  BSSY B0, `(.L_x_473) ;  /* 0x0000261000007945 */ /* 0x000fe20003800000 */
[----:B------:R-:W-:Y:S01]  /*5ea0*/  ISETP.NE.AND P0, PT, RZ, UR4, PT ;  /* 0x00000004ff007c0c */ /* 0x000fe2000bf05270 */
[----:B0-----:R-:W-:-:S05]  /*5eb0*/  VIADD R20, R20, 0xffffff80 ;  /* 0xffffff8014147836 */ /* 0x001fca0000000000 */
[----:B------:R-:W-:-:S04]  /*5ec0*/  LEA.HI R35, R20, R20, RZ, 0x1 ;  /* 0x0000001414237211 */ /* 0x000fc800078f08ff */
[----:B------:R-:W-:-:S05]  /*5ed0*/  SHF.R.S32.HI R35, RZ, 0x1, R35 ;  /* 0x00000001ff237819 */ /* 0x000fca0000011423 */
[----:B------:R-:W-:Y:S01]  /*5ee0*/  IMAD R4, R25, 0xc0, R35 ;  /* 0x000000c019047824 */ /* 0x000fe200078e0223 */
[----:B------:R-:W-:Y:S06]  /*5ef0*/  @!P0 BRA `(.L_x_474) ;  /* 0x0000001000c48947 */ /* 0x000fec0003800000 */
[----:B------:R-:W-:-:S03]  /*5f00*/  UMOV UR4, 0xffffffff ;  /* 0xffffffff00047882 */ /* 0x000fc60000000000 */
[----:B------:R-:W-:Y:S05]  /*5f10*/  BRA.DIV UR4, `(.L_x_475) ;  /* 0x0000013a04b47947 */ /* 0x000fea000b800000 */
[----:B------:R0:W1:Y:S04]  /*5f20*/  SHFL.IDX PT, R29, R28, RZ, 0x1e1f ;  /* 0x001e1fff1c1d7589 */ /* 0x00006800000e0000 */
[----:B------:R0:W2:Y:S04]  /*5f30*/  SHFL.IDX PT, R14, R32, RZ, 0x1e1f ;  /* 0x001e1fff200e7589 */ /* 0x0000a800000e0000 */
[----:B------:R0:W3:Y:S04]  /*5f40*/  SHFL.IDX PT, R0, R30, RZ, 0x1e1f ;  /* 0x001e1fff1e007589 */ /* 0x0000e800000e0000 */
[----:B------:R0:W4:Y:S02]  /*5f50*/  SHFL.IDX PT, R3, R31, RZ, 0x1e1f ;  /* 0x001e1fff1f037589 */ /* 0x00012400000e0000 */
.L_x_680:
[----:B------:R-:W5:Y:S01]  /*5f60*/  LDL R6, [R1+0x48] ;  /* 0x0000480001067983 */ /* 0x000f620000100800 */
[----:B------:R-:W-:Y:S01]  /*5f70*/  ULDC UR4, c[0x0][0x448] ;  /* 0x0001120000047ab9 */ /* 0x000fe20000000800 */
[----:B------:R-:W-:Y:S01]  /*5f80*/  BSSY B1, `(.L_x_476) ;  /* 0x0000020000017945 */ /* 0x000fe20003800000 */
[----:B0-----:R-:W-:Y:S01]  /*5f90*/  IMAD R30, R27, UR4, RZ ;  /* 0x000000041b1e7c24 */ /* 0x001fe2000f8e02ff */
[----:B------:R-:W-:Y:S02]  /*5fa0*/  CS2R R8, SRZ ;  /* 0x0000000000087805 */ /* 0x000fe4000001ff00 */
[----:B------:R-:W-:Y:S02]  /*5fb0*/  CS2R R20, SRZ ;  /* 0x0000000000147805 */ /* 0x000fe4000001ff00 */
[----:B------:R-:W-:Y:S02]  /*5fc0*/  CS2R R10, SRZ ;  /* 0x00000000000a7805 */ /* 0x000fe4000001ff00 */
[----:B------:R-:W-:-:S02]  /*5fd0*/  CS2R R12, SRZ ;  /* 0x00000000000c7805 */ /* 0x000fc4000001ff00 */
[----:B------:R-:W-:Y:S02]  /*5fe0*/  ISETP.GE.AND P0, PT, R4, R30, PT ;  /* 0x0000001e0400720c */ /* 0x000fe40003f06270 */
[----:B-----5:R-:W-:-:S04]  /*5ff0*/  LEA.HI R5, R6, R6, RZ, 0x1 ;  /* 0x0000000606057211 */ /* 0x020fc800078f08ff */
[----:B------:R-:W-:-:S04]  /*6000*/  LOP3.LUT R5, R5, 0xfffffffe, RZ, 0xc0, !PT ;  /* 0xfffffffe05057812 */ /* 0x000fc800078ec0ff */
[----:B------:R-:W-:-:S04]  /*6010*/  IADD3 R5, R6, -R5, RZ ;  /* 0x8000000506057210 */ /* 0x000fc80007ffe0ff */
[----:B------:R-:W-:Y:S01]  /*6020*/  SHF.L.U32 R27, R5, 0x1f, RZ ;  /* 0x0000001f051b7819 */ /* 0x000fe200000006ff */
[----:B------:R-:W-:Y:S06]  /*6030*/  @P0 BRA `(.L_x_477) ;  /* 0x0000000000500947 */ /* 0x000fec0003800000 */
[----:B------:R-:W4:Y:S01]  /*6040*/  LDL R15, [R1+0x18] ;  /* 0x00001800010f7983 */ /* 0x000f220000100800 */
[----:B------:R-:W-:Y:S02]  /*6050*/  ULDC UR4, c[0x0][0x3f4] ;  /* 0x0000fd0000047ab9 */ /* 0x000fe40000000800 */
[----:B------:R-:W-:Y:S02]  /*6060*/  ISETP.GE.AND P4, PT, R156, UR4, PT ;  /* 0x000000049c007c0c */ /* 0x000fe4000bf86270 */
[----:B------:R-:W-:-:S11]  /*6070*/  CS2R R10, SRZ ;  /* 0x00000000000a7805 */ /* 0x000fd6000001ff00 */
[C---:B--2---:R-:W-:Y:S02]  /*6080*/  @!P4 IADD3 R6, P1, R156.reuse, R14, RZ ;  /* 0x0000000e9c06c210 */ /* 0x044fe40007f3e0ff */
[----:B------:R-:W-:Y:S02]  /*6090*/  @!P4 SHF.R.S32.HI R7, RZ, 0x1f, R156 ;  /* 0x0000001fff07c819 */ /* 0x000fe4000001149c */
[----:B-1----:R-:W-:-:S05]  /*60a0*/  @!P4 IADD3 R4, P0, R156, R29, RZ ;  /* 0x0000001d9c04c210 */ /* 0x002fca0007f1e0ff */
[--C-:B---3--:R-:W-:Y:S02]  /*60b0*/  @!P4 IMAD.X R5, R0, 0x1, R7.reuse, P0 ;  /* 0x000000010005c824 */ /* 0x108fe400000e0607 */
[----:B----4-:R-:W-:-:S03]  /*60c0*/  @!P4 IMAD.X R7, R3, 0x1, R7, P1 ;  /* 0x000000010307c824 */ /* 0x010fc600008e0607 */
[----:B------:R0:W5:Y:S04]  /*60d0*/  @!P4 LD.E.64 R20, desc[UR40][R4.64] ;  /* 0x000000280414c980 */ /* 0x000168000c101b00 */
[----:B------:R0:W5:Y:S01]  /*60e0*/  @!P4 LD.E.64 R12, desc[UR40][R6.64] ;  /* 0x00000028060cc980 */ /* 0x000162000c101b00 */
[----:B------:R-:W-:Y:S02]  /*60f0*/  ISETP.GE.AND P5, PT, R15, UR4, PT ;  /* 0x000000040f007c0c */ /* 0x000fe4000bfa6270 */
[----:B------:R-:W-:-:S11]  /*6100*/  SHF.R.S32.HI R8, RZ, 0x1f, R15 ;  /* 0x0000001fff087819 */ /* 0x000fd6000001140f */
[C---:B------:R-:W-:Y:S02]  /*6110*/  @!P5 IADD3 R28, P2, R15.reuse, R29, RZ ;  /* 0x0000001d0f1cd210 */ /* 0x040fe40007f5e0ff */
[----:B------:R-:W-:-:S03]  /*6120*/  @!P5 IADD3 R14, P3, R15, R14, RZ ;  /* 0x0000000e0f0ed210 */ /* 0x000fc60007f7e0ff */
[--C-:B------:R-:W-:Y:S02]  /*6130*/  @!P5 IMAD.X R29, R0, 0x1, R8.reuse, P2 ;  /* 0x00000001001dd824 */ /* 0x100fe400010e0608 */
[----:B------:R-:W-:Y:S01]  /*6140*/  @!P5 IMAD.X R15, R3, 0x1, R8, P3 ;  /* 0x00000001030fd824 */ /* 0x000fe200018e0608 */
[----:B------:R-:W-:-:S04]  /*6150*/  CS2R R8, SRZ ;  /* 0x0000000000087805 */ /* 0x000fc8000001ff00 */
[----:B------:R0:W5:Y:S04]  /*6160*/  @!P5 LD.E.64 R10, desc[UR40][R14.64] ;  /* 0x000000280e0ad980 */ /* 0x000168000c101b00 */
[----:B------:R0:W5:Y:S02]  /*6170*/  @!P5 LD.E.64 R8, desc[UR40][R28.64] ;  /* 0x000000281c08d980 */ /* 0x000164000c101b00 */
.L_x_477:
[----:B------:R-:W-:Y:S05]  /*6180*/  BSYNC B1 ;  /* 0x0000000000017941 */ /* 0x000fea0003800000 */
.L_x_476:
[----:B------:R-:W1:Y:S01]  /*6190*/  SYNCS.PHASECHK.TRANS64.TRYWAIT P0, [R18+URZ+0x13200], R27 ;  /* 0x0132001b120075a7 */ /* 0x000e62000800017f */
[----:B---3--:R-:W-:Y:S01]  /*61a0*/  IMAD R0, R25, -0xc0, R30 ;  /* 0xffffff4019007824 */ /* 0x008fe200078e021e */
[----:B------:R-:W-:Y:S04]  /*61b0*/  BSSY B1, `(.L_x_478) ;  /* 0x0000004000017945 */ /* 0x000fe80003800000 */
[----:B------:R-:W-:-:S04]  /*61c0*/  VIMNMX R0, R0, 0xc0, PT ;  /* 0x000000c000007848 */ /* 0x000fc80003fe0100 */
[----:B------:R-:W-:Y:S01]  /*61d0*/  ISETP.GE.AND P1, PT, R35, R0, PT ;  /* 0x000000002300720c */ /* 0x000fe20003f26270 */
[----:B-1----:R-:W-:-:S12]  /*61e0*/  @!P0 BRA `(.L_x_479) ;  /* 0x0000013800708947 */ /* 0x002fd80003800000 */
.L_x_681:
[----:B------:R-:W-:Y:S05]  /*61f0*/  BSYNC B1 ;  /* 0x0000000000017941 */ /* 0x000fea0003800000 */
.L_x_478:
[----:B------:R-:W-:Y:S05]  /*6200*/  @P1 BRA `(.L_x_480) ;  /* 0x0000002000a41947 */ /* 0x000fea0003800000 */
[----:B------:R-:W3:Y:S01]  /*6210*/  LDL R0, [R1+0x18] ;  /* 0x0000180001007983 */ /* 0x000ee20000100800 */
[----:B----4-:R-:W4:Y:S03]  /*6220*/  LDC R3, c[0x0][0x3f4] ;  /* 0x0000fd00ff037b82 */ /* 0x010f260000000800 */
[----:B------:R0:W5:Y:S01]  /*6230*/  LDL R37, [R1+0x1c] ;  /* 0x00001c0001257983 */ /* 0x0001620000100800 */
[----:B------:R-:W-:Y:S01]  /*6240*/  BSSY B1, `(.L_x_481) ;  /* 0x000007b000017945 */ /* 0x000fe20003800000 */
[-C--:B----4-:R-:W-:Y:S02]  /*6250*/  ISETP.GE.AND P0, PT, R156, R3.reuse, PT ;  /* 0x000000039c00720c */ /* 0x090fe40003f06270 */
[----:B---3--:R-:W-:-:S11]  /*6260*/  ISETP.GE.AND P1, PT, R0, R3, PT ;  /* 0x000000030000720c */ /* 0x008fd60003f26270 */
[----:B0-----:R-:W-:Y:S05]  /*6270*/  @P0 BRA `(.L_x_482) ;  /* 0x0000000400dc0947 */ /* 0x001fea0003800000 */
[----:B-----5:R-:W-:Y:S01]  /*6280*/  IMAD.IADD R0, R18, 0x1, R37 ;  /* 0x0000000112007824 */ /* 0x020fe200078e0225 */
[----:B--2---:R-:W-:Y:S02]  /*6290*/  SHF.R.U32.HI R14, RZ, 0x8, R20 ;  /* 0x00000008ff0e7819 */ /* 0x004fe40000011614 */
[----:B------:R-:W-:Y:S02]  /*62a0*/  SHF.R.U32.HI R28, RZ, 0x8, R21 ;  /* 0x00000008ff1c7819 */ /* 0x000fe40000011615 */
[----:B------:R-:W0:Y:S01]  /*62b0*/  LDS.128 R4, [R0+0xb000] ;  /* 0x00b0000000047984 */ /* 0x000e220000000c00 */
[----:B------:R-:W-:Y:S02]  /*62c0*/  LOP3.LUT R3, R20, 0xff, RZ, 0xc0, !PT ;  /* 0x000000ff14037812 */ /* 0x000fe400078ec0ff */
[----:B------:R-:W-:Y:S02]  /*62d0*/  LOP3.LUT R14, R14, 0xff, RZ, 0xc0, !PT ;  /* 0x000000ff0e0e7812 */ /* 0x000fe400078ec0ff */
[----:B------:R-:W-:-:S02]  /*62e0*/  SHF.R.U32.HI R30, RZ, 0x8, R13 ;  /* 0x00000008ff1e7819 */ /* 0x000fc4000001160d */
[----:B------:R-:W-:Y:S02]  /*62f0*/  LOP3.LUT R15, R21, 0xff, RZ, 0xc0, !PT ;  /* 0x000000ff150f7812 */ /* 0x000fe400078ec0ff */
[----:B------:R-:W-:Y:S02]  /*6300*/  LOP3.LUT R28, R28, 0xff, RZ, 0xc0, !PT ;  /* 0x000000ff1c1c7812 */ /* 0x000fe400078ec0ff */
[----:B------:R-:W-:Y:S02]  /*6310*/  PRMT R3, R14, 0x7604, R3 ;  /* 0x000076040e037816 */ /* 0x000fe40000000003 */
[----:B------:R-:W-:Y:S02]  /*6320*/  SHF.R.U32.HI R29, RZ, 0x10, R13 ;  /* 0x00000010ff1d7819 */ /* 0x000fe4000001160d */
[----:B------:R-:W-:Y:S02]  /*6330*/  SHF.R.U32.HI R14, RZ, 0x8, R12 ;  /* 0x00000008ff0e7819 */ /* 0x000fe4000001160c */
[----:B------:R-:W-:Y:S01]  /*6340*/  SHF.R.U32.HI R31, RZ, 0x10, R21 ;  /* 0x00000010ff1f7819 */ /* 0x000fe20000011615 */
[----:B------:R-:W-:Y:S01]  /*6350*/  IMAD.U32 R29, R29, 0x10000, RZ ;  /* 0x000100001d1d7824 */ /* 0x000fe200078e00ff */
[----:B-1----:R-:W-:-:S02]  /*6360*/  LOP3.LUT R27, R13, 0xff, RZ, 0xc0, !PT ;  /* 0x000000ff0d1b7812 */ /* 0x002fc400078ec0ff */
[----:B------:R-:W-:Y:S02]  /*6370*/  LOP3.LUT R30, R30, 0xff, RZ, 0xc0, !PT ;  /* 0x000000ff1e1e7812 */ /* 0x000fe400078ec0ff */
[----:B------:R-:W-:Y:S02]  /*6380*/  PRMT R15, R28, 0x7604, R15 ;  /* 0x000076041c0f7816 */ /* 0x000fe4000000000f */
[----:B------:R-:W-:Y:S02]  /*6390*/  LOP3.LUT R25, R12, 0xff, RZ, 0xc0, !PT ;  /* 0x000000ff0c197812 */ /* 0x000fe400078ec0ff */
[----:B------:R-:W-:Y:S02]  /*63a0*/  LOP3.LUT R28, R14, 0xff, RZ, 0xc0, !PT ;  /* 0x000000ff0e1c7812 */ /* 0x000fe400078ec0ff */
[----:B------:R-:W-:Y:S02]  /*63b0*/  SHF.L.U32 R14, R31, 0x10, RZ ;  /* 0x000000101f0e7819 */ /* 0x000fe400000006ff */
[----:B------:R-:W-:-:S02]  /*63c0*/  PRMT R30, R30, 0x7604, R27 ;  /* 0x000076041e1e7816 */ /* 0x000fc4000000001b */
[----:B------:R-:W-:Y:S02]  /*63d0*/  PRMT R27, R28, 0x7604, R25 ;  /* 0x000076041c1b7816 */ /* 0x000fe40000000019 */
[----:B------:R-:W-:Y:S02]  /*63e0*/  LOP3.LUT R25, R15, 0xff0000, R14, 0xf8, !PT ;  /* 0x00ff00000f197812 */ /* 0x000fe400078ef80e */
[----:B------:R-:W-:Y:S02]  /*63f0*/  LOP3.LUT R29, R30, 0xff0000, R29, 0xf8, !PT ;  /* 0x00ff00001e1d7812 */ /* 0x000fe400078ef81d */
[----:B------:R-:W-:Y:S02]  /*6400*/  LOP3.LUT R25, R25, 0xff000000, R21, 0xf8, !PT ;  /* 0xff00000019197812 */ /* 0x000fe400078ef815 */
[----:B------:R-:W-:Y:S02]  /*6410*/  LOP3.LUT R29, R29, 0xff000000, R13, 0xf8, !PT ;  /* 0xff0000001d1d7812 */ /* 0x000fe400078ef80d */
[----:B------:R-:W-:-:S02]  /*6420*/  LOP3.LUT R15, R3, 0xff0000, R20, 0xf8, !PT ;  /* 0x00ff0000030f7812 */ /* 0x000fc400078ef814 */
[-C--:B0-----:R-:W-:Y:S02]  /*6430*/  F2FP.F16.E4M3.UNPACK_B R3, R6.reuse.H1 ;  /* 0x00000006ff03723e */ /* 0x081fe400030006ff */
[--C-:B------:R-:W-:Y:S02]  /*6440*/  LOP3.LUT R27, R27, 0xff0000, R12.reuse, 0xf8, !PT ;  /* 0x00ff00001b1b7812 */ /* 0x100fe400078ef80c */
[----:B------:R-:W-:Y:S01]  /*6450*/  F2FP.F16.E4M3.UNPACK_B R30, R29 ;  /* 0x0000001dff1e723e */ /* 0x000fe200020006ff */
[--C-:B------:R-:W-:Y:S01]  /*6460*/  HADD2.F32 R13, -RZ, R3.reuse.H0_H0 ;  /* 0x20000003ff0d7230 */ /* 0x100fe20000004100 */
[----:B------:R-:W-:Y:S02]  /*6470*/  F2FP.F16.E4M3.UNPACK_B R21, R25 ;  /* 0x00000019ff15723e */ /* 0x000fe400020006ff */
[----:B------:R-:W-:Y:S01]  /*6480*/  LOP3.LUT R28, R27, 0xff000000, R12, 0xf8, !PT ;  /* 0xff0000001b1c7812 */ /* 0x000fe200078ef80c */
[----:B------:R-:W-:Y:S01]  /*6490*/  HADD2.F32 R12, -RZ, R3.H1_H1 ;  /* 0x30000003ff0c7230 */ /* 0x000fe20000004100 */
[----:B------:R-:W-:Y:S01]  /*64a0*/  F2FP.F16.E4M3.UNPACK_B R6, R6 ;  /* 0x00000006ff06723e */ /* 0x000fe200020006ff */
[--C-:B------:R-:W-:Y:S01]  /*64b0*/  HADD2.F32 R31, -RZ, R30.reuse.H1_H1 ;  /* 0x3000001eff1f7230 */ /* 0x100fe20000004100 */
[----:B------:R-:W-:Y:S01]  /*64c0*/  LOP3.LUT R20, R15, 0xff000000, R20, 0xf8, !PT ;  /* 0xff0000000f147812 */ /* 0x000fe200078ef814 */
[--C-:B------:R-:W-:Y:S01]  /*64d0*/  HADD2.F32 R27, -RZ, R21.reuse.H1_H1 ;  /* 0x30000015ff1b7230 */ /* 0x100fe20000004100 */
[-C--:B------:R-:W-:Y:S01]  /*64e0*/  F2FP.F16.E4M3.UNPACK_B R14, R7.reuse ;  /* 0x00000007ff0e723e */ /* 0x080fe200020006ff */
[----:B------:R-:W-:Y:S01]  /*64f0*/  HADD2.F32 R30, -RZ, R30.H0_H0 ;  /* 0x2000001eff1e7230 */ /* 0x000fe20000004100 */
[----:B------:R-:W-:Y:S01]  /*6500*/  F2FP.F16.E4M3.UNPACK_B R15, R7.H1 ;  /* 0x00000007ff0f723e */ /* 0x000fe200030006ff */
[C---:B------:R-:W-:Y:S01]  /*6510*/  FMUL.FTZ R32, R12.reuse, R31 ;  /* 0x0000001f0c207220 */ /* 0x040fe20000410000 */
[----:B------:R-:W-:Y:S01]  /*6520*/  FMUL.FTZ R36, R12, R27 ;  /* 0x0000001b0c247220 */ /* 0x000fe20000410000 */
[-C--:B------:R-:W-:Y:S01]  /*6530*/  F2FP.F16.E4M3.UNPACK_B R7, R5.reuse ;  /* 0x00000005ff07723e */ /* 0x080fe200020006ff */
[----:B------:R-:W-:Y:S01]  /*6540*/  HADD2.F32 R21, -RZ, R21.H0_H0 ;  /* 0x20000015ff157230 */ /* 0x000fe20000004100 */
[----:B------:R-:W-:Y:S01]  /*6550*/  F2FP.F16.E4M3.UNPACK_B R12, R5.H1 ;  /* 0x00000005ff0c723e */ /* 0x000fe200030006ff */
[----:B------:R-:W-:-:S02]  /*6560*/  HADD2.F32 R5, -RZ, R6.H1_H1 ;  /* 0x30000006ff057230 */ /* 0x000fc40000004100 */
[C---:B------:R-:W-:Y:S01]  /*6570*/  FFMA.FTZ R35, R13.reuse, R27, -R32 ;  /* 0x0000001b0d237223 */ /* 0x040fe20000010820 */
[----:B------:R-:W-:Y:S01]  /*6580*/  FFMA.FTZ R38, R13, R31, R36 ;  /* 0x0000001f0d267223 */ /* 0x000fe20000010024 */
[----:B------:R-:W-:Y:S01]  /*6590*/  HADD2.F32 R6, -RZ, R6.H0_H0 ;  /* 0x20000006ff067230 */ /* 0x000fe20000004100 */
[----:B------:R-:W-:Y:S01]  /*65a0*/  F2FP.F16.E4M3.UNPACK_B R29, R29.H1 ;  /* 0x0000001dff1d723e */ /* 0x000fe200030006ff */
[C---:B------:R-:W-:Y:S01]  /*65b0*/  FMUL.FTZ R13, R5.reuse, R30 ;  /* 0x0000001e050d7220 */ /* 0x040fe20000410000 */
[----:B------:R-:W-:Y:S01]  /*65c0*/  F2FP.F16.E4M3.UNPACK_B R25, R25.H1 ;  /* 0x00000019ff19723e */ /* 0x000fe200030006ff */
[-C--:B------:R-:W-:Y:S01]  /*65d0*/  FMUL.FTZ R33, R5, R21.reuse ;  /* 0x0000001505217220 */ /* 0x080fe20000410000 */
[----:B------:R-:W-:Y:S02]  /*65e0*/  HADD2.F32 R5, -RZ, R14.H1_H1 ;  /* 0x3000000eff057230 */ /* 0x000fe40000004100 */
[----:B------:R-:W-:Y:S01]  /*65f0*/  FFMA.FTZ R31, R6, R21, -R13 ;  /* 0x00000015061f7223 */ /* 0x000fe2000001080d */
[----:B------:R-:W-:-:S02]  /*6600*/  HADD2.F32 R27, -RZ, R29.H0_H0 ;  /* 0x2000001dff1b7230 */ /* 0x000fc40000004100 */
[----:B------:R-:W-:Y:S01]  /*6610*/  FFMA.FTZ R36, R6, R30, R33 ;  /* 0x0000001e06247223 */ /* 0x000fe20000010021 */
[----:B------:R-:W-:Y:S01]  /*6620*/  HADD2.F32 R13, -RZ, R25.H0_H0 ;  /* 0x20000019ff0d7230 */ /* 0x000fe20000004100 */
[----:B------:R-:W-:Y:S01]  /*6630*/  F2FP.F16.E4M3.UNPACK_B R3, R4 ;  /* 0x00000004ff03723e */ /* 0x000fe200020006ff */
[----:B------:R-:W-:Y:S02]  /*6640*/  HADD2.F32 R14, -RZ, R14.H0_H0 ;  /* 0x2000000eff0e7230 */ /* 0x000fe40000004100 */
[C---:B------:R-:W-:Y:S01]  /*6650*/  FMUL.FTZ R21, R5.reuse, R27 ;  /* 0x0000001b05157220 */ /* 0x040fe20000410000 */
[----:B------:R-:W-:Y:S02]  /*6660*/  HADD2.F32 R29, -RZ, R29.H1_H1 ;  /* 0x3000001dff1d7230 */ /* 0x000fe40000004100 */
[-C--:B------:R-:W-:Y:S01]  /*6670*/  FMUL.FTZ R5, R5, R13.reuse ;  /* 0x0000000d05057220 */ /* 0x080fe20000410000 */
[----:B------:R-:W-:Y:S02]  /*6680*/  HADD2.F32 R6, -RZ, R15.H1_H1 ;  /* 0x3000000fff067230 */ /* 0x000fe40000004100 */
[----:B------:R-:W-:Y:S01]  /*6690*/  FFMA.FTZ R33, R14, R13, -R21 ;  /* 0x0000000d0e217223 */ /* 0x000fe20000010815 */
[----:B------:R-:W-:-:S02]  /*66a0*/  HADD2.F32 R25, -RZ, R25.H1_H1 ;  /* 0x30000019ff197230 */ /* 0x000fc40000004100 */
[----:B------:R-:W-:Y:S01]  /*66b0*/  FFMA.FTZ R40, R14, R27, R5 ;  /* 0x0000001b0e287223 */ /* 0x000fe20000010005 */
[----:B------:R-:W-:Y:S02]  /*66c0*/  HADD2.F32 R15, -RZ, R15.H0_H0 ;  /* 0x2000000fff0f7230 */ /* 0x000fe40000004100 */
[C---:B------:R-:W-:Y:S01]  /*66d0*/  FMUL.FTZ R30, R6.reuse, R29 ;  /* 0x0000001d061e7220 */ /* 0x040fe20000410000 */
[----:B------:R-:W-:Y:S01]  /*66e0*/  F2FP.F16.E4M3.UNPACK_B R5, R28 ;  /* 0x0000001cff05723e */ /* 0x000fe200020006ff */
[-C--:B------:R-:W-:Y:S01]  /*66f0*/  FMUL.FTZ R14, R6, R25.reuse ;  /* 0x00000019060e7220 */ /* 0x080fe20000410000 */
[----:B------:R-:W-:Y:S01]  /*6700*/  F2FP.F16.E4M3.UNPACK_B R4, R4.H1 ;  /* 0x00000004ff04723e */ /* 0x000fe200030006ff */
[C---:B------:R-:W-:Y:S01]  /*6710*/  FFMA.FTZ R27, R15.reuse, R25, -R30 ;  /* 0x000000190f1b7223 */ /* 0x040fe2000001081e */
[-C--:B------:R-:W-:Y:S01]  /*6720*/  F2FP.F16.E4M3.UNPACK_B R13, R20.reuse ;  /* 0x00000014ff0d723e */ /* 0x080fe200020006ff */
[----:B------:R-:W-:Y:S01]  /*6730*/  FFMA.FTZ R42, R15, R29, R14 ;  /* 0x0000001d0f2a7223 */ /* 0x000fe2000001000e */
[--C-:B------:R-:W-:Y:S01]  /*6740*/  HADD2.F32 R21, -RZ, R5.reuse.H1_H1 ;  /* 0x30000005ff157230 */ /* 0x100fe20000004100 */
[----:B------:R-:W-:Y:S01]  /*6750*/  F2FP.F16.E4M3.UNPACK_B R20, R20.H1 ;  /* 0x00000014ff14723e */ /* 0x000fe200030006ff */
[----:B------:R-:W-:Y:S01]  /*6760*/  HADD2.F32 R15, -RZ, R5.H0_H0 ;  /* 0x20000005ff0f7230 */ /* 0x000fe20000004100 */
[----:B------:R-:W-:Y:S01]  /*6770*/  F2FP.F16.E4M3.UNPACK_B R28, R28.H1 ;  /* 0x0000001cff1c723e */ /* 0x000fe200030006ff */
[----:B------:R-:W-:Y:S01]  /*6780*/  HADD2.F32 R6, -RZ, R4.H1_H1 ;  /* 0x30000004ff067230 */ /* 0x000fe20000004100 */
[----:B------:R-:W-:Y:S01]  /*6790*/  F2FP.SATFINITE.E4M3.F32.PACK_AB_MERGE_C R35, R38, R35, RZ ;  /* 0x000000232623723e */ /* 0x000fe200048070ff */
[----:B------:R-:W-:-:S02]  /*67a0*/  HADD2.F32 R14, -RZ, R13.H1_H1 ;  /* 0x3000000dff0e7230 */ /* 0x000fc40000004100 */
[----:B------:R-:W-:Y:S02]  /*67b0*/  HADD2.F32 R5, -RZ, R4.H0_H0 ;  /* 0x20000004ff057230 */ /* 0x000fe40000004100 */
[C---:B------:R-:W-:Y:S01]  /*67c0*/  FMUL.FTZ R30, R6.reuse, R21 ;  /* 0x00000015061e7220 */ /* 0x040fe20000410000 */
[----:B------:R-:W-:Y:S02]  /*67d0*/  HADD2.F32 R4, -RZ, R3.H1_H1 ;  /* 0x30000003ff047230 */ /* 0x000fe40000004100 */
[-C--:B------:R-:W-:Y:S01]  /*67e0*/  FMUL.FTZ R32, R6, R14.reuse ;  /* 0x0000000e06207220 */ /* 0x080fe20000410000 */
[----:B------:R-:W-:Y:S02]  /*67f0*/  HADD2.F32 R13, -RZ, R13.H0_H0 ;  /* 0x2000000dff0d7230 */ /* 0x000fe40000004100 */
[C---:B------:R-:W-:Y:S01]  /*6800*/  FFMA.FTZ R30, R5.reuse, R14, -R30 ;  /* 0x0000000e051e7223 */ /* 0x040fe2000001081e */
[----:B------:R-:W-:Y:S02]  /*6810*/  HADD2.F32 R3, -RZ, R3.H0_H0 ;  /* 0x20000003ff037230 */ /* 0x000fe40000004100 */
[C---:B------:R-:W-:Y:S01]  /*6820*/  FMUL.FTZ R6, R4.reuse, R15 ;  /* 0x0000000f04067220 */ /* 0x040fe20000410000 */
[----:B------:R-:W-:Y:S01]  /*6830*/  FFMA.FTZ R21, R5, R21, R32 ;  /* 0x0000001505157223 */ /* 0x000fe20000010020 */
[----:B------:R-:W-:Y:S01]  /*6840*/  FMUL.FTZ R4, R4, R13 ;  /* 0x0000000d04047220 */ /* 0x000fe20000410000 */
[----:B------:R-:W-:-:S02]  /*6850*/  HADD2.F32 R5, -RZ, R20.H1_H1 ;  /* 0x30000014ff057230 */ /* 0x000fc40000004100 */
[C---:B------:R-:W-:Y:S01]  /*6860*/  FFMA.FTZ R14, R3.reuse, R13, -R6 ;  /* 0x0000000d030e7223 */ /* 0x040fe20000010806 */
[----:B------:R-:W-:Y:S02]  /*6870*/  HADD2.F32 R13, -RZ, R28.H1_H1 ;  /* 0x3000001cff0d7230 */ /* 0x000fe40000004100 */
[----:B------:R-:W-:Y:S01]  /*6880*/  FFMA.FTZ R15, R3, R15, R4 ;  /* 0x0000000f030f7223 */ /* 0x000fe20000010004 */
[----:B------:R-:W-:Y:S02]  /*6890*/  HADD2.F32 R4, -RZ, R12.H1_H1 ;  /* 0x3000000cff047230 */ /* 0x000fe40000004100 */
[----:B------:R-:W-:Y:S02]  /*68a0*/  HADD2.F32 R28, -RZ, R28.H0_H0 ;  /* 0x2000001cff1c7230 */ /* 0x000fe40000004100 */
[----:B------:R-:W-:Y:S02]  /*68b0*/  HADD2.F32 R3, -RZ, R7.H1_H1 ;  /* 0x30000007ff037230 */ /* 0x000fe40000004100 */
[----:B------:R-:W-:Y:S01]  /*68c0*/  FMUL.FTZ R25, R4, R13 ;  /* 0x0000000d04197220 */ /* 0x000fe20000410000 */
[----:B------:R-:W-:-:S02]  /*68d0*/  HADD2.F32 R20, -RZ, R20.H0_H0 ;  /* 0x20000014ff147230 */ /* 0x000fc40000004100 */
[-C--:B------:R-:W-:Y:S01]  /*68e0*/  FMUL.FTZ R6, R4, R5.reuse ;  /* 0x0000000504067220 */ /* 0x080fe20000410000 */
[----:B------:R-:W-:Y:S02]  /*68f0*/  HADD2.F32 R12, -RZ, R12.H0_H0 ;  /* 0x2000000cff0c7230 */ /* 0x000fe40000004100 */
[C---:B------:R-:W-:Y:S01]  /*6900*/  FMUL.FTZ R4, R3.reuse, R28 ;  /* 0x0000001c03047220 */ /* 0x040fe20000410000 */
[----:B------:R-:W-:Y:S02]  /*6910*/  HADD2.F32 R7, -RZ, R7.H0_H0 ;  /* 0x20000007ff077230 */ /* 0x000fe40000004100 */
[-C--:B------:R-:W-:Y:S01]  /*6920*/  FMUL.FTZ R3, R3, R20.reuse ;  /* 0x0000001403037220 */ /* 0x080fe20000410000 */
[C---:B------:R-:W-:Y:S01]  /*6930*/  FFMA.FTZ R25, R12.reuse, R5, -R25 ;  /* 0x000000050c197223 */ /* 0x040fe20000010819 */
[----:B------:R-:W-:Y:S01]  /*6940*/  FFMA.FTZ R6, R12, R13, R6 ;  /* 0x0000000d0c067223 */ /* 0x000fe20000010006 */
[C---:B------:R-:W-:Y:S01]  /*6950*/  FFMA.FTZ R5, R7.reuse, R20, -R4 ;  /* 0x0000001407057223 */ /* 0x040fe20000010804 */
[----:B------:R-:W-:Y:S01]  /*6960*/  FFMA.FTZ R28, R7, R28, R3 ;  /* 0x0000001c071c7223 */ /* 0x000fe20000010003 */
[----:B------:R-:W-:-:S02]  /*6970*/  F2FP.SATFINITE.E4M3.F32.PACK_AB_MERGE_C R7, R42, R27, RZ ;  /* 0x0000001b2a07723e */ /* 0x000fc400048070ff */
[----:B------:R-:W-:Y:S02]  /*6980*/  F2FP.SATFINITE.E4M3.F32.PACK_AB_MERGE_C R4, R21, R30, RZ ;  /* 0x0000001e1504723e */ /* 0x000fe400048070ff */
[----:B------:R-:W-:Y:S02]  /*6990*/  F2FP.SATFINITE.E4M3.F32.PACK_AB_MERGE_C R25, R6, R25, RZ ;  /* 0x000000190619723e */ /* 0x000fe400048070ff */
[----:B------:R-:W-:Y:S02]  /*69a0*/  F2FP.SATFINITE.E4M3.F32.PACK_AB_MERGE_C R6, R36, R31, R35 ;  /* 0x0000001f2406723e */ /* 0x000fe40004807023 */
[----:B------:R-:W-:Y:S02]  /*69b0*/  F2FP.SATFINITE.E4M3.F32.PACK_AB_MERGE_C R7, R40, R33, R7 ;  /* 0x000000212807723e */ /* 0x000fe40004807007 */
[----:B------:R-:W-:Y:S02]  /*69c0*/  F2FP.SATFINITE.E4M3.F32.PACK_AB_MERGE_C R4, R15, R14, R4 ;  /* 0x0000000e0f04723e */ /* 0x000fe40004807004 */
[----:B------:R-:W-:-:S05]  /*69d0*/  F2FP.SATFINITE.E4M3.F32.PACK_AB_MERGE_C R5, R28, R5, R25 ;  /* 0x000000051c05723e */ /* 0x000fca0004807019 */
[----:B------:R0:W-:Y:S02]  /*69e0*/  STS.128 [R0+0xb000], R4 ;  /* 0x00b0000400007388 */ /* 0x0001e40000000c00 */
.L_x_482:
[----:B------:R-:W-:Y:S05]  /*69f0*/  BSYNC B1 ;  /* 0x0000000000017941 */ /* 0x000fea0003800000 */
.L_x_481:
[----:B------:R-:W-:Y:S05]  /*6a00*/  @P1 BRA `(.L_x_480) ;  /* 0x0000001800a41947 */ /* 0x000fea0003800000 */
[----:B0-----:R-:W3:Y:S01]  /*6a10*/  LDL R0, [R1+0x74] ;  /* 0x0000740001007983 */ /* 0x001ee20000100800 */
[----:B-----5:R-:W-:Y:S01]  /*6a20*/  IMAD.IADD R3, R18, 0x1, R37 ;  /* 0x0000000112037824 */ /* 0x020fe200078e0225 */
[----:B------:R-:W-:Y:S02]  /*6a30*/  SHF.R.U32.HI R13, RZ, 0x8, R9 ;  /* 0x00000008ff0d7819 */ /* 0x000fe40000011609 */
[----:B------:R-:W-:Y:S02]  /*6a40*/  SHF.R.U32.HI R25, RZ, 0x8, R11 ;  /* 0x00000008ff197819 */ /* 0x000fe4000001160b */
[----:B------:R-:W-:Y:S02]  /*6a50*/  SHF.R.U32.HI R15, RZ, 0x8, R10 ;  /* 0x00000008ff0f7819 */ /* 0x000fe4000001160a */
[----:B--2---:R-:W-:Y:S02]  /*6a60*/  LOP3.LUT R14, R9, 0xff, RZ, 0xc0, !PT ;  /* 0x000000ff090e7812 */ /* 0x004fe400078ec0ff */
[----:B------:R-:W-:-:S02]  /*6a70*/  LOP3.LUT R28, R11, 0xff, RZ, 0xc0, !PT ;  /* 0x000000ff0b1c7812 */ /* 0x000fc400078ec0ff */
[----:B------:R-:W-:Y:S02]  /*6a80*/  LOP3.LUT R13, R13, 0xff, RZ, 0xc0, !PT ;  /* 0x000000ff0d0d7812 */ /* 0x000fe400078ec0ff */
[----:B------:R-:W-:Y:S02]  /*6a90*/  LOP3.LUT R25, R25, 0xff, RZ, 0xc0, !PT ;  /* 0x000000ff19197812 */ /* 0x000fe400078ec0ff */
[----:B------:R-:W-:Y:S02]  /*6aa0*/  LOP3.LUT R20, R15, 0xff, RZ, 0xc0, !PT ;  /* 0x000000ff0f147812 */ /* 0x000fe400078ec0ff */
[----:B------:R-:W-:Y:S02]  /*6ab0*/  PRMT R15, R13, 0x7604, R14 ;  /* 0x000076040d0f7816 */ /* 0x000fe4000000000e */
[----:B------:R-:W-:Y:S02]  /*6ac0*/  PRMT R28, R25, 0x7604, R28 ;  /* 0x00007604191c7816 */ /* 0x000fe4000000001c */
[----:B------:R-:W-:-:S02]  /*6ad0*/  SHF.R.U32.HI R14, RZ, 0x10, R9 ;  /* 0x00000010ff0e7819 */ /* 0x000fc40000011609 */
[----:B------:R-:W-:Y:S02]  /*6ae0*/  SHF.R.U32.HI R25, RZ, 0x10, R11 ;  /* 0x00000010ff197819 */ /* 0x000fe4000001160b */
[----:B------:R-:W-:Y:S02]  /*6af0*/  LOP3.LUT R12, R8, 0xff, RZ, 0xc0, !PT ;  /* 0x000000ff080c7812 */ /* 0x000fe400078ec0ff */
[----:B------:R-:W-:Y:S02]  /*6b00*/  LOP3.LUT R14, R14, 0xff, RZ, 0xc0, !PT ;  /* 0x000000ff0e0e7812 */ /* 0x000fe400078ec0ff */
[----:B------:R-:W-:Y:S02]  /*6b10*/  LOP3.LUT R25, R25, 0xff, RZ, 0xc0, !PT ;  /* 0x000000ff19197812 */ /* 0x000fe400078ec0ff */
[----:B------:R-:W-:Y:S02]  /*6b20*/  LOP3.LUT R21, R10, 0xff, RZ, 0xc0, !PT ;  /* 0x000000ff0a157812 */ /* 0x000fe400078ec0ff */
[----:B------:R-:W-:-:S02]  /*6b30*/  SHF.R.U32.HI R13, RZ, 0x10, R10 ;  /* 0x00000010ff0d7819 */ /* 0x000fc4000001160a */
[----:B------:R-:W-:Y:S02]  /*6b40*/  PRMT R15, R14, 0x7054, R15 ;  /* 0x000070540e0f7816 */ /* 0x000fe4000000000f */
[----:B------:R-:W-:Y:S02]  /*6b50*/  PRMT R25, R25, 0x7054, R28 ;  /* 0x0000705419197816 */ /* 0x000fe4000000001c */
[----:B------:R-:W-:Y:S02]  /*6b60*/  PRMT R21, R20, 0x7604, R21 ;  /* 0x0000760414157816 */ /* 0x000fe40000000015 */
[----:B------:R-:W-:Y:S02]  /*6b70*/  LOP3.LUT R20, R13, 0xff, RZ, 0xc0, !PT ;  /* 0x000000ff0d147812 */ /* 0x000fe400078ec0ff */
[----:B------:R-:W-:Y:S02]  /*6b80*/  LOP3.LUT R25, R25, 0xff000000, R11, 0xf8, !PT ;  /* 0xff00000019197812 */ /* 0x000fe400078ef80b */
[----:B------:R-:W-:-:S02]  /*6b90*/  LOP3.LUT R15, R15, 0xff000000, R9, 0xf8, !PT ;  /* 0xff0000000f0f7812 */ /* 0x000fc400078ef809 */
[----:B------:R-:W-:Y:S02]  /*6ba0*/  PRMT R21, R20, 0x7054, R21 ;  /* 0x0000705414157816 */ /* 0x000fe40000000015 */
[-C--:B------:R-:W-:Y:S02]  /*6bb0*/  F2FP.F16.E4M3.UNPACK_B R20, R25.reuse ;  /* 0x00000019ff14723e */ /* 0x080fe400020006ff */
[----:B------:R-:W-:Y:S02]  /*6bc0*/  LOP3.LUT R21, R21, 0xff000000, R10, 0xf8, !PT ;  /* 0xff00000015157812 */ /* 0x000fe400078ef80a */
[----:B------:R-:W-:Y:S01]  /*6bd0*/  F2FP.F16.E4M3.UNPACK_B R25, R25.H1 ;  /* 0x00000019ff19723e */ /* 0x000fe200030006ff */
[--C-:B-1----:R-:W-:Y:S02]  /*6be0*/  HADD2.F32 R27, -RZ, R20.reuse.H1_H1 ;  /* 0x30000014ff1b7230 */ /* 0x102fe40000004100 */
[----:B------:R-:W-:Y:S01]  /*6bf0*/  HADD2.F32 R20, -RZ, R20.H0_H0 ;  /* 0x20000014ff147230 */ /* 0x000fe20000004100 */
[----:B---3--:R-:W-:Y:S01]  /*6c00*/  LOP3.LUT P0, RZ, R0, 0x2, RZ, 0xc0, !PT ;  /* 0x0000000200ff7812 */ /* 0x008fe2000780c0ff */
[----:B------:R-:W-:-:S12]  /*6c10*/  VIADD R0, R3, 0x20 ;  /* 0x0000002003007836 */ /* 0x000fd80000000000 */
[----:B------:R-:W-:Y:S01]  /*6c20*/  @P0 VIADD R0, R3, 0xffffffe0 ;  /* 0xffffffe003000836 */ /* 0x000fe20000000000 */
[----:B------:R-:W-:-:S04]  /*6c30*/  SHF.R.U32.HI R3, RZ, 0x8, R8 ;  /* 0x00000008ff037819 */ /* 0x000fc80000011608 */
[----:B------:R-:W0:Y:S01]  /*6c40*/  LDS.128 R4, [R0+0xb000] ;  /* 0x00b0000000047984 */ /* 0x000e220000000c00 */
[----:B------:R-:W-:-:S04]  /*6c50*/  LOP3.LUT R3, R3, 0xff, RZ, 0xc0, !PT ;  /* 0x000000ff03037812 */ /* 0x000fc800078ec0ff */
[----:B------:R-:W-:Y:S02]  /*6c60*/  PRMT R12, R3, 0x7604, R12 ;  /* 0x00007604030c7816 */ /* 0x000fe4000000000c */
[----:B------:R-:W-:-:S04]  /*6c70*/  SHF.R.U32.HI R3, RZ, 0x10, R8 ;  /* 0x00000010ff037819 */ /* 0x000fc80000011608 */
[----:B------:R-:W-:-:S04]  /*6c80*/  LOP3.LUT R3, R3, 0xff, RZ, 0xc0, !PT ;  /* 0x000000ff03037812 */ /* 0x000fc800078ec0ff */
[----:B------:R-:W-:Y:S02]  /*6c90*/  PRMT R13, R3, 0x7054, R12 ;  /* 0x00007054030d7816 */ /* 0x000fe4000000000c */
[-C--:B------:R-:W-:Y:S02]  /*6ca0*/  F2FP.F16.E4M3.UNPACK_B R12, R15.reuse ;  /* 0x0000000fff0c723e */ /* 0x080fe400020006ff */
[----:B------:R-:W-:Y:S02]  /*6cb0*/  LOP3.LUT R13, R13, 0xff000000, R8, 0xf8, !PT ;  /* 0xff0000000d0d7812 */ /* 0x000fe400078ef808 */
[----:B------:R-:W-:Y:S01]  /*6cc0*/  F2FP.F16.E4M3.UNPACK_B R15, R15.H1 ;  /* 0x0000000fff0f723e */ /* 0x000fe200030006ff */
[--C-:B------:R-:W-:Y:S02]  /*6cd0*/  HADD2.F32 R14, -RZ, R12.reuse.H1_H1 ;  /* 0x3000000cff0e7230 */ /* 0x100fe40000004100 */
[----:B------:R-:W-:Y:S01]  /*6ce0*/  HADD2.F32 R12, -RZ, R12.H0_H0 ;  /* 0x2000000cff0c7230 */ /* 0x000fe20000004100 */
[----:B0-----:R-:W-:-:S02]  /*6cf0*/  F2FP.F16.E4M3.UNPACK_B R3, R6.H1 ;  /* 0x00000006ff03723e */ /* 0x001fc400030006ff */
[----:B------:R-:W-:Y:S02]  /*6d00*/  F2FP.F16.E4M3.UNPACK_B R6, R6 ;  /* 0x00000006ff06723e */ /* 0x000fe400020006ff */
[-C--:B------:R-:W-:Y:S01]  /*6d10*/  F2FP.F16.E4M3.UNPACK_B R10, R7.reuse ;  /* 0x00000007ff0a723e */ /* 0x080fe200020006ff */
[--C-:B------:R-:W-:Y:S01]  /*6d20*/  HADD2.F32 R8, -RZ, R3.reuse.H1_H1 ;  /* 0x30000003ff087230 */ /* 0x100fe20000004100 */
[----:B------:R-:W-:Y:S01]  /*6d30*/  F2FP.F16.E4M3.UNPACK_B R11, R7.H1 ;  /* 0x00000007ff0b723e */ /* 0x000fe200030006ff */
[----:B------:R-:W-:Y:S01]  /*6d40*/  HADD2.F32 R9, -RZ, R3.H0_H0 ;  /* 0x20000003ff097230 */ /* 0x000fe20000004100 */
[----:B------:R-:W-:Y:S02]  /*6d50*/  F2FP.F16.E4M3.UNPACK_B R7, R5 ;  /* 0x00000005ff07723e */ /* 0x000fe400020006ff */
[C---:B------:R-:W-:Y:S01]  /*6d60*/  FMUL.FTZ R28, R8.reuse, R27 ;  /* 0x0000001b081c7220 */ /* 0x040fe20000410000 */
[----:B------:R-:W-:Y:S01]  /*6d70*/  FMUL.FTZ R32, R8, R14 ;  /* 0x0000000e08207220 */ /* 0x000fe20000410000 */
[----:B------:R-:W-:Y:S01]  /*6d80*/  F2FP.F16.E4M3.UNPACK_B R8, R5.H1 ;  /* 0x00000005ff08723e */ /* 0x000fe200030006ff */
[----:B------:R-:W-:-:S02]  /*6d90*/  HADD2.F32 R5, -RZ, R6.H1_H1 ;  /* 0x30000006ff057230 */ /* 0x000fc40000004100 */
[C---:B------:R-:W-:Y:S01]  /*6da0*/  FFMA.FTZ R30, R9.reuse, R14, -R28 ;  /* 0x0000000e091e7223 */ /* 0x040fe2000001081c */
[----:B------:R-:W-:Y:S01]  /*6db0*/  FFMA.FTZ R31, R9, R27, R32 ;  /* 0x0000001b091f7223 */ /* 0x000fe20000010020 */
[----:B------:R-:W-:Y:S01]  /*6dc0*/  HADD2.F32 R6, -RZ, R6.H0_H0 ;  /* 0x20000006ff067230 */ /* 0x000fe20000004100 */
[----:B------:R-:W-:Y:S01]  /*6dd0*/  F2FP.F16.E4M3.UNPACK_B R3, R4 ;  /* 0x00000004ff03723e */ /* 0x000fe200020006ff */
[C---:B------:R-:W-:Y:S01]  /*6de0*/  FMUL.FTZ R9, R5.reuse, R20 ;  /* 0x0000001405097220 */ /* 0x040fe20000410000 */
[----:B------:R-:W-:Y:S01]  /*6df0*/  FMUL.FTZ R29, R5, R12 ;  /* 0x0000000c051d7220 */ /* 0x000fe20000410000 */
[----:B------:R-:W-:Y:S01]  /*6e00*/  HADD2.F32 R5, -RZ, R10.H1_H1 ;  /* 0x3000000aff057230 */ /* 0x000fe20000004100 */
[----:B------:R-:W-:Y:S01]  /*6e10*/  F2FP.F16.E4M3.UNPACK_B R4, R4.H1 ;  /* 0x00000004ff04723e */ /* 0x000fe200030006ff */
[----:B------:R-:W-:Y:S02]  /*6e20*/  HADD2.F32 R14, -RZ, R25.H0_H0 ;  /* 0x20000019ff0e7230 */ /* 0x000fe40000004100 */
[----:B------:R-:W-:Y:S01]  /*6e30*/  FFMA.FTZ R27, R6, R12, -R9 ;  /* 0x0000000c061b7223 */ /* 0x000fe20000010809 */
[----:B------:R-:W-:-:S02]  /*6e40*/  HADD2.F32 R9, -RZ, R15.H0_H0 ;  /* 0x2000000fff097230 */ /* 0x000fc40000004100 */
[----:B------:R-:W-:Y:S01]  /*6e50*/  FFMA.FTZ R28, R6, R20, R29 ;  /* 0x00000014061c7223 */ /* 0x000fe2000001001d */
        /* <DEDUP_REMOVED lines=11> */
[----:B------:R-:W-:Y:S01]  /*6f10*/  FMUL.FTZ R10, R6, R15 ;  /* 0x0000000f060a7220 */ /* 0x000fe20000410000 */
[----:B------:R-:W-:Y:S01]  /*6f20*/  F2FP.F16.E4M3.UNPACK_B R9, R13 ;  /* 0x0000000dff09723e */ /* 0x000fe200020006ff */
[C---:B------:R-:W-:Y:S01]  /*6f30*/  FFMA.FTZ R33, R11.reuse, R15, -R12 ;  /* 0x0000000f0b217223 */ /* 0x040fe2000001080c */
[----:B------:R-:W-:Y:S02]  /*6f40*/  HADD2.F32 R6, -RZ, R4.H1_H1 ;  /* 0x30000004ff067230 */ /* 0x000fe40000004100 */
[----:B------:R-:W-:Y:S01]  /*6f50*/  FFMA.FTZ R36, R11, R25, R10 ;  /* 0x000000190b247223 */ /* 0x000fe2000001000a */
[--C-:B------:R-:W-:Y:S01]  /*6f60*/  HADD2.F32 R12, -RZ, R5.reuse.H1_H1 ;  /* 0x30000005ff0c7230 */ /* 0x100fe20000004100 */
[----:B------:R-:W-:Y:S01]  /*6f70*/  F2FP.F16.E4M3.UNPACK_B R13, R13.H1 ;  /* 0x0000000dff0d723e */ /* 0x000fe200030006ff */
[----:B------:R-:W-:Y:S01]  /*6f80*/  HADD2.F32 R11, -RZ, R5.H0_H0 ;  /* 0x20000005ff0b7230 */ /* 0x000fe20000004100 */
[----:B------:R-:W-:Y:S01]  /*6f90*/  F2FP.F16.E4M3.UNPACK_B R21, R21.H1 ;  /* 0x00000015ff15723e */ /* 0x000fe200030006ff */
[----:B------:R-:W-:-:S02]  /*6fa0*/  HADD2.F32 R10, -RZ, R9.H1_H1 ;  /* 0x30000009ff0a7230 */ /* 0x000fc40000004100 */
[C---:B------:R-:W-:Y:S01]  /*6fb0*/  FMUL.FTZ R14, R6.reuse, R12 ;  /* 0x0000000c060e7220 */ /* 0x040fe20000410000 */
[----:B------:R-:W-:Y:S02]  /*6fc0*/  HADD2.F32 R5, -RZ, R4.H0_H0 ;  /* 0x20000004ff057230 */ /* 0x000fe40000004100 */
        /* <DEDUP_REMOVED lines=10> */
[--C-:B------:R-:W-:Y:S02]  /*7070*/  HADD2.F32 R9, -RZ, R21.reuse.H1_H1 ;  /* 0x30000015ff097230 */ /* 0x100fe40000004100 */
[----:B------:R-:W-:Y:S01]  /*7080*/  FFMA.FTZ R11, R3, R11, R4 ;  /* 0x0000000b030b7223 */ /* 0x000fe20000010004 */
[----:B------:R-:W-:Y:S02]  /*7090*/  HADD2.F32 R4, -RZ, R8.H1_H1 ;  /* 0x30000008ff047230 */ /* 0x000fe40000004100 */
[----:B------:R-:W-:Y:S02]  /*70a0*/  HADD2.F32 R10, -RZ, R21.H0_H0 ;  /* 0x20000015ff0a7230 */ /* 0x000fe40000004100 */
[----:B------:R-:W-:Y:S02]  /*70b0*/  HADD2.F32 R3, -RZ, R7.H1_H1 ;  /* 0x30000007ff037230 */ /* 0x000fe40000004100 */
[----:B------:R-:W-:Y:S01]  /*70c0*/  FMUL.FTZ R20, R4, R5 ;  /* 0x0000000504147220 */ /* 0x000fe20000410000 */
[----:B------:R-:W-:-:S02]  /*70d0*/  HADD2.F32 R6, -RZ, R13.H0_H0 ;  /* 0x2000000dff067230 */ /* 0x000fc40000004100 */
[----:B------:R-:W-:Y:S01]  /*70e0*/  FMUL.FTZ R13, R4, R9 ;  /* 0x00000009040d7220 */ /* 0x000fe20000410000 */
        /* <DEDUP_REMOVED lines=11> */
[----:B------:R-:W-:Y:S02]  /*71a0*/  F2FP.SATFINITE.E4M3.F32.PACK_AB_MERGE_C R13, R20, R13, RZ ;  /* 0x0000000d140d723e */ /* 0x000fe400048070ff */
[----:B------:R-:W-:Y:S02]  /*71b0*/  F2FP.SATFINITE.E4M3.F32.PACK_AB_MERGE_C R6, R28, R27, R6 ;  /* 0x0000001b1c06723e */ /* 0x000fe40004807006 */
[----:B------:R-:W-:Y:S02]  /*71c0*/  F2FP.SATFINITE.E4M3.F32.PACK_AB_MERGE_C R7, R32, R29, R7 ;  /* 0x0000001d2007723e */ /* 0x000fe40004807007 */
[----:B------:R-:W-:-:S02]  /*71d0*/  F2FP.SATFINITE.E4M3.F32.PACK_AB_MERGE_C R4, R11, R12, R4 ;  /* 0x0000000c0b04723e */ /* 0x000fc40004807004 */
[----:B------:R-:W-:-:S05]  /*71e0*/  F2FP.SATFINITE.E4M3.F32.PACK_AB_MERGE_C R5, R10, R5, R13 ;  /* 0x000000050a05723e */ /* 0x000fca000480700d */
[----:B------:R0:W-:Y:S01]  /*71f0*/  STS.128 [R0+0xb000], R4 ;  /* 0x00b0000400007388 */ /* 0x0001e20000000c00 */
[----:B------:R-:W-:Y:S05]  /*7200*/  BRA `(.L_x_480) ;  /* 0x0000001000a47947 */ /* 0x000fea0003800000 */
.L_x_474:
[----:B------:R-:W-:-:S03]  /*7210*/  UMOV UR4, 0xffffffff ;  /* 0xffffffff00047882 */ /* 0x000fc60000000000 */
[----:B------:R-:W-:Y:S05]  /*7220*/  BRA.DIV UR4, `(.L_x_483) ;  /* 0x0000012a04747947 */ /* 0x000fea000b800000 */
[----:B------:R0:W1:Y:S04]  /*7230*/  SHFL.IDX PT, R29, R28, RZ, 0x1e1f ;  /* 0x001e1fff1c1d7589 */ /* 0x00006800000e0000 */
[----:B------:R0:W2:Y:S04]  /*7240*/  SHFL.IDX PT, R14, R32, RZ, 0x1e1f ;  /* 0x001e1fff200e7589 */ /* 0x0000a800000e0000 */
[----:B------:R0:W3:Y:S04]  /*7250*/  SHFL.IDX PT, R3, R30, RZ, 0x1e1f ;  /* 0x001e1fff1e037589 */ /* 0x0000e800000e0000 */
[----:B------:R0:W4:Y:S02]  /*7260*/  SHFL.IDX PT, R21, R31, RZ, 0x1e1f ;  /* 0x001e1fff1f157589 */ /* 0x00012400000e0000 */
.L_x_687:
[----:B------:R-:W5:Y:S01]  /*7270*/  LDL R6, [R1+0x48] ;  /* 0x0000480001067983 */ /* 0x000f620000100800 */
[----:B------:R-:W-:Y:S01]  /*7280*/  ULDC UR4, c[0x0][0x448] ;  /* 0x0001120000047ab9 */ /* 0x000fe20000000800 */
[----:B0-----:R-:W0:Y:S01]  /*7290*/  LDC R31, c[0x0][0x3f4] ;  /* 0x0000fd00ff1f7b82 */ /* 0x001e220000000800 */
[----:B------:R-:W-:Y:S01]  /*72a0*/  IMAD R0, R27, UR4, RZ ;  /* 0x000000041b007c24 */ /* 0x000fe2000f8e02ff */
[----:B------:R-:W-:Y:S01]  /*72b0*/  BSSY B1, `(.L_x_484) ;  /* 0x0000015000017945 */ /* 0x000fe20003800000 */
[----:B------:R-:W-:Y:S02]  /*72c0*/  CS2R R8, SRZ ;  /* 0x0000000000087805 */ /* 0x000fe4000001ff00 */
[----:B------:R-:W-:Y:S02]  /*72d0*/  CS2R R10, SRZ ;  /* 0x00000000000a7805 */ /* 0x000fe4000001ff00 */
[----:B------:R-:W-:Y:S02]  /*72e0*/  ISETP.GE.AND P0, PT, R4, R0, PT ;  /* 0x000000000400720c */ /* 0x000fe40003f06270 */
[----:B-----5:R-:W-:-:S04]  /*72f0*/  LEA.HI R5, R6, R6, RZ, 0x1 ;  /* 0x0000000606057211 */ /* 0x020fc800078f08ff */
[----:B------:R-:W-:-:S05]  /*7300*/  LOP3.LUT R5, R5, 0xfffffffe, RZ, 0xc0, !PT ;  /* 0xfffffffe05057812 */ /* 0x000fca00078ec0ff */
[----:B------:R-:W-:Y:S01]  /*7310*/  IMAD.IADD R27, R6, 0x1, -R5 ;  /* 0x00000001061b7824 */ /* 0x000fe200078e0a05 */
[----:B------:R-:W-:Y:S02]  /*7320*/  CS2R R4, SRZ ;  /* 0x0000000000047805 */ /* 0x000fe4000001ff00 */
[----:B------:R-:W-:Y:S02]  /*7330*/  CS2R R6, SRZ ;  /* 0x0000000000067805 */ /* 0x000fe4000001ff00 */
[----:B------:R-:W-:Y:S01]  /*7340*/  SHF.L.U32 R27, R27, 0x1f, RZ ;  /* 0x0000001f1b1b7819 */ /* 0x000fe200000006ff */
[----:B0-----:R-:W-:Y:S06]  /*7350*/  @P0 BRA `(.L_x_485) ;  /* 0x0000000000280947 */ /* 0x001fec0003800000 */
[----:B------:R-:W-:Y:S01]  /*7360*/  ULDC UR4, c[0x0][0x3f4] ;  /* 0x0000fd0000047ab9 */ /* 0x000fe20000000800 */
[C---:B--2---:R-:W-:Y:S02]  /*7370*/  IADD3 R14, P1, R16.reuse, R14, RZ ;  /* 0x0000000e100e7210 */ /* 0x044fe40007f3e0ff */
[----:B------:R-:W-:Y:S02]  /*7380*/  CS2R R8, SRZ ;  /* 0x0000000000087805 */ /* 0x000fe4000001ff00 */
[C---:B------:R-:W-:Y:S02]  /*7390*/  ISETP.GE.AND P2, PT, R16.reuse, UR4, PT ;  /* 0x0000000410007c0c */ /* 0x040fe4000bf46270 */
[----:B-1----:R-:W-:Y:S01]  /*73a0*/  IADD3 R12, P0, R16, R29, RZ ;  /* 0x0000001d100c7210 */ /* 0x002fe20007f1e0ff */
[----:B----4-:R-:W-:-:S03]  /*73b0*/  IMAD.X R15, R21, 0x1, R17, P1 ;  /* 0x00000001150f7824 */ /* 0x010fc600008e0611 */
[----:B---3--:R-:W-:-:S07]  /*73c0*/  IADD3.X R13, R3, R17, RZ, P0, !PT ;  /* 0x00000011030d7210 */ /* 0x008fce00007fe4ff */
[----:B------:R-:W-:Y:S05]  /*73d0*/  @P2 BRA `(.L_x_485) ;  /* 0x0000000000082947 */ /* 0x000fea0003800000 */
[----:B------:R0:W5:Y:S04]  /*73e0*/  LD.E.128 R8, desc[UR40][R12.64] ;  /* 0x000000280c087980 */ /* 0x000168000c101d00 */
[----:B------:R0:W5:Y:S02]  /*73f0*/  LD.E.128 R4, desc[UR40][R14.64] ;  /* 0x000000280e047980 */ /* 0x000164000c101d00 */
.L_x_485:
[----:B------:R-:W-:Y:S05]  /*7400*/  BSYNC B1 ;  /* 0x0000000000017941 */ /* 0x000fea0003800000 */
.L_x_484:
[----:B---3--:R-:W3:Y:S01]  /*7410*/  S2R R3, SR_TID.X ;  /* 0x0000000000037919 */ /* 0x008ee20000002100 */
[----:B------:R-:W1:Y:S01]  /*7420*/  SYNCS.PHASECHK.TRANS64.TRYWAIT P1, [R18+URZ+0x13200], R27 ;  /* 0x0132001b120075a7 */ /* 0x000e62000802017f */
[----:B------:R-:W-:Y:S01]  /*7430*/  IMAD R0, R25, -0xc0, R0 ;  /* 0xffffff4019007824 */ /* 0x000fe200078e0200 */
[----:B------:R-:W-:Y:S01]  /*7440*/  ISETP.GE.AND P0, PT, R16, R31, PT ;  /* 0x0000001f1000720c */ /* 0x000fe20003f06270 */
[----:B------:R-:W-:Y:S03]  /*7450*/  BSSY B1, `(.L_x_486) ;  /* 0x0000007000017945 */ /* 0x000fe60003800000 */
[----:B------:R-:W-:Y:S01]  /*7460*/  VIMNMX R0, R0, 0xc0, PT ;  /* 0x000000c000007848 */ /* 0x000fe20003fe0100 */
[----:B---3--:R-:W-:-:S05]  /*7470*/  VIADD R3, R3, 0xffffff80 ;  /* 0xffffff8003037836 */ /* 0x008fca0000000000 */
[----:B------:R-:W-:-:S04]  /*7480*/  LEA.HI R3, R3, R3, RZ, 0x1 ;  /* 0x0000000303037211 */ /* 0x000fc800078f08ff */
[----:B------:R-:W-:-:S04]  /*7490*/  SHF.R.S32.HI R3, RZ, 0x1, R3 ;  /* 0x00000001ff037819 */ /* 0x000fc80000011403 */
[----:B------:R-:W-:Y:S01]  /*74a0*/  ISETP.GE.OR P0, PT, R3, R0, P0 ;  /* 0x000000000300720c */ /* 0x000fe20000706670 */
[----:B-1----:R-:W-:-:S12]  /*74b0*/  @!P1 BRA `(.L_x_487) ;  /* 0x0000012800409947 */ /* 0x002fd80003800000 */
.L_x_688:
[----:B------:R-:W-:Y:S05]  /*74c0*/  BSYNC B1 ;  /* 0x0000000000017941 */ /* 0x000fea0003800000 */
.L_x_486:
[----:B------:R-:W-:Y:S05]  /*74d0*/  @P0 BRA `(.L_x_480) ;  /* 0x0000000c00f00947 */ /* 0x000fea0003800000 */
[----:B------:R-:W3:Y:S04]  /*74e0*/  LDL R37, [R1+0x2c] ;  /* 0x00002c0001257983 */ /* 0x000ee80000100800 */
[----:B------:R-:W3:Y:S04]  /*74f0*/  LDL R33, [R1+0x30] ;  /* 0x0000300001217983 */ /* 0x000ee80000100800 */
[----:B------:R-:W3:Y:S04]  /*7500*/  LDL R29, [R1+0x34] ;  /* 0x00003400011d7983 */ /* 0x000ee80000100800 */
[----:B------:R-:W3:Y:S01]  /*7510*/  LDL R51, [R1+0x8c] ;  /* 0x00008c0001337983 */ /* 0x000ee20000100800 */
[----:B-----5:R-:W-:-:S02]  /*7520*/  SHF.R.U32.HI R0, RZ, 0x8, R8 ;  /* 0x00000008ff007819 */ /* 0x020fc40000011608 */
[----:B------:R-:W-:Y:S02]  /*7530*/  LOP3.LUT R3, R8, 0xff, RZ, 0xc0, !PT ;  /* 0x000000ff08037812 */ /* 0x000fe400078ec0ff */
[----:B------:R-:W-:Y:S02]  /*7540*/  LOP3.LUT R0, R0, 0xff, RZ, 0xc0, !PT ;  /* 0x000000ff00007812 */ /* 0x000fe400078ec0ff */
[----:B------:R-:W-:Y:S02]  /*7550*/  SHF.R.U32.HI R25, RZ, 0x8, R9 ;  /* 0x00000008ff197819 */ /* 0x000fe40000011609 */
[----:B------:R-:W-:Y:S02]  /*7560*/  PRMT R20, R0, 0x7604, R3 ;  /* 0x0000760400147816 */ /* 0x000fe40000000003 */
[----:B0-----:R-:W-:Y:S02]  /*7570*/  LOP3.LUT R13, R9, 0xff, RZ, 0xc0, !PT ;  /* 0x000000ff090d7812 */ /* 0x001fe400078ec0ff */
[----:B------:R-:W-:-:S02]  /*7580*/  SHF.R.U32.HI R3, RZ, 0x8, R10 ;  /* 0x00000008ff037819 */ /* 0x000fc4000001160a */
[----:B------:R-:W-:Y:S02]  /*7590*/  LOP3.LUT R0, R25, 0xff, RZ, 0xc0, !PT ;  /* 0x000000ff19007812 */ /* 0x000fe400078ec0ff */
[----:B------:R-:W-:Y:S02]  /*75a0*/  LOP3.LUT R12, R10, 0xff, RZ, 0xc0, !PT ;  /* 0x000000ff0a0c7812 */ /* 0x000fe400078ec0ff */
[----:B------:R-:W-:Y:S02]  /*75b0*/  LOP3.LUT R3, R3, 0xff, RZ, 0xc0, !PT ;  /* 0x000000ff03037812 */ /* 0x000fe400078ec0ff */
[----:B------:R-:W-:Y:S01]  /*75c0*/  PRMT R32, R0, 0x7604, R13 ;  /* 0x0000760400207816 */ /* 0x000fe2000000000d */
[----:B------:R-:W-:Y:S01]  /*75d0*/  IMAD.IADD R0, R16, 0x1, R31 ;  /* 0x0000000110007824 */ /* 0x000fe200078e021f */
[----:B----4-:R-:W-:Y:S02]  /*75e0*/  SHF.R.U32.HI R21, RZ, 0x8, R4 ;  /* 0x00000008ff157819 */ /* 0x010fe40000011604 */
[----:B------:R-:W-:-:S02]  /*75f0*/  PRMT R36, R3, 0x7604, R12 ;  /* 0x0000760403247816 */ /* 0x000fc4000000000c */
[----:B------:R-:W-:Y:S02]  /*7600*/  LOP3.LUT R28, R4, 0xff, RZ, 0xc0, !PT ;  /* 0x000000ff041c7812 */ /* 0x000fe400078ec0ff */
[----:B------:R-:W-:Y:S02]  /*7610*/  LOP3.LUT R21, R21, 0xff, RZ, 0xc0, !PT ;  /* 0x000000ff15157812 */ /* 0x000fe400078ec0ff */
[----:B------:R-:W-:Y:S02]  /*7620*/  SHF.R.U32.HI R3, RZ, 0x8, R6 ;  /* 0x00000008ff037819 */ /* 0x000fe40000011606 */
[----:B--2---:R-:W-:Y:S02]  /*7630*/  SHF.R.U32.HI R14, RZ, 0x8, R11 ;  /* 0x00000008ff0e7819 */ /* 0x004fe4000001160b */
[----:B------:R-:W-:Y:S02]  /*7640*/  PRMT R35, R21, 0x7604, R28 ;  /* 0x0000760415237816 */ /* 0x000fe4000000001c */
[----:B------:R-:W-:-:S02]  /*7650*/  LOP3.LUT R25, R3, 0xff, RZ, 0xc0, !PT ;  /* 0x000000ff03197812 */ /* 0x000fc400078ec0ff */
[----:B------:R-:W-:Y:S02]  /*7660*/  SHF.R.U32.HI R21, RZ, 0x8, R5 ;  /* 0x00000008ff157819 */ /* 0x000fe40000011605 */
[----:B------:R-:W-:Y:S02]  /*7670*/  LOP3.LUT R15, R11, 0xff, RZ, 0xc0, !PT ;  /* 0x000000ff0b0f7812 */ /* 0x000fe400078ec0ff */
[----:B------:R-:W-:Y:S02]  /*7680*/  LOP3.LUT R14, R14, 0xff, RZ, 0xc0, !PT ;  /* 0x000000ff0e0e7812 */ /* 0x000fe400078ec0ff */
[----:B------:R-:W-:Y:S02]  /*7690*/  LOP3.LUT R28, R5, 0xff, RZ, 0xc0, !PT ;  /* 0x000000ff051c7812 */ /* 0x000fe400078ec0ff */
[----:B------:R-:W-:Y:S02]  /*76a0*/  LOP3.LUT R30, R6, 0xff, RZ, 0xc0, !PT ;  /* 0x000000ff061e7812 */ /* 0x000fe400078ec0ff */
[----:B------:R-:W-:-:S02]  /*76b0*/  LOP3.LUT R21, R21, 0xff, RZ, 0xc0, !PT ;  /* 0x000000ff15157812 */ /* 0x000fc400078ec0ff */
[----:B------:R-:W-:Y:S02]  /*76c0*/  PRMT R38, R14, 0x7604, R15 ;  /* 0x000076040e267816 */ /* 0x000fe4000000000f */
[----:B------:R-:W-:Y:S02]  /*76d0*/  PRMT R40, R21, 0x7604, R28 ;  /* 0x0000760415287816 */ /* 0x000fe4000000001c */
[----:B------:R-:W-:Y:S02]  /*76e0*/  PRMT R39, R25, 0x7604, R30 ;  /* 0x0000760419277816 */ /* 0x000fe4000000001e */
[----:B-1----:R-:W-:Y:S02]  /*76f0*/  SHF.R.U32.HI R27, RZ, 0x8, R7 ;  /* 0x00000008ff1b7819 */ /* 0x002fe40000011607 */
[----:B------:R-:W-:Y:S02]  /*7700*/  LOP3.LUT R42, R7, 0xff, RZ, 0xc0, !PT ;  /* 0x000000ff072a7812 */ /* 0x000fe400078ec0ff */
[----:B------:R-:W-:-:S02]  /*7710*/  LOP3.LUT R27, R27, 0xff, RZ, 0xc0, !PT ;  /* 0x000000ff1b1b7812 */ /* 0x000fc400078ec0ff */
[----:B------:R-:W-:Y:S02]  /*7720*/  SHF.R.U32.HI R21, RZ, 0x10, R9 ;  /* 0x00000010ff157819 */ /* 0x000fe40000011609 */
[----:B------:R-:W-:Y:S02]  /*7730*/  PRMT R41, R27, 0x7604, R42 ;  /* 0x000076041b297816 */ /* 0x000fe4000000002a */
[----:B------:R-:W-:Y:S02]  /*7740*/  SHF.R.U32.HI R27, RZ, 0x10, R11 ;  /* 0x00000010ff1b7819 */ /* 0x000fe4000001160b */
[----:B------:R-:W-:Y:S02]  /*7750*/  SHF.R.U32.HI R25, RZ, 0x10, R10 ;  /* 0x00000010ff197819 */ /* 0x000fe4000001160a */
[----:B------:R-:W-:Y:S02]  /*7760*/  LOP3.LUT R27, R27, 0xff, RZ, 0xc0, !PT ;  /* 0x000000ff1b1b7812 */ /* 0x000fe400078ec0ff */
[----:B------:R-:W-:-:S02]  /*7770*/  LOP3.LUT R21, R21, 0xff, RZ, 0xc0, !PT ;  /* 0x000000ff15157812 */ /* 0x000fc400078ec0ff */
[----:B------:R-:W-:Y:S02]  /*7780*/  LOP3.LUT R25, R25, 0xff, RZ, 0xc0, !PT ;  /* 0x000000ff19197812 */ /* 0x000fe400078ec0ff */
[----:B------:R-:W-:Y:S02]  /*7790*/  PRMT R21, R21, 0x7054, R32 ;  /* 0x0000705415157816 */ /* 0x000fe40000000020 */
[----:B------:R-:W-:Y:S02]  /*77a0*/  SHF.R.U32.HI R32, RZ, 0x10, R6 ;  /* 0x00000010ff207819 */ /* 0x000fe40000011606 */
[----:B------:R-:W-:Y:S02]  /*77b0*/  PRMT R25, R25, 0x7054, R36 ;  /* 0x0000705419197816 */ /* 0x000fe40000000024 */
[----:B------:R-:W-:Y:S02]  /*77c0*/  SHF.R.U32.HI R36, RZ, 0x10, R7 ;  /* 0x00000010ff247819 */ /* 0x000fe40000011607 */
[----:B------:R-:W-:-:S02]  /*77d0*/  LOP3.LUT R32, R32, 0xff, RZ, 0xc0, !PT ;  /* 0x000000ff20207812 */ /* 0x000fc400078ec0ff */
[----:B------:R-:W-:Y:S02]  /*77e0*/  LOP3.LUT R36, R36, 0xff, RZ, 0xc0, !PT ;  /* 0x000000ff24247812 */ /* 0x000fe400078ec0ff */
[----:B------:R-:W-:Y:S02]  /*77f0*/  PRMT R39, R32, 0x7054, R39 ;  /* 0x0000705420277816 */ /* 0x000fe40000000027 */
[----:B------:R-:W-:-:S04]  /*7800*/  PRMT R41, R36, 0x7054, R41 ;  /* 0x0000705424297816 */ /* 0x000fc80000000029 */
[----:B------:R-:W-:Y:S02]  /*7810*/  LOP3.LUT R43, R41, 0xff000000, R7, 0xf8, !PT ;  /* 0xff000000292b7812 */ /* 0x000fe400078ef807 */
[----:B---3--:R-:W-:-:S04]  /*7820*/  LOP3.LUT R0, R37, 0x30, R0, 0xf8, !PT ;  /* 0x0000003025007812 */ /* 0x008fc800078ef800 */
[----:B------:R-:W-:Y:S02]  /*7830*/  LOP3.LUT R3, R0, R33, RZ, 0x3c, !PT ;  /* 0x0000002100037212 */ /* 0x000fe400078e3cff */
[----:B------:R-:W-:Y:S02]  /*7840*/  PRMT R33, R27, 0x7054, R38 ;  /* 0x000070541b217816 */ /* 0x000fe40000000026 */
[----:B------:R-:W-:Y:S02]  /*7850*/  IADD3 R0, R18, R29, R3 ;  /* 0x0000001d12007210 */ /* 0x000fe40007ffe003 */
[----:B------:R-:W-:Y:S01]  /*7860*/  SHF.R.U32.HI R3, RZ, 0x10, R8 ;  /* 0x00000010ff037819 */ /* 0x000fe20000011608 */
[----:B------:R-:W0:Y:S01]  /*7870*/  LDS.128 R12, [R51+0xb000] ;  /* 0x00b00000330c7984 */ /* 0x000e220000000c00 */
[----:B------:R-:W-:Y:S02]  /*7880*/  SHF.R.U32.HI R27, RZ, 0x10, R5 ;  /* 0x00000010ff1b7819 */ /* 0x000fe40000011605 */
[----:B------:R-:W-:Y:S01]  /*7890*/  LOP3.LUT R3, R3, 0xff, RZ, 0xc0, !PT ;  /* 0x000000ff03037812 */ /* 0x000fe200078ec0ff */
[----:B------:R-:W1:Y:S01]  /*78a0*/  LDS.128 R28, [R0+0xb000] ;  /* 0x00b00000001c7984 */ /* 0x000e620000000c00 */
[----:B------:R-:W-:-:S02]  /*78b0*/  LOP3.LUT R27, R27, 0xff, RZ, 0xc0, !PT ;  /* 0x000000ff1b1b7812 */ /* 0x000fc400078ec0ff */
[----:B------:R-:W-:Y:S02]  /*78c0*/  PRMT R3, R3, 0x7054, R20 ;  /* 0x0000705403037816 */ /* 0x000fe40000000014 */
[----:B------:R-:W-:Y:S02]  /*78d0*/  SHF.R.U32.HI R20, RZ, 0x10, R4 ;  /* 0x00000010ff147819 */ /* 0x000fe40000011604 */
[----:B------:R-:W-:Y:S02]  /*78e0*/  PRMT R37, R27, 0x7054, R40 ;  /* 0x000070541b257816 */ /* 0x000fe40000000028 */
[----:B------:R-:W-:Y:S02]  /*78f0*/  LOP3.LUT R20, R20, 0xff, RZ, 0xc0, !PT ;  /* 0x000000ff14147812 */ /* 0x000fe400078ec0ff */
[----:B------:R-:W-:Y:S02]  /*7900*/  LOP3.LUT R40, R33, 0xff000000, R11, 0xf8, !PT ;  /* 0xff00000021287812 */ /* 0x000fe400078ef80b */
[----:B------:R-:W-:-:S02]  /*7910*/  PRMT R35, R20, 0x7054, R35 ;  /* 0x0000705414237816 */ /* 0x000fc40000000023 */
[----:B------:R-:W-:Y:S02]  /*7920*/  LOP3.LUT R8, R3, 0xff000000, R8, 0xf8, !PT ;  /* 0xff00000003087812 */ /* 0x000fe400078ef808 */
[----:B------:R-:W-:Y:S02]  /*7930*/  LOP3.LUT R11, R35, 0xff000000, R4, 0xf8, !PT ;  /* 0xff000000230b7812 */ /* 0x000fe400078ef804 */
[----:B------:R-:W-:Y:S02]  /*7940*/  LOP3.LUT R35, R37, 0xff000000, R5, 0xf8, !PT ;  /* 0xff00000025237812 */ /* 0x000fe400078ef805 */
[----:B------:R-:W-:Y:S02]  /*7950*/  LOP3.LUT R27, R21, 0xff000000, R9, 0xf8, !PT ;  /* 0xff000000151b7812 */ /* 0x000fe400078ef809 */
[----:B------:R-:W-:Y:S02]  /*7960*/  LOP3.LUT R3, R25, 0xff000000, R10, 0xf8, !PT ;  /* 0xff00000019037812 */ /* 0x000fe400078ef80a */
[----:B------:R-:W-:-:S02]  /*7970*/  F2FP.F16.E4M3.UNPACK_B R38, R35 ;  /* 0x00000023ff26723e */ /* 0x000fc400020006ff */
[----:B------:R-:W-:Y:S02]  /*7980*/  LOP3.LUT R4, R39, 0xff000000, R6, 0xf8, !PT ;  /* 0xff00000027047812 */ /* 0x000fe400078ef806 */
[----:B------:R-:W-:Y:S01]  /*7990*/  F2FP.F16.E4M3.UNPACK_B R35, R35.H1 ;  /* 0x00000023ff23723e */ /* 0x000fe200030006ff */
[----:B------:R-:W-:Y:S01]  /*79a0*/  HADD2.F32 R41, -RZ, R38.H0_H0 ;  /* 0x20000026ff297230 */ /* 0x000fe20000004100 */
[-C--:B0-----:R-:W-:Y:S02]  /*79b0*/  F2FP.F16.E4M3.UNPACK_B R10, R12.reuse ;  /* 0x0000000cff0a723e */ /* 0x081fe400020006ff */
[----:B------:R-:W-:Y:S02]  /*79c0*/  F2FP.F16.E4M3.UNPACK_B R32, R12.H1 ;  /* 0x0000000cff20723e */ /* 0x000fe400030006ff */
[----:B-1----:R-:W-:Y:S02]  /*79d0*/  F2FP.F16.E4M3.UNPACK_B R12, R29 ;  /* 0x0000001dff0c723e */ /* 0x002fe400020006ff */
[----:B------:R-:W-:-:S02]  /*79e0*/  F2FP.F16.E4M3.UNPACK_B R20, R13 ;  /* 0x0000000dff14723e */ /* 0x000fc400020006ff */
[----:B------:R-:W-:Y:S01]  /*79f0*/  F2FP.F16.E4M3.UNPACK_B R25, R13.H1 ;  /* 0x0000000dff19723e */ /* 0x000fe200030006ff */
[----:B------:R-:W-:Y:S01]  /*7a00*/  HADD2.F32 R6, -RZ, R12.H0_H0 ;  /* 0x2000000cff067230 */ /* 0x000fe20000004100 */
[----:B------:R-:W-:Y:S01]  /*7a10*/  F2FP.F16.E4M3.UNPACK_B R13, R27 ;  /* 0x0000001bff0d723e */ /* 0x000fe200020006ff */
[----:B------:R-:W-:Y:S01]  /*7a20*/  HADD2.F32 R9, -RZ, R20.H0_H0 ;  /* 0x20000014ff097230 */ /* 0x000fe20000004100 */
[-C--:B------:R-:W-:Y:S01]  /*7a30*/  F2FP.F16.E4M3.UNPACK_B R33, R15.reuse ;  /* 0x0000000fff21723e */ /* 0x080fe200020006ff */
[----:B------:R-:W-:Y:S01]  /*7a40*/  HADD2.F32 R12, -RZ, R12.H1_H1 ;  /* 0x3000000cff0c7230 */ /* 0x000fe20000004100 */
[----:B------:R-:W-:Y:S01]  /*7a50*/  F2FP.F16.E4M3.UNPACK_B R37, R15.H1 ;  /* 0x0000000fff25723e */ /* 0x000fe200030006ff */
[----:B------:R-:W-:Y:S01]  /*7a60*/  HADD2.F32 R15, -RZ, R13.H0_H0 ;  /* 0x2000000dff0f7230 */ /* 0x000fe20000004100 */
[-C--:B------:R-:W-:Y:S01]  /*7a70*/  F2FP.F16.E4M3.UNPACK_B R36, R31.reuse ;  /* 0x0000001fff24723e */ /* 0x080fe200020006ff */
[----:B------:R-:W-:Y:S01]  /*7a80*/  HADD2.F32 R20, -RZ, R20.H1_H1 ;  /* 0x30000014ff147230 */ /* 0x000fe20000004100 */
[----:B------:R-:W-:-:S02]  /*7a90*/  F2FP.F16.E4M3.UNPACK_B R39, R31.H1 ;  /* 0x0000001fff27723e */ /* 0x000fc400030006ff */
[-C--:B------:R-:W-:Y:S01]  /*7aa0*/  F2FP.F16.E4M3.UNPACK_B R21, R28.reuse ;  /* 0x0000001cff15723e */ /* 0x080fe200020006ff */
[C---:B------:R-:W-:Y:S01]  /*7ab0*/  FMUL.FTZ R42, R6.reuse, R15 ;  /* 0x0000000f062a7220 */ /* 0x040fe20000410000 */
[----:B------:R-:W-:Y:S01]  /*7ac0*/  F2FP.F16.E4M3.UNPACK_B R31, R28.H1 ;  /* 0x0000001cff1f723e */ /* 0x000fe200030006ff */
[----:B------:R-:W-:Y:S01]  /*7ad0*/  FMUL.FTZ R28, R6, R41 ;  /* 0x00000029061c7220 */ /* 0x000fe20000410000 */
[----:B------:R-:W-:Y:S02]  /*7ae0*/  F2FP.F16.E4M3.UNPACK_B R29, R29.H1 ;  /* 0x0000001dff1d723e */ /* 0x000fe400030006ff */
[-C--:B------:R-:W-:Y:S01]  /*7af0*/  F2FP.F16.E4M3.UNPACK_B R7, R30.reuse ;  /* 0x0000001eff07723e */ /* 0x080fe200020006ff */
[C---:B------:R-:W-:Y:S01]  /*7b00*/  FFMA.FTZ R6, R9.reuse, R15, -R28 ;  /* 0x0000000f09067223 */ /* 0x040fe2000001081c */
[----:B------:R-:W-:Y:S01]  /*7b10*/  F2FP.F16.E4M3.UNPACK_B R28, R27.H1 ;  /* 0x0000001bff1c723e */ /* 0x000fe200030006ff */
[----:B------:R-:W-:Y:S01]  /*7b20*/  FFMA.FTZ R9, R9, R41, R42 ;  /* 0x0000002909097223 */ /* 0x000fe2000001002a */
[----:B------:R-:W-:Y:S01]  /*7b30*/  HADD2.F32 R15, -RZ, R13.H1_H1 ;  /* 0x3000000dff0f7230 */ /* 0x000fe20000004100 */
[----:B------:R-:W-:Y:S01]  /*7b40*/  F2FP.F16.E4M3.UNPACK_B R30, R30.H1 ;  /* 0x0000001eff1e723e */ /* 0x000fe200030006ff */
[----:B------:R-:W-:Y:S01]  /*7b50*/  HADD2.F32 R41, -RZ, R38.H1_H1 ;  /* 0x30000026ff297230 */ /* 0x000fe20000004100 */
[-C--:B------:R-:W-:Y:S01]  /*7b60*/  F2FP.F16.E4M3.UNPACK_B R5, R14.reuse ;  /* 0x0000000eff05723e */ /* 0x080fe200020006ff */
[----:B------:R-:W-:Y:S01]  /*7b70*/  HADD2.F32 R42, -RZ, R35.H0_H0 ;  /* 0x20000023ff2a7230 */ /* 0x000fe20000004100 */
[----:B------:R-:W-:Y:S01]  /*7b80*/  F2FP.F16.E4M3.UNPACK_B R14, R14.H1 ;  /* 0x0000000eff0e723e */ /* 0x000fe200030006ff */
[----:B------:R-:W-:-:S02]  /*7b90*/  HADD2.F32 R13, -RZ, R29.H0_H0 ;  /* 0x2000001dff0d7230 */ /* 0x000fc40000004100 */
[C---:B------:R-:W-:Y:S01]  /*7ba0*/  FMUL.FTZ R45, R12.reuse, R41 ;  /* 0x000000290c2d7220 */ /* 0x040fe20000410000 */
[----:B------:R-:W-:Y:S02]  /*7bb0*/  HADD2.F32 R38, -RZ, R28.H0_H0 ;  /* 0x2000001cff267230 */ /* 0x000fe40000004100 */
[-C--:B------:R-:W-:Y:S01]  /*7bc0*/  FMUL.FTZ R12, R12, R15.reuse ;  /* 0x0000000f0c0c7220 */ /* 0x080fe20000410000 */
[----:B------:R-:W-:Y:S02]  /*7bd0*/  HADD2.F32 R27, -RZ, R25.H0_H0 ;  /* 0x20000019ff1b7230 */ /* 0x000fe40000004100 */
[C---:B------:R-:W-:Y:S01]  /*7be0*/  FMUL.FTZ R44, R13.reuse, R42 ;  /* 0x0000002a0d2c7220 */ /* 0x040fe20000410000 */
[----:B------:R-:W-:Y:S02]  /*7bf0*/  HADD2.F32 R29, -RZ, R29.H1_H1 ;  /* 0x3000001dff1d7230 */ /* 0x000fe40000004100 */
[-C--:B------:R-:W-:Y:S01]  /*7c00*/  FMUL.FTZ R47, R13, R38.reuse ;  /* 0x000000260d2f7220 */ /* 0x080fe20000410000 */
[C---:B------:R-:W-:Y:S01]  /*7c10*/  FFMA.FTZ R13, R20.reuse, R15, -R45 ;  /* 0x0000000f140d7223 */ /* 0x040fe2000001082d */
[----:B------:R-:W-:Y:S01]  /*7c20*/  FFMA.FTZ R15, R27, R38, -R44 ;  /* 0x000000261b0f7223 */ /* 0x000fe2000001082c */
[----:B------:R-:W-:Y:S01]  /*7c30*/  F2FP.F16.E4M3.UNPACK_B R38, R40 ;  /* 0x00000028ff26723e */ /* 0x000fe200020006ff */
[----:B------:R-:W-:Y:S01]  /*7c40*/  FFMA.FTZ R12, R20, R41, R12 ;  /* 0x00000029140c7223 */ /* 0x000fe2000001000c */
[----:B------:R-:W-:Y:S01]  /*7c50*/  F2FP.F16.E4M3.UNPACK_B R45, R43 ;  /* 0x0000002bff2d723e */ /* 0x000fe200020006ff */
[----:B------:R-:W-:-:S02]  /*7c60*/  HADD2.F32 R44, -RZ, R35.H1_H1 ;  /* 0x30000023ff2c7230 */ /* 0x000fc40000004100 */
[----:B------:R-:W-:Y:S01]  /*7c70*/  FFMA.FTZ R20, R27, R42, R47 ;  /* 0x0000002a1b147223 */ /* 0x000fe2000001002f */
[----:B------:R-:W-:Y:S01]  /*7c80*/  HADD2.F32 R28, -RZ, R28.H1_H1 ;  /* 0x3000001cff1c7230 */ /* 0x000fe20000004100 */
[----:B------:R-:W-:Y:S01]  /*7c90*/  F2FP.F16.E4M3.UNPACK_B R43, R43.H1 ;  /* 0x0000002bff2b723e */ /* 0x000fe200030006ff */
[----:B------:R-:W-:Y:S02]  /*7ca0*/  HADD2.F32 R27, -RZ, R36.H0_H0 ;  /* 0x20000024ff1b7230 */ /* 0x000fe40000004100 */
[C---:B------:R-:W-:Y:S01]  /*7cb0*/  FMUL.FTZ R48, R29.reuse, R44 ;  /* 0x0000002c1d307220 */ /* 0x040fe20000410000 */
[----:B------:R-:W-:Y:S02]  /*7cc0*/  HADD2.F32 R42, -RZ, R38.H0_H0 ;  /* 0x20000026ff2a7230 */ /* 0x000fe40000004100 */
[----:B------:R-:W-:Y:S01]  /*7cd0*/  FMUL.FTZ R29, R29, R28 ;  /* 0x0000001c1d1d7220 */ /* 0x000fe20000410000 */
[----:B------:R-:W-:Y:S01]  /*7ce0*/  HADD2.F32 R25, -RZ, R25.H1_H1 ;  /* 0x30000019ff197230 */ /* 0x000fe20000004100 */
[----:B------:R-:W-:Y:S01]  /*7cf0*/  F2FP.F16.E4M3.UNPACK_B R40, R40.H1 ;  /* 0x00000028ff28723e */ /* 0x000fe200030006ff */
[----:B------:R-:W-:-:S02]  /*7d00*/  HADD2.F32 R46, -RZ, R45.H0_H0 ;  /* 0x2000002dff2e7230 */ /* 0x000fc40000004100 */
[----:B------:R-:W-:Y:S01]  /*7d10*/  FMUL.FTZ R41, R27, R42 ;  /* 0x0000002a1b297220 */ /* 0x000fe20000410000 */
[----:B------:R-:W-:Y:S02]  /*7d20*/  HADD2.F32 R35, -RZ, R33.H0_H0 ;  /* 0x20000021ff237230 */ /* 0x000fe40000004100 */
[C---:B------:R-:W-:Y:S01]  /*7d30*/  FFMA.FTZ R28, R25.reuse, R28, -R48 ;  /* 0x0000001c191c7223 */ /* 0x040fe20000010830 */
[----:B------:R-:W-:Y:S01]  /*7d40*/  FFMA.FTZ R29, R25, R44, R29 ;  /* 0x0000002c191d7223 */ /* 0x000fe2000001001d */
[-C--:B------:R-:W-:Y:S01]  /*7d50*/  FMUL.FTZ R50, R27, R46.reuse ;  /* 0x0000002e1b327220 */ /* 0x080fe20000410000 */
[----:B------:R-:W-:Y:S02]  /*7d60*/  HADD2.F32 R45, -RZ, R45.H1_H1 ;  /* 0x3000002dff2d7230 */ /* 0x000fe40000004100 */
[C---:B------:R-:W-:Y:S01]  /*7d70*/  FFMA.FTZ R25, R35.reuse, R46, R41 ;  /* 0x0000002e23197223 */ /* 0x040fe20000010029 */
[----:B------:R-:W-:Y:S02]  /*7d80*/  HADD2.F32 R36, -RZ, R36.H1_H1 ;  /* 0x30000024ff247230 */ /* 0x000fe40000004100 */
[----:B------:R-:W-:Y:S01]  /*7d90*/  FFMA.FTZ R27, R35, R42, -R50 ;  /* 0x0000002a231b7223 */ /* 0x000fe20000010832 */
[----:B------:R-:W-:Y:S01]  /*7da0*/  HADD2.F32 R41, -RZ, R38.H1_H1 ;  /* 0x30000026ff297230 */ /* 0x000fe20000004100 */
[----:B------:R-:W-:Y:S01]  /*7db0*/  F2FP.SATFINITE.E4M3.F32.PACK_AB_MERGE_C R20, R29, R20, RZ ;  /* 0x000000141d14723e */ /* 0x000fe200048070ff */
[----:B------:R-:W-:-:S02]  /*7dc0*/  HADD2.F32 R44, -RZ, R43.H0_H0 ;  /* 0x2000002bff2c7230 */ /* 0x000fc40000004100 */
[C---:B------:R-:W-:Y:S01]  /*7dd0*/  FMUL.FTZ R46, R36.reuse, R45 ;  /* 0x0000002d242e7220 */ /* 0x040fe20000410000 */
[----:B------:R-:W-:Y:S02]  /*7de0*/  HADD2.F32 R38, -RZ, R39.H0_H0 ;  /* 0x20000027ff267230 */ /* 0x000fe40000004100 */
[----:B------:R-:W-:Y:S01]  /*7df0*/  FMUL.FTZ R36, R36, R41 ;  /* 0x0000002924247220 */ /* 0x000fe20000410000 */
[----:B------:R-:W-:Y:S01]  /*7e00*/  HADD2.F32 R42, -RZ, R40.H0_H0 ;  /* 0x20000028ff2a7230 */ /* 0x000fe20000004100 */
[----:B------:R-:W-:Y:S01]  /*7e10*/  F2FP.SATFINITE.E4M3.F32.PACK_AB_MERGE_C R9, R12, R9, R20 ;  /* 0x000000090c09723e */ /* 0x000fe20004807014 */
[----:B------:R-:W-:Y:S02]  /*7e20*/  HADD2.F32 R33, -RZ, R33.H1_H1 ;  /* 0x30000021ff217230 */ /* 0x000fe40000004100 */
[C---:B------:R-:W-:Y:S01]  /*7e30*/  FMUL.FTZ R48, R38.reuse, R44 ;  /* 0x0000002c26307220 */ /* 0x040fe20000410000 */
[--C-:B------:R-:W-:Y:S02]  /*7e40*/  HADD2.F32 R35, -RZ, R37.reuse.H0_H0 ;  /* 0x20000025ff237230 */ /* 0x100fe40000004100 */
[----:B------:R-:W-:Y:S01]  /*7e50*/  FMUL.FTZ R47, R38, R42 ;  /* 0x0000002a262f7220 */ /* 0x000fe20000410000 */
[----:B------:R-:W-:-:S02]  /*7e60*/  HADD2.F32 R37, -RZ, R37.H1_H1 ;  /* 0x30000025ff257230 */ /* 0x000fc40000004100 */
[C---:B------:R-:W-:Y:S01]  /*7e70*/  FFMA.FTZ R38, R33.reuse, R41, -R46 ;  /* 0x0000002921267223 */ /* 0x040fe2000001082e */
[----:B------:R-:W-:Y:S01]  /*7e80*/  FFMA.FTZ R36, R33, R45, R36 ;  /* 0x0000002d21247223 */ /* 0x000fe20000010024 */
[C---:B------:R-:W-:Y:S01]  /*7e90*/  FFMA.FTZ R33, R35.reuse, R42, -R48 ;  /* 0x0000002a23217223 */ /* 0x040fe20000010830 */
[----:B------:R-:W-:Y:S01]  /*7ea0*/  F2FP.F16.E4M3.UNPACK_B R45, R11.H1 ;  /* 0x0000000bff2d723e */ /* 0x000fe200030006ff */
[----:B------:R-:W-:Y:S01]  /*7eb0*/  HADD2.F32 R48, -RZ, R43.H1_H1 ;  /* 0x3000002bff307230 */ /* 0x000fe20000004100 */
[----:B------:R-:W-:Y:S01]  /*7ec0*/  F2FP.F16.E4M3.UNPACK_B R43, R8.H1 ;  /* 0x00000008ff2b723e */ /* 0x000fe200030006ff */
[----:B------:R-:W-:Y:S02]  /*7ed0*/  HADD2.F32 R41, -RZ, R39.H1_H1 ;  /* 0x30000027ff297230 */ /* 0x000fe40000004100 */
[----:B------:R-:W-:Y:S01]  /*7ee0*/  FFMA.FTZ R35, R35, R44, R47 ;  /* 0x0000002c23237223 */ /* 0x000fe2000001002f */
[----:B------:R-:W-:Y:S02]  /*7ef0*/  HADD2.F32 R42, -RZ, R40.H1_H1 ;  /* 0x30000028ff2a7230 */ /* 0x000fe40000004100 */
[----:B------:R-:W-:-:S02]  /*7f00*/  HADD2.F32 R46, -RZ, R45.H0_H0 ;  /* 0x2000002dff2e7230 */ /* 0x000fc40000004100 */
[C---:B------:R-:W-:Y:S01]  /*7f10*/  FMUL.FTZ R52, R41.reuse, R48 ;  /* 0x0000003029347220 */ /* 0x040fe20000410000 */
[----:B------:R-:W-:Y:S02]  /*7f20*/  HADD2.F32 R40, -RZ, R31.H0_H0 ;  /* 0x2000001fff287230 */ /* 0x000fe40000004100 */
[----:B------:R-:W-:Y:S01]  /*7f30*/  FMUL.FTZ R47, R41, R42 ;  /* 0x0000002a292f7220 */ /* 0x000fe20000410000 */
[----:B------:R-:W-:Y:S02]  /*7f40*/  HADD2.F32 R44, -RZ, R43.H0_H0 ;  /* 0x2000002bff2c7230 */ /* 0x000fe40000004100 */
[--C-:B------:R-:W-:Y:S02]  /*7f50*/  HADD2.F32 R39, -RZ, R32.reuse.H0_H0 ;  /* 0x20000020ff277230 */ /* 0x100fe40000004100 */
[C---:B------:R-:W-:Y:S01]  /*7f60*/  FMUL.FTZ R50, R40.reuse, R46 ;  /* 0x0000002e28327220 */ /* 0x040fe20000410000 */
[----:B------:R-:W-:Y:S02]  /*7f70*/  HADD2.F32 R31, -RZ, R31.H1_H1 ;  /* 0x3000001fff1f7230 */ /* 0x000fe40000004100 */
[----:B------:R-:W-:Y:S01]  /*7f80*/  FMUL.FTZ R41, R40, R44 ;  /* 0x0000002c28297220 */ /* 0x000fe20000410000 */
[C---:B------:R-:W-:Y:S01]  /*7f90*/  FFMA.FTZ R40, R37.reuse, R42, -R52 ;  /* 0x0000002a25287223 */ /* 0x040fe20000010834 */
[----:B------:R-:W-:Y:S01]  /*7fa0*/  FFMA.FTZ R42, R37, R48, R47 ;  /* 0x00000030252a7223 */ /* 0x000fe2000001002f */
[C---:B------:R-:W-:Y:S01]  /*7fb0*/  FFMA.FTZ R37, R39.reuse, R44, -R50 ;  /* 0x0000002c27257223 */ /* 0x040fe20000010832 */
[----:B------:R-:W-:Y:S01]  /*7fc0*/  FFMA.FTZ R39, R39, R46, R41 ;  /* 0x0000002e27277223 */ /* 0x000fe20000010029 */
[----:B------:R-:W-:Y:S01]  /*7fd0*/  HADD2.F32 R46, -RZ, R45.H1_H1 ;  /* 0x3000002dff2e7230 */ /* 0x000fe20000004100 */
[----:B------:R-:W-:Y:S01]  /*7fe0*/  F2FP.F16.E4M3.UNPACK_B R44, R11 ;  /* 0x0000000bff2c723e */ /* 0x000fe200020006ff */
[----:B------:R-:W-:Y:S01]  /*7ff0*/  HADD2.F32 R43, -RZ, R43.H1_H1 ;  /* 0x3000002bff2b7230 */ /* 0x000fe20000004100 */
[----:B------:R-:W-:Y:S01]  /*8000*/  F2FP.F16.E4M3.UNPACK_B R41, R8 ;  /* 0x00000008ff29723e */ /* 0x000fe200020006ff */
[----:B------:R-:W-:-:S02]  /*8010*/  HADD2.F32 R32, -RZ, R32.H1_H1 ;  /* 0x30000020ff207230 */ /* 0x000fc40000004100 */
[CC--:B------:R-:W-:Y:S01]  /*8020*/  FMUL.FTZ R47, R31.reuse, R46.reuse ;  /* 0x0000002e1f2f7220 */ /* 0x0c0fe20000410000 */
[----:B------:R-:W-:Y:S02]  /*8030*/  HADD2.F32 R45, -RZ, R44.H0_H0 ;  /* 0x2000002cff2d7230 */ /* 0x000fe40000004100 */
[-C--:B------:R-:W-:Y:S01]  /*8040*/  FMUL.FTZ R31, R31, R43.reuse ;  /* 0x0000002b1f1f7220 */ /* 0x080fe20000410000 */
[----:B------:R-:W-:Y:S02]  /*8050*/  HADD2.F32 R11, -RZ, R21.H0_H0 ;  /* 0x20000015ff0b7230 */ /* 0x000fe40000004100 */
[C---:B------:R-:W-:Y:S01]  /*8060*/  FFMA.FTZ R48, R32.reuse, R43, -R47 ;  /* 0x0000002b20307223 */ /* 0x040fe2000001082f */
[----:B------:R-:W-:Y:S02]  /*8070*/  HADD2.F32 R8, -RZ, R10.H0_H0 ;  /* 0x2000000aff087230 */ /* 0x000fe40000004100 */
[----:B------:R-:W-:Y:S01]  /*8080*/  FFMA.FTZ R50, R32, R46, R31 ;  /* 0x0000002e20327223 */ /* 0x000fe2000001001f */
[----:B------:R-:W-:-:S02]  /*8090*/  HADD2.F32 R31, -RZ, R41.H0_H0 ;  /* 0x20000029ff1f7230 */ /* 0x000fc40000004100 */
[C---:B------:R-:W-:Y:S01]  /*80a0*/  FMUL.FTZ R43, R11.reuse, R45 ;  /* 0x0000002d0b2b7220 */ /* 0x040fe20000410000 */
[----:B------:R-:W-:Y:S02]  /*80b0*/  HADD2.F32 R44, -RZ, R44.H1_H1 ;  /* 0x3000002cff2c7230 */ /* 0x000fe40000004100 */
[----:B------:R-:W-:Y:S02]  /*80c0*/  HADD2.F32 R21, -RZ, R21.H1_H1 ;  /* 0x30000015ff157230 */ /* 0x000fe40000004100 */
[-C--:B------:R-:W-:Y:S01]  /*80d0*/  FMUL.FTZ R11, R11, R31.reuse ;  /* 0x0000001f0b0b7220 */ /* 0x080fe20000410000 */
[----:B------:R-:W-:Y:S02]  /*80e0*/  HADD2.F32 R41, -RZ, R41.H1_H1 ;  /* 0x30000029ff297230 */ /* 0x000fe40000004100 */
[C---:B------:R-:W-:Y:S01]  /*80f0*/  FFMA.FTZ R43, R8.reuse, R31, -R43 ;  /* 0x0000001f082b7223 */ /* 0x040fe2000001082b */
[----:B------:R-:W-:Y:S01]  /*8100*/  HADD2.F32 R10, -RZ, R10.H1_H1 ;  /* 0x3000000aff0a7230 */ /* 0x000fe20000004100 */
[----:B------:R-:W-:Y:S01]  /*8110*/  F2FP.F16.E4M3.UNPACK_B R31, R4.H1 ;  /* 0x00000004ff1f723e */ /* 0x000fe200030006ff */
[C---:B------:R-:W-:Y:S01]  /*8120*/  FMUL.FTZ R47, R21.reuse, R44 ;  /* 0x0000002c152f7220 */ /* 0x040fe20000410000 */
[----:B------:R-:W-:Y:S01]  /*8130*/  FFMA.FTZ R45, R8, R45, R11 ;  /* 0x0000002d082d7223 */ /* 0x000fe2000001000b */
[----:B------:R-:W-:Y:S01]  /*8140*/  F2FP.F16.E4M3.UNPACK_B R8, R3.H1 ;  /* 0x00000003ff08723e */ /* 0x000fe200030006ff */
[-C--:B------:R-:W-:Y:S01]  /*8150*/  FMUL.FTZ R21, R21, R41.reuse ;  /* 0x0000002915157220 */ /* 0x080fe20000410000 */
[----:B------:R-:W-:Y:S01]  /*8160*/  FFMA.FTZ R46, R10, R41, -R47 ;  /* 0x000000290a2e7223 */ /* 0x000fe2000001082f */
[----:B------:R-:W-:Y:S01]  /*8170*/  HADD2.F32 R32, -RZ, R31.H0_H0 ;  /* 0x2000001fff207230 */ /* 0x000fe20000004100 */
[----:B------:R-:W-:Y:S01]  /*8180*/  F2FP.F16.E4M3.UNPACK_B R3, R3 ;  /* 0x00000003ff03723e */ /* 0x000fe200020006ff */
[----:B------:R-:W-:-:S02]  /*8190*/  HADD2.F32 R11, -RZ, R30.H0_H0 ;  /* 0x2000001eff0b7230 */ /* 0x000fc40000004100 */
[----:B------:R-:W-:Y:S01]  /*81a0*/  FFMA.FTZ R44, R10, R44, R21 ;  /* 0x0000002c0a2c7223 */ /* 0x000fe20000010015 */
[--C-:B------:R-:W-:Y:S02]  /*81b0*/  HADD2.F32 R10, -RZ, R8.reuse.H0_H0 ;  /* 0x20000008ff0a7230 */ /* 0x100fe40000004100 */
[----:B------:R-:W-:Y:S02]  /*81c0*/  HADD2.F32 R21, -RZ, R8.H1_H1 ;  /* 0x30000008ff157230 */ /* 0x000fe40000004100 */
[C---:B------:R-:W-:Y:S01]  /*81d0*/  FMUL.FTZ R41, R11.reuse, R32 ;  /* 0x000000200b297220 */ /* 0x040fe20000410000 */
[----:B------:R-:W-:Y:S02]  /*81e0*/  HADD2.F32 R8, -RZ, R14.H0_H0 ;  /* 0x2000000eff087230 */ /* 0x000fe40000004100 */
[----:B------:R-:W-:Y:S01]  /*81f0*/  FMUL.FTZ R11, R11, R10 ;  /* 0x0000000a0b0b7220 */ /* 0x000fe20000410000 */
[----:B------:R-:W-:Y:S02]  /*8200*/  HADD2.F32 R31, -RZ, R31.H1_H1 ;  /* 0x3000001fff1f7230 */ /* 0x000fe40000004100 */
[----:B------:R-:W-:-:S02]  /*8210*/  HADD2.F32 R30, -RZ, R30.H1_H1 ;  /* 0x3000001eff1e7230 */ /* 0x000fc40000004100 */
[C---:B------:R-:W-:Y:S01]  /*8220*/  FFMA.FTZ R47, R8.reuse, R32, R11 ;  /* 0x00000020082f7223 */ /* 0x040fe2000001000b */
[----:B------:R-:W-:Y:S01]  /*8230*/  HADD2.F32 R14, -RZ, R14.H1_H1 ;  /* 0x3000000eff0e7230 */ /* 0x000fe20000004100 */
[----:B------:R-:W-:Y:S01]  /*8240*/  F2FP.F16.E4M3.UNPACK_B R11, R4 ;  /* 0x00000004ff0b723e */ /* 0x000fe200020006ff */
[----:B------:R-:W-:Y:S01]  /*8250*/  FFMA.FTZ R41, R8, R10, -R41 ;  /* 0x0000000a08297223 */ /* 0x000fe20000010829 */
[C---:B------:R-:W-:Y:S01]  /*8260*/  FMUL.FTZ R49, R30.reuse, R31 ;  /* 0x0000001f1e317220 */ /* 0x040fe20000410000 */
[-C--:B------:R-:W-:Y:S01]  /*8270*/  FMUL.FTZ R30, R30, R21.reuse ;  /* 0x000000151e1e7220 */ /* 0x080fe20000410000 */
[----:B------:R-:W-:Y:S02]  /*8280*/  HADD2.F32 R8, -RZ, R3.H0_H0 ;  /* 0x20000003ff087230 */ /* 0x000fe40000004100 */
[C---:B------:R-:W-:Y:S01]  /*8290*/  FFMA.FTZ R52, R14.reuse, R21, -R49 ;  /* 0x000000150e347223 */ /* 0x040fe20000010831 */
[----:B------:R-:W-:Y:S01]  /*82a0*/  FFMA.FTZ R54, R14, R31, R30 ;  /* 0x0000001f0e367223 */ /* 0x000fe2000001001e */
[----:B------:R-:W-:-:S02]  /*82b0*/  HADD2.F32 R14, -RZ, R11.H0_H0 ;  /* 0x2000000bff0e7230 */ /* 0x000fc40000004100 */
[----:B------:R-:W-:Y:S01]  /*82c0*/  HADD2.F32 R4, -RZ, R7.H0_H0 ;  /* 0x20000007ff047230 */ /* 0x000fe20000004100 */
[----:B------:R-:W-:Y:S01]  /*82d0*/  F2FP.SATFINITE.E4M3.F32.PACK_AB_MERGE_C R41, R52, R41, RZ ;  /* 0x000000293429723e */ /* 0x000fe200048070ff */
[----:B------:R-:W-:Y:S01]  /*82e0*/  HADD2.F32 R30, -RZ, R11.H1_H1 ;  /* 0x3000000bff1e7230 */ /* 0x000fe20000004100 */
[----:B------:R-:W-:Y:S01]  /*82f0*/  F2FP.SATFINITE.E4M3.F32.PACK_AB_MERGE_C R47, R54, R47, RZ ;  /* 0x0000002f362f723e */ /* 0x000fe200048070ff */
[----:B------:R-:W-:Y:S02]  /*8300*/  HADD2.F32 R7, -RZ, R7.H1_H1 ;  /* 0x30000007ff077230 */ /* 0x000fe40000004100 */
[C---:B------:R-:W-:Y:S01]  /*8310*/  FMUL.FTZ R32, R4.reuse, R14 ;  /* 0x0000000e04207220 */ /* 0x040fe20000410000 */
[----:B------:R-:W-:Y:S02]  /*8320*/  HADD2.F32 R10, -RZ, R3.H1_H1 ;  /* 0x30000003ff0a7230 */ /* 0x000fe40000004100 */
[----:B------:R-:W-:Y:S01]  /*8330*/  FMUL.FTZ R11, R4, R8 ;  /* 0x00000008040b7220 */ /* 0x000fe20000410000 */
[----:B------:R-:W-:-:S02]  /*8340*/  HADD2.F32 R3, -RZ, R5.H0_H0 ;  /* 0x20000005ff037230 */ /* 0x000fc40000004100 */
[C---:B------:R-:W-:Y:S01]  /*8350*/  FMUL.FTZ R4, R7.reuse, R30 ;  /* 0x0000001e07047220 */ /* 0x040fe20000410000 */
[----:B------:R-:W-:Y:S02]  /*8360*/  HADD2.F32 R5, -RZ, R5.H1_H1 ;  /* 0x30000005ff057230 */ /* 0x000fe40000004100 */
[----:B------:R-:W-:Y:S01]  /*8370*/  FMUL.FTZ R7, R7, R10 ;  /* 0x0000000a07077220 */ /* 0x000fe20000410000 */
[C---:B------:R-:W-:Y:S01]  /*8380*/  FFMA.FTZ R32, R3.reuse, R8, -R32 ;  /* 0x0000000803207223 */ /* 0x040fe20000010820 */
[----:B------:R-:W-:Y:S01]  /*8390*/  FFMA.FTZ R3, R3, R14, R11 ;  /* 0x0000000e03037223 */ /* 0x000fe2000001000b */
[C---:B------:R-:W-:Y:S01]  /*83a0*/  FFMA.FTZ R21, R5.reuse, R10, -R4 ;  /* 0x0000000a05157223 */ /* 0x040fe20000010804 */
[----:B------:R-:W-:Y:S01]  /*83b0*/  FFMA.FTZ R10, R5, R30, R7 ;  /* 0x0000001e050a7223 */ /* 0x000fe20000010007 */
[----:B------:R-:W-:Y:S02]  /*83c0*/  F2FP.SATFINITE.E4M3.F32.PACK_AB_MERGE_C R5, R28, R15, RZ ;  /* 0x0000000f1c05723e */ /* 0x000fe400048070ff */
[----:B------:R-:W-:-:S02]  /*83d0*/  F2FP.SATFINITE.E4M3.F32.PACK_AB_MERGE_C R7, R40, R33, RZ ;  /* 0x000000212807723e */ /* 0x000fc400048070ff */
[----:B------:R-:W-:Y:S02]  /*83e0*/  F2FP.SATFINITE.E4M3.F32.PACK_AB_MERGE_C R4, R48, R37, RZ ;  /* 0x000000253004723e */ /* 0x000fe400048070ff */
[----:B------:R-:W-:Y:S02]  /*83f0*/  F2FP.SATFINITE.E4M3.F32.PACK_AB_MERGE_C R11, R42, R35, RZ ;  /* 0x000000232a0b723e */ /* 0x000fe400048070ff */
[----:B------:R-:W-:Y:S02]  /*8400*/  F2FP.SATFINITE.E4M3.F32.PACK_AB_MERGE_C R8, R50, R39, RZ ;  /* 0x000000273208723e */ /* 0x000fe400048070ff */
[----:B------:R-:W-:Y:S02]  /*8410*/  F2FP.SATFINITE.E4M3.F32.PACK_AB_MERGE_C R5, R13, R6, R5 ;  /* 0x000000060d05723e */ /* 0x000fe40004807005 */
[----:B------:R-:W-:Y:S02]  /*8420*/  F2FP.SATFINITE.E4M3.F32.PACK_AB_MERGE_C R7, R38, R27, R7 ;  /* 0x0000001b2607723e */ /* 0x000fe40004807007 */
[----:B------:R-:W-:-:S02]  /*8430*/  F2FP.SATFINITE.E4M3.F32.PACK_AB_MERGE_C R4, R46, R43, R4 ;  /* 0x0000002b2e04723e */ /* 0x000fc40004807004 */
[----:B------:R-:W-:Y:S02]  /*8440*/  F2FP.SATFINITE.E4M3.F32.PACK_AB_MERGE_C R6, R21, R32, R41 ;  /* 0x000000201506723e */ /* 0x000fe40004807029 */
[----:B------:R-:W-:Y:S02]  /*8450*/  F2FP.SATFINITE.E4M3.F32.PACK_AB_MERGE_C R11, R36, R25, R11 ;  /* 0x00000019240b723e */ /* 0x000fe4000480700b */
[----:B------:R-:W-:Y:S01]  /*8460*/  F2FP.SATFINITE.E4M3.F32.PACK_AB_MERGE_C R8, R44, R45, R8 ;  /* 0x0000002d2c08723e */ /* 0x000fe20004807008 */
[----:B------:R3:W-:Y:S01]  /*8470*/  STS.128 [R51+0xb000], R4 ;  /* 0x00b0000433007388 */ /* 0x0007e20000000c00 */
[----:B------:R-:W-:-:S05]  /*8480*/  F2FP.SATFINITE.E4M3.F32.PACK_AB_MERGE_C R10, R10, R3, R47 ;  /* 0x000000030a0a723e */ /* 0x000fca000480702f */
[----:B------:R3:W-:Y:S02]  /*8490*/  STS.128 [R0+0xb000], R8 ;  /* 0x00b0000800007388 */ /* 0x0007e40000000c00 */
.L_x_480:
[----:B------:R-:W-:Y:S05]  /*84a0*/  BSYNC B0 ;  /* 0x0000000000007941 */ /* 0x000fea0003800000 */
.L_x_473:
[----:B------:R-:W-:Y:S01]  /*84b0*/  @!PT LDS RZ, [RZ] ;  /* 0x00000000fffff984 */ /* 0x000fe20000000800 */
[----:B------:R-:W-:Y:S01]  /*84c0*/  @!PT LDS RZ, [RZ] ;  /* 0x00000000fffff984 */ /* 0x000fe20000000800 */
[----:B------:R-:W-:Y:S01]  /*84d0*/  @!PT LDS RZ, [RZ] ;  /* 0x00000000fffff984 */ /* 0x000fe20000000800 */
[----:B------:R-:W-:Y:S01]  /*84e0*/  @!PT LDS RZ, [RZ] ;  /* 0x00000000fffff984 */ /* 0x000fe20000000800 */
[----:B------:R1:W-:Y:S06]  /*84f0*/  MEMBAR.ALL.CTA ;  /* 0x0000000000007992 */ /* 0x0003ec0000008000 */
[----:B-1----:R-:W1:Y:S01]  /*8500*/  FENCE.VIEW.ASYNC.S ;  /* 0x00000000000073c6 */ /* 0x002e620000000000 */
[----:B------:R-:W-:Y:S05]  /*8510*/  WARPSYNC.ALL ;  /* 0x0000000000007948 */ /* 0x000fea0003800000 */
[----:B-1----:R-:W-:Y:S06]  /*8520*/  BAR.SYNC.DEFER_BLOCKING 0xd, 0x180 ;  /* 0x0346000000007b1d */ /* 0x002fec0000010000 */
.L_x_470:
[----:B0--3--:R-:W3:Y:S02]  /*8530*/  LDL R0, [R1+0xc] ;  /* 0x00000c0001007983 */ /* 0x009ee40000100800 */
[----:B---3--:R-:W-:-:S13]  /*8540*/  ISETP.NE.AND P0, PT, R0, 0x3, PT ;  /* 0x000000030000780c */ /* 0x008fda0003f05270 */
[----:B------:R-:W-:Y:S05]  /*8550*/  @!P0 BRA `(.L_x_488) ;  /* 0x0000000000048947 */ /* 0x000fea0003800000 */
[----:B------:R-:W-:Y:S01]  /*8560*/  BPT.TRAP 0x1 ;  /* 0x000000040000795c */ /* 0x000fe20000300000 */
.L_x_488:
[----:B-1--4-:R-:W3:Y:S04]  /*8570*/  LDL R3, [R1+0x10] ;  /* 0x0000100001037983 */ /* 0x012ee80000100800 */
[----:B-----5:R-:W4:Y:S01]  /*8580*/  LDL R4, [R1+0x8] ;  /* 0x0000080001047983 */ /* 0x020f220000100800 */
[----:B---3--:R-:W-:Y:S01]  /*8590*/  SHF.L.U32 R5, R3, 0x1f, RZ ;  /* 0x0000001f03057819 */ /* 0x008fe200000006ff */
[----:B----4-:R-:W-:-:S04]  /*85a0*/  IMAD R0, R4, 0x8, R18 ;  /* 0x0000000804007824 */ /* 0x010fc800078e0212 */
[----:B------:R0:W1:Y:S01]  /*85b0*/  SYNCS.PHASECHK.TRANS64.TRYWAIT P1, [R0+URZ+0x13230], R5 ;  /* 0x01323005000075a7 */ /* 0x000062000802017f */
[----:B------:R-:W-:Y:S05]  /*85c0*/  @!P0 BRA `(.L_x_489) ;  /* 0x0000000000048947 */ /* 0x000fea0003800000 */
[----:B------:R-:W-:Y:S01]  /*85d0*/  BPT.TRAP 0x1 ;  /* 0x000000040000795c */ /* 0x000fe20000300000 */
.L_x_489:
[----:B------:R-:W-:-:S05]  /*85e0*/  VIADD R3, R18, 0xe000 ;  /* 0x0000e00012037836 */ /* 0x000fca0000000000 */
[----:B------:R-:W-:-:S04]  /*85f0*/  SHF.R.U32.HI R3, RZ, 0x4, R3 ;  /* 0x00000004ff037819 */ /* 0x000fc80000011603 */
[----:B------:R-:W-:-:S04]  /*8600*/  LOP3.LUT R3, R3, 0x3fff, RZ, 0xc0, !PT ;  /* 0x00003fff03037812 */ /* 0x000fc800078ec0ff */
[----:B------:R-:W-:-:S05]  /*8610*/  LOP3.LUT R21, R3, 0x10000, RZ, 0xfc, !PT ;  /* 0x0001000003157812 */ /* 0x000fca00078efcff */
[----:B------:R-:W-:Y:S01]  /*8620*/  IMAD R10, R4, 0x280, R21 ;  /* 0x00000280040a7824 */ /* 0x000fe200078e0215 */
[----:B-1----:R-:W-:Y:S06]  /*8630*/  @P1 BRA `(.L_x_490) ;  /* 0x0000000000081947 */ /* 0x002fec0003800000 */
[----:B------:R-:W1:Y:S02]  /*8640*/  SYNCS.PHASECHK.TRANS64.TRYWAIT P1, [R0+URZ+0x13230], R5 ;  /* 0x01323005000075a7 */ /* 0x000e64000802017f */
[----:B-1----:R-:W-:Y:S05]  /*8650*/  @!P1 BRA `(.L_x_491) ;  /* 0x0000011400ec9947 */ /* 0x002fea0003800000 */
.L_x_490:
[----:B------:R-:W-:Y:S01]  /*8660*/  IADD3 R4, R10, 0x80, RZ ;  /* 0x000000800a047810 */ /* 0x000fe20007ffe0ff */
[----:B------:R-:W-:Y:S05]  /*8670*/  WARPSYNC.ALL ;  /* 0x0000000000007948 */ /* 0x000fea0003800000 */
[----:B------:R-:W-:Y:S01]  /*8680*/  IMAD.MOV.U32 R11, RZ, RZ, -0x7fffffe0 ;  /* 0x80000020ff0b7424 */ /* 0x000fe200078e00ff */
[----:B------:R-:W-:Y:S01]  /*8690*/  R2UR UR10, R4 ;  /* 0x00000000040a72ca */ /* 0x000fe200000e0000 */
[----:B01----:R-:W-:Y:S01]  /*86a0*/  IMAD.MOV.U32 R5, RZ, RZ, -0x7fffffe0 ;  /* 0x80000020ff057424 */ /* 0x003fe200078e00ff */
[----:B------:R-:W-:Y:S01]  /*86b0*/  LOP3.LUT R4, R34, 0x10000, RZ, 0xfc, !PT ;  /* 0x0001000022047812 */ /* 0x000fe200078efcff */
[----:B------:R-:W-:Y:S01]  /*86c0*/  WARPGROUP.ARRIVE ;  /* 0x00000000000079c5 */ /* 0x000fe20000000000 */
[C---:B------:R-:W-:Y:S01]  /*86d0*/  R2UR UR6, R10.reuse ;  /* 0x000000000a0672ca */ /* 0x040fe200000e0000 */
[C---:B------:R-:W-:Y:S01]  /*86e0*/  VIADD R6, R10.reuse, 0x100 ;  /* 0x000001000a067836 */ /* 0x040fe20000000000 */
[----:B------:R-:W-:Y:S01]  /*86f0*/  R2UR UR7, R11 ;  /* 0x000000000b0772ca */ /* 0x000fe200000e0000 */
[----:B------:R-:W-:Y:S01]  /*8700*/  VIADD R8, R10, 0x180 ;  /* 0x000001800a087836 */ /* 0x000fe20000000000 */
[----:B------:R-:W-:Y:S01]  /*8710*/  R2UR UR4, R4 ;  /* 0x00000000040472ca */ /* 0x000fe200000e0000 */
[----:B------:R-:W-:Y:S01]  /*8720*/  IMAD.MOV.U32 R9, RZ, RZ, -0x7fffffe0 ;  /* 0x80000020ff097424 */ /* 0x000fe200078e00ff */
[C---:B------:R-:W-:Y:S01]  /*8730*/  R2UR UR5, R5.reuse ;  /* 0x00000000050572ca */ /* 0x040fe200000e0000 */
[----:B------:R-:W-:Y:S01]  /*8740*/  VIADD R12, R10, 0x200 ;  /* 0x000002000a0c7836 */ /* 0x000fe20000000000 */
[C---:B------:R-:W-:Y:S01]  /*8750*/  R2UR UR11, R5.reuse ;  /* 0x00000000050b72ca */ /* 0x040fe200000e0000 */
[----:B------:R-:W-:Y:S01]  /*8760*/  IMAD.MOV.U32 R13, RZ, RZ, -0x7fffffe0 ;  /* 0x80000020ff0d7424 */ /* 0x000fe200078e00ff */
[----:B------:R-:W-:Y:S01]  /*8770*/  R2UR UR8, R4 ;  /* 0x00000000040872ca */ /* 0x000fe200000e0000 */
[----:B------:R-:W-:Y:S01]  /*8780*/  IMAD.MOV.U32 R11, RZ, RZ, -0x7fffffe0 ;  /* 0x80000020ff0b7424 */ /* 0x000fe200078e00ff */
[----:B------:R-:W-:Y:S01]  /*8790*/  R2UR UR9, R5 ;  /* 0x00000000050972ca */ /* 0x000fe200000e0000 */
[----:B------:R-:W-:Y:S01]  /*87a0*/  IMAD.MOV.U32 R25, RZ, RZ, RZ ;  /* 0x000000ffff197224 */ /* 0x000fe200078e00ff */
[----:B------:R-:W-:-:S02]  /*87b0*/  MOV R7, 0x80000020 ;  /* 0x8000002000077802 */ /* 0x000fc40000000f00 */
[----:B------:R-:W-:Y:S01]  /*87c0*/  R2UR UR14, R6 ;  /* 0x00000000060e72ca */ /* 0x000fe200000e0000 */
[----:B------:R-:W-:Y:S01]  /*87d0*/  VIADD R6, R10, 0x2 ;  /* 0x000000020a067836 */ /* 0x000fe20000000000 */
[----:B------:R-:W-:Y:S01]  /*87e0*/  R2UR UR15, R7 ;  /* 0x00000000070f72ca */ /* 0x000fe200000e0000 */
[----:B------:R-:W-:Y:S01]  /*87f0*/  QGMMA.64x32x32.F32.E4M3.E4M3 R92, gdesc[UR4], RZ, !UPT, gsb0 ;  /* 0x00600000045c79f3 */ /* 0x000fe2000c0008ff */
[----:B------:R-:W-:Y:S01]  /*8800*/  R2UR UR12, R4 ;  /* 0x00000000040c72ca */ /* 0x000fe200000e0000 */
[----:B------:R-:W-:Y:S01]  /*8810*/  IMAD.MOV.U32 R7, RZ, RZ, -0x7fffffe0 ;  /* 0x80000020ff077424 */ /* 0x000fe200078e00ff */
[----:B------:R-:W-:Y:S02]  /*8820*/  R2UR UR13, R5 ;  /* 0x00000000050d72ca */ /* 0x000fe400000e0000 */
[----:B------:R-:W-:Y:S02]  /*8830*/  R2UR UR18, R8 ;  /* 0x00000000081272ca */ /* 0x000fe400000e0000 */
[----:B------:R-:W-:Y:S01]  /*8840*/  R2UR UR19, R9 ;  /* 0x00000000091372ca */ /* 0x000fe200000e0000 */
[----:B------:R-:W-:Y:S01]  /*8850*/  IMAD.MOV.U32 R9, RZ, RZ, -0x7fffffe0 ;  /* 0x80000020ff097424 */ /* 0x000fe200078e00ff */
[----:B------:R-:W-:-:S02]  /*8860*/  R2UR UR16, R4 ;  /* 0x00000000041072ca */ /* 0x000fc400000e0000 */
[----:B------:R-:W-:Y:S02]  /*8870*/  R2UR UR17, R5 ;  /* 0x00000000051172ca */ /* 0x000fe400000e0000 */
[----:B------:R-:W-:Y:S02]  /*8880*/  R2UR UR22, R12 ;  /* 0x000000000c1672ca */ /* 0x000fe400000e0000 */
[----:B------:R-:W-:Y:S02]  /*8890*/  R2UR UR23, R13 ;  /* 0x000000000d1772ca */ /* 0x000fe400000e0000 */
[----:B------:R-:W-:Y:S02]  /*88a0*/  R2UR UR20, R4 ;  /* 0x00000000041472ca */ /* 0x000fe400000e0000 */
[----:B------:R-:W-:Y:S02]  /*88b0*/  R2UR UR21, R5 ;  /* 0x00000000051572ca */ /* 0x000fe400000e0000 */
[----:B------:R-:W-:Y:S01]  /*88c0*/  R2UR UR6, R6 ;  /* 0x00000000060672ca */ /* 0x000fe200000e0000 */
[C---:B------:R-:W-:Y:S01]  /*88d0*/  VIADD R6, R10.reuse, 0x82 ;  /* 0x000000820a067836 */ /* 0x040fe20000000000 */
[----:B------:R-:W-:Y:S01]  /*88e0*/  R2UR UR7, R7 ;  /* 0x00000000070772ca */ /* 0x000fe200000e0000 */
[----:B------:R-:W-:Y:S01]  /*88f0*/  IMAD.MOV.U32 R7, RZ, RZ, -0x7fffffe0 ;  /* 0x80000020ff077424 */ /* 0x000fe200078e00ff */
[----:B------:R-:W-:Y:S01]  /*8900*/  IADD3 R8, R10, 0x102, RZ ;  /* 0x000001020a087810 */ /* 0x000fe20007ffe0ff */
[----:B------:R-:W-:-:S02]  /*8910*/  WARPGROUP.DEPBAR.LE gsb0, 0x0 ;  /* 0x00008000000079c5 */ /* 0x000fc40000010000 */
[----:B------:R-:W-:-:S06]  /*8920*/  WARPGROUP.ARRIVE ;  /* 0x00000000000079c5 */ /* 0x000fcc0000000000 */
[----:B------:R-:W-:Y:S01]  /*8930*/  QGMMA.64x32x32.F32.E4M3.E4M3 R76, gdesc[UR8], RZ, !UPT, gsb0 ;  /* 0x00600000084c79f3 */ /* 0x000fe2000c0008ff */
[----:B------:R-:W-:Y:S01]  /*8940*/  R2UR UR10, R6 ;  /* 0x00000000060a72ca */ /* 0x000fe200000e0000 */
[----:B------:R-:W-:Y:S01]  /*8950*/  VIADD R6, R4, 0x2 ;  /* 0x0000000204067836 */ /* 0x000fe20000000000 */
[----:B------:R-:W-:Y:S01]  /*8960*/  R2UR UR11, R7 ;  /* 0x00000000070b72ca */ /* 0x000fe200000e0000 */
[----:B------:R-:W-:-:S03]  /*8970*/  IMAD.MOV.U32 R7, RZ, RZ, -0x7fffffe0 ;  /* 0x80000020ff077424 */ /* 0x000fc600078e00ff */
[C---:B------:R-:W-:Y:S02]  /*8980*/  R2UR UR4, R6.reuse ;  /* 0x00000000060472ca */ /* 0x040fe400000e0000 */
[C---:B------:R-:W-:Y:S02]  /*8990*/  R2UR UR5, R7.reuse ;  /* 0x00000000070572ca */ /* 0x040fe400000e0000 */
[----:B------:R-:W-:Y:S02]  /*89a0*/  R2UR UR8, R6 ;  /* 0x00000000060872ca */ /* 0x000fe400000e0000 */
[----:B------:R-:W-:Y:S01]  /*89b0*/  R2UR UR9, R7 ;  /* 0x00000000070972ca */ /* 0x000fe200000e0000 */
[----:B------:R-:W-:Y:S02]  /*89c0*/  WARPGROUP.DEPBAR.LE gsb0, 0x0 ;  /* 0x00008000000079c5 */ /* 0x000fe40000010000 */
[----:B------:R-:W-:-:S06]  /*89d0*/  WARPGROUP.ARRIVE ;  /* 0x00000000000079c5 */ /* 0x000fcc0000000000 */
[----:B------:R-:W-:Y:S01]  /*89e0*/  QGMMA.64x32x32.F32.E4M3.E4M3 R60, gdesc[UR12], RZ, !UPT, gsb0 ;  /* 0x006000000c3c79f3 */ /* 0x000fe2000c0008ff */
[----:B------:R-:W-:Y:S01]  /*89f0*/  R2UR UR14, R8 ;  /* 0x00000000080e72ca */ /* 0x000fe200000e0000 */
[C---:B------:R-:W-:Y:S01]  /*8a00*/  VIADD R8, R10.reuse, 0x182 ;  /* 0x000001820a087836 */ /* 0x040fe20000000000 */
[----:B------:R-:W-:Y:S01]  /*8a10*/  R2UR UR15, R9 ;  /* 0x00000000090f72ca */ /* 0x000fe200000e0000 */
[----:B------:R-:W-:Y:S01]  /*8a20*/  VIADD R10, R10, 0x202 ;  /* 0x000002020a0a7836 */ /* 0x000fe20000000000 */
[----:B------:R-:W-:Y:S02]  /*8a30*/  R2UR UR12, R6 ;  /* 0x00000000060c72ca */ /* 0x000fe400000e0000 */
[----:B------:R-:W-:Y:S02]  /*8a40*/  R2UR UR13, R7 ;  /* 0x00000000070d72ca */ /* 0x000fe400000e0000 */
[----:B------:R-:W-:Y:S01]  /*8a50*/  MOV R9, 0x80000020 ;  /* 0x8000002000097802 */ /* 0x000fe20000000f00 */
[----:B------:R-:W-:-:S02]  /*8a60*/  WARPGROUP.DEPBAR.LE gsb0, 0x0 ;  /* 0x00008000000079c5 */ /* 0x000fc40000010000 */
[----:B------:R-:W-:-:S06]  /*8a70*/  WARPGROUP.ARRIVE ;  /* 0x00000000000079c5 */ /* 0x000fcc0000000000 */
[----:B------:R-:W-:Y:S01]  /*8a80*/  QGMMA.64x32x32.F32.E4M3.E4M3 R44, gdesc[UR16], RZ, !UPT, gsb0 ;  /* 0x00600000102c79f3 */ /* 0x000fe2000c0008ff */
[----:B------:R-:W-:Y:S02]  /*8a90*/  R2UR UR18, R8 ;  /* 0x00000000081272ca */ /* 0x000fe400000e0000 */
[----:B------:R-:W-:Y:S02]  /*8aa0*/  R2UR UR19, R9 ;  /* 0x00000000091372ca */ /* 0x000fe400000e0000 */
[----:B------:R-:W-:Y:S02]  /*8ab0*/  R2UR UR16, R6 ;  /* 0x00000000061072ca */ /* 0x000fe400000e0000 */
[----:B------:R-:W-:Y:S01]  /*8ac0*/  R2UR UR17, R7 ;  /* 0x00000000071172ca */ /* 0x000fe200000e0000 */
[----:B------:R-:W-:Y:S02]  /*8ad0*/  WARPGROUP.DEPBAR.LE gsb0, 0x0 ;  /* 0x00008000000079c5 */ /* 0x000fe40000010000 */
        /* <DEDUP_REMOVED lines=22> */
[----:B------:R-:W-:Y:S05]  /*8c40*/  @!P0 BRA `(.L_x_492) ;  /* 0x0000000000048947 */ /* 0x000fea0003800000 */
[----:B------:R-:W-:Y:S01]  /*8c50*/  BPT.TRAP 0x1 ;  /* 0x000000040000795c */ /* 0x000fe20000300000 */
.L_x_492:
[----:B------:R-:W3:Y:S01]  /*8c60*/  LDL R108, [R1+0x5c] ;  /* 0x00005c00016c7983 */ /* 0x000ee20000100800 */
[C---:B------:R-:W-:Y:S01]  /*8c70*/  FMUL.FTZ R3, R2.reuse, R92 ;  /* 0x0000005c02037220 */ /* 0x040fe20000410000 */
[C---:B------:R-:W-:Y:S01]  /*8c80*/  FMUL.FTZ R8, R2.reuse, R93 ;  /* 0x0000005d02087220 */ /* 0x040fe20000410000 */
[C---:B------:R-:W-:Y:S01]  /*8c90*/  FMUL.FTZ R11, R2.reuse, R96 ;  /* 0x00000060020b7220 */ /* 0x040fe20000410000 */
[C---:B------:R-:W-:Y:S01]  /*8ca0*/  FMUL.FTZ R12, R2.reuse, R97 ;  /* 0x00000061020c7220 */ /* 0x040fe20000410000 */
[C---:B--2---:R-:W-:Y:S01]  /*8cb0*/  FMUL.FTZ R14, R2.reuse, R99 ;  /* 0x00000063020e7220 */ /* 0x044fe20000410000 */
        /* <DEDUP_REMOVED lines=76> */
[----:B------:R-:W5:Y:S01]  /*9180*/  LDL R102, [R1+0x20] ;  /* 0x0000200001667983 */ /* 0x000f620000100800 */
[C---:B------:R-:W-:Y:S01]  /*9190*/  FMUL.FTZ R31, R2.reuse, R31 ;  /* 0x0000001f021f7220 */ /* 0x040fe20000410000 */
[----:B------:R-:W-:Y:S01]  /*91a0*/  FMUL.FTZ R40, R2, R40 ;  /* 0x0000002802287220 */ /* 0x000fe20000410000 */
[----:B------:R-:W-:Y:S01]  /*91b0*/  ULDC UR4, c[0x0][0x988] ;  /* 0x0002620000047ab9 */ /* 0x000fe20000000800 */
[----:B------:R-:W-:Y:S01]  /*91c0*/  P2R R20, PR, RZ, 0x1 ;  /* 0x00000001ff147803 */ /* 0x000fe20000000000 */
[----:B------:R-:W5:Y:S01]  /*91d0*/  MUFU.TANH R95, R95 ;  /* 0x0000005f005f7308 */ /* 0x000f620000002400 */
[----:B------:R-:W-:Y:S01]  /*91e0*/  VIADD R0, R0, 0x13240 ;  /* 0x0001324000007836 */ /* 0x000fe20000000000 */
[----:B------:R-:W-:-:S06]  /*91f0*/  ULDC UR36, c[0x0][0x988] ;  /* 0x0002620000247ab9 */ /* 0x000fcc0000000800 */
        /* <DEDUP_REMOVED lines=26> */
[----:B---3--:R-:W-:-:S07]  /*93a0*/  IADD3 R99, R26, 0xa0, -R108 ;  /* 0x000000a01a637810 */ /* 0x008fce0007ffe86c */
[----:B------:R-:W3:Y:S01]  /*93b0*/  MUFU.TANH R62, R62 ;  /* 0x0000003e003e7308 */ /* 0x000ee20000002400 */
[----:B------:R-:W-:-:S05]  /*93c0*/  IMAD R37, R24, -0xa0, R99 ;  /* 0xffffff6018257824 */ /* 0x000fca00078e0263 */
[C---:B------:R-:W-:Y:S02]  /*93d0*/  ISETP.GT.AND P4, PT, R37.reuse, RZ, PT ;  /* 0x000000ff2500720c */ /* 0x040fe40003f84270 */
[----:B------:R-:W3:Y:S01]  /*93e0*/  MUFU.TANH R69, R69 ;  /* 0x0000004500457308 */ /* 0x000ee20000002400 */
[C---:B------:R-:W-:Y:S02]  /*93f0*/  ISETP.GT.AND P3, PT, R37.reuse, 0x1, PT ;  /* 0x000000012500780c */ /* 0x040fe40003f64270 */
[----:B------:R-:W-:Y:S02]  /*9400*/  ISETP.GT.AND P2, PT, R37, 0x8, PT ;  /* 0x000000082500780c */ /* 0x000fe40003f44270 */
[----:B0-----:R-:W-:Y:S02]  /*9410*/  FSEL R3, R3, -INF , P4 ;  /* 0xff80000003037808 */ /* 0x001fe40002000000 */
[----:B-1----:R-:W-:Y:S01]  /*9420*/  FSEL R8, R8, -INF , P3 ;  /* 0xff80000008087808 */ /* 0x002fe20001800000 */
[----:B------:R-:W0:Y:S01]  /*9430*/  MUFU.TANH R63, R63 ;  /* 0x0000003f003f7308 */ /* 0x000e220000002400 */
[----:B------:R-:W-:-:S02]  /*9440*/  ISETP.GT.AND P1, PT, R37, 0x9, PT ;  /* 0x000000092500780c */ /* 0x000fc40003f24270 */
[----:B--2---:R-:W-:Y:S02]  /*9450*/  FSEL R11, R11, -INF , P2 ;  /* 0xff8000000b0b7808 */ /* 0x004fe40001000000 */
[----:B------:R-:W-:-:S03]  /*9460*/  FMNMX.FTZ R100, R3, R8, !PT ;  /* 0x0000000803647209 */ /* 0x000fc60007810000 */
[----:B------:R1:W-:Y:S01]  /*9470*/  MUFU.TANH R26, R98 ;  /* 0x00000062001a7308 */ /* 0x0003e20000002400 */
[----:B------:R-:W-:Y:S02]  /*9480*/  ISETP.GT.AND P6, PT, R37, 0x10, PT ;  /* 0x000000102500780c */ /* 0x000fe40003fc4270 */
[----:B------:R-:W-:-:S05]  /*9490*/  FMNMX.FTZ R100, R11, R100, !PT ;  /* 0x000000640b647209 */ /* 0x000fca0007810000 */
[----:B------:R-:W2:Y:S01]  /*94a0*/  MUFU.TANH R72, R72 ;  /* 0x0000004800487308 */ /* 0x000ea20000002400 */
[----:B-1----:R-:W-:Y:S01]  /*94b0*/  FMUL.FTZ R98, R2, R41 ;  /* 0x0000002902627220 */ /* 0x002fe20000410000 */
[----:B----4-:R-:W-:Y:S02]  /*94c0*/  FSEL R41, R12, -INF , P1 ;  /* 0xff8000000c297808 */ /* 0x010fe40000800000 */
[----:B------:R-:W-:Y:S02]  /*94d0*/  ISETP.GT.AND P5, PT, R37, 0x11, PT ;  /* 0x000000112500780c */ /* 0x000fe40003fa4270 */
[----:B-----5:R-:W-:Y:S02]  /*94e0*/  FSEL R15, R15, -INF , P6 ;  /* 0xff8000000f0f7808 */ /* 0x020fe40003000000 */
[----:B------:R-:W-:Y:S01]  /*94f0*/  FMNMX.FTZ R100, R41, R100, !PT ;  /* 0x0000006429647209 */ /* 0x000fe20007810000 */
[----:B------:R-:W1:Y:S01]  /*9500*/  MUFU.TANH R66, R66 ;  /* 0x0000004200427308 */ /* 0x000e620000002400 */
[----:B------:R-:W-:-:S02]  /*9510*/  FSEL R9, R9, -INF , P4 ;  /* 0xff80000009097808 */ /* 0x000fc40002000000 */
[----:B------:R-:W-:Y:S02]  /*9520*/  ISETP.GT.AND P4, PT, R37, 0x18, PT ;  /* 0x000000182500780c */ /* 0x000fe40003f84270 */
[----:B------:R-:W-:Y:S02]  /*9530*/  FSEL R27, R27, -INF , P5 ;  /* 0xff8000001b1b7808 */ /* 0x000fe40002800000 */
[----:B------:R-:W-:Y:S01]  /*9540*/  FMNMX.FTZ R100, R15, R100, !PT ;  /* 0x000000640f647209 */ /* 0x000fe20007810000 */
[----:B------:R-:W4:Y:S01]  /*9550*/  MUFU.TANH R73, R73 ;  /* 0x0000004900497308 */ /* 0x000f220000002400 */
[----:B------:R-:W-:Y:S02]  /*9560*/  FSEL R10, R10, -INF , P3 ;  /* 0xff8000000a0a7808 */ /* 0x000fe40001800000 */
[----:B------:R-:W-:Y:S02]  /*9570*/  ISETP.GT.AND P3, PT, R37, 0x19, PT ;  /* 0x000000192500780c */ /* 0x000fe40003f64270 */
[----:B------:R-:W-:-:S02]  /*9580*/  FSEL R99, R94, -INF , P4 ;  /* 0xff8000005e637808 */ /* 0x000fc40002000000 */
[----:B------:R-:W-:Y:S01]  /*9590*/  FMNMX.FTZ R100, R27, R100, !PT ;  /* 0x000000641b647209 */ /* 0x000fe20007810000 */
[----:B------:R-:W5:Y:S01]  /*95a0*/  MUFU.TANH R67, R67 ;  /* 0x0000004300437308 */ /* 0x000f620000002400 */
[----:B------:R-:W-:Y:S02]  /*95b0*/  FSEL R13, R13, -INF , P2 ;  /* 0xff8000000d0d7808 */ /* 0x000fe40001000000 */
[----:B------:R-:W-:Y:S02]  /*95c0*/  ISETP.GT.AND P2, PT, R37, 0x20, PT ;  /* 0x000000202500780c */ /* 0x000fe40003f44270 */
[----:B------:R-:W-:Y:S02]  /*95d0*/  FSEL R101, R95, -INF , P3 ;  /* 0xff8000005f657808 */ /* 0x000fe40001800000 */
[----:B------:R-:W-:Y:S01]  /*95e0*/  FMNMX.FTZ R100, R99, R100, !PT ;  /* 0x0000006463647209 */ /* 0x000fe20007810000 */
[----:B------:R-:W5:Y:S01]  /*95f0*/  MUFU.TANH R44, R44 ;  /* 0x0000002c002c7308 */ /* 0x000f620000002400 */
[----:B------:R-:W-:-:S02]  /*9600*/  FSEL R95, R14, -INF , P1 ;  /* 0xff8000000e5f7808 */ /* 0x000fc40000800000 */
[----:B------:R-:W-:Y:S02]  /*9610*/  ISETP.GT.AND P1, PT, R37, 0x21, PT ;  /* 0x000000212500780c */ /* 0x000fe40003f24270 */
[----:B------:R-:W-:Y:S02]  /*9620*/  FSEL R103, R76, -INF , P2 ;  /* 0xff8000004c677808 */ /* 0x000fe40001000000 */
[----:B------:R-:W-:Y:S01]  /*9630*/  FMNMX.FTZ R100, R101, R100, !PT ;  /* 0x0000006465647209 */ /* 0x000fe20007810000 */
[----:B------:R-:W5:Y:S01]  /*9640*/  MUFU.TANH R70, R70 ;  /* 0x0000004600467308 */ /* 0x000f620000002400 */
[----:B------:R-:W-:Y:S02]  /*9650*/  FSEL R105, R92, -INF , P6 ;  /* 0xff8000005c697808 */ /* 0x000fe40003000000 */
[----:B------:R-:W-:Y:S01]  /*9660*/  ISETP.GT.AND P6, PT, R37, 0x28, PT ;  /* 0x000000282500780c */ /* 0x000fe20003fc4270 */
[----:B------:R-:W5:Y:S01]  /*9670*/  LDL R92, [R1+0x28] ;  /* 0x00002800015c7983 */ /* 0x000f620000100800 */
        /* <DEDUP_REMOVED lines=58> */
[----:B---3--:R-:W-:Y:S02]  /*9a20*/  FSEL R129, R62, -INF , P6 ;  /* 0xff8000003e817808 */ /* 0x008fe40003000000 */
[----:B------:R-:W-:Y:S02]  /*9a30*/  ISETP.GT.AND P6, PT, R37, 0x58, PT ;  /* 0x000000582500780c */ /* 0x000fe40003fc4270 */
[----:B------:R-:W-:-:S02]  /*9a40*/  FSEL R69, R69, -INF , P1 ;  /* 0xff80000045457808 */ /* 0x000fc40000800000 */
[----:B------:R-:W-:Y:S01]  /*9a50*/  FMNMX.FTZ R100, R127, R100, !PT ;  /* 0x000000647f647209 */ /* 0x000fe20007810000 */
[----:B------:R-:W3:Y:S01]  /*9a60*/  MUFU.TANH R57, R57 ;  /* 0x0000003900397308 */ /* 0x000ee20000002400 */
[----:B0-----:R-:W-:Y:S02]  /*9a70*/  FSEL R63, R63, -INF , P5 ;  /* 0xff8000003f3f7808 */ /* 0x001fe40002800000 */
[----:B------:R-:W-:Y:S02]  /*9a80*/  ISETP.GT.AND P5, PT, R37, 0x59, PT ;  /* 0x000000592500780c */ /* 0x000fe40003fa4270 */
[----:B--2---:R-:W-:Y:S02]  /*9a90*/  FSEL R131, R72, -INF , P6 ;  /* 0xff80000048837808 */ /* 0x004fe40003000000 */
[----:B------:R-:W-:Y:S01]  /*9aa0*/  FMNMX.FTZ R100, R69, R100, !PT ;  /* 0x0000006445647209 */ /* 0x000fe20007810000 */
[----:B------:R-:W0:Y:S01]  /*9ab0*/  MUFU.TANH R51, R51 ;  /* 0x0000003300337308 */ /* 0x000e220000002400 */
[----:B-1----:R-:W-:-:S02]  /*9ac0*/  FSEL R133, R66, -INF , P4 ;  /* 0xff80000042857808 */ /* 0x002fc40002000000 */
[----:B------:R-:W-:Y:S02]  /*9ad0*/  ISETP.GT.AND P4, PT, R37, 0x60, PT ;  /* 0x000000602500780c */ /* 0x000fe40003f84270 */
[----:B----4-:R-:W-:Y:S02]  /*9ae0*/  FSEL R73, R73, -INF , P5 ;  /* 0xff80000049497808 */ /* 0x010fe40002800000 */
[----:B------:R-:W-:Y:S01]  /*9af0*/  FMNMX.FTZ R100, R131, R100, !PT ;  /* 0x0000006483647209 */ /* 0x000fe20007810000 */
[----:B------:R-:W1:Y:S01]  /*9b00*/  MUFU.TANH R28, R28 ;  /* 0x0000001c001c7308 */ /* 0x000e620000002400 */
[----:B-----5:R-:W-:Y:S02]  /*9b10*/  FSEL R67, R67, -INF , P3 ;  /* 0xff80000043437808 */ /* 0x020fe40001800000 */
[----:B------:R-:W-:Y:S02]  /*9b20*/  ISETP.GT.AND P3, PT, R37, 0x61, PT ;  /* 0x000000612500780c */ /* 0x000fe40003f64270 */
[----:B------:R-:W-:-:S02]  /*9b30*/  FSEL R135, R44, -INF , P4 ;  /* 0xff8000002c877808 */ /* 0x000fc40002000000 */
[----:B------:R-:W-:Y:S01]  /*9b40*/  FMNMX.FTZ R100, R73, R100, !PT ;  /* 0x0000006449647209 */ /* 0x000fe20007810000 */
[----:B------:R-:W2:Y:S01]  /*9b50*/  MUFU.TANH R54, R54 ;  /* 0x0000003600367308 */ /* 0x000ea20000002400 */
[----:B------:R-:W-:Y:S02]  /*9b60*/  FSEL R137, R70, -INF , P2 ;  /* 0xff80000046897808 */ /* 0x000fe40001000000 */
[----:B------:R-:W-:Y:S02]  /*9b70*/  ISETP.GT.AND P2, PT, R37, 0x68, PT ;  /* 0x000000682500780c */ /* 0x000fe40003f44270 */
[----:B------:R-:W-:Y:S02]  /*9b80*/  FSEL R45, R45, -INF , P3 ;  /* 0xff8000002d2d7808 */ /* 0x000fe40001800000 */
[----:B------:R-:W-:Y:S01]  /*9b90*/  FMNMX.FTZ R100, R135, R100, !PT ;  /* 0x0000006487647209 */ /* 0x000fe20007810000 */
[----:B------:R-:W4:Y:S01]  /*9ba0*/  MUFU.TANH R29, R29 ;  /* 0x0000001d001d7308 */ /* 0x000f220000002400 */
        /* <DEDUP_REMOVED lines=27> */
[----:B---3--:R-:W-:Y:S02]  /*9d60*/  FSEL R57, R57, -INF , P3 ;  /* 0xff80000039397808 */ /* 0x008fe40001800000 */
[----:B------:R-:W-:Y:S01]  /*9d70*/  FMNMX.FTZ R100, R149, R100, !PT ;  /* 0x0000006495647209 */ /* 0x000fe20007810000 */
[----:B------:R-:W3:Y:S01]  /*9d80*/  MUFU.TANH R30, R30 ;  /* 0x0000001e001e7308 */ /* 0x000ee20000002400 */
[----:B------:R-:W-:-:S02]  /*9d90*/  FMNMX.FTZ R46, R9, R10, !PT ;  /* 0x0000000a092e7209 */ /* 0x000fc40007810000 */
[----:B0-----:R-:W-:Y:S02]  /*9da0*/  FSEL R51, R51, -INF , P1 ;  /* 0xff80000033337808 */ /* 0x001fe40000800000 */
[----:B------:R-:W-:Y:S02]  /*9db0*/  ISETP.GT.AND P1, PT, R37, 0x81, PT ;  /* 0x000000812500780c */ /* 0x000fe40003f24270 */
[----:B-1----:R-:W-:Y:S01]  /*9dc0*/  FSEL R153, R28, -INF , P2 ;  /* 0xff8000001c997808 */ /* 0x002fe20001000000 */
[----:B------:R-:W0:Y:S01]  /*9dd0*/  MUFU.TANH R36, R36 ;  /* 0x0000002400247308 */ /* 0x000e220000002400 */
[----:B------:R-:W-:Y:S02]  /*9de0*/  FMNMX.FTZ R100, R57, R100, !PT ;  /* 0x0000006439647209 */ /* 0x000fe40007810000 */
[----:B------:R-:W-:Y:S02]  /*9df0*/  FMNMX.FTZ R48, R13, R46, !PT ;  /* 0x0000002e0d307209 */ /* 0x000fe40007810000 */
[----:B--2---:R-:W-:-:S02]  /*9e00*/  FSEL R151, R54, -INF , P6 ;  /* 0xff80000036977808 */ /* 0x004fc40003000000 */
[----:B------:R-:W-:Y:S01]  /*9e10*/  ISETP.GT.AND P6, PT, R37, 0x88, PT ;  /* 0x000000882500780c */ /* 0x000fe20003fc4270 */
[----:B------:R-:W1:Y:S01]  /*9e20*/  MUFU.TANH R31, R31 ;  /* 0x0000001f001f7308 */ /* 0x000e620000002400 */
[----:B----4-:R-:W-:Y:S02]  /*9e30*/  FSEL R29, R29, -INF , P1 ;  /* 0xff8000001d1d7808 */ /* 0x010fe40000800000 */
[----:B------:R-:W-:Y:S02]  /*9e40*/  FMNMX.FTZ R100, R153, R100, !PT ;  /* 0x0000006499647209 */ /* 0x000fe40007810000 */
[----:B------:R-:W-:Y:S02]  /*9e50*/  FMNMX.FTZ R48, R95, R48, !PT ;  /* 0x000000305f307209 */ /* 0x000fe40007810000 */
[----:B-----5:R-:W-:Y:S01]  /*9e60*/  FSEL R55, R55, -INF , P5 ;  /* 0xff80000037377808 */ /* 0x020fe20002800000 */
[----:B------:R-:W2:Y:S01]  /*9e70*/  MUFU.TANH R40, R40 ;  /* 0x0000002800287308 */ /* 0x000ea20000002400 */
[----:B------:R-:W-:-:S02]  /*9e80*/  ISETP.GT.AND P5, PT, R37, 0x89, PT ;  /* 0x000000892500780c */ /* 0x000fc40003fa4270 */
[----:B------:R-:W-:Y:S02]  /*9e90*/  FSEL R32, R32, -INF , P6 ;  /* 0xff80000020207808 */ /* 0x000fe40003000000 */
[----:B------:R-:W-:Y:S02]  /*9ea0*/  FMNMX.FTZ R100, R29, R100, !PT ;  /* 0x000000641d647209 */ /* 0x000fe40007810000 */
[----:B------:R-:W-:Y:S01]  /*9eb0*/  FMNMX.FTZ R48, R105, R48, !PT ;  /* 0x0000003069307209 */ /* 0x000fe20007810000 */
[----:B------:R-:W4:Y:S01]  /*9ec0*/  MUFU.TANH R12, R98 ;  /* 0x00000062000c7308 */ /* 0x000f220000002400 */
[----:B------:R-:W-:Y:S02]  /*9ed0*/  FSEL R155, R58, -INF , P4 ;  /* 0xff8000003a9b7808 */ /* 0x000fe40002000000 */
[----:B------:R-:W-:Y:S02]  /*9ee0*/  ISETP.GT.AND P4, PT, R37, 0x90, PT ;  /* 0x000000902500780c */ /* 0x000fe40003f84270 */
[----:B------:R-:W-:-:S02]  /*9ef0*/  FSEL R14, R33, -INF , P5 ;  /* 0xff800000210e7808 */ /* 0x000fc40002800000 */
[----:B------:R-:W-:Y:S02]  /*9f00*/  FMNMX.FTZ R100, R32, R100, !PT ;  /* 0x0000006420647209 */ /* 0x000fe40007810000 */
[----:B------:R-:W-:Y:S02]  /*9f10*/  FMNMX.FTZ R48, R93, R48, !PT ;  /* 0x000000305d307209 */ /* 0x000fe40007810000 */
[----:B------:R-:W-:Y:S02]  /*9f20*/  FSEL R33, R59, -INF , P3 ;  /* 0xff8000003b217808 */ /* 0x000fe40001800000 */
[----:B------:R-:W-:Y:S02]  /*9f30*/  ISETP.GT.AND P3, PT, R37, 0x91, PT ;  /* 0x000000912500780c */ /* 0x000fe40003f64270 */
[----:B------:R-:W-:Y:S02]  /*9f40*/  FSEL R59, R26, -INF , P4 ;  /* 0xff8000001a3b7808 */ /* 0x000fe40002000000 */
[----:B------:R-:W-:-:S02]  /*9f50*/  FMNMX.FTZ R100, R14, R100, !PT ;  /* 0x000000640e647209 */ /* 0x000fc40007810000 */
[----:B------:R-:W-:Y:S02]  /*9f60*/  FMNMX.FTZ R50, R109, R48, !PT ;  /* 0x000000306d327209 */ /* 0x000fe40007810000 */
[----:B---3--:R-:W-:Y:S02]  /*9f70*/  FSEL R30, R30, -INF , P2 ;  /* 0xff8000001e1e7808 */ /* 0x008fe40001000000 */
[----:B------:R-:W-:Y:S02]  /*9f80*/  ISETP.GT.AND P2, PT, R37, 0x98, PT ;  /* 0x000000982500780c */ /* 0x000fe40003f44270 */
[----:B0-----:R-:W-:Y:S02]  /*9f90*/  FSEL R36, R36, -INF , P3 ;  /* 0xff80000024247808 */ /* 0x001fe40001800000 */
[----:B------:R-:W-:Y:S02]  /*9fa0*/  FMNMX.FTZ R100, R59, R100, !PT ;  /* 0x000000643b647209 */ /* 0x000fe40007810000 */
[----:B------:R-:W-:-:S02]  /*9fb0*/  FMNMX.FTZ R50, R97, R50, !PT ;  /* 0x0000003261327209 */ /* 0x000fc40007810000 */
[----:B-1----:R-:W-:Y:S02]  /*9fc0*/  FSEL R31, R31, -INF , P1 ;  /* 0xff8000001f1f7808 */ /* 0x002fe40000800000 */
[----:B------:R-:W-:Y:S02]  /*9fd0*/  ISETP.GT.AND P1, PT, R37, 0x99, PT ;  /* 0x000000992500780c */ /* 0x000fe40003f24270 */
[----:B--2---:R-:W-:Y:S02]  /*9fe0*/  FSEL R37, R40, -INF , P2 ;  /* 0xff80000028257808 */ /* 0x004fe40001000000 */
[----:B------:R-:W-:Y:S02]  /*9ff0*/  FMNMX.FTZ R100, R36, R100, !PT ;  /* 0x0000006424647209 */ /* 0x000fe40007810000 */
[----:B------:R-:W-:Y:S02]  /*a000*/  FMNMX.FTZ R52, R113, R50, !PT ;  /* 0x0000003271347209 */ /* 0x000fe40007810000 */
[----:B----4-:R-:W-:-:S02]  /*a010*/  FSEL R26, R12, -INF , P1 ;  /* 0xff8000000c1a7808 */ /* 0x010fc40000800000 */
[----:B------:R-:W-:Y:S02]  /*a020*/  FMNMX.FTZ R100, R37, R100, !PT ;  /* 0x0000006425647209 */ /* 0x000fe40007810000 */
[----:B------:R-:W-:Y:S02]  /*a030*/  FMNMX.FTZ R52, R79, R52, !PT ;  /* 0x000000344f347209 */ /* 0x000fe40007810000 */
[----:B------:R-:W-:Y:S02]  /*a040*/  FMNMX.FTZ R100, R26, R100, !PT ;  /* 0x000000641a647209 */ /* 0x000fe40007810000 */
[----:B------:R-:W-:-:S03]  /*a050*/  FMNMX.FTZ R52, R115, R52, !PT ;  /* 0x0000003473347209 */ /* 0x000fc60007810000 */
[----:B------:R-:W0:Y:S01]  /*a060*/  SHFL.BFLY PT, R12, R100, 0x2, 0x1f ;  /* 0x0c401f00640c7f89 */ /* 0x000e2200000e0000 */
[----:B------:R-:W-:-:S04]  /*a070*/  FMNMX.FTZ R52, R83, R52, !PT ;  /* 0x0000003453347209 */ /* 0x000fc80007810000 */
[----:B------:R-:W-:-:S04]  /*a080*/  FMNMX.FTZ R54, R121, R52, !PT ;  /* 0x0000003479367209 */ /* 0x000fc80007810000 */
[----:B------:R-:W-:-:S04]  /*a090*/  FMNMX.FTZ R54, R87, R54, !PT ;  /* 0x0000003657367209 */ /* 0x000fc80007810000 */
[----:B------:R-:W-:-:S04]  /*a0a0*/  FMNMX.FTZ R54, R125, R54, !PT ;  /* 0x000000367d367209 */ /* 0x000fc80007810000 */
[----:B------:R-:W-:-:S04]  /*a0b0*/  FMNMX.FTZ R54, R91, R54, !PT ;  /* 0x000000365b367209 */ /* 0x000fc80007810000 */
[----:B------:R-:W-:Y:S02]  /*a0c0*/  FMNMX.FTZ R60, R129, R54, !PT ;  /* 0x00000036813c7209 */ /* 0x000fe40007810000 */
[----:B0-----:R-:W-:Y:S02]  /*a0d0*/  FMNMX.FTZ R40, R100, R12, !PT ;  /* 0x0000000c64287209 */ /* 0x001fe40007810000 */
[----:B------:R-:W-:-:S03]  /*a0e0*/  FMNMX.FTZ R60, R63, R60, !PT ;  /* 0x0000003c3f3c7209 */ /* 0x000fc60007810000 */
[----:B------:R-:W0:Y:S01]  /*a0f0*/  SHFL.BFLY PT, R56, R40, 0x1, 0x1f ;  /* 0x0c201f0028387f89 */ /* 0x000e2200000e0000 */
[----:B------:R-:W-:-:S04]  /*a100*/  FMNMX.FTZ R60, R133, R60, !PT ;  /* 0x0000003c853c7209 */ /* 0x000fc80007810000 */
[----:B------:R-:W-:-:S04]  /*a110*/  FMNMX.FTZ R60, R67, R60, !PT ;  /* 0x0000003c433c7209 */ /* 0x000fc80007810000 */
[----:B------:R-:W-:-:S04]  /*a120*/  FMNMX.FTZ R62, R137, R60, !PT ;  /* 0x0000003c893e7209 */ /* 0x000fc80007810000 */
[----:B------:R-:W-:-:S04]  /*a130*/  FMNMX.FTZ R62, R71, R62, !PT ;  /* 0x0000003e473e7209 */ /* 0x000fc80007810000 */
[----:B------:R-:W-:-:S04]  /*a140*/  FMNMX.FTZ R62, R141, R62, !PT ;  /* 0x0000003e8d3e7209 */ /* 0x000fc80007810000 */
[----:B------:R-:W-:Y:S01]  /*a150*/  FMNMX.FTZ R62, R75, R62, !PT ;  /* 0x0000003e4b3e7209 */ /* 0x000fe20007810000 */
[----:B------:R-:W-:Y:S01]  /*a160*/  IMAD.U32 R58, RZ, RZ, UR4 ;  /* 0x00000004ff3a7e24 */ /* 0x000fe2000f8e00ff */
[----:B0-----:R-:W-:Y:S02]  /*a170*/  FMNMX.FTZ R56, R40, R56, !PT ;  /* 0x0000003828387209 */ /* 0x001fe40007810000 */
[----:B------:R-:W-:-:S04]  /*a180*/  FMNMX.FTZ R64, R143, R62, !PT ;  /* 0x0000003e8f407209 */ /* 0x000fc80007810000 */
[----:B------:R-:W-:Y:S01]  /*a190*/  FMNMX.FTZ R64, R47, R64, !PT ;  /* 0x000000402f407209 */ /* 0x000fe20007810000 */
[----:B------:R-:W-:-:S01]  /*a1a0*/  FFMA.FTZ R12, R56, R58, -8 ;  /* 0xc1000000380c7423 */ /* 0x000fc2000001003a */
[----:B------:R-:W-:Y:S02]  /*a1b0*/  FSETP.NEU.FTZ.AND P0, PT, R56, -INF , PT ;  /* 0xff8000003800780b */ /* 0x000fe40003f1d000 */
[----:B------:R-:W-:Y:S02]  /*a1c0*/  FMNMX.FTZ R64, R147, R64, !PT ;  /* 0x0000004093407209 */ /* 0x000fe40007810000 */
[----:B------:R-:W-:Y:S02]  /*a1d0*/  FSEL R12, R12, RZ, P0 ;  /* 0x000000ff0c0c7208 */ /* 0x000fe40000000000 */
[----:B------:R-:W-:Y:S01]  /*a1e0*/  ISETP.NE.AND P0, PT, R20, RZ, PT ;  /* 0x000000ff1400720c */ /* 0x000fe20003f05270 */
[C---:B------:R-:W-:Y:S01]  /*a1f0*/  FMUL.FTZ R20, R2.reuse, R34 ;  /* 0x0000002202147220 */ /* 0x040fe20000410000 */
[----:B------:R-:W-:Y:S01]  /*a200*/  FMNMX.FTZ R64, R51, R64, !PT ;  /* 0x0000004033407209 */ /* 0x000fe20007810000 */
[----:B------:R-:W-:-:S03]  /*a210*/  FMUL.FTZ R28, R2, R35 ;  /* 0x00000023021c7220 */ /* 0x000fc60000410000 */
[----:B------:R-:W-:Y:S01]  /*a220*/  FMNMX.FTZ R66, R151, R64, !PT ;  /* 0x0000004097427209 */ /* 0x000fe20007810000 */
[----:B------:R-:W0:Y:S01]  /*a230*/  MUFU.TANH R20, R20 ;  /* 0x0000001400147308 */ /* 0x000e220000002400 */
[----:B------:R-:W-:Y:S02]  /*a240*/  FMUL.FTZ R34, R2, R38 ;  /* 0x0000002602227220 */ /* 0x000fe40000410000 */
[----:B------:R-:W-:Y:S01]  /*a250*/  FMNMX.FTZ R66, R55, R66, !PT ;  /* 0x0000004237427209 */ /* 0x000fe20007810000 */
[----:B------:R-:W-:-:S01]  /*a260*/  FFMA.FTZ R77, R77, R58, -R12 ;  /* 0x0000003a4d4d7223 */ /* 0x000fc2000001080c */
[C---:B------:R-:W-:Y:S02]  /*a270*/  FMUL.FTZ R35, R2.reuse, R39 ;  /* 0x0000002702237220 */ /* 0x040fe40000410000 */
[----:B------:R-:W-:Y:S01]  /*a280*/  FMNMX.FTZ R66, R155, R66, !PT ;  /* 0x000000429b427209 */ /* 0x000fe20007810000 */
[----:B------:R-:W-:Y:S01]  /*a290*/  MUFU.TANH R28, R28 ;  /* 0x0000001c001c7308 */ /* 0x000fe20000002400 */
[----:B------:R-:W-:-:S07]  /*a2a0*/  FMUL.FTZ R38, R2, R42 ;  /* 0x0000002a02267220 */ /* 0x000fce0000410000 */
[----:B------:R1:W-:Y:S01]  /*a2b0*/  MUFU.EX2 R46, R77 ;  /* 0x0000004d002e7308 */ /* 0x0003e20000000800 */
[----:B------:R-:W-:-:S07]  /*a2c0*/  FMUL.FTZ R39, R2, R43 ;  /* 0x0000002b02277220 */ /* 0x000fce0000410000 */
[----:B------:R-:W2:Y:S01]  /*a2d0*/  MUFU.TANH R34, R34 ;  /* 0x0000002200227308 */ /* 0x000ea20000002400 */
[----:B-1----:R-:W-:-:S01]  /*a2e0*/  FFMA.FTZ R77, R85, R58, -R12 ;  /* 0x0000003a554d7223 */ /* 0x002fc2000001080c */
[----:B------:R-:W-:Y:S01]  /*a2f0*/  FMNMX.FTZ R85, R33, R66, !PT ;  /* 0x0000004221557209 */ /* 0x000fe20007810000 */
[----:B------:R-:W-:-:S03]  /*a300*/  FFMA.FTZ R81, R81, R58, -R12 ;  /* 0x0000003a51517223 */ /* 0x000fc6000001080c */
[----:B------:R-:W-:Y:S02]  /*a310*/  FMNMX.FTZ R66, R30, R85, !PT ;  /* 0x000000551e427209 */ /* 0x000fe40007810000 */
[----:B------:R-:W1:Y:S01]  /*a320*/  MUFU.TANH R35, R35 ;  /* 0x0000002300237308 */ /* 0x000e620000002400 */
[----:B0-----:R-:W-:Y:S02]  /*a330*/  FSEL R85, R20, -INF , P6 ;  /* 0xff80000014557808 */ /* 0x001fe40003000000 */
[----:B------:R-:W-:-:S05]  /*a340*/  FMNMX.FTZ R66, R31, R66, !PT ;  /* 0x000000421f427209 */ /* 0x000fca0007810000 */
[----:B------:R-:W0:Y:S01]  /*a350*/  MUFU.TANH R38, R38 ;  /* 0x0000002600267308 */ /* 0x000e220000002400 */
[----:B------:R-:W-:Y:S01]  /*a360*/  FMNMX.FTZ R66, R85, R66, !PT ;  /* 0x0000004255427209 */ /* 0x000fe20007810000 */
[-CC-:B------:R-:W-:Y:S01]  /*a370*/  FFMA.FTZ R42, R27, R58.reuse, -R12.reuse ;  /* 0x0000003a1b2a7223 */ /* 0x180fe2000001080c */
[----:B------:R-:W-:-:S05]  /*a380*/  FFMA.FTZ R27, R99, R58, -R12 ;  /* 0x0000003a631b7223 */ /* 0x000fca000001080c */
[----:B------:R3:W-:Y:S01]  /*a390*/  MUFU.EX2 R48, R81 ;  /* 0x0000005100307308 */ /* 0x0007e20000000800 */
[----:B------:R-:W-:-:S01]  /*a3a0*/  FFMA.FTZ R99, R45, R58, -R12 ;  /* 0x0000003a2d637223 */ /* 0x000fc2000001080c */
[----:B--2---:R-:W-:-:S06]  /*a3b0*/  FSEL R45, R34, -INF , P4 ;  /* 0xff800000222d7808 */ /* 0x004fcc0002000000 */
[----:B------:R-:W2:Y:S01]  /*a3c0*/  MUFU.TANH R39, R39 ;  /* 0x0000002700277308 */ /* 0x000ea20000002400 */
[----:B---3--:R-:W-:-:S01]  /*a3d0*/  FFMA.FTZ R81, R89, R58, -R12 ;  /* 0x0000003a59517223 */ /* 0x008fc2000001080c */
[----:B------:R-:W-:-:S04]  /*a3e0*/  FSEL R89, R28, -INF , P5 ;  /* 0xff8000001c597808 */ /* 0x000fc80002800000 */
[----:B------:R-:W-:Y:S02]  /*a3f0*/  FMNMX.FTZ R66, R89, R66, !PT ;  /* 0x0000004259427209 */ /* 0x000fe40007810000 */
[----:B-1----:R-:W-:Y:S02]  /*a400*/  FSEL R35, R35, -INF , P3 ;  /* 0xff80000023237808 */ /* 0x002fe40001800000 */
[----:B------:R-:W-:Y:S01]  /*a410*/  FMNMX.FTZ R66, R45, R66, !PT ;  /* 0x000000422d427209 */ /* 0x000fe20007810000 */
[----:B------:R-:W-:-:S01]  /*a420*/  FFMA.FTZ R44, R101, R58, -R12 ;  /* 0x0000003a652c7223 */ /* 0x000fc2000001080c */
[----:B0-----:R-:W-:Y:S02]  /*a430*/  FSEL R101, R38, -INF , P2 ;  /* 0xff80000026657808 */ /* 0x001fe40001000000 */
[----:B------:R-:W-:Y:S02]  /*a440*/  FMNMX.FTZ R66, R35, R66, !PT ;  /* 0x0000004223427209 */ /* 0x000fe40007810000 */
[----:B--2---:R-:W-:-:S02]  /*a450*/  FSEL R39, R39, -INF , P1 ;  /* 0xff80000027277808 */ /* 0x004fc40000800000 */
[----:B------:R-:W-:Y:S01]  /*a460*/  FMNMX.FTZ R66, R101, R66, !PT ;  /* 0x0000004265427209 */ /* 0x000fe20007810000 */
[----:B------:R-:W-:-:S03]  /*a470*/  FFMA.FTZ R40, R41, R58, -R12 ;  /* 0x0000003a29287223 */ /* 0x000fc6000001080c */
[----:B------:R-:W-:Y:S01]  /*a480*/  FMNMX.FTZ R68, R39, R66, !PT ;  /* 0x0000004227447209 */ /* 0x000fe20007810000 */
[----:B------:R-:W-:-:S04]  /*a490*/  FFMA.FTZ R41, R103, R58, -R12 ;  /* 0x0000003a67297223 */ /* 0x000fc8000001080c */
[----:B------:R-:W0:Y:S01]  /*a4a0*/  SHFL.BFLY PT, R103, R68, 0x2, 0x1f ;  /* 0x0c401f0044677f89 */ /* 0x000e2200000e0000 */
[----:B------:R-:W-:-:S04]  /*a4b0*/  FFMA.FTZ R111, R111, R58, -R12 ;  /* 0x0000003a6f6f7223 */ /* 0x000fc8000001080c */
[----:B------:R1:W-:Y:S01]  /*a4c0*/  MUFU.EX2 R50, R111 ;  /* 0x0000006f00327308 */ /* 0x0003e20000000800 */
[----:B0-----:R-:W-:-:S05]  /*a4d0*/  FMNMX.FTZ R70, R68, R103, !PT ;  /* 0x0000006744467209 */ /* 0x001fca0007810000 */
[----:B-1----:R-:W0:Y:S01]  /*a4e0*/  SHFL.BFLY PT, R111, R70, 0x1, 0x1f ;  /* 0x0c201f00466f7f89 */ /* 0x002e2200000e0000 */
[----:B------:R-:W-:-:S01]  /*a4f0*/  FFMA.FTZ R103, R14, R58, -R12 ;  /* 0x0000003a0e677223 */ /* 0x000fc2000001080c */
[-CC-:B------:R-:W-:Y:S01]  /*a500*/  FFMA.FTZ R14, R59, R58.reuse, -R12.reuse ;  /* 0x0000003a3b0e7223 */ /* 0x180fe2000001080c */
        /* <DEDUP_REMOVED lines=18> */
[----:B0-----:R-:W-:Y:S01]  /*a630*/  FMNMX.FTZ R59, R70, R111, !PT ;  /* 0x0000006f463b7209 */ /* 0x001fe20007810000 */
        /* <DEDUP_REMOVED lines=8> */
[-C--:B------:R-:W-:Y:S01]  /*a6c0*/  FFMA.FTZ R37, R26, R58.reuse, -R12 ;  /* 0x0000003a1a257223 */ /* 0x080fe2000001080c */
[----:B------:R-:W-:-:S01]  /*a6d0*/  FFMA.FTZ R12, R59, R58, -8 ;  /* 0xc10000003b0c7423 */ /* 0x000fc2000001003a */
[----:B------:R-:W-:-:S04]  /*a6e0*/  FSETP.NEU.FTZ.AND P1, PT, R59, -INF , PT ;  /* 0xff8000003b00780b */ /* 0x000fc80003f3d000 */
[----:B------:R-:W-:-:S05]  /*a6f0*/  FSEL R12, R12, RZ, P1 ;  /* 0x000000ff0c0c7208 */ /* 0x000fca0000800000 */
[-CC-:B------:R-:W-:Y:S01]  /*a700*/  FFMA.FTZ R9, R9, R58.reuse, -R12.reuse ;  /* 0x0000003a09097223 */ /* 0x180fe2000001080c */
[----:B------:R-:W-:-:S01]  /*a710*/  FFMA.FTZ R10, R10, R58, -R12 ;  /* 0x0000003a0a0a7223 */ /* 0x000fc2000001080c */
[-CC-:B------:R-:W-:Y:S01]  /*a720*/  FFMA.FTZ R13, R13, R58.reuse, -R12.reuse ;  /* 0x0000003a0d0d7223 */ /* 0x180fe2000001080c */
[----:B------:R-:W-:Y:S01]  /*a730*/  MUFU.EX2 R3, R3 ;  /* 0x0000000300037308 */ /* 0x000fe20000000800 */
[----:B------:R-:W-:-:S07]  /*a740*/  FFMA.FTZ R74, R95, R58, -R12 ;  /* 0x0000003a5f4a7223 */ /* 0x000fce000001080c */
[----:B------:R-:W0:Y:S01]  /*a750*/  MUFU.EX2 R8, R8 ;  /* 0x0000000800087308 */ /* 0x000e220000000800 */
[----:B------:R-:W-:-:S07]  /*a760*/  FFMA.FTZ R68, R105, R58, -R12 ;  /* 0x0000003a69447223 */ /* 0x000fce000001080c */
[----:B------:R-:W-:Y:S08]  /*a770*/  MUFU.EX2 R9, R9 ;  /* 0x0000000900097308 */ /* 0x000ff00000000800 */
[----:B------:R-:W1:Y:S01]  /*a780*/  MUFU.EX2 R10, R10 ;  /* 0x0000000a000a7308 */ /* 0x000e620000000800 */
[----:B------:R-:W-:-:S07]  /*a790*/  FFMA.FTZ R93, R93, R58, -R12 ;  /* 0x0000003a5d5d7223 */ /* 0x000fce000001080c */
[----:B------:R-:W2:Y:S08]  /*a7a0*/  MUFU.EX2 R11, R11 ;  /* 0x0000000b000b7308 */ /* 0x000eb00000000800 */
[----:B------:R-:W3:Y:S01]  /*a7b0*/  MUFU.EX2 R13, R13 ;  /* 0x0000000d000d7308 */ /* 0x000ee20000000800 */
[----:B------:R-:W-:-:S07]  /*a7c0*/  FFMA.FTZ R70, R109, R58, -R12 ;  /* 0x0000003a6d467223 */ /* 0x000fce000001080c */
[----:B------:R-:W4:Y:S08]  /*a7d0*/  MUFU.EX2 R40, R40 ;  /* 0x0000002800287308 */ /* 0x000f300000000800 */
[----:B------:R-:W-:Y:S08]  /*a7e0*/  MUFU.EX2 R26, R36 ;  /* 0x00000024001a7308 */ /* 0x000ff00000000800 */
[----:B------:R5:W4:Y:S01]  /*a7f0*/  MUFU.EX2 R36, R74 ;  /* 0x0000004a00247308 */ /* 0x000b220000000800 */
[----:B0-----:R-:W-:-:S01]  /*a800*/  FADD.FTZ R86, R3, R8 ;  /* 0x0000000803567221 */ /* 0x001fc20000010000 */
[----:B-1----:R-:W-:-:S06]  /*a810*/  FADD.FTZ R88, R9, R10 ;  /* 0x0000000a09587221 */ /* 0x002fcc0000010000 */
[----:B------:R-:W0:Y:S01]  /*a820*/  MUFU.EX2 R15, R15 ;  /* 0x0000000f000f7308 */ /* 0x000e220000000800 */
[----:B------:R-:W-:-:S01]  /*a830*/  FFMA.FTZ R95, R97, R58, -R12 ;  /* 0x0000003a615f7223 */ /* 0x000fc2000001080c */
[----:B------:R-:W-:-:S06]  /*a840*/  FFMA.FTZ R72, R113, R58, -R12 ;  /* 0x0000003a71487223 */ /* 0x000fcc000001080c */
[----:B------:R-:W1:Y:S01]  /*a850*/  MUFU.EX2 R68, R68 ;  /* 0x0000004400447308 */ /* 0x000e620000000800 */
[----:B------:R-:W-:-:S01]  /*a860*/  FFMA.FTZ R79, R79, R58, -R12 ;  /* 0x0000003a4f4f7223 */ /* 0x000fc2000001080c */
[-CC-:B-----5:R-:W-:Y:S01]  /*a870*/  FFMA.FTZ R74, R115, R58.reuse, -R12.reuse ;  /* 0x0000003a734a7223 */ /* 0x1a0fe2000001080c */
[----:B------:R-:W-:-:S01]  /*a880*/  FFMA.FTZ R83, R83, R58, -R12 ;  /* 0x0000003a53537223 */ /* 0x000fc2000001080c */
[-CC-:B------:R-:W-:Y:S01]  /*a890*/  FFMA.FTZ R76, R121, R58.reuse, -R12.reuse ;  /* 0x0000003a794c7223 */ /* 0x180fe2000001080c */
[----:B------:R-:W-:-:S03]  /*a8a0*/  FFMA.FTZ R87, R87, R58, -R12 ;  /* 0x0000003a57577223 */ /* 0x000fc6000001080c */
[----:B------:R-:W5:Y:S01]  /*a8b0*/  MUFU.EX2 R42, R42 ;  /* 0x0000002a002a7308 */ /* 0x000f620000000800 */
[----:B------:R-:W-:-:S01]  /*a8c0*/  FFMA.FTZ R78, R125, R58, -R12 ;  /* 0x0000003a7d4e7223 */ /* 0x000fc2000001080c */
[-CC-:B------:R-:W-:Y:S01]  /*a8d0*/  FFMA.FTZ R91, R91, R58.reuse, -R12.reuse ;  /* 0x0000003a5b5b7223 */ /* 0x180fe2000001080c */
[----:B------:R-:W-:-:S01]  /*a8e0*/  FFMA.FTZ R80, R129, R58, -R12 ;  /* 0x0000003a81507223 */ /* 0x000fc2000001080c */
[-CC-:B------:R-:W-:Y:S01]  /*a8f0*/  FFMA.FTZ R63, R63, R58.reuse, -R12.reuse ;  /* 0x0000003a3f3f7223 */ /* 0x180fe2000001080c */
[----:B------:R-:W-:-:S01]  /*a900*/  FFMA.FTZ R82, R133, R58, -R12 ;  /* 0x0000003a85527223 */ /* 0x000fc2000001080c */
[-CC-:B------:R-:W-:Y:S02]  /*a910*/  FFMA.FTZ R67, R67, R58.reuse, -R12.reuse ;  /* 0x0000003a43437223 */ /* 0x180fe4000001080c */
[----:B------:R-:W5:Y:S01]  /*a920*/  MUFU.EX2 R93, R93 ;  /* 0x0000005d005d7308 */ /* 0x000f620000000800 */
        /* <DEDUP_REMOVED lines=19> */
[----:B------:R-:W5:Y:S01]  /*aa60*/  MUFU.EX2 R27, R27 ;  /* 0x0000001b001b7308 */ /* 0x000f620000000800 */
[----:B------:R-:W-:-:S01]  /*aa70*/  FFMA.FTZ R12, R39, R58, -R12 ;  /* 0x0000003a270c7223 */ /* 0x000fc2000001080c */
[----:B--2---:R-:W-:Y:S01]  /*aa80*/  FADD.FTZ R39, R11, R86 ;  /* 0x000000560b277221 */ /* 0x004fe20000010000 */
[----:B---3--:R-:W-:-:S05]  /*aa90*/  FADD.FTZ R97, R13, R88 ;  /* 0x000000580d617221 */ /* 0x008fca0000010000 */
[----:B------:R-:W2:Y:S01]  /*aaa0*/  MUFU.EX2 R70, R70 ;  /* 0x0000004600467308 */ /* 0x000ea20000000800 */
[----:B----4-:R-:W-:-:S01]  /*aab0*/  FADD.FTZ R86, R40, R39 ;  /* 0x0000002728567221 */ /* 0x010fc20000010000 */
[----:B------:R-:W-:Y:S01]  /*aac0*/  FADD.FTZ R97, R36, R97 ;  /* 0x0000006124617221 */ /* 0x000fe20000010000 */
[----:B------:R-:W-:-:S05]  /*aad0*/  F2FP.SATFINITE.E4M3.F32.PACK_AB_MERGE_C R152, R40, R11, RZ ;  /* 0x0000000b2898723e */ /* 0x000fca00048070ff */
[----:B------:R-:W3:Y:S01]  /*aae0*/  MUFU.EX2 R44, R44 ;  /* 0x0000002c002c7308 */ /* 0x000ee20000000800 */
[----:B0-----:R-:W-:-:S01]  /*aaf0*/  FADD.FTZ R11, R15, R86 ;  /* 0x000000560f0b7221 */ /* 0x001fc20000010000 */
[----:B-1----:R-:W-:-:S06]  /*ab00*/  FADD.FTZ R40, R68, R97 ;  /* 0x0000006144287221 */ /* 0x002fcc0000010000 */
[----:B------:R-:W0:Y:S01]  /*ab10*/  MUFU.EX2 R95, R95 ;  /* 0x0000005f005f7308 */ /* 0x000e220000000800 */
[----:B-----5:R-:W-:-:S01]  /*ab20*/  FADD.FTZ R86, R42, R11 ;  /* 0x0000000b2a567221 */ /* 0x020fc20000010000 */
[----:B------:R-:W-:-:S06]  /*ab30*/  FADD.FTZ R11, R93, R40 ;  /* 0x000000285d0b7221 */ /* 0x000fcc0000010000 */
[----:B------:R-:W1:Y:S08]  /*ab40*/  MUFU.EX2 R41, R41 ;  /* 0x0000002900297308 */ /* 0x000e700000000800 */
[----:B------:R-:W4:Y:S01]  /*ab50*/  MUFU.EX2 R72, R72 ;  /* 0x0000004800487308 */ /* 0x000f220000000800 */
[----:B------:R-:W-:-:S01]  /*ab60*/  FADD.FTZ R39, R27, R86 ;  /* 0x000000561b277221 */ /* 0x000fc20000010000 */
[----:B--2---:R-:W-:-:S06]  /*ab70*/  FADD.FTZ R86, R70, R11 ;  /* 0x0000000b46567221 */ /* 0x004fcc0000010000 */
[----:B------:R-:W2:Y:S01]  /*ab80*/  MUFU.EX2 R79, R79 ;  /* 0x0000004f004f7308 */ /* 0x000ea20000000800 */
[----:B---3--:R-:W-:-:S01]  /*ab90*/  FADD.FTZ R88, R44, R39 ;  /* 0x000000272c587221 */ /* 0x008fc20000010000 */
[----:B0-----:R-:W-:-:S06]  /*aba0*/  FADD.FTZ R11, R95, R86 ;  /* 0x000000565f0b7221 */ /* 0x001fcc0000010000 */
[----:B------:R-:W0:Y:S01]  /*abb0*/  MUFU.EX2 R43, R43 ;  /* 0x0000002b002b7308 */ /* 0x000e220000000800 */
[----:B------:R-:W-:-:S07]  /*abc0*/  F2FP.SATFINITE.E4M3.F32.PACK_AB_MERGE_C R154, R44, R27, RZ ;  /* 0x0000001b2c9a723e */ /* 0x000fce00048070ff */
[----:B------:R-:W3:Y:S01]  /*abd0*/  MUFU.EX2 R74, R74 ;  /* 0x0000004a004a7308 */ /* 0x000ee20000000800 */
[----:B-1----:R-:W-:-:S01]  /*abe0*/  FADD.FTZ R27, R41, R88 ;  /* 0x00000058291b7221 */ /* 0x002fc20000010000 */
[----:B----4-:R-:W-:-:S06]  /*abf0*/  FADD.FTZ R44, R72, R11 ;  /* 0x0000000b482c7221 */ /* 0x010fcc0000010000 */
[----:B------:R-:W1:Y:S01]  /*ac00*/  MUFU.EX2 R83, R83 ;  /* 0x0000005300537308 */ /* 0x000e620000000800 */
[----:B------:R-:W-:-:S01]  /*ac10*/  FADD.FTZ R88, R46, R27 ;  /* 0x0000001b2e587221 */ /* 0x000fc20000010000 */
[----:B--2---:R-:W-:-:S06]  /*ac20*/  FADD.FTZ R11, R79, R44 ;  /* 0x0000002c4f0b7221 */ /* 0x004fcc0000010000 */
[----:B------:R-:W2:Y:S01]  /*ac30*/  MUFU.EX2 R76, R76 ;  /* 0x0000004c004c7308 */ /* 0x000ea20000000800 */
[----:B0-----:R-:W-:-:S01]  /*ac40*/  FADD.FTZ R27, R43, R88 ;  /* 0x000000582b1b7221 */ /* 0x001fc20000010000 */
[----:B---3--:R-:W-:-:S06]  /*ac50*/  FADD.FTZ R44, R74, R11 ;  /* 0x0000000b4a2c7221 */ /* 0x008fcc0000010000 */
[----:B------:R-:W0:Y:S08]  /*ac60*/  MUFU.EX2 R77, R77 ;  /* 0x0000004d004d7308 */ /* 0x000e300000000800 */
[----:B------:R-:W3:Y:S01]  /*ac70*/  MUFU.EX2 R87, R87 ;  /* 0x0000005700577308 */ /* 0x000ee20000000800 */
[----:B------:R-:W-:-:S01]  /*ac80*/  FADD.FTZ R27, R48, R27 ;  /* 0x0000001b301b7221 */ /* 0x000fc20000010000 */
[----:B-1----:R-:W-:-:S06]  /*ac90*/  FADD.FTZ R11, R83, R44 ;  /* 0x0000002c530b7221 */ /* 0x002fcc0000010000 */
[----:B------:R-:W1:Y:S08]  /*aca0*/  MUFU.EX2 R52, R117 ;  /* 0x0000007500347308 */ /* 0x000e700000000800 */
[----:B------:R-:W4:Y:S01]  /*acb0*/  MUFU.EX2 R78, R78 ;  /* 0x0000004e004e7308 */ /* 0x000f220000000800 */
[----:B------:R-:W-:-:S01]  /*acc0*/  FADD.FTZ R44, R50, R27 ;  /* 0x0000001b322c7221 */ /* 0x000fc20000010000 */
[----:B--2---:R-:W-:-:S06]  /*acd0*/  FADD.FTZ R88, R76, R11 ;  /* 0x0000000b4c587221 */ /* 0x004fcc0000010000 */
[----:B------:R-:W2:Y:S08]  /*ace0*/  MUFU.EX2 R81, R81 ;  /* 0x0000005100517308 */ /* 0x000eb00000000800 */
[----:B------:R-:W5:Y:S01]  /*acf0*/  MUFU.EX2 R91, R91 ;  /* 0x0000005b005b7308 */ /* 0x000f620000000800 */
[----:B0-----:R-:W-:-:S01]  /*ad00*/  FADD.FTZ R11, R77, R44 ;  /* 0x0000002c4d0b7221 */ /* 0x001fc20000010000 */
[----:B---3--:R-:W-:-:S06]  /*ad10*/  FADD.FTZ R27, R87, R88 ;  /* 0x00000058571b7221 */ /* 0x008fcc0000010000 */
[----:B------:R-:W0:Y:S08]  /*ad20*/  MUFU.EX2 R54, R119 ;  /* 0x0000007700367308 */ /* 0x000e300000000800 */
[----:B------:R-:W3:Y:S01]  /*ad30*/  MUFU.EX2 R80, R80 ;  /* 0x0000005000507308 */ /* 0x000ee20000000800 */
[----:B-1----:R-:W-:-:S01]  /*ad40*/  FADD.FTZ R88, R52, R11 ;  /* 0x0000000b34587221 */ /* 0x002fc20000010000 */
[----:B----4-:R-:W-:-:S06]  /*ad50*/  FADD.FTZ R90, R78, R27 ;  /* 0x0000001b4e5a7221 */ /* 0x010fcc0000010000 */
[----:B------:R-:W1:Y:S01]  /*ad60*/  MUFU.EX2 R61, R61 ;  /* 0x0000003d003d7308 */ /* 0x000e620000000800 */
[----:B------:R-:W-:-:S07]  /*ad70*/  PRMT R0, R102, 0x654, R0 ;  /* 0x0000065466007816 */ /* 0x000fce0000000000 */
[----:B------:R-:W4:Y:S01]  /*ad80*/  MUFU.EX2 R63, R63 ;  /* 0x0000003f003f7308 */ /* 0x000f220000000800 */
[----:B--2---:R-:W-:-:S01]  /*ad90*/  FADD.FTZ R11, R81, R88 ;  /* 0x00000058510b7221 */ /* 0x004fc20000010000 */
[----:B-----5:R-:W-:Y:S01]  /*ada0*/  FADD.FTZ R27, R91, R90 ;  /* 0x0000005a5b1b7221 */ /* 0x020fe20000010000 */
[----:B------:R2:W-:Y:S05]  /*adb0*/  SYNCS.ARRIVE.TRANS64.RED.A1T0 RZ, [R0+URZ], RZ ;  /* 0x000000ff00ff79a7 */ /* 0x0005ea000810043f */
[----:B------:R-:W5:Y:S08]  /*adc0*/  MUFU.EX2 R60, R123 ;  /* 0x0000007b003c7308 */ /* 0x000f700000000800 */
[----:B------:R-:W5:Y:S01]  /*add0*/  MUFU.EX2 R82, R82 ;  /* 0x0000005200527308 */ /* 0x000f620000000800 */
[----:B0-----:R-:W-:-:S07]  /*ade0*/  FADD.FTZ R88, R54, R11 ;  /* 0x0000000b36587221 */ /* 0x001fce0000010000 */
[----:B------:R-:W0:Y:S01]  /*adf0*/  MUFU.EX2 R65, R65 ;  /* 0x0000004100417308 */ /* 0x000e220000000800 */
[----:B---3--:R-:W-:-:S07]  /*ae00*/  FADD.FTZ R90, R80, R27 ;  /* 0x0000001b505a7221 */ /* 0x008fce0000010000 */
[----:B------:R-:W3:Y:S01]  /*ae10*/  MUFU.EX2 R67, R67 ;  /* 0x0000004300437308 */ /* 0x000ee20000000800 */
[----:B-1----:R-:W-:-:S01]  /*ae20*/  FADD.FTZ R11, R61, R88 ;  /* 0x000000583d0b7221 */ /* 0x002fc20000010000 */
[----:B----4-:R-:W-:-:S06]  /*ae30*/  FADD.FTZ R27, R63, R90 ;  /* 0x0000005a3f1b7221 */ /* 0x010fcc0000010000 */
[----:B------:R-:W1:Y:S01]  /*ae40*/  MUFU.EX2 R62, R127 ;  /* 0x0000007f003e7308 */ /* 0x000e620000000800 */
[----:B------:R-:W-:-:S07]  /*ae50*/  F2FP.SATFINITE.E4M3.F32.PACK_AB_MERGE_C R150, R81, R52, RZ ;  /* 0x000000345196723e */ /* 0x000fce00048070ff */
[----:B--2---:R-:W2:Y:S01]  /*ae60*/  MUFU.EX2 R0, R137 ;  /* 0x0000008900007308 */ /* 0x004ea20000000800 */
[----:B-----5:R-:W-:-:S01]  /*ae70*/  FADD.FTZ R52, R60, R11 ;  /* 0x0000000b3c347221 */ /* 0x020fc20000010000 */
[----:B------:R-:W-:-:S06]  /*ae80*/  F2FP.SATFINITE.E4M3.F32.PACK_AB_MERGE_C R13, R36, R13, RZ ;  /* 0x0000000d240d723e */ /* 0x000fcc00048070ff */
[----:B------:R-:W4:Y:S01]  /*ae90*/  MUFU.EX2 R69, R69 ;  /* 0x0000004500457308 */ /* 0x000f220000000800 */
[----:B------:R-:W-:-:S07]  /*aea0*/  FADD.FTZ R36, R82, R27 ;  /* 0x0000001b52247221 */ /* 0x000fce0000010000 */
[----:B------:R-:W5:Y:S01]  /*aeb0*/  MUFU.EX2 R71, R71 ;  /* 0x0000004700477308 */ /* 0x000f620000000800 */
[C---:B0-----:R-:W-:Y:S01]  /*aec0*/  F2FP.SATFINITE.E4M3.F32.PACK_AB_MERGE_C R136, R65.reuse, R60, RZ ;  /* 0x0000003c4188723e */ /* 0x041fe200048070ff */
[----:B------:R-:W-:-:S06]  /*aed0*/  FADD.FTZ R65, R65, R52 ;  /* 0x0000003441417221 */ /* 0x000fcc0000010000 */
[----:B------:R-:W0:Y:S01]  /*aee0*/  MUFU.EX2 R64, R131 ;  /* 0x0000008300407308 */ /* 0x000e220000000800 */
[----:B---3--:R-:W-:-:S07]  /*aef0*/  FADD.FTZ R11, R67, R36 ;  /* 0x00000024430b7221 */ /* 0x008fce0000010000 */
[----:B------:R-:W3:Y:S01]  /*af00*/  MUFU.EX2 R141, R141 ;  /* 0x0000008d008d7308 */ /* 0x000ee20000000800 */
[----:B-1----:R-:W-:-:S07]  /*af10*/  FADD.FTZ R36, R62, R65 ;  /* 0x000000413e247221 */ /* 0x002fce0000010000 */
[----:B------:R-:W1:Y:S01]  /*af20*/  MUFU.EX2 R73, R73 ;  /* 0x0000004900497308 */ /* 0x000e620000000800 */
[----:B--2---:R-:W-:-:S07]  /*af30*/  FADD.FTZ R52, R0, R11 ;  /* 0x0000000b00347221 */ /* 0x004fce0000010000 */
[----:B------:R-:W2:Y:S01]  /*af40*/  MUFU.EX2 R84, R75 ;  /* 0x0000004b00547308 */ /* 0x000ea20000000800 */
[----:B----4-:R-:W-:-:S01]  /*af50*/  FADD.FTZ R11, R69, R36 ;  /* 0x00000024450b7221 */ /* 0x010fc20000010000 */
[----:B-----5:R-:W-:-:S06]  /*af60*/  FADD.FTZ R52, R71, R52 ;  /* 0x0000003447347221 */ /* 0x020fcc0000010000 */
[----:B------:R-:W4:Y:S08]  /*af70*/  MUFU.EX2 R20, R135 ;  /* 0x0000008700147308 */ /* 0x000f300000000800 */
[----:B------:R-:W5:Y:S01]  /*af80*/  MUFU.EX2 R143, R143 ;  /* 0x0000008f008f7308 */ /* 0x000f620000000800 */
[----:B0-----:R-:W-:-:S01]  /*af90*/  FADD.FTZ R36, R64, R11 ;  /* 0x0000000b40247221 */ /* 0x001fc20000010000 */
[----:B------:R-:W-:-:S06]  /*afa0*/  F2FP.SATFINITE.E4M3.F32.PACK_AB_MERGE_C R152, R8, R3, R152 ;  /* 0x000000030898723e */ /* 0x000fcc0004807098 */
[----:B------:R-:W0:Y:S01]  /*afb0*/  MUFU.EX2 R99, R99 ;  /* 0x0000006300637308 */ /* 0x000e220000000800 */
[----:B---3--:R-:W-:-:S07]  /*afc0*/  FADD.FTZ R3, R141, R52 ;  /* 0x000000348d037221 */ /* 0x008fce0000010000 */
[----:B------:R-:W3:Y:S01]  /*afd0*/  MUFU.EX2 R40, R47 ;  /* 0x0000002f00287308 */ /* 0x000ee20000000800 */
[C---:B-1----:R-:W-:Y:S01]  /*afe0*/  F2FP.SATFINITE.E4M3.F32.PACK_AB_MERGE_C R138, R73.reuse, R64, RZ ;  /* 0x00000040498a723e */ /* 0x042fe200048070ff */
[----:B------:R-:W-:Y:S01]  /*aff0*/  FADD.FTZ R73, R73, R36 ;  /* 0x0000002449497221 */ /* 0x000fe20000010000 */
[----:B--2---:R-:W-:-:S05]  /*b000*/  F2FP.SATFINITE.E4M3.F32.PACK_AB_MERGE_C R141, R84, R141, RZ ;  /* 0x0000008d548d723e */ /* 0x004fca00048070ff */
[----:B------:R-:W1:Y:S01]  /*b010*/  MUFU.EX2 R28, R28 ;  /* 0x0000001c001c7308 */ /* 0x000e620000000800 */
[----:B------:R-:W-:-:S07]  /*b020*/  FADD.FTZ R84, R84, R3 ;  /* 0x0000000354547221 */ /* 0x000fce0000010000 */
[----:B------:R-:W2:Y:S01]  /*b030*/  MUFU.EX2 R147, R147 ;  /* 0x0000009300937308 */ /* 0x000ea20000000800 */
[----:B----4-:R-:W-:-:S07]  /*b040*/  FADD.FTZ R8, R20, R73 ;  /* 0x0000004914087221 */ /* 0x010fce0000010000 */
[----:B------:R-:W4:Y:S01]  /*b050*/  MUFU.EX2 R49, R49 ;  /* 0x0000003100317308 */ /* 0x000f220000000800 */
[----:B-----5:R-:W-:-:S07]  /*b060*/  FADD.FTZ R3, R143, R84 ;  /* 0x000000548f037221 */ /* 0x020fce0000010000 */
[----:B------:R-:W5:Y:S01]  /*b070*/  MUFU.EX2 R86, R51 ;  /* 0x0000003300567308 */ /* 0x000f620000000800 */
[----:B0-----:R-:W-:-:S01]  /*b080*/  FADD.FTZ R11, R99, R8 ;  /* 0x00000008630b7221 */ /* 0x001fc20000010000 */
[----:B---3--:R-:W-:-:S06]  /*b090*/  FADD.FTZ R36, R40, R3 ;  /* 0x0000000328247221 */ /* 0x008fcc0000010000 */
[----:B------:R-:W0:Y:S01]  /*b0a0*/  MUFU.EX2 R34, R34 ;  /* 0x0000002200227308 */ /* 0x000e220000000800 */
[----:B------:R-:W-:-:S07]  /*b0b0*/  F2FP.SATFINITE.E4M3.F32.PACK_AB_MERGE_C R154, R42, R15, R154 ;  /* 0x0000000f2a9a723e */ /* 0x000fce000480709a */
[----:B------:R-:W3:Y:S01]  /*b0c0*/  MUFU.EX2 R151, R151 ;  /* 0x0000009700977308 */ /* 0x000ee20000000800 */
[----:B-1----:R-:W-:-:S01]  /*b0d0*/  FADD.FTZ R42, R28, R11 ;  /* 0x0000000b1c2a7221 */ /* 0x002fc20000010000 */
[----:B--2---:R-:W-:-:S06]  /*b0e0*/  FADD.FTZ R3, R147, R36 ;  /* 0x0000002493037221 */ /* 0x004fcc0000010000 */
[----:B------:R-:W1:Y:S01]  /*b0f0*/  MUFU.EX2 R53, R53 ;  /* 0x0000003500357308 */ /* 0x000e620000000800 */
[----:B------:R-:W-:-:S07]  /*b100*/  F2FP.SATFINITE.E4M3.F32.PACK_AB_MERGE_C R148, R48, R43, RZ ;  /* 0x0000002b3094723e */ /* 0x000fce00048070ff */
[----:B------:R-:W2:Y:S01]  /*b110*/  MUFU.EX2 R44, R55 ;  /* 0x00000037002c7308 */ /* 0x000ea20000000800 */
[C---:B----4-:R-:W-:Y:S01]  /*b120*/  F2FP.SATFINITE.E4M3.F32.PACK_AB_MERGE_C R140, R49.reuse, R28, RZ ;  /* 0x0000001c318c723e */ /* 0x050fe200048070ff */
[----:B------:R-:W-:-:S06]  /*b130*/  FADD.FTZ R49, R49, R42 ;  /* 0x0000002a31317221 */ /* 0x000fcc0000010000 */
[----:B------:R-:W-:Y:S01]  /*b140*/  MUFU.EX2 R38, R38 ;  /* 0x0000002600267308 */ /* 0x000fe20000000800 */
[----:B-----5:R-:W-:-:S07]  /*b150*/  F2FP.SATFINITE.E4M3.F32.PACK_AB_MERGE_C R147, R86, R147, RZ ;  /* 0x000000935693723e */ /* 0x020fce00048070ff */
[----:B------:R-:W4:Y:S01]  /*b160*/  MUFU.EX2 R57, R57 ;  /* 0x0000003900397308 */ /* 0x000f220000000800 */
[----:B------:R-:W-:-:S07]  /*b170*/  FADD.FTZ R86, R86, R3 ;  /* 0x0000000356567221 */ /* 0x000fce0000010000 */
[----:B------:R-:W5:Y:S01]  /*b180*/  MUFU.EX2 R155, R155 ;  /* 0x0000009b009b7308 */ /* 0x000f620000000800 */
[----:B0-----:R-:W-:-:S01]  /*b190*/  FADD.FTZ R28, R34, R49 ;  /* 0x00000031221c7221 */ /* 0x001fc20000010000 */
[----:B---3--:R-:W-:-:S06]  /*b1a0*/  FADD.FTZ R3, R151, R86 ;  /* 0x0000005697037221 */ /* 0x008fcc0000010000 */
[----:B------:R-:W0:Y:S01]  /*b1b0*/  MUFU.EX2 R48, R33 ;  /* 0x0000002100307308 */ /* 0x000e220000000800 */
[----:B-1----:R-:W-:-:S07]  /*b1c0*/  FADD.FTZ R11, R53, R28 ;  /* 0x0000001c350b7221 */ /* 0x002fce0000010000 */
[----:B------:R-:W-:Y:S01]  /*b1d0*/  MUFU.EX2 R32, R32 ;  /* 0x0000002000207308 */ /* 0x000fe20000000800 */
[----:B--2---:R-:W-:-:S07]  /*b1e0*/  FADD.FTZ R28, R44, R3 ;  /* 0x000000032c1c7221 */ /* 0x004fce0000010000 */
[----:B------:R-:W-:Y:S08]  /*b1f0*/  MUFU.EX2 R103, R103 ;  /* 0x0000006700677308 */ /* 0x000ff00000000800 */
[----:B------:R-:W1:Y:S01]  /*b200*/  MUFU.EX2 R66, R66 ;  /* 0x0000004200427308 */ /* 0x000e620000000800 */
[----:B----4-:R-:W-:-:S07]  /*b210*/  F2FP.SATFINITE.E4M3.F32.PACK_AB_MERGE_C R142, R57, R38, RZ ;  /* 0x00000026398e723e */ /* 0x010fce00048070ff */
[----:B------:R-:W2:Y:S01]  /*b220*/  MUFU.EX2 R30, R30 ;  /* 0x0000001e001e7308 */ /* 0x000ea20000000800 */
[----:B------:R-:W-:-:S07]  /*b230*/  FADD.FTZ R38, R38, R11 ;  /* 0x0000000b26267221 */ /* 0x000fce0000010000 */
[----:B------:R-:W3:Y:S01]  /*b240*/  MUFU.EX2 R29, R29 ;  /* 0x0000001d001d7308 */ /* 0x000ee20000000800 */
[----:B-----5:R-:W-:-:S07]  /*b250*/  FADD.FTZ R3, R155, R28 ;  /* 0x0000001c9b037221 */ /* 0x020fce0000010000 */
[----:B------:R-:W4:Y:S01]  /*b260*/  MUFU.EX2 R31, R31 ;  /* 0x0000001f001f7308 */ /* 0x000f220000000800 */
[----:B------:R-:W-:-:S01]  /*b270*/  FADD.FTZ R57, R57, R38 ;  /* 0x0000002639397221 */ /* 0x000fc20000010000 */
[----:B0-----:R-:W-:-:S06]  /*b280*/  FADD.FTZ R3, R48, R3 ;  /* 0x0000000330037221 */ /* 0x001fcc0000010000 */
[----:B------:R-:W0:Y:S01]  /*b290*/  MUFU.EX2 R85, R85 ;  /* 0x0000005500557308 */ /* 0x000e220000000800 */
[----:B------:R-:W-:Y:S01]  /*b2a0*/  F2FP.SATFINITE.E4M3.F32.PACK_AB_MERGE_C R153, R10, R9, R13 ;  /* 0x000000090a99723e */ /* 0x000fe2000480700d */
[----:B-1----:R-:W-:Y:S01]  /*b2b0*/  FADD.FTZ R10, R66, R57 ;  /* 0x00000039420a7221 */ /* 0x002fe20000010000 */
[----:B------:R-:W-:-:S05]  /*b2c0*/  F2FP.SATFINITE.E4M3.F32.PACK_AB_MERGE_C R144, R103, R32, RZ ;  /* 0x000000206790723e */ /* 0x000fca00048070ff */
[----:B------:R-:W1:Y:S01]  /*b2d0*/  MUFU.EX2 R8, R89 ;  /* 0x0000005900087308 */ /* 0x000e620000000800 */
[----:B--2---:R-:W-:-:S01]  /*b2e0*/  FADD.FTZ R28, R30, R3 ;  /* 0x000000031e1c7221 */ /* 0x004fc20000010000 */
[----:B------:R-:W-:-:S06]  /*b2f0*/  F2FP.SATFINITE.E4M3.F32.PACK_AB_MERGE_C R140, R99, R20, R140 ;  /* 0x00000014638c723e */ /* 0x000fcc000480708c */
[----:B------:R-:W-:Y:S01]  /*b300*/  MUFU.EX2 R37, R37 ;  /* 0x0000002500257308 */ /* 0x000fe20000000800 */
[C---:B---3--:R-:W-:Y:S01]  /*b310*/  F2FP.SATFINITE.E4M3.F32.PACK_AB_MERGE_C R144, R29.reuse, R66, R144 ;  /* 0x000000421d90723e */ /* 0x048fe20004807090 */
[----:B------:R-:W-:-:S06]  /*b320*/  FADD.FTZ R29, R29, R10 ;  /* 0x0000000a1d1d7221 */ /* 0x000fcc0000010000 */
[----:B------:R-:W2:Y:S01]  /*b330*/  MUFU.EX2 R14, R14 ;  /* 0x0000000e000e7308 */ /* 0x000ea20000000800 */
[----:B----4-:R-:W-:-:S07]  /*b340*/  FADD.FTZ R28, R31, R28 ;  /* 0x0000001c1f1c7221 */ /* 0x010fce0000010000 */
[----:B------:R-:W3:Y:S01]  /*b350*/  MUFU.EX2 R45, R45 ;  /* 0x0000002d002d7308 */ /* 0x000ee20000000800 */
[----:B------:R-:W-:-:S07]  /*b360*/  FADD.FTZ R32, R32, R29 ;  /* 0x0000001d20207221 */ /* 0x000fce0000010000 */
[----:B------:R-:W4:Y:S01]  /*b370*/  MUFU.EX2 R107, R107 ;  /* 0x0000006b006b7308 */ /* 0x000f220000000800 */
[----:B0-----:R-:W-:-:S07]  /*b380*/  FADD.FTZ R3, R85, R28 ;  /* 0x0000001c55037221 */ /* 0x001fce0000010000 */
[----:B------:R-:W0:Y:S01]  /*b390*/  MUFU.EX2 R20, R35 ;  /* 0x0000002300147308 */ /* 0x000e220000000800 */
[----:B------:R-:W-:-:S01]  /*b3a0*/  FADD.FTZ R103, R103, R32 ;  /* 0x0000002067677221 */ /* 0x000fc20000010000 */
[C---:B-1----:R-:W-:Y:S01]  /*b3b0*/  F2FP.SATFINITE.E4M3.F32.PACK_AB_MERGE_C R85, R8.reuse, R85, RZ ;  /* 0x000000550855723e */ /* 0x042fe200048070ff */
[----:B------:R-:W-:-:S05]  /*b3c0*/  FADD.FTZ R8, R8, R3 ;  /* 0x0000000308087221 */ /* 0x000fca0000010000 */
[----:B------:R-:W1:Y:S01]  /*b3d0*/  MUFU.EX2 R101, R101 ;  /* 0x0000006500657308 */ /* 0x000e620000000800 */
[----:B------:R-:W-:Y:S01]  /*b3e0*/  F2FP.SATFINITE.E4M3.F32.PACK_AB_MERGE_C R139, R71, R0, R141 ;  /* 0x00000000478b723e */ /* 0x000fe2000480708d */
[----:B--2---:R-:W-:Y:S01]  /*b3f0*/  FADD.FTZ R0, R14, R103 ;  /* 0x000000670e007221 */ /* 0x004fe20000010000 */
[----:B------:R-:W-:Y:S01]  /*b400*/  F2FP.SATFINITE.E4M3.F32.PACK_AB_MERGE_C R10, R37, R26, RZ ;  /* 0x0000001a250a723e */ /* 0x000fe200048070ff */
[----:B---3--:R-:W-:-:S03]  /*b410*/  FADD.FTZ R3, R45, R8 ;  /* 0x000000082d037221 */ /* 0x008fc60000010000 */
[C---:B----4-:R-:W-:Y:S01]  /*b420*/  F2FP.SATFINITE.E4M3.F32.PACK_AB_MERGE_C R146, R107.reuse, R14, R10 ;  /* 0x0000000e6b92723e */ /* 0x050fe2000480700a */
[----:B------:R-:W-:-:S01]  /*b430*/  FADD.FTZ R107, R107, R0 ;  /* 0x000000006b6b7221 */ /* 0x000fc20000010000 */
[----:B0-----:R-:W-:Y:S01]  /*b440*/  FADD.FTZ R0, R20, R3 ;  /* 0x0000000314007221 */ /* 0x001fe20000010000 */
[----:B------:R-:W0:Y:S03]  /*b450*/  MUFU.EX2 R12, R12 ;  /* 0x0000000c000c7308 */ /* 0x000e260000000800 */
[----:B-1----:R-:W-:-:S01]  /*b460*/  FADD.FTZ R15, R101, R0 ;  /* 0x00000000650f7221 */ /* 0x002fc20000010000 */
[----:B------:R-:W-:-:S04]  /*b470*/  IADD3 R0, R24, -0x2, RZ ;  /* 0xfffffffe18007810 */ /* 0x000fc80007ffe0ff */
[----:B------:R-:W-:Y:S02]  /*b480*/  ISETP.GE.AND P1, PT, R0, R92, PT ;  /* 0x0000005c0000720c */ /* 0x000fe40003f26270 */
[----:B------:R-:W-:Y:S01]  /*b490*/  F2FP.SATFINITE.E4M3.F32.PACK_AB_MERGE_C R78, R91, R78, RZ ;  /* 0x0000004e5b4e723e */ /* 0x000fe200048070ff */
[----:B------:R-:W-:Y:S01]  /*b4a0*/  FADD.FTZ R26, R26, R107 ;  /* 0x0000006b1a1a7221 */ /* 0x000fe20000010000 */
[----:B------:R-:W-:Y:S02]  /*b4b0*/  F2FP.SATFINITE.E4M3.F32.PACK_AB_MERGE_C R9, R48, R155, RZ ;  /* 0x0000009b3009723e */ /* 0x000fe400048070ff */
[----:B0-----:R-:W-:Y:S02]  /*b4c0*/  F2FP.SATFINITE.E4M3.F32.PACK_AB_MERGE_C R3, R12, R101, RZ ;  /* 0x000000650c03723e */ /* 0x001fe400048070ff */
[----:B------:R-:W-:Y:S01]  /*b4d0*/  F2FP.SATFINITE.E4M3.F32.PACK_AB_MERGE_C R78, R87, R76, R78 ;  /* 0x0000004c574e723e */ /* 0x000fe2000480704e */
[----:B------:R-:W-:Y:S01]  /*b4e0*/  BSSY B0, `(.L_x_493) ;  /* 0x0000338000007945 */ /* 0x000fe20003800000 */
[----:B------:R-:W-:-:S02]  /*b4f0*/  F2FP.SATFINITE.E4M3.F32.PACK_AB_MERGE_C R70, R95, R70, RZ ;  /* 0x000000465f46723e */ /* 0x000fc400048070ff */
[----:B------:R-:W-:Y:S02]  /*b500*/  F2FP.SATFINITE.E4M3.F32.PACK_AB_MERGE_C R74, R83, R74, RZ ;  /* 0x0000004a534a723e */ /* 0x000fe400048070ff */
[----:B------:R-:W-:Y:S02]  /*b510*/  F2FP.SATFINITE.E4M3.F32.PACK_AB_MERGE_C R67, R67, R82, RZ ;  /* 0x000000524343723e */ /* 0x000fe400048070ff */
[----:B------:R-:W-:Y:S02]  /*b520*/  F2FP.SATFINITE.E4M3.F32.PACK_AB_MERGE_C R141, R40, R143, R147 ;  /* 0x0000008f288d723e */ /* 0x000fe40004807093 */
[----:B------:R-:W-:Y:S01]  /*b530*/  F2FP.SATFINITE.E4M3.F32.PACK_AB_MERGE_C R147, R20, R45, R3 ;  /* 0x0000002d1493723e */ /* 0x000fe20004807003 */
[----:B------:R-:W-:Y:S01]  /*b540*/  FADD.FTZ R20, R37, R26 ;  /* 0x0000001a25147221 */ /* 0x000fe20000010000 */
[----:B------:R-:W-:Y:S01]  /*b550*/  F2FP.SATFINITE.E4M3.F32.PACK_AB_MERGE_C R148, R46, R41, R148 ;  /* 0x000000292e94723e */ /* 0x000fe20004807094 */
[----:B------:R-:W-:Y:S01]  /*b560*/  FADD.FTZ R15, R12, R15 ;  /* 0x0000000f0c0f7221 */ /* 0x000fe20000010000 */
[----:B------:R-:W-:Y:S01]  /*b570*/  F2FP.SATFINITE.E4M3.F32.PACK_AB_MERGE_C R150, R77, R50, R150 ;  /* 0x000000324d96723e */ /* 0x000fe20004807096 */
[--C-:B------:R-:W-:Y:S01]  /*b580*/  IMAD.MOV.U32 R24, RZ, RZ, R25.reuse ;  /* 0x000000ffff187224 */ /* 0x100fe200078e0019 */
[----:B------:R-:W-:Y:S01]  /*b590*/  F2FP.SATFINITE.E4M3.F32.PACK_AB_MERGE_C R136, R61, R54, R136 ;  /* 0x000000363d88723e */ /* 0x000fe20004807088 */
[--C-:B------:R-:W-:Y:S01]  /*b5a0*/  IMAD.MOV.U32 R27, RZ, RZ, R25.reuse ;  /* 0x000000ffff1b7224 */ /* 0x100fe200078e0019 */
[----:B------:R-:W-:Y:S01]  /*b5b0*/  F2FP.SATFINITE.E4M3.F32.PACK_AB_MERGE_C R142, R53, R34, R142 ;  /* 0x00000022358e723e */ /* 0x000fe2000480708e */
[----:B------:R-:W-:Y:S01]  /*b5c0*/  IMAD.MOV.U32 R26, RZ, RZ, R25 ;  /* 0x000000ffff1a7224 */ /* 0x000fe200078e0019 */
[----:B------:R-:W-:Y:S01]  /*b5d0*/  F2FP.SATFINITE.E4M3.F32.PACK_AB_MERGE_C R143, R44, R151, R9 ;  /* 0x000000972c8f723e */ /* 0x000fe20004807009 */
[----:B------:R-:W-:Y:S01]  /*b5e0*/  IMAD.MOV.U32 R29, RZ, RZ, R25 ;  /* 0x000000ffff1d7224 */ /* 0x000fe200078e0019 */
[----:B------:R-:W-:Y:S01]  /*b5f0*/  F2FP.SATFINITE.E4M3.F32.PACK_AB_MERGE_C R145, R31, R30, R85 ;  /* 0x0000001e1f91723e */ /* 0x000fe20004807055 */
[--C-:B------:R-:W-:Y:S01]  /*b600*/  IMAD.MOV.U32 R28, RZ, RZ, R25.reuse ;  /* 0x000000ffff1c7224 */ /* 0x100fe200078e0019 */
[----:B------:R-:W-:Y:S01]  /*b610*/  F2FP.SATFINITE.E4M3.F32.PACK_AB_MERGE_C R138, R69, R62, R138 ;  /* 0x0000003e458a723e */ /* 0x000fe2000480708a */
[--C-:B------:R-:W-:Y:S01]  /*b620*/  IMAD.MOV.U32 R30, RZ, RZ, R25.reuse ;  /* 0x000000ffff1e7224 */ /* 0x100fe200078e0019 */
[----:B------:R-:W-:Y:S01]  /*b630*/  F2FP.SATFINITE.E4M3.F32.PACK_AB_MERGE_C R155, R93, R68, R70 ;  /* 0x000000445d9b723e */ /* 0x000fe20004807046 */
[--C-:B------:R-:W-:Y:S01]  /*b640*/  IMAD.MOV.U32 R33, RZ, RZ, R25.reuse ;  /* 0x000000ffff217224 */ /* 0x100fe200078e0019 */
[----:B------:R-:W-:Y:S01]  /*b650*/  F2FP.SATFINITE.E4M3.F32.PACK_AB_MERGE_C R149, R79, R72, R74 ;  /* 0x000000484f95723e */ /* 0x000fe2000480704a */
[----:B------:R-:W-:Y:S01]  /*b660*/  IMAD.MOV.U32 R32, RZ, RZ, R25 ;  /* 0x000000ffff207224 */ /* 0x000fe200078e0019 */
[----:B------:R-:W-:Y:S01]  /*b670*/  F2FP.SATFINITE.E4M3.F32.PACK_AB_MERGE_C R137, R63, R80, R67 ;  /* 0x000000503f89723e */ /* 0x000fe20004807043 */
[--C-:B------:R-:W-:Y:S01]  /*b680*/  IMAD.MOV.U32 R35, RZ, RZ, R25.reuse ;  /* 0x000000ffff237224 */ /* 0x100fe200078e0019 */
[-C--:B------:R-:W-:Y:S01]  /*b690*/  MOV R31, R25.reuse ;  /* 0x00000019001f7202 */ /* 0x080fe20000000f00 */
[--C-:B------:R-:W-:Y:S01]  /*b6a0*/  IMAD.MOV.U32 R34, RZ, RZ, R25.reuse ;  /* 0x000000ffff227224 */ /* 0x100fe200078e0019 */
[-C--:B------:R-:W-:Y:S01]  /*b6b0*/  MOV R37, R25.reuse ;  /* 0x0000001900257202 */ /* 0x080fe20000000f00 */
[--C-:B------:R-:W-:Y:S01]  /*b6c0*/  IMAD.MOV.U32 R36, RZ, RZ, R25.reuse ;  /* 0x000000ffff247224 */ /* 0x100fe200078e0019 */
[-C--:B------:R-:W-:Y:S01]  /*b6d0*/  MOV R43, R25.reuse ;  /* 0x00000019002b7202 */ /* 0x080fe20000000f00 */
[--C-:B------:R-:W-:Y:S01]  /*b6e0*/  IMAD.MOV.U32 R39, RZ, RZ, R25.reuse ;  /* 0x000000ffff277224 */ /* 0x100fe200078e0019 */
[-C--:B------:R-:W-:Y:S01]  /*b6f0*/  MOV R49, R25.reuse ;  /* 0x0000001900317202 */ /* 0x080fe20000000f00 */
[--C-:B------:R-:W-:Y:S01]  /*b700*/  IMAD.MOV.U32 R38, RZ, RZ, R25.reuse ;  /* 0x000000ffff267224 */ /* 0x100fe200078e0019 */
[----:B------:R-:W-:Y:S01]  /*b710*/  MOV R55, R25 ;  /* 0x0000001900377202 */ /* 0x000fe20000000f00 */
[----:B------:R-:W-:-:S02]  /*b720*/  IMAD.MOV.U32 R41, RZ, RZ, R25 ;  /* 0x000000ffff297224 */ /* 0x000fc400078e0019 */
[--C-:B------:R-:W-:Y:S02]  /*b730*/  IMAD.MOV.U32 R40, RZ, RZ, R25.reuse ;  /* 0x000000ffff287224 */ /* 0x100fe400078e0019 */
[--C-:B------:R-:W-:Y:S02]  /*b740*/  IMAD.MOV.U32 R42, RZ, RZ, R25.reuse ;  /* 0x000000ffff2a7224 */ /* 0x100fe400078e0019 */
[--C-:B------:R-:W-:Y:S02]  /*b750*/  IMAD.MOV.U32 R45, RZ, RZ, R25.reuse ;  /* 0x000000ffff2d7224 */ /* 0x100fe400078e0019 */
[--C-:B------:R-:W-:Y:S02]  /*b760*/  IMAD.MOV.U32 R44, RZ, RZ, R25.reuse ;  /* 0x000000ffff2c7224 */ /* 0x100fe400078e0019 */
[--C-:B------:R-:W-:Y:S02]  /*b770*/  IMAD.MOV.U32 R47, RZ, RZ, R25.reuse ;  /* 0x000000ffff2f7224 */ /* 0x100fe400078e0019 */
[----:B------:R-:W-:-:S02]  /*b780*/  IMAD.MOV.U32 R46, RZ, RZ, R25 ;  /* 0x000000ffff2e7224 */ /* 0x000fc400078e0019 */
[--C-:B------:R-:W-:Y:S02]  /*b790*/  IMAD.MOV.U32 R48, RZ, RZ, R25.reuse ;  /* 0x000000ffff307224 */ /* 0x100fe400078e0019 */
[--C-:B------:R-:W-:Y:S02]  /*b7a0*/  IMAD.MOV.U32 R51, RZ, RZ, R25.reuse ;  /* 0x000000ffff337224 */ /* 0x100fe400078e0019 */
[--C-:B------:R-:W-:Y:S02]  /*b7b0*/  IMAD.MOV.U32 R50, RZ, RZ, R25.reuse ;  /* 0x000000ffff327224 */ /* 0x100fe400078e0019 */
[--C-:B------:R-:W-:Y:S02]  /*b7c0*/  IMAD.MOV.U32 R53, RZ, RZ, R25.reuse ;  /* 0x000000ffff357224 */ /* 0x100fe400078e0019 */
[--C-:B------:R-:W-:Y:S02]  /*b7d0*/  IMAD.MOV.U32 R52, RZ, RZ, R25.reuse ;  /* 0x000000ffff347224 */ /* 0x100fe400078e0019 */
[----:B------:R-:W-:-:S02]  /*b7e0*/  IMAD.MOV.U32 R54, RZ, RZ, R25 ;  /* 0x000000ffff367224 */ /* 0x000fc400078e0019 */
[----:B------:R-:W-:Y:S01]  /*b7f0*/  IMAD.MOV.U32 R151, RZ, RZ, R78 ;  /* 0x000000ffff977224 */ /* 0x000fe200078e004e */
[----:B------:R-:W-:Y:S06]  /*b800*/  @!P1 BRA `(.L_x_494) ;  /* 0x0000003000149947 */ /* 0x000fec0003800000 */
[----:B------:R0:W5:Y:S01]  /*b810*/  LDL.LU R9, [R1+0x10] ;  /* 0x0000100001097983 */ /* 0x0001620000300800 */
[----:B------:R-:W-:Y:S02]  /*b820*/  IMAD.MOV.U32 R3, RZ, RZ, R59 ;  /* 0x000000ffff037224 */ /* 0x000fe400078e003b */
[----:B------:R-:W-:Y:S01]  /*b830*/  IMAD.MOV.U32 R12, RZ, RZ, R56 ;  /* 0x000000ffff0c7224 */ /* 0x000fe200078e0038 */
[----:B------:R0:W5:Y:S01]  /*b840*/  LDL.LU R8, [R1+0x8] ;  /* 0x0000080001087983 */ /* 0x0001620000300800 */
        /* <DEDUP_REMOVED lines=15> */
[----:B0-----:R-:W-:-:S07]  /*b940*/  CS2R R54, SRZ ;  /* 0x0000000000367805 */ /* 0x001fce000001ff00 */
.L_x_507:
[----:B-----5:R-:W-:-:S04]  /*b950*/  ISETP.NE.AND P1, PT, R8, 0x1, PT ;  /* 0x000000010800780c */ /* 0x020fc80003f25270 */
[----:B------:R-:W-:-:S04]  /*b960*/  SEL R10, RZ, 0x1, P1 ;  /* 0x00000001ff0a7807 */ /* 0x000fc80000800000 */
[----:B------:R-:W-:-:S05]  /*b970*/  LOP3.LUT R13, R9, R10, RZ, 0x3c, !PT ;  /* 0x0000000a090d7212 */ /* 0x000fca00078e3cff */
[----:B------:R0:W-:Y:S01]  /*b980*/  STL [R1+0x10], R13 ;  /* 0x0000100d01007387 */ /* 0x0001e20000100800 */
[----:B------:R-:W-:Y:S05]  /*b990*/  @!P0 BRA `(.L_x_495) ;  /* 0x0000000000048947 */ /* 0x000fea0003800000 */
[----:B------:R-:W-:Y:S01]  /*b9a0*/  BPT.TRAP 0x1 ;  /* 0x000000040000795c */ /* 0x000fe20000300000 */
.L_x_495:
[----:B------:R-:W-:-:S05]  /*b9b0*/  VIADD R10, R8, 0x1 ;  /* 0x00000001080a7836 */ /* 0x000fca0000000000 */
[----:B------:R-:W-:-:S04]  /*b9c0*/  ISETP.NE.AND P1, PT, R10, 0x2, PT ;  /* 0x000000020a00780c */ /* 0x000fc80003f25270 */
[----:B------:R-:W-:Y:S02]  /*b9d0*/  SEL R11, R10, RZ, P1 ;  /* 0x000000ff0a0b7207 */ /* 0x000fe40000800000 */
[----:B------:R-:W-:Y:S02]  /*b9e0*/  SHF.L.U32 R10, R13, 0x1f, RZ ;  /* 0x0000001f0d0a7819 */ /* 0x000fe400000006ff */
[----:B0-----:R-:W-:Y:S01]  /*b9f0*/  LEA R13, R11, R18, 0x3 ;  /* 0x000000120b0d7211 */ /* 0x001fe200078e18ff */
[----:B------:R0:W-:Y:S03]  /*ba00*/  STL [R1+0x8], R11 ;  /* 0x0000080b01007387 */ /* 0x0001e60000100800 */
[----:B------:R0:W1:Y:S01]  /*ba10*/  SYNCS.PHASECHK.TRANS64.TRYWAIT P1, [R13+URZ+0x13230], R10 ;  /* 0x0132300a0d0075a7 */ /* 0x000062000802017f */
[----:B------:R-:W-:Y:S05]  /*ba20*/  @!P0 BRA `(.L_x_496) ;  /* 0x0000000000048947 */ /* 0x000fea0003800000 */
[----:B------:R-:W-:Y:S01]  /*ba30*/  BPT.TRAP 0x1 ;  /* 0x000000040000795c */ /* 0x000fe20000300000 */
.L_x_496:
[----:B------:R-:W-:Y:S01]  /*ba40*/  IMAD R14, R11, 0x280, R21 ;  /* 0x000002800b0e7824 */ /* 0x000fe200078e0215 */
[----:B------:R-:W-:Y:S03]  /*ba50*/  BSSY B1, `(.L_x_497) ;  /* 0x0000006000017945 */ /* 0x000fe60003800000 */
[C---:B------:R-:W-:Y:S02]  /*ba60*/  VIADD R57, R14.reuse, 0x80 ;  /* 0x000000800e397836 */ /* 0x040fe40000000000 */
[----:B------:R-:W-:Y:S01]  /*ba70*/  VIADD R58, R14, 0x100 ;  /* 0x000001000e3a7836 */ /* 0x000fe20000000000 */
[----:B-1----:R-:W-:Y:S06]  /*ba80*/  @P1 BRA `(.L_x_498) ;  /* 0x0000000000081947 */ /* 0x002fec0003800000 */
[----:B------:R-:W1:Y:S02]  /*ba90*/  SYNCS.PHASECHK.TRANS64.TRYWAIT P1, [R13+URZ+0x13230], R10 ;  /* 0x0132300a0d0075a7 */ /* 0x000e64000802017f */
[----:B-1----:R-:W-:Y:S05]  /*baa0*/  @!P1 BRA `(.L_x_499) ;  /* 0x000000e000ec9947 */ /* 0x002fea0003800000 */
.L_x_498:
[----:B------:R-:W-:Y:S05]  /*bab0*/  BSYNC B1 ;  /* 0x0000000000017941 */ /* 0x000fea0003800000 */
.L_x_497:
[----:B01----:R-:W-:Y:S01]  /*bac0*/  IMAD.MOV.U32 R10, RZ, RZ, R14 ;  /* 0x000000ffff0a7224 */ /* 0x003fe200078e000e */
[----:B------:R-:W-:Y:S01]  /*bad0*/  R2UR UR4, R4 ;  /* 0x00000000040472ca */ /* 0x000fe200000e0000 */
[----:B------:R-:W-:Y:S01]  /*bae0*/  IMAD.MOV.U32 R11, RZ, RZ, -0x7fffffe0 ;  /* 0x80000020ff0b7424 */ /* 0x000fe200078e00ff */
[----:B------:R-:W-:Y:S01]  /*baf0*/  R2UR UR5, R5 ;  /* 0x00000000050572ca */ /* 0x000fe200000e0000 */
[----:B------:R-:W-:Y:S01]  /*bb00*/  WARPGROUP.ARRIVE ;  /* 0x00000000000079c5 */ /* 0x000fe20000000000 */
[----:B------:R-:W-:Y:S01]  /*bb10*/  R2UR UR6, R10 ;  /* 0x000000000a0672ca */ /* 0x000fe200000e0000 */
[----:B------:R-:W-:Y:S01]  /*bb20*/  VIADD R56, R14, 0x180 ;  /* 0x000001800e387836 */ /* 0x000fe20000000000 */
[C---:B------:R-:W-:Y:S01]  /*bb30*/  R2UR UR7, R11.reuse ;  /* 0x000000000b0772ca */ /* 0x040fe200000e0000 */
[----:B------:R-:W-:Y:S01]  /*bb40*/  IMAD.MOV.U32 R59, RZ, RZ, -0x7fffffe0 ;  /* 0x80000020ff3b7424 */ /* 0x000fe200078e00ff */
[----:B------:R-:W-:Y:S01]  /*bb50*/  MOV R10, R57 ;  /* 0x00000039000a7202 */ /* 0x000fe20000000f00 */
[----:B------:R-:W-:Y:S01]  /*bb60*/  IMAD.MOV.U32 R57, RZ, RZ, -0x7fffffe0 ;  /* 0x80000020ff397424 */ /* 0x000fe200078e00ff */
[----:B------:R-:W-:-:S02]  /*bb70*/  R2UR UR11, R11 ;  /* 0x000000000b0b72ca */ /* 0x000fc400000e0000 */
[----:B------:R-:W-:Y:S01]  /*bb80*/  R2UR UR10, R10 ;  /* 0x000000000a0a72ca */ /* 0x000fe200000e0000 */
[----:B------:R-:W-:Y:S01]  /*bb90*/  IMAD.MOV.U32 R10, RZ, RZ, R58 ;  /* 0x000000ffff0a7224 */ /* 0x000fe200078e003a */
[----:B------:R-:W-:Y:S02]  /*bba0*/  R2UR UR8, R4 ;  /* 0x00000000040872ca */ /* 0x000fe400000e0000 */
[----:B------:R-:W-:Y:S02]  /*bbb0*/  R2UR UR9, R5 ;  /* 0x00000000050972ca */ /* 0x000fe400000e0000 */
[----:B------:R-:W-:Y:S01]  /*bbc0*/  R2UR UR14, R10 ;  /* 0x000000000a0e72ca */ /* 0x000fe200000e0000 */
[----:B------:R-:W-:Y:S01]  /*bbd0*/  QGMMA.64x32x32.F32.E4M3.E4M3 R120, gdesc[UR4], RZ, !UPT, gsb0 ;  /* 0x00600000047879f3 */ /* 0x000fe2000c0008ff */
[----:B------:R-:W-:Y:S01]  /*bbe0*/  R2UR UR15, R11 ;  /* 0x000000000b0f72ca */ /* 0x000fe200000e0000 */
[----:B------:R-:W-:Y:S01]  /*bbf0*/  VIADD R10, R14, 0x200 ;  /* 0x000002000e0a7836 */ /* 0x000fe20000000000 */
[----:B------:R-:W-:-:S02]  /*bc00*/  R2UR UR12, R4 ;  /* 0x00000000040c72ca */ /* 0x000fc400000e0000 */
[----:B------:R-:W-:Y:S02]  /*bc10*/  R2UR UR13, R5 ;  /* 0x00000000050d72ca */ /* 0x000fe400000e0000 */
[----:B------:R-:W-:Y:S01]  /*bc20*/  R2UR UR18, R56 ;  /* 0x00000000381272ca */ /* 0x000fe200000e0000 */
[----:B------:R-:W-:Y:S01]  /*bc30*/  VIADD R56, R14, 0x2 ;  /* 0x000000020e387836 */ /* 0x000fe20000000000 */
[----:B------:R-:W-:Y:S02]  /*bc40*/  R2UR UR19, R57 ;  /* 0x00000000391372ca */ /* 0x000fe400000e0000 */
[----:B------:R-:W-:Y:S02]  /*bc50*/  R2UR UR16, R4 ;  /* 0x00000000041072ca */ /* 0x000fe400000e0000 */
[----:B------:R-:W-:Y:S02]  /*bc60*/  R2UR UR17, R5 ;  /* 0x00000000051172ca */ /* 0x000fe400000e0000 */
[----:B------:R-:W-:Y:S01]  /*bc70*/  R2UR UR22, R10 ;  /* 0x000000000a1672ca */ /* 0x000fe200000e0000 */
[----:B------:R-:W-:Y:S01]  /*bc80*/  VIADD R10, R14, 0x82 ;  /* 0x000000820e0a7836 */ /* 0x000fe20000000000 */
[----:B------:R-:W-:-:S02]  /*bc90*/  R2UR UR23, R11 ;  /* 0x000000000b1772ca */ /* 0x000fc400000e0000 */
[----:B------:R-:W-:Y:S01]  /*bca0*/  R2UR UR26, R56 ;  /* 0x00000000381a72ca */ /* 0x000fe200000e0000 */
[----:B------:R-:W-:Y:S01]  /*bcb0*/  VIADD R56, R14, 0x202 ;  /* 0x000002020e387836 */ /* 0x000fe20000000000 */
[----:B------:R-:W-:Y:S01]  /*bcc0*/  R2UR UR27, R57 ;  /* 0x00000000391b72ca */ /* 0x000fe200000e0000 */
[----:B------:R-:W-:Y:S01]  /*bcd0*/  IMAD.MOV.U32 R57, RZ, RZ, -0x7fffffe0 ;  /* 0x80000020ff397424 */ /* 0x000fe200078e00ff */
[----:B------:R-:W-:Y:S02]  /*bce0*/  R2UR UR20, R4 ;  /* 0x00000000041472ca */ /* 0x000fe400000e0000 */
[----:B------:R-:W-:Y:S02]  /*bcf0*/  R2UR UR21, R5 ;  /* 0x00000000051572ca */ /* 0x000fe400000e0000 */
[----:B------:R-:W-:Y:S02]  /*bd00*/  IADD3 R58, R14, 0x102, RZ ;  /* 0x000001020e3a7810 */ /* 0x000fe40007ffe0ff */
[----:B------:R-:W-:-:S02]  /*bd10*/  R2UR UR30, R56 ;  /* 0x00000000381e72ca */ /* 0x000fc400000e0000 */
[----:B------:R-:W-:Y:S02]  /*bd20*/  R2UR UR31, R57 ;  /* 0x00000000391f72ca */ /* 0x000fe400000e0000 */
[----:B------:R-:W-:Y:S02]  /*bd30*/  R2UR UR24, R6 ;  /* 0x00000000061872ca */ /* 0x000fe400000e0000 */
[----:B------:R-:W-:Y:S02]  /*bd40*/  R2UR UR25, R7 ;  /* 0x00000000071972ca */ /* 0x000fe400000e0000 */
[----:B------:R-:W-:Y:S01]  /*bd50*/  R2UR UR6, R10 ;  /* 0x000000000a0672ca */ /* 0x000fe200000e0000 */
[----:B------:R-:W-:Y:S01]  /*bd60*/  VIADD R10, R14, 0x182 ;  /* 0x000001820e0a7836 */ /* 0x000fe20000000000 */
[----:B------:R-:W-:Y:S01]  /*bd70*/  R2UR UR7, R11 ;  /* 0x000000000b0772ca */ /* 0x000fe200000e0000 */
[----:B------:R-:W-:Y:S01]  /*bd80*/  IMAD.MOV.U32 R11, RZ, RZ, -0x7fffffe0 ;  /* 0x80000020ff0b7424 */ /* 0x000fe200078e00ff */
[----:B------:R-:W-:-:S02]  /*bd90*/  R2UR UR4, R6 ;  /* 0x00000000060472ca */ /* 0x000fc400000e0000 */
[C---:B------:R-:W-:Y:S02]  /*bda0*/  R2UR UR5, R7.reuse ;  /* 0x00000000070572ca */ /* 0x040fe400000e0000 */
        /* <DEDUP_REMOVED lines=40> */
.L_x_500:
[----:B------:R-:W-:Y:S02]  /*c030*/  SHF.L.U32 R9, R9, 0x1f, RZ ;  /* 0x0000001f09097819 */ /* 0x000fe400000006ff */
[----:B------:R-:W-:-:S04]  /*c040*/  LEA R14, R8, R18, 0x3 ;  /* 0x00000012080e7211 */ /* 0x000fc800078e18ff */
[----:B------:R0:W1:Y:S01]  /*c050*/  SYNCS.PHASECHK.TRANS64.TRYWAIT P1, [R14+URZ+0x13250], R9 ;  /* 0x013250090e0075a7 */ /* 0x000062000802017f */
[----:B------:R-:W-:Y:S05]  /*c060*/  @!P0 BRA `(.L_x_501) ;  /* 0x0000000000048947 */ /* 0x000fea0003800000 */
[----:B------:R-:W-:Y:S01]  /*c070*/  BPT.TRAP 0x1 ;  /* 0x000000040000795c */ /* 0x000fe20000300000 */
.L_x_501:
[----:B------:R-:W-:Y:S04]  /*c080*/  BSSY B1, `(.L_x_502) ;  /* 0x0000004000017945 */ /* 0x000fe80003800000 */
[----:B-1----:R-:W-:Y:S05]  /*c090*/  @P1 BRA `(.L_x_503) ;  /* 0x0000000000081947 */ /* 0x002fea0003800000 */
[----:B------:R-:W1:Y:S02]  /*c0a0*/  SYNCS.PHASECHK.TRANS64.TRYWAIT P1, [R14+URZ+0x13250], R9 ;  /* 0x013250090e0075a7 */ /* 0x000e64000802017f */
[----:B-1----:R-:W-:Y:S05]  /*c0b0*/  @!P1 BRA `(.L_x_504) ;  /* 0x000000dc007c9947 */ /* 0x002fea0003800000 */
.L_x_503:
[----:B------:R-:W-:Y:S05]  /*c0c0*/  BSYNC B1 ;  /* 0x0000000000017941 */ /* 0x000fea0003800000 */
.L_x_502:
[----:B01----:R-:W-:Y:S01]  /*c0d0*/  VIADD R9, R18, 0x1000 ;  /* 0x0000100012097836 */ /* 0x003fe20000000000 */
[----:B------:R-:W-:Y:S01]  /*c0e0*/  WARPGROUP.ARRIVE ;  /* 0x00000000000079c5 */ /* 0x000fe20000000000 */
[----:B------:R-:W-:-:S03]  /*c0f0*/  IMAD.MOV.U32 R11, RZ, RZ, -0x3ffffff0 ;  /* 0xc0000010ff0b7424 */ /* 0x000fc600078e00ff */
[----:B------:R-:W-:-:S04]  /*c100*/  SHF.R.U32.HI R9, RZ, 0x4, R9 ;  /* 0x00000004ff097819 */ /* 0x000fc80000011609 */
[----:B------:R-:W-:-:S04]  /*c110*/  LOP3.LUT R9, R9, 0x3fff, RZ, 0xc0, !PT ;  /* 0x00003fff09097812 */ /* 0x000fc800078ec0ff */
[----:B------:R-:W-:-:S05]  /*c120*/  LOP3.LUT R9, R9, 0x10000, RZ, 0xfc, !PT ;  /* 0x0001000009097812 */ /* 0x000fca00078efcff */
[----:B------:R-:W-:Y:S02]  /*c130*/  IMAD R8, R8, 0x280, R9 ;  /* 0x0000028008087824 */ /* 0x000fe400078e0209 */
[----:B------:R-:W-:Y:S02]  /*c140*/  IMAD.MOV.U32 R9, RZ, RZ, -0x3ffffff0 ;  /* 0xc0000010ff097424 */ /* 0x000fe400078e00ff */
[C---:B------:R-:W-:Y:S01]  /*c150*/  VIADD R10, R8.reuse, 0x80 ;  /* 0x00000080080a7836 */ /* 0x040fe20000000000 */
[----:B------:R-:W-:Y:S02]  /*c160*/  R2UR UR6, R8 ;  /* 0x00000000080672ca */ /* 0x000fe400000e0000 */
[----:B------:R-:W-:Y:S01]  /*c170*/  R2UR UR7, R9 ;  /* 0x00000000090772ca */ /* 0x000fe200000e0000 */
[----:B------:R-:W-:-:S12]  /*c180*/  IMAD.MOV.U32 R9, RZ, RZ, -0x3ffffff0 ;  /* 0xc0000010ff097424 */ /* 0x000fd800078e00ff */
[----:B------:R-:W-:Y:S01]  /*c190*/  QGMMA.64x64x32.F32.E4M3.E4M3 R24, R152, gdesc[UR4], R24, gsb0 ;  /* 0x00e0000498187df3 */ /* 0x000fe20008000818 */
[----:B------:R-:W-:Y:S01]  /*c1a0*/  R2UR UR6, R10 ;  /* 0x000000000a0672ca */ /* 0x000fe200000e0000 */
[----:B------:R-:W-:Y:S01]  /*c1b0*/  VIADD R10, R8, 0x100 ;  /* 0x00000100080a7836 */ /* 0x000fe20000000000 */
[----:B------:R-:W-:Y:S02]  /*c1c0*/  R2UR UR7, R11 ;  /* 0x000000000b0772ca */ /* 0x000fe400000e0000 */
[----:B------:R-:W-:Y:S01]  /*c1d0*/  MOV R11, 0xc0000010 ;  /* 0xc0000010000b7802 */ /* 0x000fe20000000f00 */
[----:B------:R-:W-:Y:S02]  /*c1e0*/  WARPGROUP.DEPBAR.LE gsb0, 0x0 ;  /* 0x00008000000079c5 */ /* 0x000fe40000010000 */
[----:B------:R-:W-:-:S08]  /*c1f0*/  WARPGROUP.ARRIVE ;  /* 0x00000000000079c5 */ /* 0x000fd00000000000 */
[----:B------:R-:W-:Y:S01]  /*c200*/  QGMMA.64x64x32.F32.E4M3.E4M3 R24, R148, gdesc[UR4], R24, gsb0 ;  /* 0x00e0000494187df3 */ /* 0x000fe20008000818 */
[----:B------:R-:W-:Y:S01]  /*c210*/  R2UR UR6, R10 ;  /* 0x000000000a0672ca */ /* 0x000fe200000e0000 */
[C---:B------:R-:W-:Y:S01]  /*c220*/  VIADD R10, R8.reuse, 0x180 ;  /* 0x00000180080a7836 */ /* 0x040fe20000000000 */
[----:B------:R-:W-:Y:S01]  /*c230*/  R2UR UR7, R11 ;  /* 0x000000000b0772ca */ /* 0x000fe200000e0000 */
[----:B------:R-:W-:Y:S02]  /*c240*/  IMAD.MOV.U32 R11, RZ, RZ, -0x3ffffff0 ;  /* 0xc0000010ff0b7424 */ /* 0x000fe400078e00ff */
[----:B------:R-:W-:Y:S01]  /*c250*/  VIADD R8, R8, 0x200 ;  /* 0x0000020008087836 */ /* 0x000fe20000000000 */
[----:B------:R-:W-:Y:S02]  /*c260*/  WARPGROUP.DEPBAR.LE gsb0, 0x0 ;  /* 0x00008000000079c5 */ /* 0x000fe40000010000 */
[----:B------:R-:W-:-:S07]  /*c270*/  WARPGROUP.ARRIVE ;  /* 0x00000000000079c5 */ /* 0x000fce0000000000 */
[----:B------:R-:W-:Y:S01]  /*c280*/  QGMMA.64x64x32.F32.E4M3.E4M3 R24, R136, gdesc[UR4], R24, gsb0 ;  /* 0x00e0000488187df3 */ /* 0x000fe20008000818 */
[----:B------:R-:W-:Y:S02]  /*c290*/  R2UR UR6, R10 ;  /* 0x000000000a0672ca */ /* 0x000fe400000e0000 */
[----:B------:R-:W-:Y:S01]  /*c2a0*/  R2UR UR7, R11 ;  /* 0x000000000b0772ca */ /* 0x000fe200000e0000 */
[----:B------:R-:W-:Y:S02]  /*c2b0*/  WARPGROUP.DEPBAR.LE gsb0, 0x0 ;  /* 0x00008000000079c5 */ /* 0x000fe40000010000 */
[----:B------:R-:W-:-:S10]  /*c2c0*/  WARPGROUP.ARRIVE ;  /* 0x00000000000079c5 */ /* 0x000fd40000000000 */
[----:B------:R-:W-:Y:S01]  /*c2d0*/  QGMMA.64x64x32.F32.E4M3.E4M3 R24, R140, gdesc[UR4], R24, gsb0 ;  /* 0x00e000048c187df3 */ /* 0x000fe20008000818 */
[----:B------:R-:W-:Y:S02]  /*c2e0*/  R2UR UR6, R8 ;  /* 0x00000000080672ca */ /* 0x000fe400000e0000 */
[----:B------:R-:W-:Y:S01]  /*c2f0*/  R2UR UR7, R9 ;  /* 0x00000000090772ca */ /* 0x000fe200000e0000 */
[----:B------:R-:W-:Y:S02]  /*c300*/  WARPGROUP.DEPBAR.LE gsb0, 0x0 ;  /* 0x00008000000079c5 */ /* 0x000fe40000010000 */
[----:B------:R-:W-:-:S10]  /*c310*/  WARPGROUP.ARRIVE ;  /* 0x00000000000079c5 */ /* 0x000fd40000000000 */
[----:B------:R-:W-:Y:S03]  /*c320*/  QGMMA.64x64x32.F32.E4M3.E4M3 R24, R144, gdesc[UR4], R24, gsb0 ;  /* 0x00e0000490187df3 */ /* 0x000fe60008000818 */
[----:B------:R-:W-:Y:S02]  /*c330*/  WARPGROUP.DEPBAR.LE gsb0, 0x0 ;  /* 0x00008000000079c5 */ /* 0x000fe40000010000 */
[----:B------:R-:W-:Y:S05]  /*c340*/  @!P0 BRA `(.L_x_505) ;  /* 0x0000000000048947 */ /* 0x000fea0003800000 */
[----:B------:R-:W-:Y:S01]  /*c350*/  BPT.TRAP 0x1 ;  /* 0x000000040000795c */ /* 0x000fe20000300000 */
.L_x_505:
[----:B------:R-:W2:Y:S01]  /*c360*/  LDL R136, [R1+0x20] ;  /* 0x0000200001887983 */ /* 0x000ea20000100800 */
[C---:B------:R-:W-:Y:S01]  /*c370*/  FMUL.FTZ R8, R2.reuse, R120 ;  /* 0x0000007802087220 */ /* 0x040fe20000410000 */
[C---:B------:R-:W-:Y:S01]  /*c380*/  FMUL.FTZ R9, R2.reuse, R121 ;  /* 0x0000007902097220 */ /* 0x040fe20000410000 */
[C---:B------:R-:W-:Y:S01]  /*c390*/  FMUL.FTZ R120, R2.reuse, R124 ;  /* 0x0000007c02787220 */ /* 0x040fe20000410000 */
[C---:B------:R-:W-:Y:S01]  /*c3a0*/  FMUL.FTZ R121, R2.reuse, R125 ;  /* 0x0000007d02797220 */ /* 0x040fe20000410000 */
[C---:B------:R-:W-:Y:S01]  /*c3b0*/  FMUL.FTZ R124, R2.reuse, R128 ;  /* 0x00000080027c7220 */ /* 0x040fe20000410000 */
[C---:B------:R-:W-:Y:S01]  /*c3c0*/  FMUL.FTZ R128, R2.reuse, R132 ;  /* 0x0000008402807220 */ /* 0x040fe20000410000 */
[----:B------:R-:W0:Y:S01]  /*c3d0*/  MUFU.TANH R8, R8 ;  /* 0x0000000800087308 */ /* 0x000e220000002400 */
[C---:B------:R-:W-:Y:S01]  /*c3e0*/  FMUL.FTZ R97, R2.reuse, R97 ;  /* 0x0000006102617220 */ /* 0x040fe20000410000 */
[----:B------:R-:W-:Y:S02]  /*c3f0*/  VIADD R132, R13, 0x13240 ;  /* 0x000132400d847836 */ /* 0x000fe40000000000 */
        /* <DEDUP_REMOVED lines=29> */
[----:B------:R5:W-:Y:S01]  /*c5d0*/  MUFU.TANH R13, R97 ;  /* 0x00000061000d7308 */ /* 0x000be20000002400 */
        /* <DEDUP_REMOVED lines=8> */
[----:B-----5:R-:W-:Y:S01]  /*c660*/  FMUL.FTZ R97, R2, R100 ;  /* 0x0000006402617220 */ /* 0x020fe20000410000 */
[----:B0-----:R-:W-:Y:S01]  /*c670*/  FMNMX.FTZ R100, R8, R12, !PT ;  /* 0x0000000c08647209 */ /* 0x001fe20007810000 */
        /* <DEDUP_REMOVED lines=42> */
[----:B------:R-:W-:-:S03]  /*c920*/  FMUL.FTZ R71, R2, R71 ;  /* 0x0000004702477220 */ /* 0x000fc60000410000 */
        /* <DEDUP_REMOVED lines=12> */
[----:B------:R-:W-:Y:S08]  /*c9f0*/  MUFU.TANH R72, R72 ;  /* 0x0000004800487308 */ /* 0x000ff00000002400 */
        /* <DEDUP_REMOVED lines=12> */
[----:B------:R-:W-:Y:S01]  /*cac0*/  MUFU.TANH R68, R68 ;  /* 0x0000004400447308 */ /* 0x000fe20000002400 */
[----:B--2---:R-:W-:-:S07]  /*cad0*/  PRMT R132, R136, 0x654, R132 ;  /* 0x0000065488847816 */ /* 0x004fce0000000084 */
[----:B------:R-:W-:Y:S01]  /*cae0*/  MUFU.TANH R69, R69 ;  /* 0x0000004500457308 */ /* 0x000fe20000002400 */
[----:B------:R1:W-:Y:S07]  /*caf0*/  SYNCS.ARRIVE.TRANS64.RED.A1T0 RZ, [R132+URZ], RZ ;  /* 0x000000ff84ff79a7 */ /* 0x0003ee000810043f */
[----:B------:R-:W-:Y:S01]  /*cb00*/  MUFU.TANH R10, R10 ;  /* 0x0000000a000a7308 */ /* 0x000fe20000002400 */
[----:B-1----:R-:W-:-:S04]  /*cb10*/  FMNMX.FTZ R132, R9, R100, !PT ;  /* 0x0000006409847209 */ /* 0x002fc80007810000 */
[----:B---3--:R-:W-:-:S03]  /*cb20*/  FMNMX.FTZ R132, R120, R132, !PT ;  /* 0x0000008478847209 */ /* 0x008fc60007810000 */
[----:B------:R1:W2:Y:S01]  /*cb30*/  MUFU.TANH R100, R101 ;  /* 0x0000006500647308 */ /* 0x0002a20000002400 */
[----:B----4-:R-:W-:-:S04]  /*cb40*/  FMNMX.FTZ R132, R121, R132, !PT ;  /* 0x0000008479847209 */ /* 0x010fc80007810000 */
[----:B------:R-:W-:-:S03]  /*cb50*/  FMNMX.FTZ R132, R124, R132, !PT ;  /* 0x000000847c847209 */ /* 0x000fc60007810000 */
[----:B------:R-:W-:Y:S01]  /*cb60*/  MUFU.TANH R11, R11 ;  /* 0x0000000b000b7308 */ /* 0x000fe20000002400 */
[----:B0-----:R-:W-:Y:S01]  /*cb70*/  FMNMX.FTZ R132, R125, R132, !PT ;  /* 0x000000847d847209 */ /* 0x001fe20007810000 */
[----:B-1----:R-:W-:-:S03]  /*cb80*/  FMUL.FTZ R101, R2, R56 ;  /* 0x0000003802657220 */ /* 0x002fc60000410000 */
[----:B-----5:R-:W-:-:S03]  /*cb90*/  FMNMX.FTZ R132, R128, R132, !PT ;  /* 0x0000008480847209 */ /* 0x020fc60007810000 */
[----:B------:R-:W0:Y:S01]  /*cba0*/  MUFU.TANH R101, R101 ;  /* 0x0000006500657308 */ /* 0x000e220000002400 */
[----:B------:R-:W-:-:S04]  /*cbb0*/  FMNMX.FTZ R132, R129, R132, !PT ;  /* 0x0000008481847209 */ /* 0x000fc80007810000 */
[----:B------:R-:W-:-:S03]  /*cbc0*/  FMNMX.FTZ R132, R104, R132, !PT ;  /* 0x0000008468847209 */ /* 0x000fc60007810000 */
[----:B------:R-:W1:Y:S01]  /*cbd0*/  MUFU.TANH R122, R122 ;  /* 0x0000007a007a7308 */ /* 0x000e620000002400 */
[----:B------:R-:W-:-:S04]  /*cbe0*/  FMNMX.FTZ R132, R105, R132, !PT ;  /* 0x0000008469847209 */ /* 0x000fc80007810000 */
[----:B------:R-:W-:-:S03]  /*cbf0*/  FMNMX.FTZ R132, R108, R132, !PT ;  /* 0x000000846c847209 */ /* 0x000fc60007810000 */
[----:B------:R-:W3:Y:S01]  /*cc00*/  MUFU.TANH R123, R123 ;  /* 0x0000007b007b7308 */ /* 0x000ee20000002400 */
[----:B------:R-:W-:-:S04]  /*cc10*/  FMNMX.FTZ R132, R109, R132, !PT ;  /* 0x000000846d847209 */ /* 0x000fc80007810000 */
[----:B------:R-:W-:-:S03]  /*cc20*/  FMNMX.FTZ R132, R112, R132, !PT ;  /* 0x0000008470847209 */ /* 0x000fc60007810000 */
[----:B------:R-:W4:Y:S01]  /*cc30*/  MUFU.TANH R126, R126 ;  /* 0x0000007e007e7308 */ /* 0x000f220000002400 */
[----:B------:R-:W-:-:S04]  /*cc40*/  FMNMX.FTZ R132, R113, R132, !PT ;  /* 0x0000008471847209 */ /* 0x000fc80007810000 */
[----:B------:R-:W-:-:S03]  /*cc50*/  FMNMX.FTZ R132, R116, R132, !PT ;  /* 0x0000008474847209 */ /* 0x000fc60007810000 */
[----:B------:R-:W5:Y:S01]  /*cc60*/  MUFU.TANH R127, R127 ;  /* 0x0000007f007f7308 */ /* 0x000f620000002400 */
        /* <DEDUP_REMOVED lines=12> */
[----:B--2---:R-:W-:-:S04]  /*cd30*/  FMNMX.FTZ R132, R100, R132, !PT ;  /* 0x0000008464847209 */ /* 0x004fc80007810000 */
[----:B------:R-:W-:-:S03]  /*cd40*/  FMNMX.FTZ R132, R72, R132, !PT ;  /* 0x0000008448847209 */ /* 0x000fc60007810000 */
[----:B------:R-:W2:Y:S01]  /*cd50*/  MUFU.TANH R110, R110 ;  /* 0x0000006e006e7308 */ /* 0x000ea20000002400 */
[----:B------:R-:W-:-:S04]  /*cd60*/  FMNMX.FTZ R132, R73, R132, !PT ;  /* 0x0000008449847209 */ /* 0x000fc80007810000 */
        /* <DEDUP_REMOVED lines=9> */
[----:B0-----:R-:W-:-:S03]  /*ce00*/  FMNMX.FTZ R132, R101, R132, !PT ;  /* 0x0000008465847209 */ /* 0x001fc60007810000 */
[----:B------:R-:W0:Y:S01]  /*ce10*/  MUFU.TANH R118, R118 ;  /* 0x0000007600767308 */ /* 0x000e220000002400 */
[----:B------:R-:W-:-:S04]  /*ce20*/  FMNMX.FTZ R132, R57, R132, !PT ;  /* 0x0000008439847209 */ /* 0x000fc80007810000 */
[----:B------:R-:W-:-:S03]  /*ce30*/  FMNMX.FTZ R132, R60, R132, !PT ;  /* 0x000000843c847209 */ /* 0x000fc60007810000 */
[----:B------:R-:W0:Y:S01]  /*ce40*/  MUFU.TANH R119, R119 ;  /* 0x0000007700777308 */ /* 0x000e220000002400 */
[----:B------:R-:W-:-:S04]  /*ce50*/  FMNMX.FTZ R132, R61, R132, !PT ;  /* 0x000000843d847209 */ /* 0x000fc80007810000 */
[----:B------:R-:W-:-:S03]  /*ce60*/  FMNMX.FTZ R132, R64, R132, !PT ;  /* 0x0000008440847209 */ /* 0x000fc60007810000 */
[----:B------:R-:W0:Y:S01]  /*ce70*/  MUFU.TANH R90, R90 ;  /* 0x0000005a005a7308 */ /* 0x000e220000002400 */
[----:B------:R-:W-:-:S04]  /*ce80*/  FMNMX.FTZ R132, R65, R132, !PT ;  /* 0x0000008441847209 */ /* 0x000fc80007810000 */
[----:B------:R-:W-:-:S03]  /*ce90*/  FMNMX.FTZ R56, R68, R132, !PT ;  /* 0x0000008444387209 */ /* 0x000fc60007810000 */
[----:B------:R-:W0:Y:S01]  /*cea0*/  MUFU.TANH R91, R91 ;  /* 0x0000005b005b7308 */ /* 0x000e220000002400 */
[----:B------:R-:W-:-:S05]  /*ceb0*/  FMNMX.FTZ R56, R69, R56, !PT ;  /* 0x0000003845387209 */ /* 0x000fca0007810000 */
[----:B------:R-:W1:Y:S02]  /*cec0*/  SHFL.BFLY PT, R132, R56, 0x2, 0x1f ;  /* 0x0c401f0038847f89 */ /* 0x000e6400000e0000 */
[----:B------:R-:W0:Y:S08]  /*ced0*/  MUFU.TANH R94, R94 ;  /* 0x0000005e005e7308 */ /* 0x000e300000002400 */
[----:B------:R-:W0:Y:S08]  /*cee0*/  MUFU.TANH R95, R95 ;  /* 0x0000005f005f7308 */ /* 0x000e300000002400 */
[----:B------:R-:W0:Y:S01]  /*cef0*/  MUFU.TANH R98, R98 ;  /* 0x0000006200627308 */ /* 0x000e220000002400 */
[----:B-1----:R-:W-:-:S07]  /*cf00*/  FMNMX.FTZ R56, R56, R132, !PT ;  /* 0x0000008438387209 */ /* 0x002fce0007810000 */
[----:B------:R-:W1:Y:S01]  /*cf10*/  MUFU.TANH R99, R99 ;  /* 0x0000006300637308 */ /* 0x000e620000002400 */
[----:B------:R-:W3:Y:S07]  /*cf20*/  SHFL.BFLY PT, R132, R56, 0x1, 0x1f ;  /* 0x0c201f0038847f89 */ /* 0x000eee00000e0000 */
[----:B------:R-:W1:Y:S08]  /*cf30*/  MUFU.TANH R102, R102 ;  /* 0x0000006600667308 */ /* 0x000e700000002400 */
[----:B------:R-:W1:Y:S08]  /*cf40*/  MUFU.TANH R103, R103 ;  /* 0x0000006700677308 */ /* 0x000e700000002400 */
[----:B------:R-:W1:Y:S01]  /*cf50*/  MUFU.TANH R74, R74 ;  /* 0x0000004a004a7308 */ /* 0x000e620000002400 */
[----:B---3--:R-:W-:-:S02]  /*cf60*/  FMNMX.FTZ R56, R56, R132, !PT ;  /* 0x0000008438387209 */ /* 0x008fc40007810000 */
[----:B------:R-:W-:-:S05]  /*cf70*/  FMNMX.FTZ R132, R10, R3, !PT ;  /* 0x000000030a847209 */ /* 0x000fca0007810000 */
[----:B------:R-:W3:Y:S01]  /*cf80*/  MUFU.TANH R75, R75 ;  /* 0x0000004b004b7308 */ /* 0x000ee20000002400 */
[----:B------:R-:W-:Y:S01]  /*cf90*/  FMNMX.FTZ R132, R11, R132, !PT ;  /* 0x000000840b847209 */ /* 0x000fe20007810000 */
[----:B------:R-:W-:-:S03]  /*cfa0*/  FADD.FTZ R12, -R56, R12 ;  /* 0x0000000c380c7221 */ /* 0x000fc60000010100 */
[----:B------:R-:W-:-:S03]  /*cfb0*/  FMNMX.FTZ R132, R122, R132, !PT ;  /* 0x000000847a847209 */ /* 0x000fc60007810000 */
[----:B------:R-:W3:Y:S01]  /*cfc0*/  MUFU.TANH R78, R78 ;  /* 0x0000004e004e7308 */ /* 0x000ee20000002400 */
[----:B------:R-:W-:-:S04]  /*cfd0*/  FMNMX.FTZ R132, R123, R132, !PT ;  /* 0x000000847b847209 */ /* 0x000fc80007810000 */
[----:B----4-:R-:W-:-:S03]  /*cfe0*/  FMNMX.FTZ R132, R126, R132, !PT ;  /* 0x000000847e847209 */ /* 0x010fc60007810000 */
[----:B------:R-:W4:Y:S01]  /*cff0*/  MUFU.TANH R79, R79 ;  /* 0x0000004f004f7308 */ /* 0x000f220000002400 */
[----:B-----5:R-:W-:-:S04]  /*d000*/  FMNMX.FTZ R132, R127, R132, !PT ;  /* 0x000000847f847209 */ /* 0x020fc80007810000 */
[----:B------:R-:W-:-:S03]  /*d010*/  FMNMX.FTZ R132, R130, R132, !PT ;  /* 0x0000008482847209 */ /* 0x000fc60007810000 */
[----:B------:R-:W5:Y:S01]  /*d020*/  MUFU.TANH R82, R82 ;  /* 0x0000005200527308 */ /* 0x000f620000002400 */
[----:B------:R-:W-:-:S04]  /*d030*/  FMNMX.FTZ R132, R131, R132, !PT ;  /* 0x0000008483847209 */ /* 0x000fc80007810000 */
[----:B------:R-:W-:-:S03]  /*d040*/  FMNMX.FTZ R132, R106, R132, !PT ;  /* 0x000000846a847209 */ /* 0x000fc60007810000 */
[----:B------:R-:W5:Y:S01]  /*d050*/  MUFU.TANH R83, R83 ;  /* 0x0000005300537308 */ /* 0x000f620000002400 */
[----:B------:R-:W-:-:S04]  /*d060*/  FMNMX.FTZ R132, R107, R132, !PT ;  /* 0x000000846b847209 */ /* 0x000fc80007810000 */
[----:B--2---:R-:W-:-:S03]  /*d070*/  FMNMX.FTZ R132, R110, R132, !PT ;  /* 0x000000846e847209 */ /* 0x004fc60007810000 */
[----:B------:R-:W2:Y:S01]  /*d080*/  MUFU.TANH R86, R86 ;  /* 0x0000005600567308 */ /* 0x000ea20000002400 */
[----:B------:R-:W-:-:S04]  /*d090*/  FMNMX.FTZ R132, R111, R132, !PT ;  /* 0x000000846f847209 */ /* 0x000fc80007810000 */
[----:B------:R-:W-:-:S03]  /*d0a0*/  FMNMX.FTZ R132, R114, R132, !PT ;  /* 0x0000008472847209 */ /* 0x000fc60007810000 */
[----:B------:R-:W2:Y:S01]  /*d0b0*/  MUFU.TANH R87, R87 ;  /* 0x0000005700577308 */ /* 0x000ea20000002400 */
[----:B------:R-:W-:-:S04]  /*d0c0*/  FMNMX.FTZ R132, R115, R132, !PT ;  /* 0x0000008473847209 */ /* 0x000fc80007810000 */
[----:B0-----:R-:W-:-:S03]  /*d0d0*/  FMNMX.FTZ R132, R118, R132, !PT ;  /* 0x0000008476847209 */ /* 0x001fc60007810000 */
[----:B------:R-:W-:Y:S01]  /*d0e0*/  MUFU.TANH R62, R62 ;  /* 0x0000003e003e7308 */ /* 0x000fe20000002400 */
[----:B------:R-:W-:-:S04]  /*d0f0*/  FMNMX.FTZ R132, R119, R132, !PT ;  /* 0x0000008477847209 */ /* 0x000fc80007810000 */
[----:B------:R-:W-:-:S03]  /*d100*/  FMNMX.FTZ R132, R90, R132, !PT ;  /* 0x000000845a847209 */ /* 0x000fc60007810000 */
[----:B------:R-:W-:Y:S01]  /*d110*/  MUFU.TANH R63, R63 ;  /* 0x0000003f003f7308 */ /* 0x000fe20000002400 */
[----:B------:R-:W-:-:S04]  /*d120*/  FMNMX.FTZ R132, R91, R132, !PT ;  /* 0x000000845b847209 */ /* 0x000fc80007810000 */
[----:B------:R-:W-:-:S03]  /*d130*/  FMNMX.FTZ R132, R94, R132, !PT ;  /* 0x000000845e847209 */ /* 0x000fc60007810000 */
[----:B------:R-:W-:Y:S01]  /*d140*/  MUFU.TANH R66, R66 ;  /* 0x0000004200427308 */ /* 0x000fe20000002400 */
[----:B------:R-:W-:-:S04]  /*d150*/  FMNMX.FTZ R132, R95, R132, !PT ;  /* 0x000000845f847209 */ /* 0x000fc80007810000 */
[----:B------:R-:W-:-:S03]  /*d160*/  FMNMX.FTZ R133, R98, R132, !PT ;  /* 0x0000008462857209 */ /* 0x000fc60007810000 */
[----:B------:R0:W2:Y:S01]  /*d170*/  MUFU.TANH R132, R58 ;  /* 0x0000003a00847308 */ /* 0x0000a20000002400 */
[----:B-1----:R-:W-:-:S07]  /*d180*/  FMNMX.FTZ R133, R99, R133, !PT ;  /* 0x0000008563857209 */ /* 0x002fce0007810000 */
[----:B------:R-:W-:Y:S01]  /*d190*/  MUFU.TANH R67, R67 ;  /* 0x0000004300437308 */ /* 0x000fe20000002400 */
[----:B0-----:R-:W-:-:S04]  /*d1a0*/  FMNMX.FTZ R58, R102, R133, !PT ;  /* 0x00000085663a7209 */ /* 0x001fc80007810000 */
[----:B------:R-:W-:-:S03]  /*d1b0*/  FMNMX.FTZ R58, R103, R58, !PT ;  /* 0x0000003a673a7209 */ /* 0x000fc60007810000 */
[----:B------:R-:W0:Y:S01]  /*d1c0*/  MUFU.TANH R133, R59 ;  /* 0x0000003b00857308 */ /* 0x000e220000002400 */
[----:B------:R-:W-:-:S04]  /*d1d0*/  FMNMX.FTZ R58, R74, R58, !PT ;  /* 0x0000003a4a3a7209 */ /* 0x000fc80007810000 */
[----:B---3--:R-:W-:-:S03]  /*d1e0*/  FMNMX.FTZ R58, R75, R58, !PT ;  /* 0x0000003a4b3a7209 */ /* 0x008fc60007810000 */
[----:B------:R-:W1:Y:S01]  /*d1f0*/  MUFU.TANH R70, R70 ;  /* 0x0000004600467308 */ /* 0x000e620000002400 */
[----:B------:R-:W-:-:S04]  /*d200*/  FMNMX.FTZ R58, R78, R58, !PT ;  /* 0x0000003a4e3a7209 */ /* 0x000fc80007810000 */
[----:B----4-:R-:W-:-:S03]  /*d210*/  FMNMX.FTZ R58, R79, R58, !PT ;  /* 0x0000003a4f3a7209 */ /* 0x010fc60007810000 */
[----:B------:R-:W3:Y:S01]  /*d220*/  MUFU.TANH R71, R71 ;  /* 0x0000004700477308 */ /* 0x000ee20000002400 */
[----:B-----5:R-:W-:-:S04]  /*d230*/  FMNMX.FTZ R58, R82, R58, !PT ;  /* 0x0000003a523a7209 */ /* 0x020fc80007810000 */
[----:B------:R-:W-:-:S04]  /*d240*/  FMNMX.FTZ R58, R83, R58, !PT ;  /* 0x0000003a533a7209 */ /* 0x000fc80007810000 */
[----:B--2---:R-:W-:-:S04]  /*d250*/  FMNMX.FTZ R58, R86, R58, !PT ;  /* 0x0000003a563a7209 */ /* 0x004fc80007810000 */
[----:B------:R-:W-:-:S04]  /*d260*/  FMNMX.FTZ R58, R87, R58, !PT ;  /* 0x0000003a573a7209 */ /* 0x000fc80007810000 */
[----:B------:R-:W-:-:S04]  /*d270*/  FMNMX.FTZ R58, R132, R58, !PT ;  /* 0x0000003a843a7209 */ /* 0x000fc80007810000 */
[----:B0-----:R-:W-:-:S04]  /*d280*/  FMNMX.FTZ R58, R133, R58, !PT ;  /* 0x0000003a853a7209 */ /* 0x001fc80007810000 */
[----:B------:R-:W-:-:S04]  /*d290*/  FMNMX.FTZ R58, R62, R58, !PT ;  /* 0x0000003a3e3a7209 */ /* 0x000fc80007810000 */
[----:B------:R-:W-:-:S04]  /*d2a0*/  FMNMX.FTZ R58, R63, R58, !PT ;  /* 0x0000003a3f3a7209 */ /* 0x000fc80007810000 */
[----:B------:R-:W-:-:S04]  /*d2b0*/  FMNMX.FTZ R58, R66, R58, !PT ;  /* 0x0000003a423a7209 */ /* 0x000fc80007810000 */
[----:B------:R-:W-:-:S04]  /*d2c0*/  FMNMX.FTZ R58, R67, R58, !PT ;  /* 0x0000003a433a7209 */ /* 0x000fc80007810000 */
[----:B-1----:R-:W-:-:S04]  /*d2d0*/  FMNMX.FTZ R58, R70, R58, !PT ;  /* 0x0000003a463a7209 */ /* 0x002fc80007810000 */
[----:B---3--:R-:W-:-:S05]  /*d2e0*/  FMNMX.FTZ R58, R71, R58, !PT ;  /* 0x0000003a473a7209 */ /* 0x008fca0007810000 */
[----:B------:R-:W0:Y:S02]  /*d2f0*/  SHFL.BFLY PT, R59, R58, 0x2, 0x1f ;  /* 0x0c401f003a3b7f89 */ /* 0x000e2400000e0000 */
[----:B0-----:R-:W-:-:S05]  /*d300*/  FMNMX.FTZ R59, R58, R59, !PT ;  /* 0x0000003b3a3b7209 */ /* 0x001fca0007810000 */
[----:B------:R-:W0:Y:S02]  /*d310*/  SHFL.BFLY PT, R58, R59, 0x1, 0x1f ;  /* 0x0c201f003b3a7f89 */ /* 0x000e2400000e0000 */
[----:B0-----:R-:W-:Y:S02]  /*d320*/  FMNMX.FTZ R59, R59, R58, !PT ;  /* 0x0000003a3b3b7209 */ /* 0x001fe40007810000 */
[----:B------:R-:W-:-:S03]  /*d330*/  MOV R58, UR36 ;  /* 0x00000024003a7c02 */ /* 0x000fc60008000f00 */
[----:B------:R-:W-:Y:S02]  /*d340*/  FADD.FTZ R134, -R59, R3 ;  /* 0x000000033b867221 */ /* 0x000fe40000010100 */
[----:B------:R-:W-:-:S01]  /*d350*/  FFMA.FTZ R3, R56, R58, -8 ;  /* 0xc100000038037423 */ /* 0x000fc2000001003a */
[-C--:B------:R-:W-:Y:S01]  /*d360*/  FMUL.FTZ R12, R12, R58.reuse ;  /* 0x0000003a0c0c7220 */ /* 0x080fe20000410000 */
[-C--:B------:R-:W-:Y:S02]  /*d370*/  FMUL.FTZ R134, R134, R58.reuse ;  /* 0x0000003a86867220 */ /* 0x080fe40000410000 */
        /* <DEDUP_REMOVED lines=40> */
[-C--:B------:R-:W-:Y:S01]  /*d600*/  FFMA.FTZ R69, R59, R58.reuse, -8 ;  /* 0xc10000003b457423 */ /* 0x080fe2000001003a */
[----:B------:R-:W-:Y:S03]  /*d610*/  MUFU.EX2 R12, R12 ;  /* 0x0000000c000c7308 */ /* 0x000fe60000000800 */
[----:B------:R-:W-:-:S01]  /*d620*/  FFMA.FTZ R10, R10, R58, -R69 ;  /* 0x0000003a0a0a7223 */ /* 0x000fc20000010845 */
[-CC-:B------:R-:W-:Y:S01]  /*d630*/  FFMA.FTZ R11, R11, R58.reuse, -R69.reuse ;  /* 0x0000003a0b0b7223 */ /* 0x180fe20000010845 */
[----:B------:R-:W-:-:S01]  /*d640*/  FFMA.FTZ R122, R122, R58, -R69 ;  /* 0x0000003a7a7a7223 */ /* 0x000fc20000010845 */
[-CC-:B------:R-:W-:Y:S01]  /*d650*/  FFMA.FTZ R123, R123, R58.reuse, -R69.reuse ;  /* 0x0000003a7b7b7223 */ /* 0x180fe20000010845 */
[----:B------:R-:W-:-:S01]  /*d660*/  FFMA.FTZ R126, R126, R58, -R69 ;  /* 0x0000003a7e7e7223 */ /* 0x000fc20000010845 */
[----:B------:R-:W0:Y:S01]  /*d670*/  MUFU.EX2 R8, R8 ;  /* 0x0000000800087308 */ /* 0x000e220000000800 */
[----:B------:R-:W-:-:S01]  /*d680*/  FFMA.FTZ R127, R127, R58, -R69 ;  /* 0x0000003a7f7f7223 */ /* 0x000fc20000010845 */
[-CC-:B------:R-:W-:Y:S01]  /*d690*/  FFMA.FTZ R130, R130, R58.reuse, -R69.reuse ;  /* 0x0000003a82827223 */ /* 0x180fe20000010845 */
[----:B------:R-:W-:-:S01]  /*d6a0*/  FFMA.FTZ R131, R131, R58, -R69 ;  /* 0x0000003a83837223 */ /* 0x000fc20000010845 */
[-CC-:B------:R-:W-:Y:S01]  /*d6b0*/  FFMA.FTZ R106, R106, R58.reuse, -R69.reuse ;  /* 0x0000003a6a6a7223 */ /* 0x180fe20000010845 */
[----:B------:R-:W-:-:S01]  /*d6c0*/  FFMA.FTZ R107, R107, R58, -R69 ;  /* 0x0000003a6b6b7223 */ /* 0x000fc20000010845 */
[-CC-:B------:R-:W-:Y:S01]  /*d6d0*/  FFMA.FTZ R110, R110, R58.reuse, -R69.reuse ;  /* 0x0000003a6e6e7223 */ /* 0x180fe20000010845 */
[----:B------:R-:W-:-:S01]  /*d6e0*/  FFMA.FTZ R111, R111, R58, -R69 ;  /* 0x0000003a6f6f7223 */ /* 0x000fc20000010845 */
[----:B------:R-:W-:Y:S01]  /*d6f0*/  MUFU.EX2 R134, R134 ;  /* 0x0000008600867308 */ /* 0x000fe20000000800 */
[----:B------:R-:W-:-:S01]  /*d700*/  FFMA.FTZ R114, R114, R58, -R69 ;  /* 0x0000003a72727223 */ /* 0x000fc20000010845 */
[-CC-:B------:R-:W-:Y:S01]  /*d710*/  FFMA.FTZ R115, R115, R58.reuse, -R69.reuse ;  /* 0x0000003a73737223 */ /* 0x180fe20000010845 */
[----:B------:R-:W-:-:S01]  /*d720*/  FFMA.FTZ R118, R118, R58, -R69 ;  /* 0x0000003a76767223 */ /* 0x000fc20000010845 */
[-CC-:B------:R-:W-:Y:S01]  /*d730*/  FFMA.FTZ R119, R119, R58.reuse, -R69.reuse ;  /* 0x0000003a77777223 */ /* 0x180fe20000010845 */
[----:B------:R-:W-:-:S01]  /*d740*/  FFMA.FTZ R90, R90, R58, -R69 ;  /* 0x0000003a5a5a7223 */ /* 0x000fc20000010845 */
[-CC-:B------:R-:W-:Y:S01]  /*d750*/  FFMA.FTZ R91, R91, R58.reuse, -R69.reuse ;  /* 0x0000003a5b5b7223 */ /* 0x180fe20000010845 */
[----:B------:R-:W-:-:S01]  /*d760*/  FFMA.FTZ R94, R94, R58, -R69 ;  /* 0x0000003a5e5e7223 */ /* 0x000fc20000010845 */
[----:B------:R-:W1:Y:S01]  /*d770*/  MUFU.EX2 R10, R10 ;  /* 0x0000000a000a7308 */ /* 0x000e620000000800 */
[----:B0-----:R-:W-:-:S01]  /*d780*/  FFMA.FTZ R20, R12, R20, R8 ;  /* 0x000000140c147223 */ /* 0x001fc20000010008 */
[-CC-:B------:R-:W-:Y:S01]  /*d790*/  FFMA.FTZ R95, R95, R58.reuse, -R69.reuse ;  /* 0x0000003a5f5f7223 */ /* 0x180fe20000010845 */
        /* <DEDUP_REMOVED lines=13> */
[----:B------:R-:W2:Y:S01]  /*d870*/  MUFU.EX2 R11, R11 ;  /* 0x0000000b000b7308 */ /* 0x000ea20000000800 */
[----:B-1----:R-:W-:-:S01]  /*d880*/  FFMA.FTZ R15, R134, R15, R10 ;  /* 0x0000000f860f7223 */ /* 0x002fc2000001000a */
[-CC-:B------:R-:W-:Y:S01]  /*d890*/  FFMA.FTZ R132, R132, R58.reuse, -R69.reuse ;  /* 0x0000003a84847223 */ /* 0x180fe20000010845 */
[----:B------:R-:W-:-:S01]  /*d8a0*/  FFMA.FTZ R133, R133, R58, -R69 ;  /* 0x0000003a85857223 */ /* 0x000fc20000010845 */
[-CC-:B------:R-:W-:Y:S01]  /*d8b0*/  FFMA.FTZ R62, R62, R58.reuse, -R69.reuse ;  /* 0x0000003a3e3e7223 */ /* 0x180fe20000010845 */
[----:B------:R-:W-:-:S01]  /*d8c0*/  FFMA.FTZ R63, R63, R58, -R69 ;  /* 0x0000003a3f3f7223 */ /* 0x000fc20000010845 */
[-CC-:B------:R-:W-:Y:S01]  /*d8d0*/  FFMA.FTZ R66, R66, R58.reuse, -R69.reuse ;  /* 0x0000003a42427223 */ /* 0x180fe20000010845 */
[----:B------:R-:W-:-:S01]  /*d8e0*/  FFMA.FTZ R67, R67, R58, -R69 ;  /* 0x0000003a43437223 */ /* 0x000fc20000010845 */
[----:B------:R-:W1:Y:S01]  /*d8f0*/  MUFU.EX2 R120, R120 ;  /* 0x0000007800787308 */ /* 0x000e620000000800 */
[----:B------:R-:W-:-:S01]  /*d900*/  FFMA.FTZ R70, R70, R58, -R69 ;  /* 0x0000003a46467223 */ /* 0x000fc20000010845 */
[----:B------:R-:W-:Y:S01]  /*d910*/  FFMA.FTZ R69, R71, R58, -R69 ;  /* 0x0000003a47457223 */ /* 0x000fe20000010845 */
[----:B0-----:R-:W-:-:S05]  /*d920*/  FADD.FTZ R20, R9, R20 ;  /* 0x0000001409147221 */ /* 0x001fca0000010000 */
        /* <DEDUP_REMOVED lines=149> */
[----:B0-----:R-:W-:-:S01]  /*e280*/  FADD.FTZ R71, R70, R20 ;  /* 0x0000001446477221 */ /* 0x001fc20000010000 */
[----:B--2---:R-:W-:-:S03]  /*e290*/  FADD.FTZ R20, R3, R15 ;  /* 0x0000000f03147221 */ /* 0x004fc60000010000 */
[----:B-1----:R-:W-:Y:S01]  /*e2a0*/  FADD.FTZ R15, R69, R71 ;  /* 0x00000047450f7221 */ /* 0x002fe20000010000 */
[----:B------:R-:W-:Y:S06]  /*e2b0*/  @!P0 BRA `(.L_x_506) ;  /* 0x0000000000048947 */ /* 0x000fec0003800000 */
[----:B------:R-:W-:Y:S01]  /*e2c0*/  BPT.TRAP 0x1 ;  /* 0x000000040000795c */ /* 0x000fe20000300000 */
.L_x_506:
[----:B------:R-:W2:Y:S01]  /*e2d0*/  LDL R71, [R1+0x28] ;  /* 0x0000280001477983 */ /* 0x000ea20000100800 */
[----:B------:R-:W-:Y:S01]  /*e2e0*/  F2FP.SATFINITE.E4M3.F32.PACK_AB_MERGE_C R120, R121, R120, RZ ;  /* 0x000000787978723e */ /* 0x000fe200048070ff */
[----:B------:R-:W-:-:S03]  /*e2f0*/  VIADD R14, R14, 0x13260 ;  /* 0x000132600e0e7836 */ /* 0x000fc60000000000 */
[----:B------:R-:W-:Y:S02]  /*e300*/  F2FP.SATFINITE.E4M3.F32.PACK_AB_MERGE_C R120, R9, R8, R120 ;  /* 0x000000080978723e */ /* 0x000fe40004807078 */
[----:B------:R0:W5:Y:S01]  /*e310*/  LDL R9, [R1+0x10] ;  /* 0x0000100001097983 */ /* 0x0001620000100800 */
[----:B------:R-:W-:Y:S02]  /*e320*/  F2FP.SATFINITE.E4M3.F32.PACK_AB_MERGE_C R128, R129, R128, RZ ;  /* 0x000000808180723e */ /* 0x000fe400048070ff */
[----:B------:R-:W-:Y:S01]  /*e330*/  F2FP.SATFINITE.E4M3.F32.PACK_AB_MERGE_C R130, R131, R130, RZ ;  /* 0x000000828382723e */ /* 0x000fe200048070ff */
[----:B------:R0:W5:Y:S01]  /*e340*/  LDL R8, [R1+0x8] ;  /* 0x0000080001087983 */ /* 0x0001620000100800 */
[----:B------:R-:W-:Y:S02]  /*e350*/  F2FP.SATFINITE.E4M3.F32.PACK_AB_MERGE_C R108, R109, R108, RZ ;  /* 0x0000006c6d6c723e */ /* 0x000fe400048070ff */
[----:B------:R-:W-:Y:S02]  /*e360*/  F2FP.SATFINITE.E4M3.F32.PACK_AB_MERGE_C R110, R111, R110, RZ ;  /* 0x0000006e6f6e723e */ /* 0x000fe400048070ff */
[----:B------:R-:W-:-:S02]  /*e370*/  F2FP.SATFINITE.E4M3.F32.PACK_AB_MERGE_C R122, R123, R122, RZ ;  /* 0x0000007a7b7a723e */ /* 0x000fc400048070ff */
[----:B------:R-:W-:Y:S02]  /*e380*/  PRMT R14, R136, 0x654, R14 ;  /* 0x00000654880e7816 */ /* 0x000fe4000000000e */
[----:B------:R-:W-:Y:S02]  /*e390*/  F2FP.SATFINITE.E4M3.F32.PACK_AB_MERGE_C R3, R3, R68, RZ ;  /* 0x000000440303723e */ /* 0x000fe400048070ff */
[----:B------:R-:W-:Y:S01]  /*e3a0*/  F2FP.SATFINITE.E4M3.F32.PACK_AB_MERGE_C R128, R125, R124, R128 ;  /* 0x0000007c7d80723e */ /* 0x000fe20004807080 */
[----:B------:R0:W-:Y:S01]  /*e3b0*/  SYNCS.ARRIVE.TRANS64.RED.A1T0 RZ, [R14+URZ], RZ ;  /* 0x000000ff0eff79a7 */ /* 0x0001e2000810043f */
[----:B------:R-:W-:Y:S02]  /*e3c0*/  F2FP.SATFINITE.E4M3.F32.PACK_AB_MERGE_C R130, R127, R126, R130 ;  /* 0x0000007e7f82723e */ /* 0x000fe40004807082 */
[----:B------:R-:W-:Y:S02]  /*e3d0*/  F2FP.SATFINITE.E4M3.F32.PACK_AB_MERGE_C R108, R105, R104, R108 ;  /* 0x00000068696c723e */ /* 0x000fe4000480706c */
[----:B------:R-:W-:-:S02]  /*e3e0*/  F2FP.SATFINITE.E4M3.F32.PACK_AB_MERGE_C R110, R107, R106, R110 ;  /* 0x0000006a6b6e723e */ /* 0x000fc4000480706e */
[----:B------:R-:W-:Y:S02]  /*e3f0*/  F2FP.SATFINITE.E4M3.F32.PACK_AB_MERGE_C R116, R117, R116, RZ ;  /* 0x000000747574723e */ /* 0x000fe400048070ff */
[----:B------:R-:W-:Y:S02]  /*e400*/  F2FP.SATFINITE.E4M3.F32.PACK_AB_MERGE_C R118, R119, R118, RZ ;  /* 0x000000767776723e */ /* 0x000fe400048070ff */
[----:B------:R-:W-:Y:S02]  /*e410*/  F2FP.SATFINITE.E4M3.F32.PACK_AB_MERGE_C R92, R93, R92, RZ ;  /* 0x0000005c5d5c723e */ /* 0x000fe400048070ff */
[----:B------:R-:W-:Y:S02]  /*e420*/  F2FP.SATFINITE.E4M3.F32.PACK_AB_MERGE_C R94, R95, R94, RZ ;  /* 0x0000005e5f5e723e */ /* 0x000fe400048070ff */
[----:B------:R-:W-:Y:S02]  /*e430*/  F2FP.SATFINITE.E4M3.F32.PACK_AB_MERGE_C R97, R100, R97, RZ ;  /* 0x000000616461723e */ /* 0x000fe400048070ff */
[----:B------:R-:W-:-:S02]  /*e440*/  F2FP.SATFINITE.E4M3.F32.PACK_AB_MERGE_C R102, R103, R102, RZ ;  /* 0x000000666766723e */ /* 0x000fc400048070ff */
[----:B------:R-:W-:Y:S02]  /*e450*/  F2FP.SATFINITE.E4M3.F32.PACK_AB_MERGE_C R76, R77, R76, RZ ;  /* 0x0000004c4d4c723e */ /* 0x000fe400048070ff */
[----:B------:R-:W-:Y:S02]  /*e460*/  F2FP.SATFINITE.E4M3.F32.PACK_AB_MERGE_C R78, R79, R78, RZ ;  /* 0x0000004e4f4e723e */ /* 0x000fe400048070ff */
[----:B------:R-:W-:Y:S02]  /*e470*/  F2FP.SATFINITE.E4M3.F32.PACK_AB_MERGE_C R84, R85, R84, RZ ;  /* 0x000000545554723e */ /* 0x000fe400048070ff */
[----:B------:R-:W-:Y:S02]  /*e480*/  F2FP.SATFINITE.E4M3.F32.PACK_AB_MERGE_C R86, R87, R86, RZ ;  /* 0x000000565756723e */ /* 0x000fe400048070ff */
[----:B------:R-:W-:Y:S02]  /*e490*/  F2FP.SATFINITE.E4M3.F32.PACK_AB_MERGE_C R60, R61, R60, RZ ;  /* 0x0000003c3d3c723e */ /* 0x000fe400048070ff */
[----:B------:R-:W-:-:S02]  /*e4a0*/  F2FP.SATFINITE.E4M3.F32.PACK_AB_MERGE_C R62, R63, R62, RZ ;  /* 0x0000003e3f3e723e */ /* 0x000fc400048070ff */
[----:B------:R-:W-:Y:S02]  /*e4b0*/  F2FP.SATFINITE.E4M3.F32.PACK_AB_MERGE_C R69, R69, R70, RZ ;  /* 0x000000464545723e */ /* 0x000fe400048070ff */
[----:B------:R-:W-:Y:S01]  /*e4c0*/  F2FP.SATFINITE.E4M3.F32.PACK_AB_MERGE_C R122, R11, R10, R122 ;  /* 0x0000000a0b7a723e */ /* 0x000fe2000480707a */
[----:B------:R-:W-:Y:S01]  /*e4d0*/  FMUL.FTZ R24, R24, R12 ;  /* 0x0000000c18187220 */ /* 0x000fe20000410000 */
[----:B------:R-:W-:Y:S01]  /*e4e0*/  F2FP.SATFINITE.E4M3.F32.PACK_AB_MERGE_C R146, R65, R64, R3 ;  /* 0x000000404192723e */ /* 0x000fe20004807003 */
        /* <DEDUP_REMOVED lines=34> */
[-C--:B------:R-:W-:Y:S01]  /*e710*/  FMUL.FTZ R43, R43, R134.reuse ;  /* 0x000000862b2b7220 */ /* 0x080fe20000410000 */
[----:B------:R-:W-:Y:S01]  /*e720*/  F2FP.SATFINITE.E4M3.F32.PACK_AB_MERGE_C R144, R57, R101, R60 ;  /* 0x000000653990723e */ /* 0x000fe2000480703c */
[----:B------:R-:W-:Y:S01]  /*e730*/  FMUL.FTZ R46, R46, R134 ;  /* 0x000000862e2e7220 */ /* 0x000fe20000410000 */
[----:B------:R-:W-:Y:S01]  /*e740*/  F2FP.SATFINITE.E4M3.F32.PACK_AB_MERGE_C R145, R133, R132, R62 ;  /* 0x000000848591723e */ /* 0x000fe2000480703e */
[----:B------:R-:W-:Y:S01]  /*e750*/  FMUL.FTZ R47, R47, R134 ;  /* 0x000000862f2f7220 */ /* 0x000fe20000410000 */
[----:B------:R-:W-:Y:S01]  /*e760*/  F2FP.SATFINITE.E4M3.F32.PACK_AB_MERGE_C R147, R67, R66, R69 ;  /* 0x000000424393723e */ /* 0x000fe20004807045 */
[-C--:B------:R-:W-:Y:S01]  /*e770*/  FMUL.FTZ R50, R50, R134.reuse ;  /* 0x0000008632327220 */ /* 0x080fe20000410000 */
[-C--:B------:R-:W-:Y:S01]  /*e780*/  FMUL.FTZ R51, R51, R134.reuse ;  /* 0x0000008633337220 */ /* 0x080fe20000410000 */
[-C--:B------:R-:W-:Y:S01]  /*e790*/  FMUL.FTZ R54, R54, R134.reuse ;  /* 0x0000008636367220 */ /* 0x080fe20000410000 */
[----:B------:R-:W-:Y:S01]  /*e7a0*/  FMUL.FTZ R55, R55, R134 ;  /* 0x0000008637377220 */ /* 0x000fe20000410000 */
[----:B------:R-:W-:Y:S01]  /*e7b0*/  IMAD.MOV.U32 R3, RZ, RZ, R59 ;  /* 0x000000ffff037224 */ /* 0x000fe200078e003b */
[----:B------:R-:W-:Y:S01]  /*e7c0*/  MOV R153, R122 ;  /* 0x0000007a00997202 */ /* 0x000fe20000000f00 */
[----:B------:R-:W-:-:S02]  /*e7d0*/  IMAD.MOV.U32 R12, RZ, RZ, R56 ;  /* 0x000000ffff0c7224 */ /* 0x000fc400078e0038 */
[----:B------:R-:W-:Y:S02]  /*e7e0*/  IMAD.MOV.U32 R152, RZ, RZ, R120 ;  /* 0x000000ffff987224 */ /* 0x000fe400078e0078 */
[----:B------:R-:W-:Y:S02]  /*e7f0*/  IMAD.MOV.U32 R154, RZ, RZ, R128 ;  /* 0x000000ffff9a7224 */ /* 0x000fe400078e0080 */
[----:B------:R-:W-:Y:S02]  /*e800*/  IMAD.MOV.U32 R155, RZ, RZ, R130 ;  /* 0x000000ffff9b7224 */ /* 0x000fe400078e0082 */
[----:B------:R-:W-:Y:S02]  /*e810*/  IMAD.MOV.U32 R148, RZ, RZ, R108 ;  /* 0x000000ffff947224 */ /* 0x000fe400078e006c */
[----:B------:R-:W-:Y:S01]  /*e820*/  IMAD.MOV.U32 R149, RZ, RZ, R110 ;  /* 0x000000ffff957224 */ /* 0x000fe200078e006e */
[C---:B--2---:R-:W-:Y:S01]  /*e830*/  ISETP.GT.AND P1, PT, R0.reuse, R71, PT ;  /* 0x000000470000720c */ /* 0x044fe20003f24270 */
[----:B------:R-:W-:-:S12]  /*e840*/  VIADD R0, R0, 0xffffffff ;  /* 0xffffffff00007836 */ /* 0x000fd80000000000 */
[----:B0-----:R-:W-:Y:S05]  /*e850*/  @P1 BRA `(.L_x_507) ;  /* 0xffffffd0003c1947 */ /* 0x001fea000383ffff */
.L_x_494:
[----:B------:R-:W-:Y:S05]  /*e860*/  BSYNC B0 ;  /* 0x0000000000007941 */ /* 0x000fea0003800000 */
.L_x_493:
[----:B------:R-:W-:Y:S06]  /*e870*/  BAR.ARV 0x8, 0x200 ;  /* 0x0208000000007b1d */ /* 0x000fec0000002000 */
[----:B------:R-:W-:Y:S05]  /*e880*/  @!P0 BRA `(.L_x_508) ;  /* 0x0000000000048947 */ /* 0x000fea0003800000 */
[----:B------:R-:W-:Y:S01]  /*e890*/  BPT.TRAP 0x1 ;  /* 0x000000040000795c */ /* 0x000fe20000300000 */
.L_x_508:
[----:B------:R-:W2:Y:S04]  /*e8a0*/  LDL R0, [R1+0x10] ;  /* 0x0000100001007983 */ /* 0x000ea80000100800 */
[----:B------:R-:W3:Y:S01]  /*e8b0*/  LDL R2, [R1+0x8] ;  /* 0x0000080001027983 */ /* 0x000ee20000100800 */
[----:B--2---:R-:W-:Y:S01]  /*e8c0*/  SHF.L.U32 R3, R0, 0x1f, RZ ;  /* 0x0000001f00037819 */ /* 0x004fe200000006ff */
[----:B---3-5:R-:W-:-:S04]  /*e8d0*/  IMAD R8, R2, 0x8, R18 ;  /* 0x0000000802087824 */ /* 0x028fc800078e0212 */
[----:B------:R0:W1:Y:S01]  /*e8e0*/  SYNCS.PHASECHK.TRANS64.TRYWAIT P1, [R8+URZ+0x13250], R3 ;  /* 0x01325003080075a7 */ /* 0x000062000802017f */
[----:B------:R-:W-:Y:S05]  /*e8f0*/  @!P0 BRA `(.L_x_509) ;  /* 0x0000000000048947 */ /* 0x000fea0003800000 */
[----:B------:R-:W-:Y:S01]  /*e900*/  BPT.TRAP 0x1 ;  /* 0x000000040000795c */ /* 0x000fe20000300000 */
.L_x_509:
[----:B------:R-:W-:Y:S04]  /*e910*/  BSSY B0, `(.L_x_510) ;  /* 0x0000004000007945 */ /* 0x000fe80003800000 */
[----:B-1----:R-:W-:Y:S05]  /*e920*/  @P1 BRA `(.L_x_511) ;  /* 0x0000000000081947 */ /* 0x002fea0003800000 */
[----:B------:R-:W1:Y:S02]  /*e930*/  SYNCS.PHASECHK.TRANS64.TRYWAIT P1, [R8+URZ+0x13250], R3 ;  /* 0x01325003080075a7 */ /* 0x000e64000802017f */
[----:B-1----:R-:W-:Y:S05]  /*e940*/  @!P1 BRA `(.L_x_512) ;  /* 0x000000b4006c9947 */ /* 0x002fea0003800000 */
.L_x_511:
[----:B------:R-:W-:Y:S05]  /*e950*/  BSYNC B0 ;  /* 0x0000000000007941 */ /* 0x000fea0003800000 */
.L_x_510:
[----:B------:R-:W2:Y:S04]  /*e960*/  LDL R57, [R1+0x8] ;  /* 0x0000080001397983 */ /* 0x000ea80000100800 */
[----:B------:R-:W3:Y:S04]  /*e970*/  LDL R0, [R1+0x4c] ;  /* 0x00004c0001007983 */ /* 0x000ee80000100800 */
[----:B------:R-:W4:Y:S01]  /*e980*/  LDL R9, [R1+0x38] ;  /* 0x0000380001097983 */ /* 0x000f220000100800 */
[----:B------:R-:W-:Y:S01]  /*e990*/  IADD3 R18, R18, 0x1000, RZ ;  /* 0x0000100012127810 */ /* 0x000fe20007ffe0ff */
[----:B------:R-:W-:-:S03]  /*e9a0*/  ULDC.64 UR4, c[0x0][0x9a0] ;  /* 0x0002680000047ab9 */ /* 0x000fc60000000a00 */
[----:B------:R-:W-:-:S04]  /*e9b0*/  SHF.R.U32.HI R18, RZ, 0x4, R18 ;  /* 0x00000004ff127819 */ /* 0x000fc80000011612 */
[----:B------:R-:W-:-:S04]  /*e9c0*/  LOP3.LUT R18, R18, 0x3fff, RZ, 0xc0, !PT ;  /* 0x00003fff12127812 */ /* 0x000fc800078ec0ff */
[----:B------:R-:W-:Y:S01]  /*e9d0*/  LOP3.LUT R18, R18, 0x10000, RZ, 0xfc, !PT ;  /* 0x0001000012127812 */ /* 0x000fe200078efcff */
[----:B01----:R-:W-:Y:S01]  /*e9e0*/  IMAD.MOV.U32 R3, RZ, RZ, -0x3ffffff0 ;  /* 0xc0000010ff037424 */ /* 0x003fe200078e00ff */
[----:B------:R-:W-:-:S04]  /*e9f0*/  ISETP.NE.U32.AND P1, PT, RZ, UR4, PT ;  /* 0x00000004ff007c0c */ /* 0x000fc8000bf25070 */
[----:B------:R-:W-:Y:S02]  /*ea00*/  R2UR UR7, R3 ;  /* 0x00000000030772ca */ /* 0x000fe400000e0000 */
[----:B------:R-:W-:Y:S01]  /*ea10*/  ISETP.NE.AND.EX P1, PT, RZ, UR5, PT, P1 ;  /* 0x00000005ff007c0c */ /* 0x000fe2000bf25310 */
[----:B------:R-:W-:-:S12]  /*ea20*/  WARPGROUP.ARRIVE ;  /* 0x00000000000079c5 */ /* 0x000fd80000000000 */
[----:B------:R-:W3:Y:S08]  /*ea30*/  @P1 LDC.64 R6, c[0x0][0x9c8] ;  /* 0x00027200ff061b82 */ /* 0x000ef00000000a00 */
[----:B------:R-:W0:Y:S01]  /*ea40*/  @P1 LDC.64 R4, c[0x0][0x9d0] ;  /* 0x00027400ff041b82 */ /* 0x000e220000000a00 */
[----:B--2---:R-:W-:-:S05]  /*ea50*/  IMAD R2, R57, 0x280, R18 ;  /* 0x0000028039027824 */ /* 0x004fca00078e0212 */
[----:B------:R-:W-:-:S13]  /*ea60*/  R2UR UR6, R2 ;  /* 0x00000000020672ca */ /* 0x000fda00000e0000 */
[----:B------:R-:W-:Y:S01]  /*ea70*/  QGMMA.64x64x32.F32.E4M3.E4M3 R24, R152, gdesc[UR4], R24, gsb0 ;  /* 0x00e0000498187df3 */ /* 0x000fe20008000818 */
[----:B---3--:R-:W-:-:S04]  /*ea80*/  @P1 IMAD R0, R0, R6, RZ ;  /* 0x0000000600001224 */ /* 0x008fc800078e02ff */
[C---:B----4-:R-:W-:Y:S02]  /*ea90*/  @P1 IMAD R3, R9.reuse, R7, R0 ;  /* 0x0000000709031224 */ /* 0x050fe400078e0200 */
[----:B------:R-:W-:-:S04]  /*eaa0*/  @P1 IMAD.WIDE.U32 R6, R9, R6, RZ ;  /* 0x0000000609061225 */ /* 0x000fc800078e00ff */
[----:B------:R-:W-:Y:S02]  /*eab0*/  @P1 IMAD.IADD R7, R7, 0x1, R3 ;  /* 0x0000000107071824 */ /* 0x000fe400078e0203 */
[----:B0-----:R-:W-:-:S04]  /*eac0*/  @P1 IMAD.WIDE.U32 R6, R22, R4, R6 ;  /* 0x0000000416061225 */ /* 0x001fc800078e0006 */
[----:B------:R-:W-:Y:S01]  /*ead0*/  @P1 IMAD R5, R22, R5, R7 ;  /* 0x0000000516051224 */ /* 0x000fe200078e0207 */
[----:B------:R-:W-:Y:S01]  /*eae0*/  @P1 LEA R4, P2, R6, UR4, 0x2 ;  /* 0x0000000406041c11 */ /* 0x000fe2000f8410ff */
[----:B------:R-:W-:-:S03]  /*eaf0*/  IMAD.MOV.U32 R9, RZ, RZ, 0x3f800000 ;  /* 0x3f800000ff097424 */ /* 0x000fc600078e00ff */
[----:B------:R-:W-:-:S05]  /*eb00*/  @P1 LEA.HI.X R5, R6, UR5, R5, 0x2, P2 ;  /* 0x0000000506051c11 */ /* 0x000fca00090f1405 */
[----:B------:R0:W2:Y:S02]  /*eb10*/  @P1 LDG.E R9, desc[UR40][R4.64] ;  /* 0x0000002804091981 */ /* 0x0000a4000c1e1900 */
[----:B0-----:R-:W-:Y:S02]  /*eb20*/  VIADD R4, R2, 0x80 ;  /* 0x0000008002047836 */ /* 0x001fe40000000000 */
[----:B------:R-:W-:-:S03]  /*eb30*/  IMAD.MOV.U32 R5, RZ, RZ, -0x3ffffff0 ;  /* 0xc0000010ff057424 */ /* 0x000fc600078e00ff */
[----:B------:R-:W-:Y:S02]  /*eb40*/  R2UR UR6, R4 ;  /* 0x00000000040672ca */ /* 0x000fe400000e0000 */
[----:B------:R-:W-:Y:S01]  /*eb50*/  R2UR UR7, R5 ;  /* 0x00000000050772ca */ /* 0x000fe200000e0000 */
[----:B------:R-:W-:Y:S02]  /*eb60*/  WARPGROUP.DEPBAR.LE gsb0, 0x0 ;  /* 0x00008000000079c5 */ /* 0x000fe40000010000 */
[----:B------:R-:W-:-:S10]  /*eb70*/  WARPGROUP.ARRIVE ;  /* 0x00000000000079c5 */ /* 0x000fd40000000000 */
[----:B------:R-:W-:Y:S01]  /*eb80*/  QGMMA.64x64x32.F32.E4M3.E4M3 R24, R148, gdesc[UR4], R24, gsb0 ;  /* 0x00e0000494187df3 */ /* 0x000fe20008000818 */
[----:B------:R-:W-:Y:S01]  /*eb90*/  IMAD.MOV.U32 R5, RZ, RZ, -0x3ffffff0 ;  /* 0xc0000010ff057424 */ /* 0x000fe200078e00ff */
[----:B------:R-:W-:-:S04]  /*eba0*/  IADD3 R4, R2, 0x100, RZ ;  /* 0x0000010002047810 */ /* 0x000fc80007ffe0ff */
[----:B------:R-:W-:Y:S02]  /*ebb0*/  R2UR UR6, R4 ;  /* 0x00000000040672ca */ /* 0x000fe400000e0000 */
[----:B------:R-:W-:Y:S01]  /*ebc0*/  R2UR UR7, R5 ;  /* 0x00000000050772ca */ /* 0x000fe200000e0000 */
[----:B------:R-:W-:Y:S02]  /*ebd0*/  VIADD R6, R2, 0x180 ;  /* 0x0000018002067836 */ /* 0x000fe40000000000 */
[----:B------:R-:W-:Y:S01]  /*ebe0*/  IMAD.MOV.U32 R7, RZ, RZ, -0x3ffffff0 ;  /* 0xc0000010ff077424 */ /* 0x000fe200078e00ff */
[----:B------:R-:W-:Y:S02]  /*ebf0*/  WARPGROUP.DEPBAR.LE gsb0, 0x0 ;  /* 0x00008000000079c5 */ /* 0x000fe40000010000 */
[----:B------:R-:W-:-:S07]  /*ec00*/  WARPGROUP.ARRIVE ;  /* 0x00000000000079c5 */ /* 0x000fce0000000000 */
[----:B------:R-:W-:Y:S01]  /*ec10*/  QGMMA.64x64x32.F32.E4M3.E4M3 R24, R136, gdesc[UR4], R24, gsb0 ;  /* 0x00e0000488187df3 */ /* 0x000fe20008000818 */
[----:B------:R-:W-:Y:S02]  /*ec20*/  R2UR UR6, R6 ;  /* 0x00000000060672ca */ /* 0x000fe400000e0000 */
[----:B------:R-:W-:Y:S01]  /*ec30*/  R2UR UR7, R7 ;  /* 0x00000000070772ca */ /* 0x000fe200000e0000 */
[----:B------:R-:W0:Y:S04]  /*ec40*/  SHFL.BFLY PT, R3, R20, 0x2, 0x1f ;  /* 0x0c401f0014037f89 */ /* 0x000e2800000e0000 */
[----:B------:R-:W1:Y:S01]  /*ec50*/  SHFL.BFLY PT, R4, R15, 0x2, 0x1f ;  /* 0x0c401f000f047f89 */ /* 0x000e6200000e0000 */
[----:B------:R-:W-:Y:S01]  /*ec60*/  VIADD R2, R2, 0x200 ;  /* 0x0000020002027836 */ /* 0x000fe20000000000 */
[----:B------:R-:W-:-:S02]  /*ec70*/  WARPGROUP.DEPBAR.LE gsb0, 0x0 ;  /* 0x00008000000079c5 */ /* 0x000fc40000010000 */
[----:B------:R-:W-:-:S06]  /*ec80*/  WARPGROUP.ARRIVE ;  /* 0x00000000000079c5 */ /* 0x000fcc0000000000 */
[----:B------:R-:W-:Y:S01]  /*ec90*/  QGMMA.64x64x32.F32.E4M3.E4M3 R24, R140, gdesc[UR4], R24, gsb0 ;  /* 0x00e000048c187df3 */ /* 0x000fe20008000818 */
[----:B0-----:R-:W-:-:S01]  /*eca0*/  FADD.FTZ R0, R3, R20 ;  /* 0x0000001403007221 */ /* 0x001fc20000010000 */
[----:B------:R-:W-:Y:S01]  /*ecb0*/  IMAD.MOV.U32 R3, RZ, RZ, -0x3ffffff0 ;  /* 0xc0000010ff037424 */ /* 0x000fe200078e00ff */
[----:B------:R-:W-:-:S04]  /*ecc0*/  R2UR UR6, R2 ;  /* 0x00000000020672ca */ /* 0x000fc800000e0000 */
[----:B------:R-:W-:Y:S01]  /*ecd0*/  R2UR UR7, R3 ;  /* 0x00000000030772ca */ /* 0x000fe200000e0000 */
[----:B------:R-:W0:Y:S01]  /*ece0*/  SHFL.BFLY PT, R5, R0, 0x1, 0x1f ;  /* 0x0c201f0000057f89 */ /* 0x000e2200000e0000 */
[----:B-1----:R-:W-:-:S05]  /*ecf0*/  FADD.FTZ R4, R4, R15 ;  /* 0x0000000f04047221 */ /* 0x002fca0000010000 */
[----:B------:R-:W1:Y:S01]  /*ed00*/  SHFL.BFLY PT, R3, R4, 0x1, 0x1f ;  /* 0x0c201f0004037f89 */ /* 0x000e6200000e0000 */
[----:B------:R-:W-:Y:S01]  /*ed10*/  MOV R2, RZ ;  /* 0x000000ff00027202 */ /* 0x000fe20000000f00 */
[----:B0-----:R-:W-:-:S05]  /*ed20*/  FADD.FTZ R7, R0, R5 ;  /* 0x0000000500077221 */ /* 0x001fca0000010000 */
[----:B------:R-:W-:Y:S01]  /*ed30*/  FSETP.NE.FTZ.AND P1, PT, R7, RZ, PT ;  /* 0x000000ff0700720b */ /* 0x000fe20003f35000 */
[----:B-1----:R-:W-:-:S01]  /*ed40*/  FADD.FTZ R11, R4, R3 ;  /* 0x00000003040b7221 */ /* 0x002fc20000010000 */
[----:B------:R-:W-:-:S03]  /*ed50*/  FMUL.FTZ R12, R7, 0.00390625 ;  /* 0x3b800000070c7820 */ /* 0x000fc60000410000 */
[----:B------:R-:W-:Y:S01]  /*ed60*/  FMUL.FTZ R5, R11, 0.00390625 ;  /* 0x3b8000000b057820 */ /* 0x000fe20000410000 */
[----:B------:R-:W-:Y:S02]  /*ed70*/  WARPGROUP.DEPBAR.LE gsb0, 0x0 ;  /* 0x00008000000079c5 */ /* 0x000fe40000010000 */
[----:B------:R-:W-:-:S06]  /*ed80*/  WARPGROUP.ARRIVE ;  /* 0x00000000000079c5 */ /* 0x000fcc0000000000 */
[----:B------:R-:W-:Y:S01]  /*ed90*/  QGMMA.64x64x32.F32.E4M3.E4M3 R24, R144, gdesc[UR4], R24, gsb0 ;  /* 0x00e0000490187df3 */ /* 0x000fe20008000818 */
[----:B------:R-:W-:Y:S02]  /*eda0*/  FSETP.NE.FTZ.AND P3, PT, R5, RZ, PT ;  /* 0x000000ff0500720b */ /* 0x000fe40003f75000 */
[----:B------:R-:W-:Y:S01]  /*edb0*/  FSETP.NE.FTZ.AND P2, PT, R12, RZ, PT ;  /* 0x000000ff0c00720b */ /* 0x000fe20003f55000 */
[----:B------:R-:W-:Y:S01]  /*edc0*/  @P1 MUFU.RCP R2, R7 ;  /* 0x0000000700021308 */ /* 0x000fe20000001000 */
[----:B------:R-:W-:Y:S01]  /*edd0*/  FSETP.NE.FTZ.AND P1, PT, R11, RZ, PT ;  /* 0x000000ff0b00720b */ /* 0x000fe20003f35000 */
[----:B------:R-:W-:-:S08]  /*ede0*/  IMAD.MOV.U32 R6, RZ, RZ, RZ ;  /* 0x000000ffff067224 */ /* 0x000fd000078e00ff */
[----:B------:R-:W0:Y:S08]  /*edf0*/  @P3 MUFU.LG2 R5, R5 ;  /* 0x0000000500053308 */ /* 0x000e300000000c00 */
[----:B------:R-:W1:Y:S08]  /*ee00*/  @P2 MUFU.LG2 R4, R12 ;  /* 0x0000000c00042308 */ /* 0x000e700000000c00 */
[----:B------:R-:W3:Y:S01]  /*ee10*/  @P1 MUFU.RCP R6, R11 ;  /* 0x0000000b00061308 */ /* 0x000ee20000001000 */
[C---:B------:R-:W-:Y:S01]  /*ee20*/  @P3 FMUL.FTZ R13, R58.reuse, 0.69314718246459960938 ;  /* 0x3f3172183a0d3820 */ /* 0x040fe20000410000 */
[----:B0-----:R-:W-:Y:S01]  /*ee30*/  @P3 FMUL.FTZ R10, R5, 0.69314718246459960938 ;  /* 0x3f317218050a3820 */ /* 0x001fe20000410000 */
[----:B------:R-:W-:Y:S01]  /*ee40*/  @P2 FMUL.FTZ R3, R58, 0.69314718246459960938 ;  /* 0x3f3172183a032820 */ /* 0x000fe20000410000 */
[----:B------:R-:W-:-:S02]  /*ee50*/  IMAD.MOV.U32 R0, RZ, RZ, -0x800000 ;  /* 0xff800000ff007424 */ /* 0x000fc400078e00ff */
[----:B--2---:R-:W-:Y:S01]  /*ee60*/  FMUL.FTZ R2, R2, R9 ;  /* 0x0000000902027220 */ /* 0x004fe20000410000 */
[----:B------:R-:W-:Y:S02]  /*ee70*/  IMAD.MOV.U32 R60, RZ, RZ, -0x800000 ;  /* 0xff800000ff3c7424 */ /* 0x000fe400078e00ff */
[----:B-1----:R-:W-:Y:S01]  /*ee80*/  @P2 FMUL.FTZ R4, R4, 0.69314718246459960938 ;  /* 0x3f31721804042820 */ /* 0x002fe20000410000 */
[----:B------:R-:W-:-:S03]  /*ee90*/  @P3 FFMA.FTZ R0, R13, R59, R10 ;  /* 0x0000003b0d003223 */ /* 0x000fc6000001000a */
[----:B------:R-:W-:Y:S01]  /*eea0*/  @P2 FFMA.FTZ R60, R3, R56, R4 ;  /* 0x00000038033c2223 */ /* 0x000fe20000010004 */
[----:B---3--:R-:W-:Y:S01]  /*eeb0*/  FMUL.FTZ R10, R6, R9 ;  /* 0x00000009060a7220 */ /* 0x008fe20000410000 */
[----:B------:R-:W-:Y:S02]  /*eec0*/  WARPGROUP.DEPBAR.LE gsb0, 0x0 ;  /* 0x00008000000079c5 */ /* 0x000fe40000010000 */
[----:B------:R-:W-:Y:S05]  /*eed0*/  @!P0 BRA `(.L_x_513) ;  /* 0x0000000000048947 */ /* 0x000fea0003800000 */
[----:B------:R-:W-:Y:S01]  /*eee0*/  BPT.TRAP 0x1 ;  /* 0x000000040000795c */ /* 0x000fe20000300000 */
.L_x_513:
[----:B------:R-:W2:Y:S01]  /*eef0*/  LDL.LU R3, [R1+0x20] ;  /* 0x0000200001037983 */ /* 0x000ea20000300800 */
[-C--:B------:R-:W-:Y:S01]  /*ef00*/  FMUL.FTZ R11, R24, R2.reuse ;  /* 0x00000002180b7220 */ /* 0x080fe20000410000 */
[-C--:B------:R-:W-:Y:S01]  /*ef10*/  FMUL.FTZ R5, R29, R2.reuse ;  /* 0x000000021d057220 */ /* 0x080fe20000410000 */
[----:B------:R-:W-:Y:S01]  /*ef20*/  VIADD R8, R8, 0x13260 ;  /* 0x0001326008087836 */ /* 0x000fe20000000000 */
[----:B------:R-:W3:Y:S04]  /*ef30*/  LDL.LU R24, [R1+0x10] ;  /* 0x0000100001187983 */ /* 0x000ee80000300800 */
[----:B------:R-:W4:Y:S01]  /*ef40*/  LDL.LU R18, [R1+0x48] ;  /* 0x0000480001127983 */ /* 0x000f220000300800 */
        /* <DEDUP_REMOVED lines=14> */
[----:B------:R-:W-:-:S05]  /*f030*/  VIADD R2, R57, 0x1 ;  /* 0x0000000139027836 */ /* 0x000fca0000000000 */
[----:B------:R-:W-:-:S04]  /*f040*/  ISETP.NE.AND P1, PT, R2, 0x2, PT ;  /* 0x000000020200780c */ /* 0x000fc80003f25270 */
[----:B------:R-:W-:-:S05]  /*f050*/  SEL R2, R2, RZ, P1 ;  /* 0x000000ff02027207 */ /* 0x000fca0000800000 */
[----:B------:R0:W-:Y:S01]  /*f060*/  STL [R1+0x8], R2 ;  /* 0x0000080201007387 */ /* 0x0001e20000100800 */
        /* <DEDUP_REMOVED lines=14> */
[----:B------:R-:W-:Y:S01]  /*f150*/  FMUL.FTZ R51, R51, R10 ;  /* 0x0000000a33337220 */ /* 0x000fe20000410000 */
[----:B--2---:R-:W-:-:S02]  /*f160*/  PRMT R8, R3, 0x654, R8 ;  /* 0x0000065403087816 */ /* 0x004fc40000000008 */
[----:B------:R-:W-:Y:S02]  /*f170*/  SEL R3, RZ, 0x1, P1 ;  /* 0x00000001ff037807 */ /* 0x000fe40000800000 */
[----:B------:R1:W-:Y:S02]  /*f180*/  SYNCS.ARRIVE.TRANS64.RED.A1T0 RZ, [R8+URZ], RZ ;  /* 0x000000ff08ff79a7 */ /* 0x0003e4000810043f */
[----:B---3--:R-:W-:Y:S02]  /*f190*/  LOP3.LUT R24, R24, R3, RZ, 0x3c, !PT ;  /* 0x0000000318187212 */ /* 0x008fe400078e3cff */
[----:B----4-:R-:W-:-:S03]  /*f1a0*/  IADD3 R18, R18, 0x1, RZ ;  /* 0x0000000112127810 */ /* 0x010fc60007ffe0ff */
[----:B------:R0:W-:Y:S04]  /*f1b0*/  STL [R1+0x10], R24 ;  /* 0x0000101801007387 */ /* 0x0001e80000100800 */
[----:B------:R0:W-:Y:S01]  /*f1c0*/  STL [R1+0x48], R18 ;  /* 0x0000481201007387 */ /* 0x0001e20000100800 */
[-C--:B-1----:R-:W-:Y:S01]  /*f1d0*/  FMUL.FTZ R8, R31, R10.reuse ;  /* 0x0000000a1f087220 */ /* 0x082fe20000410000 */
[----:B------:R-:W-:-:S07]  /*f1e0*/  FMUL.FTZ R31, R30, R10 ;  /* 0x0000000a1e1f7220 */ /* 0x000fce0000410000 */
.L_x_463:
[----:B------:R-:W2:Y:S01]  /*f1f0*/  LDL R72, [R1+0x3c] ;  /* 0x00003c0001487983 */ /* 0x000ea20000100800 */
[----:B------:R-:W1:Y:S01]  /*f200*/  S2UR UR4, SR_CgaCtaId ;  /* 0x00000000000479c3 */ /* 0x000e620000008800 */
[----:B0-----:R-:W-:Y:S01]  /*f210*/  MOV R18, 0x400 ;  /* 0x0000040000127802 */ /* 0x001fe20000000f00 */
[----:B------:R-:W-:Y:S01]  /*f220*/  BSSY B0, `(.L_x_514) ;  /* 0x000029e000007945 */ /* 0x000fe20003800000 */
[----:B------:R-:W0:Y:S01]  /*f230*/  S2R R30, SR_TID.X ;  /* 0x00000000001e7919 */ /* 0x000e220000002100 */
[----:B-1----:R-:W-:-:S05]  /*f240*/  IMAD.U32 R2, RZ, RZ, UR4 ;  /* 0x00000004ff027e24 */ /* 0x002fca000f8e00ff */
[----:B------:R1:W-:Y:S01]  /*f250*/  STL [R1+0x20], R2 ;  /* 0x0000200201007387 */ /* 0x0003e20000100800 */
[----:B------:R-:W-:Y:S01]  /*f260*/  LEA R18, R2, R18, 0x18 ;  /* 0x0000001202127211 */ /* 0x000fe200078ec0ff */
[----:B------:R-:W-:Y:S01]  /*f270*/  BAR.SYNC.DEFER_BLOCKING 0x5, 0x200 ;  /* 0x0148000000007b1d */ /* 0x000fe20000010000 */
[----:B0-----:R-:W-:-:S05]  /*f280*/  VIADD R78, R30, 0xffffff80 ;  /* 0xffffff801e4e7836 */ /* 0x001fca0000000000 */
[----:B------:R-:W-:-:S04]  /*f290*/  SHF.R.S32.HI R70, RZ, 0x1f, R78 ;  /* 0x0000001fff467819 */ /* 0x000fc8000001144e */
[----:B------:R-:W-:-:S04]  /*f2a0*/  LEA.HI R70, R70, R78, RZ, 0x3 ;  /* 0x0000004e46467211 */ /* 0x000fc800078f18ff */
[----:B------:R-:W-:-:S05]  /*f2b0*/  LOP3.LUT R70, R70, 0xfffffff8, RZ, 0xc0, !PT ;  /* 0xfffffff846467812 */ /* 0x000fca00078ec0ff */
[----:B------:R-:W-:-:S04]  /*f2c0*/  IMAD.IADD R70, R78, 0x1, -R70 ;  /* 0x000000014e467824 */ /* 0x000fc800078e0a46 */
[----:B------:R-:W-:Y:S01]  /*f2d0*/  IMAD.SHL.U32 R61, R70, 0x8, RZ ;  /* 0x00000008463d7824 */ /* 0x000fe200078e00ff */
[----:B------:R1:W0:Y:S04]  /*f2e0*/  LDS.128 R24, [R18+0x132d0] ;  /* 0x0132d00012187984 */ /* 0x0002280000000c00 */
[----:B------:R-:W-:Y:S01]  /*f2f0*/  SHF.R.S32.HI R62, RZ, 0x1f, R61 ;  /* 0x0000001fff3e7819 */ /* 0x000fe2000001143d */
[----:B------:R-:W-:Y:S06]  /*f300*/  BAR.ARV 0x4, 0x200 ;  /* 0x0108000000007b1d */ /* 0x000fec0000002000 */
[----:B--2---:R-:W-:-:S13]  /*f310*/  ISETP.NE.AND P1, PT, R72, RZ, PT ;  /* 0x000000ff4800720c */ /* 0x004fda0003f25270 */
[----:B------:R-:W2:Y:S02]  /*f320*/  @!P1 LDC R72, c[0x0][0xad4] ;  /* 0x0002b500ff489b82 */ /* 0x000ea40000000800 */
[----:B--2---:R1:W-:Y:S01]  /*f330*/  @!P1 STL [R1+0x3c], R72 ;  /* 0x00003c4801009387 */ /* 0x0043e20000100800 */
[----:B0-----:R-:W-:Y:S05]  /*f340*/  @P0 BRA `(.L_x_515) ;  /* 0x0000001c00ac0947 */ /* 0x001fea0003800000 */
[----:B-----5:R-:W2:Y:S01]  /*f350*/  LDL.LU R32, [R1+0x38] ;  /* 0x0000380001207983 */ /* 0x020ea20000300800 */
[----:B-1----:R-:W-:Y:S01]  /*f360*/  IMAD.SHL.U32 R2, R30, 0x4, RZ ;  /* 0x000000041e027824 */ /* 0x002fe200078e00ff */
[----:B------:R-:W-:Y:S01]  /*f370*/  ULDC.64 UR4, c[0x4][0x38] ;  /* 0x01000e0000047ab9 */ /* 0x000fe20000000a00 */
[----:B------:R-:W-:Y:S01]  /*f380*/  ULDC.64 UR6, c[0x0][0xc08] ;  /* 0x0003020000067ab9 */ /* 0x000fe20000000a00 */
[----:B------:R-:W3:Y:S04]  /*f390*/  LDL.LU R40, [R1+0x4c] ;  /* 0x00004c0001287983 */ /* 0x000ee80000300800 */
[----:B------:R-:W4:Y:S01]  /*f3a0*/  LDL R48, [R1+0x98] ;  /* 0x0000980001307983 */ /* 0x000f220000100800 */
[----:B------:R-:W-:-:S03]  /*f3b0*/  LOP3.LUT R2, R2, 0xc, RZ, 0xc0, !PT ;  /* 0x0000000c02027812 */ /* 0x000fc600078ec0ff */
[----:B------:R-:W4:Y:S01]  /*f3c0*/  LDL.LU R85, [R1+0x40] ;  /* 0x0000400001557983 */ /* 0x000f220000300800 */
[----:B------:R-:W-:Y:S01]  /*f3d0*/  BAR.SYNC.DEFER_BLOCKING 0x1, 0x180 ;  /* 0x0046000000007b1d */ /* 0x000fe20000010000 */
[----:B------:R-:W-:-:S04]  /*f3e0*/  IADD3 R2, P0, R2, UR4, RZ ;  /* 0x0000000402027c10 */ /* 0x000fc8000ff1e0ff */
[----:B------:R-:W-:Y:S01]  /*f3f0*/  IADD3.X R3, RZ, UR5, RZ, P0, !PT ;  /* 0x00000005ff037c10 */ /* 0x000fe200087fe4ff */
[----:B------:R-:W-:Y:S01]  /*f400*/  ULDC.64 UR4, c[0x0][0xc00] ;  /* 0x0003000000047ab9 */ /* 0x000fe20000000a00 */
[----:B------:R-:W4:Y:S04]  /*f410*/  LDL.LU R84, [R1+0x44] ;  /* 0x0000440001547983 */ /* 0x000f280000300800 */
[----:B------:R0:W4:Y:S01]  /*f420*/  LDG.E.CONSTANT R10, desc[UR40][R2.64] ;  /* 0x00000028020a7981 */ /* 0x000122000c1e9900 */
[----:B------:R-:W-:Y:S01]  /*f430*/  LOP3.LUT P0, R24, R30, 0x3, RZ, 0xc0, !PT ;  /* 0x000000031e187812 */ /* 0x000fe2000780c0ff */
[----:B------:R-:W1:Y:S03]  /*f440*/  S2R R33, SR_SWINHI ;  /* 0x0000000000217919 */ /* 0x000e660000002f00 */
[----:B------:R-:W-:Y:S01]  /*f450*/  ISETP.EQ.OR P0, PT, R24, 0x3, !P0 ;  /* 0x000000031800780c */ /* 0x000fe20004702670 */
[----:B------:R-:W4:Y:S03]  /*f460*/  LDL R80, [R1+0x94] ;  /* 0x0000940001507983 */ /* 0x000f260000100800 */
[----:B------:R-:W-:-:S02]  /*f470*/  SEL R79, R11, R6, P0 ;  /* 0x000000060b4f7207 */ /* 0x000fc40000000000 */
[----:B------:R-:W-:Y:S01]  /*f480*/  SEL R11, R6, R11, P0 ;  /* 0x0000000b060b7207 */ /* 0x000fe20000000000 */
[----:B------:R-:W4:Y:S01]  /*f490*/  LDL R76, [R1+0x50] ;  /* 0x00005000014c7983 */ /* 0x000f220000100800 */
[----:B------:R-:W-:Y:S02]  /*f4a0*/  SEL R67, R4, R7, P0 ;  /* 0x0000000704437207 */ /* 0x000fe40000000000 */
[----:B------:R-:W-:Y:S01]  /*f4b0*/  SEL R30, R7, R4, P0 ;  /* 0x00000004071e7207 */ /* 0x000fe20000000000 */
[----:B------:R-:W4:Y:S01]  /*f4c0*/  LDL R74, [R1+0x54] ;  /* 0x00005400014a7983 */ /* 0x000f220000100800 */
        /* <DEDUP_REMOVED lines=10> */
[----:B0-----:R-:W-:Y:S02]  /*f570*/  MOV R2, R18 ;  /* 0x0000001200027202 */ /* 0x001fe40000000f00 */
[----:B-1----:R-:W-:Y:S02]  /*f580*/  MOV R3, R33 ;  /* 0x0000002100037202 */ /* 0x002fe40000000f00 */
        /* <DEDUP_REMOVED lines=18> */
[----:B--2---:R-:W-:Y:S02]  /*f6b0*/  IMAD.MOV.U32 R83, RZ, RZ, R32 ;  /* 0x000000ffff537224 */ /* 0x004fe400078e0020 */
[----:B---3--:R-:W-:Y:S02]  /*f6c0*/  IMAD.MOV.U32 R82, RZ, RZ, R40 ;  /* 0x000000ffff527224 */ /* 0x008fe400078e0028 */
[----:B----4-:R-:W-:-:S03]  /*f6d0*/  IMAD.WIDE R6, R48, 0x2, R2 ;  /* 0x0000000230067825 */ /* 0x010fc600078e0202 */
[C---:B------:R-:W-:Y:S02]  /*f6e0*/  IADD3 R5, P3, R6.reuse, 0x20, RZ ;  /* 0x0000002006057810 */ /* 0x040fe40007f7e0ff */
[C---:B------:R-:W-:Y:S02]  /*f6f0*/  IADD3 R29, P2, R6.reuse, 0x40, RZ ;  /* 0x00000040061d7810 */ /* 0x040fe40007f5e0ff */
[----:B------:R-:W-:Y:S02]  /*f700*/  IADD3 R37, P1, R6, 0x60, RZ ;  /* 0x0000006006257810 */ /* 0x000fe40007f3e0ff */
[----:B------:R-:W-:Y:S02]  /*f710*/  LOP3.LUT R8, R5, 0x380, RZ, 0xc0, !PT ;  /* 0x0000038005087812 */ /* 0x000fe400078ec0ff */
[----:B------:R-:W-:Y:S02]  /*f720*/  LOP3.LUT R4, R29, 0x380, RZ, 0xc0, !PT ;  /* 0x000003801d047812 */ /* 0x000fe400078ec0ff */
[----:B------:R-:W-:-:S02]  /*f730*/  LOP3.LUT R24, R37, 0x380, RZ, 0xc0, !PT ;  /* 0x0000038025187812 */ /* 0x000fc400078ec0ff */
[----:B------:R-:W-:Y:S02]  /*f740*/  SHF.R.U64 R8, R8, 0x3, RZ ;  /* 0x0000000308087819 */ /* 0x000fe400000012ff */
[----:B------:R-:W-:Y:S02]  /*f750*/  SHF.R.U64 R4, R4, 0x3, RZ ;  /* 0x0000000304047819 */ /* 0x000fe400000012ff */
[----:B------:R-:W-:Y:S01]  /*f760*/  SHF.R.U64 R24, R24, 0x3, RZ ;  /* 0x0000000318187819 */ /* 0x000fe200000012ff */
[--C-:B------:R-:W-:Y:S01]  /*f770*/  IMAD.X R65, RZ, RZ, R7.reuse, P2 ;  /* 0x000000ffff417224 */ /* 0x100fe200010e0607 */
[----:B------:R-:W-:Y:S02]  /*f780*/  LOP3.LUT R9, R6, 0x380, RZ, 0xc0, !PT ;  /* 0x0000038006097812 */ /* 0x000fe400078ec0ff */
[----:B------:R-:W-:Y:S01]  /*f790*/  LOP3.LUT R8, R8, R5, RZ, 0x3c, !PT ;  /* 0x0000000508087212 */ /* 0x000fe200078e3cff */
[----:B------:R-:W-:Y:S01]  /*f7a0*/  IMAD.X R5, RZ, RZ, R7, P1 ;  /* 0x000000ffff057224 */ /* 0x000fe200008e0607 */
[----:B------:R-:W-:-:S02]  /*f7b0*/  LOP3.LUT R64, R4, R29, RZ, 0x3c, !PT ;  /* 0x0000001d04407212 */ /* 0x000fc400078e3cff */
[----:B------:R-:W-:Y:S02]  /*f7c0*/  LOP3.LUT R4, R24, R37, RZ, 0x3c, !PT ;  /* 0x0000002518047212 */ /* 0x000fe400078e3cff */
[----:B------:R-:W-:Y:S02]  /*f7d0*/  SHF.R.U64 R9, R9, 0x3, RZ ;  /* 0x0000000309097819 */ /* 0x000fe400000012ff */
[----:B------:R-:W-:Y:S02]  /*f7e0*/  MOV R64, R64 ;  /* 0x0000004000407202 */ /* 0x000fe40000000f00 */
[----:B------:R-:W-:Y:S02]  /*f7f0*/  MOV R65, R4 ;  /* 0x0000000400417202 */ /* 0x000fe40000000f00 */
[----:B------:R-:W-:Y:S02]  /*f800*/  LOP3.LUT R5, R10, 0x2, RZ, 0x3c, !PT ;  /* 0x000000020a057812 */ /* 0x000fe400078e3cff */
[----:B------:R-:W-:Y:S01]  /*f810*/  LOP3.LUT R6, R9, R6, RZ, 0x3c, !PT ;  /* 0x0000000609067212 */ /* 0x000fe200078e3cff */
[----:B------:R-:W-:Y:S01]  /*f820*/  IMAD.X R9, RZ, RZ, R7, P3 ;  /* 0x000000ffff097224 */ /* 0x000fe200018e0607 */
[----:B------:R-:W-:Y:S04]  /*f830*/  SHFL.IDX PT, R48, R59, R10, 0x1c1f ;  /* 0x001c1f0a3b307589 */ /* 0x000fe800000e0000 */
[----:B------:R-:W0:Y:S01]  /*f840*/  SHFL.IDX PT, R47, R34, R5, 0x1c1f ;  /* 0x001c1f05222f7589 */ /* 0x000e2200000e0000 */
[----:B------:R-:W-:-:S02]  /*f850*/  MOV R24, R8 ;  /* 0x0000000800187202 */ /* 0x000fc40000000f00 */
[----:B------:R-:W-:Y:S01]  /*f860*/  MOV R63, R6 ;  /* 0x00000006003f7202 */ /* 0x000fe20000000f00 */
[----:B------:R-:W-:Y:S04]  /*f870*/  SHFL.IDX PT, R44, R67, R10, 0x1c1f ;  /* 0x001c1f0a432c7589 */ /* 0x000fe800000e0000 */
[----:B------:R-:W-:Y:S04]  /*f880*/  SHFL.IDX PT, R49, R49, R10, 0x1c1f ;  /* 0x001c1f0a31317589 */ /* 0x000fe800000e0000 */
[----:B------:R-:W1:Y:S04]  /*f890*/  SHFL.IDX PT, R43, R30, R5, 0x1c1f ;  /* 0x001c1f051e2b7589 */ /* 0x000e6800000e0000 */
[----:B------:R-:W2:Y:S04]  /*f8a0*/  SHFL.IDX PT, R50, R68, R5, 0x1c1f ;  /* 0x001c1f0544327589 */ /* 0x000ea800000e0000 */
[----:B------:R-:W-:Y:S04]  /*f8b0*/  SHFL.IDX PT, R9, R14, R5, 0x1c1f ;  /* 0x001c1f050e097589 */ /* 0x000fe800000e0000 */
[----:B------:R-:W-:Y:S04]  /*f8c0*/  SHFL.IDX PT, R29, R79, R10, 0x1c1f ;  /* 0x001c1f0a4f1d7589 */ /* 0x000fe800000e0000 */
[----:B------:R-:W3:Y:S04]  /*f8d0*/  SHFL.IDX PT, R6, R11, R5, 0x1c1f ;  /* 0x001c1f050b067589 */ /* 0x000ee800000e0000 */
[----:B------:R-:W-:Y:S04]  /*f8e0*/  SHFL.IDX PT, R45, R45, R10, 0x1c1f ;  /* 0x001c1f0a2d2d7589 */ /* 0x000fe800000e0000 */
[----:B------:R-:W-:Y:S04]  /*f8f0*/  SHFL.IDX PT, R52, R35, R10, 0x1c1f ;  /* 0x001c1f0a23347589 */ /* 0x000fe800000e0000 */
[----:B------:R-:W4:Y:S04]  /*f900*/  SHFL.IDX PT, R14, R31, R5, 0x1c1f ;  /* 0x001c1f051f0e7589 */ /* 0x000f2800000e0000 */
[----:B------:R-:W4:Y:S04]  /*f910*/  SHFL.IDX PT, R51, R66, R5, 0x1c1f ;  /* 0x001c1f0542337589 */ /* 0x000f2800000e0000 */
[----:B------:R-:W-:Y:S04]  /*f920*/  SHFL.IDX PT, R4, R81, R10, 0x1c1f ;  /* 0x001c1f0a51047589 */ /* 0x000fe800000e0000 */
[----:B------:R-:W4:Y:S04]  /*f930*/  SHFL.IDX PT, R7, R12, R5, 0x1c1f ;  /* 0x001c1f050c077589 */ /* 0x000f2800000e0000 */
[----:B------:R-:W-:Y:S04]  /*f940*/  SHFL.IDX PT, R53, R53, R10, 0x1c1f ;  /* 0x001c1f0a35357589 */ /* 0x000fe800000e0000 */
[----:B------:R0:W4:Y:S04]  /*f950*/  SHFL.IDX PT, R54, R46, R5, 0x1c1f ;  /* 0x001c1f052e367589 */ /* 0x00012800000e0000 */
[----:B------:R-:W-:Y:S04]  /*f960*/  SHFL.IDX PT, R32, R75, R10, 0x1c1f ;  /* 0x001c1f0a4b207589 */ /* 0x000fe800000e0000 */
[----:B------:R-:W-:Y:S04]  /*f970*/  SHFL.IDX PT, R36, R71, R10, 0x1c1f ;  /* 0x001c1f0a47247589 */ /* 0x000fe800000e0000 */
[----:B------:R-:W-:Y:S04]  /*f980*/  SHFL.IDX PT, R41, R41, R10, 0x1c1f ;  /* 0x001c1f0a29297589 */ /* 0x000fe800000e0000 */
[----:B------:R-:W4:Y:S04]  /*f990*/  SHFL.IDX PT, R13, R13, R5, 0x1c1f ;  /* 0x001c1f050d0d7589 */ /* 0x000f2800000e0000 */
[----:B------:R-:W4:Y:S04]  /*f9a0*/  SHFL.IDX PT, R15, R15, R5, 0x1c1f ;  /* 0x001c1f050f0f7589 */ /* 0x000f2800000e0000 */
[----:B------:R-:W4:Y:S04]  /*f9b0*/  SHFL.IDX PT, R12, R28, R5, 0x1c1f ;  /* 0x001c1f051c0c7589 */ /* 0x000f2800000e0000 */
[----:B------:R-:W-:Y:S04]  /*f9c0*/  SHFL.IDX PT, R37, R73, R10, 0x1c1f ;  /* 0x001c1f0a49257589 */ /* 0x000fe800000e0000 */
[----:B------:R-:W4:Y:S04]  /*f9d0*/  SHFL.IDX PT, R38, R20, R5, 0x1c1f ;  /* 0x001c1f0514267589 */ /* 0x000f2800000e0000 */
[----:B------:R-:W-:Y:S04]  /*f9e0*/  SHFL.IDX PT, R56, R33, R10, 0x1c1f ;  /* 0x001c1f0a21387589 */ /* 0x000fe800000e0000 */
[----:B------:R1:W4:Y:S04]  /*f9f0*/  SHFL.IDX PT, R55, R42, R5, 0x1c1f ;  /* 0x001c1f052a377589 */ /* 0x00032800000e0000 */
[----:B------:R-:W4:Y:S04]  /*fa00*/  SHFL.IDX PT, R8, R77, R10, 0x1c1f ;  /* 0x001c1f0a4d087589 */ /* 0x000f2800000e0000 */
[----:B------:R-:W-:Y:S04]  /*fa10*/  SHFL.IDX PT, R40, R69, R10, 0x1c1f ;  /* 0x001c1f0a45287589 */ /* 0x000fe800000e0000 */
[----:B------:R4:W4:Y:S04]  /*fa20*/  SHFL.IDX PT, R11, R21, R5, 0x1c1f ;  /* 0x001c1f05150b7589 */ /* 0x00092800000e0000 */
[----:B------:R-:W-:Y:S04]  /*fa30*/  SHFL.IDX PT, R57, R57, R10, 0x1c1f ;  /* 0x001c1f0a39397589 */ /* 0x000fe800000e0000 */
[----:B------:R-:W4:Y:S01]  /*fa40*/  SHFL.IDX PT, R58, R58, R5, 0x1c1f ;  /* 0x001c1f053a3a7589 */ /* 0x000f2200000e0000 */
[----:B0-----:R-:W-:-:S02]  /*fa50*/  SEL R46, R48, R47, P0 ;  /* 0x0000002f302e7207 */ /* 0x001fc40000000000 */
[----:B------:R-:W-:Y:S02]  /*fa60*/  SEL R48, R47, R48, P0 ;  /* 0x000000302f307207 */ /* 0x000fe40000000000 */
[----:B-1----:R-:W-:Y:S02]  /*fa70*/  SEL R42, R44, R43, P0 ;  /* 0x0000002b2c2a7207 */ /* 0x002fe40000000000 */
[----:B--2---:R-:W-:Y:S02]  /*fa80*/  SEL R47, R49, R50, P0 ;  /* 0x00000032312f7207 */ /* 0x004fe40000000000 */
[----:B------:R-:W-:Y:S02]  /*fa90*/  SEL R44, R43, R44, P0 ;  /* 0x0000002c2b2c7207 */ /* 0x000fe40000000000 */
[----:B------:R-:W-:Y:S02]  /*faa0*/  SEL R49, R50, R49, P0 ;  /* 0x0000003132317207 */ /* 0x000fe40000000000 */
[----:B---3--:R-:W-:-:S02]  /*fab0*/  SEL R20, R29, R6, P0 ;  /* 0x000000061d147207 */ /* 0x008fc40000000000 */
[----:B------:R-:W-:Y:S02]  /*fac0*/  SEL R28, R6, R29, P0 ;  /* 0x0000001d061c7207 */ /* 0x000fe40000000000 */
[----:B----4-:R-:W-:Y:S02]  /*fad0*/  SEL R43, R45, R14, P0 ;  /* 0x0000000e2d2b7207 */ /* 0x010fe40000000000 */
        /* <DEDUP_REMOVED lines=19> */
[----:B------:R-:W-:Y:S02]  /*fc10*/  F2FP.BF16.F32.PACK_AB R12, R21, R20 ;  /* 0x00000014150c723e */ /* 0x000fe400000010ff */
[----:B------:R-:W-:Y:S02]  /*fc20*/  F2FP.BF16.F32.PACK_AB R13, R43, R42 ;  /* 0x0000002a2b0d723e */ /* 0x000fe400000010ff */
[----:B------:R-:W-:-:S02]  /*fc30*/  F2FP.BF16.F32.PACK_AB R14, R29, R28 ;  /* 0x0000001c1d0e723e */ /* 0x000fc400000010ff */
[----:B------:R-:W-:Y:S02]  /*fc40*/  F2FP.BF16.F32.PACK_AB R15, R45, R44 ;  /* 0x0000002c2d0f723e */ /* 0x000fe400000010ff */
[----:B------:R-:W-:Y:S02]  /*fc50*/  SEL R38, R40, R11, P0 ;  /* 0x0000000b28267207 */ /* 0x000fe40000000000 */
[----:B------:R-:W-:Y:S02]  /*fc60*/  SEL R55, R57, R58, P0 ;  /* 0x0000003a39377207 */ /* 0x000fe40000000000 */
[----:B------:R-:W-:Y:S02]  /*fc70*/  SEL R40, R11, R40, P0 ;  /* 0x000000280b287207 */ /* 0x000fe40000000000 */
[----:B------:R-:W-:Y:S01]  /*fc80*/  SEL R57, R58, R57, P0 ;  /* 0x000000393a397207 */ /* 0x000fe20000000000 */
[----:B------:R0:W-:Y:S01]  /*fc90*/  STSM.16.M88.4 [R63], R12 ;  /* 0x0000000c3f007844 */ /* 0x0001e20000000200 */
        /* <DEDUP_REMOVED lines=8> */
[----:B0-----:R-:W-:Y:S02]  /*fd20*/  F2FP.BF16.F32.PACK_AB R12, R39, R38 ;  /* 0x00000026270c723e */ /* 0x001fe400000010ff */
[----:B------:R-:W-:Y:S02]  /*fd30*/  F2FP.BF16.F32.PACK_AB R13, R55, R54 ;  /* 0x00000036370d723e */ /* 0x000fe400000010ff */
[----:B------:R-:W-:Y:S02]  /*fd40*/  F2FP.BF16.F32.PACK_AB R14, R41, R40 ;  /* 0x00000028290e723e */ /* 0x000fe400000010ff */
[----:B------:R-:W-:Y:S01]  /*fd50*/  F2FP.BF16.F32.PACK_AB R15, R57, R56 ;  /* 0x00000038390f723e */ /* 0x000fe200000010ff */
[----:B------:R0:W-:Y:S04]  /*fd60*/  STSM.16.M88.4 [R24], R4 ;  /* 0x0000000418007844 */ /* 0x0001e80000000200 */
[----:B------:R1:W-:Y:S04]  /*fd70*/  STSM.16.M88.4 [R64], R8 ;  /* 0x0000000840007844 */ /* 0x0003e80000000200 */
[----:B------:R2:W-:Y:S01]  /*fd80*/  STSM.16.M88.4 [R65], R12 ;  /* 0x0000000c41007844 */ /* 0x0005e20000000200 */
[----:B------:R-:W-:Y:S01]  /*fd90*/  BAR.SYNC.DEFER_BLOCKING 0x1, 0x180 ;  /* 0x0046000000007b1d */ /* 0x000fe20000010000 */
[----:B------:R-:W-:-:S04]  /*fda0*/  ISETP.NE.U32.AND P0, PT, RZ, UR4, PT ;  /* 0x00000004ff007c0c */ /* 0x000fc8000bf05070 */
[----:B------:R-:W-:-:S03]  /*fdb0*/  ISETP.NE.AND.EX P0, PT, RZ, UR5, PT, P0 ;  /* 0x00000005ff007c0c */ /* 0x000fc6000bf05300 */
[----:B0-----:R-:W0:Y:S01]  /*fdc0*/  LDC R24, c[0x0][0xbe8] ;  /* 0x0002fa00ff187b82 */ /* 0x001e220000000800 */
[----:B------:R-:W-:Y:S02]  /*fdd0*/  IADD3 R58, P1, R85, UR4, RZ ;  /* 0x00000004553a7c10 */ /* 0x000fe4000ff3e0ff */
[----:B------:R-:W-:Y:S02]  /*fde0*/  MOV R63, RZ ;  /* 0x000000ff003f7202 */ /* 0x000fe40000000f00 */
[----:B------:R-:W-:Y:S02]  /*fdf0*/  IADD3.X R59, R84, UR5, RZ, P1, !PT ;  /* 0x00000005543b7c10 */ /* 0x000fe40008ffe4ff */
[----:B------:R-:W-:Y:S01]  /*fe00*/  ISETP.GT.AND P3, PT, R72, 0x1, PT ;  /* 0x000000014800780c */ /* 0x000fe20003f64270 */
[----:B-1----:R-:W1:Y:S02]  /*fe10*/  LDC.64 R10, c[0x0][0xba8] ;  /* 0x0002ea00ff0a7b82 */ /* 0x002e640000000a00 */
[----:B------:R-:W3:Y:S01]  /*fe20*/  @P0 LDG.E R63, desc[UR40][R58.64] ;  /* 0x000000283a3f0981 */ /* 0x000ee2000c1e1900 */
[----:B--2---:R-:W-:-:S05]  /*fe30*/  IMAD.MOV.U32 R14, RZ, RZ, 0x9b8 ;  /* 0x000009b8ff0e7424 */ /* 0x004fca00078e00ff */
[----:B------:R-:W-:-:S04]  /*fe40*/  SEL R14, R14, 0x978, P3 ;  /* 0x000009780e0e7807 */ /* 0x000fc80001800000 */
[----:B------:R-:W2:Y:S08]  /*fe50*/  LDC.64 R8, c[0x0][R14+0x220] ;  /* 0x000088000e087b82 */ /* 0x000eb00000000a00 */
[----:B------:R-:W4:Y:S01]  /*fe60*/  LDC.64 R12, c[0x0][R14+0x218] ;  /* 0x000086000e0c7b82 */ /* 0x000f220000000a00 */
[----:B------:R-:W-:-:S04]  /*fe70*/  ISETP.NE.U32.AND P1, PT, RZ, UR6, PT ;  /* 0x00000006ff007c0c */ /* 0x000fc8000bf25070 */
[----:B------:R-:W-:-:S03]  /*fe80*/  ISETP.NE.AND.EX P1, PT, RZ, UR7, PT, P1 ;  /* 0x00000007ff007c0c */ /* 0x000fc6000bf25310 */
[----:B------:R-:W4:Y:S01]  /*fe90*/  LDC.64 R4, c[0x0][R14+0x228] ;  /* 0x00008a000e047b82 */ /* 0x000f220000000a00 */
[----:B0-----:R-:W-:-:S07]  /*fea0*/  ISETP.NE.AND P4, PT, R24, 0x1, PT ;  /* 0x000000011800780c */ /* 0x001fce0003f85270 */
[----:B------:R0:W0:Y:S02]  /*feb0*/  LDC.64 R6, c[0x0][R14+0x210] ;  /* 0x000084000e067b82 */ /* 0x0000240000000a00 */
[----:B------:R-:W-:-:S04]  /*fec0*/  @P1 IADD3 R66, P2, R85, UR6, RZ ;  /* 0x0000000655421c10 */ /* 0x000fc8000ff5e0ff */
[----:B------:R-:W-:Y:S02]  /*fed0*/  @P1 IADD3.X R67, R84, UR7, RZ, P2, !PT ;  /* 0x0000000754431c10 */ /* 0x000fe400097fe4ff */
[----:B------:R-:W-:Y:S01]  /*fee0*/  ISETP.NE.U32.AND P2, PT, RZ, UR4, PT ;  /* 0x00000004ff007c0c */ /* 0x000fe2000bf45070 */
[----:B------:R-:W0:Y:S03]  /*fef0*/  @P4 LDC R64, c[0x0][0xbec] ;  /* 0x0002fb00ff404b82 */ /* 0x000e260000000800 */
[----:B------:R-:W-:-:S05]  /*ff00*/  ISETP.NE.AND.EX P2, PT, RZ, UR5, PT, P2 ;  /* 0x00000005ff007c0c */ /* 0x000fca000bf45320 */
[----:B------:R-:W0:Y:S01]  /*ff10*/  @P4 LDC R75, c[0x0][0xbf0] ;  /* 0x0002fc00ff4b4b82 */ /* 0x000e220000000800 */
[----:B------:R-:W-:Y:S02]  /*ff20*/  SEL R65, R83, RZ, !P2 ;  /* 0x000000ff53417207 */ /* 0x000fe40005000000 */
[----:B------:R-:W-:-:S03]  /*ff30*/  SEL R15, R82, RZ, !P2 ;  /* 0x000000ff520f7207 */ /* 0x000fc60005000000 */
[----:B--2---:R-:W-:Y:S01]  /*ff40*/  IMAD R9, R9, R65, RZ ;  /* 0x0000004109097224 */ /* 0x004fe200078e02ff */
[----:B------:R-:W-:Y:S01]  /*ff50*/  ULDC UR6, c[0x0][0xa88] ;  /* 0x0002a20000067ab9 */ /* 0x000fe20000000800 */
[----:B-1----:R-:W1:Y:S02]  /*ff60*/  @!P3 LDC R10, c[0x0][0xb50] ;  /* 0x0002d400ff0abb82 */ /* 0x002e640000000800 */
[C---:B------:R-:W-:Y:S02]  /*ff70*/  IMAD R73, R8.reuse, R15, R9 ;  /* 0x0000000f08497224 */ /* 0x040fe400078e0209 */
[----:B------:R-:W-:-:S04]  /*ff80*/  IMAD.WIDE.U32 R8, R8, R65, RZ ;  /* 0x0000004108087225 */ /* 0x000fc800078e00ff */
[-C--:B----4-:R-:W-:Y:S01]  /*ff90*/  IMAD R71, R13, R22.reuse, RZ ;  /* 0x000000160d477224 */ /* 0x090fe200078e02ff */
[----:B------:R-:W2:Y:S01]  /*ffa0*/  @!P3 LDC R11, c[0x0][0xb54] ;  /* 0x0002d500ff0bbb82 */ /* 0x000ea20000000800 */
[----:B------:R-:W-:-:S04]  /*ffb0*/  IMAD.WIDE.U32 R12, R12, R22, RZ ;  /* 0x000000160c0c7225 */ /* 0x000fc800078e00ff */
[----:B------:R-:W-:Y:S02]  /*ffc0*/  IMAD.U32 R69, RZ, RZ, UR6 ;  /* 0x00000006ff457e24 */ /* 0x000fe4000f8e00ff */
[----:B------:R-:W-:Y:S02]  /*ffd0*/  IMAD R15, R76, 0xc0, R80 ;  /* 0x000000c04c0f7824 */ /* 0x000fe400078e0250 */
[----:B------:R-:W-:Y:S02]  /*ffe0*/  IMAD.IADD R73, R9, 0x1, R73 ;  /* 0x0000000109497824 */ /* 0x000fe400078e0249 */
[----:B------:R4:W5:Y:S01]  /*fff0*/  @P1 LDG.E R69, desc[UR40][R66.64] ;  /* 0x0000002842451981 */ /* 0x000962000c1e1900 */
[----:B------:R-:W-:Y:S02]  /*10000*/  IMAD.MOV.U32 R9, RZ, RZ, R15 ;  /* 0x000000ffff097224 */ /* 0x000fe400078e000f */
[----:B------:R-:W-:Y:S01]  /*10010*/  IMAD.IADD R71, R13, 0x1, R71 ;  /* 0x000000010d477824 */ /* 0x000fe200078e0247 */
[----:B----4-:R-:W-:-:S05]  /*10020*/  SEL R67, R74, RZ, P3 ;  /* 0x000000ff4a437207 */ /* 0x010fca0001800000 */
[-C--:B------:R-:W-:Y:S02]  /*10030*/  IMAD R13, R5, R67.reuse, RZ ;  /* 0x00000043050d7224 */ /* 0x080fe400078e02ff */
[----:B------:R-:W-:-:S04]  /*10040*/  IMAD.WIDE.U32 R4, R4, R67, RZ ;  /* 0x0000004304047225 */ /* 0x000fc800078e00ff */
[----:B------:R-:W-:Y:S01]  /*10050*/  IMAD.IADD R13, R5, 0x1, R13 ;  /* 0x00000001050d7824 */ /* 0x000fe200078e020d */
[--C-:B---3--:R-:W-:Y:S01]  /*10060*/  IADD3 R12, P2, P5, R8, R12, R63.reuse ;  /* 0x0000000c080c7210 */ /* 0x108fe20007d5e03f */
[----:B0-----:R-:W-:Y:S01]  /*10070*/  @P4 IMAD.HI.U32 R8, R15, R64, RZ ;  /* 0x000000400f084227 */ /* 0x001fe200078e00ff */
[----:B------:R-:W-:-:S04]  /*10080*/  SHF.R.S32.HI R64, RZ, 0x1f, R63 ;  /* 0x0000001fff407819 */ /* 0x000fc8000001143f */
[----:B------:R-:W-:-:S04]  /*10090*/  @P4 SHF.R.U32.HI R9, RZ, R75, R8 ;  /* 0x0000004bff094219 */ /* 0x000fc80000011608 */
[----:B------:R-:W-:Y:S02]  /*100a0*/  IADD3 R14, -R9, RZ, RZ ;  /* 0x000000ff090e7210 */ /* 0x000fe40007ffe1ff */
[----:B------:R-:W-:Y:S02]  /*100b0*/  IADD3.X R8, R73, R71, R64, P2, P5 ;  /* 0x0000004749087210 */ /* 0x000fe400017ea440 */
[----:B------:R-:W-:Y:S02]  /*100c0*/  IADD3 R4, P2, P5, R9, R12, R4 ;  /* 0x0000000c09047210 */ /* 0x000fe40007d5e004 */
[----:B------:R-:W-:Y:S01]  /*100d0*/  SHF.R.S32.HI R5, RZ, 0x1f, R9 ;  /* 0x0000001fff057819 */ /* 0x000fe20000011409 */
[----:B------:R-:W-:-:S03]  /*100e0*/  IMAD R9, R24, R14, R15 ;  /* 0x0000000e18097224 */ /* 0x000fc600078e020f */
[----:B------:R-:W-:Y:S01]  /*100f0*/  IADD3.X R5, R5, R8, R13, P2, P5 ;  /* 0x0000000805057210 */ /* 0x000fe200017ea40d */
[-C--:B------:R-:W-:Y:S01]  /*10100*/  IMAD R7, R7, R9.reuse, RZ ;  /* 0x0000000907077224 */ /* 0x080fe200078e02ff */
[----:B------:R-:W-:Y:S01]  /*10110*/  SHF.R.S32.HI R13, RZ, 0x1f, R9 ;  /* 0x0000001fff0d7819 */ /* 0x000fe20000011409 */
[----:B------:R-:W-:-:S04]  /*10120*/  IMAD.WIDE.U32 R4, R6, R9, R4 ;  /* 0x0000000906047225 */ /* 0x000fc800078e0004 */
[----:B------:R-:W-:Y:S01]  /*10130*/  IMAD R7, R6, R13, R7 ;  /* 0x0000000d06077224 */ /* 0x000fe200078e0207 */
[----:B-1----:R-:W-:-:S03]  /*10140*/  LEA R10, P2, R4, R10, 0x2 ;  /* 0x0000000a040a7211 */ /* 0x002fc600078410ff */
[----:B------:R-:W-:-:S05]  /*10150*/  IMAD.IADD R5, R5, 0x1, R7 ;  /* 0x0000000105057824 */ /* 0x000fca00078e0207 */
[----:B--2---:R-:W-:Y:S01]  /*10160*/  LEA.HI.X R11, R4, R11, R5, 0x2, P2 ;  /* 0x0000000b040b7211 */ /* 0x004fe200010f1405 */
[----:B------:R-:W-:Y:S06]  /*10170*/  @P1 BRA `(.L_x_516) ;  /* 0x0000000000101947 */ /* 0x000fec0003800000 */
[----:B------:R-:W-:Y:S05]  /*10180*/  @!P0 BRA `(.L_x_516) ;  /* 0x00000000000c8947 */ /* 0x000fea0003800000 */
[----:B------:R-:W2:Y:S04]  /*10190*/  LDG.E R4, desc[UR40][R58.64] ;  /* 0x000000283a047981 */ /* 0x000ea8000c1e1900 */
[----:B-----5:R-:W2:Y:S02]  /*101a0*/  LDG.E R69, desc[UR40][R58.64+0x4] ;  /* 0x000004283a457981 */ /* 0x020ea4000c1e1900 */
[----:B--2---:R-:W-:-:S07]  /*101b0*/  IMAD.IADD R69, R69, 0x1, -R4 ;  /* 0x0000000145457824 */ /* 0x004fce00078e0a04 */
.L_x_516:
        /* <DEDUP_REMOVED lines=11> */
[----:B------:R-:W-:-:S05]  /*10270*/  IMAD.IADD R8, R12, 0x1, -R8 ;  /* 0x000000010c087824 */ /* 0x000fca00078e0a08 */
[----:B------:R-:W-:Y:S01]  /*10280*/  LOP3.LUT P0, RZ, R8, 0x3, RZ, 0xc0, !PT ;  /* 0x0000000308ff7812 */ /* 0x000fe2000780c0ff */
[----:B--2---:R-:W-:-:S05]  /*10290*/  IMAD R13, R76, 0xc0, R9 ;  /* 0x000000c04c0d7824 */ /* 0x004fca00078e0209 */
[C---:B------:R-:W-:Y:S02]  /*102a0*/  IADD3 R9, R13.reuse, 0x8, RZ ;  /* 0x000000080d097810 */ /* 0x040fe40007ffe0ff */
[-C--:B------:R-:W-:Y:S02]  /*102b0*/  ISETP.GE.OR P1, PT, R13, R58.reuse, P0 ;  /* 0x0000003a0d00720c */ /* 0x080fe40000726670 */
[----:B------:R-:W-:-:S11]  /*102c0*/  ISETP.GE.OR P0, PT, R9, R58, P0 ;  /* 0x0000003a0900720c */ /* 0x000fd60000706670 */
[----:B0-----:R0:W-:Y:S04]  /*102d0*/  @!P1 ST.E desc[UR40][R4.64], R60 ;  /* 0x0000003c04009985 */ /* 0x0011e8000c101928 */
[----:B------:R0:W-:Y:S01]  /*102e0*/  @!P0 ST.E desc[UR40][R6.64], R0 ;  /* 0x0000000006008985 */ /* 0x0001e2000c101928 */
[----:B------:R-:W-:Y:S05]  /*102f0*/  @P3 BRA `(.L_x_517) ;  /* 0x0000000400ac3947 */ /* 0x000fea0003800000 */
[----:B------:R-:W-:Y:S01]  /*10300*/  SHF.R.S32.HI R59, RZ, 0x1f, R78 ;  /* 0x0000001fff3b7819 */ /* 0x000fe2000001144e */
[----:B------:R-:W1:Y:S01]  /*10310*/  @P4 LDC R33, c[0x0][0xbec] ;  /* 0x0002fb00ff214b82 */ /* 0x000e620000000800 */
[----:B------:R-:W-:Y:S02]  /*10320*/  ULDC.64 UR4, c[0x0][0xaa0] ;  /* 0x0002a80000047ab9 */ /* 0x000fe40000000a00 */
[----:B------:R-:W-:-:S04]  /*10330*/  LEA.HI R59, R59, R78, RZ, 0x3 ;  /* 0x0000004e3b3b7211 */ /* 0x000fc800078f18ff */
[----:B------:R-:W-:Y:S01]  /*10340*/  SHF.R.S32.HI R59, RZ, 0x3, R59 ;  /* 0x00000003ff3b7819 */ /* 0x000fe2000001143b */
[----:B------:R-:W2:Y:S04]  /*10350*/  @P4 LDC R35, c[0x0][0xbf0] ;  /* 0x0002fc00ff234b82 */ /* 0x000ea80000000800 */
[----:B0-----:R-:W-:-:S04]  /*10360*/  IMAD R5, R59, 0x40, R61 ;  /* 0x000000403b057824 */ /* 0x001fc800078e023d */
[----:B------:R-:W-:-:S03]  /*10370*/  IMAD.WIDE R2, R5, 0x2, R2 ;  /* 0x0000000205027825 */ /* 0x000fc600078e0202 */
[C---:B------:R-:W-:Y:S02]  /*10380*/  IADD3 R13, P0, R2.reuse, 0x1800, RZ ;  /* 0x00001800020d7810 */ /* 0x040fe40007f1e0ff */
[C---:B------:R-:W-:Y:S02]  /*10390*/  IADD3 R29, P1, R2.reuse, 0x3000, RZ ;  /* 0x00003000021d7810 */ /* 0x040fe40007f3e0ff */
[----:B------:R-:W-:Y:S02]  /*103a0*/  LOP3.LUT R9, R2, 0x380, RZ, 0xc0, !PT ;  /* 0x0000038002097812 */ /* 0x000fe400078ec0ff */
        /* <DEDUP_REMOVED lines=14> */
[----:B------:R-:W-:Y:S01]  /*10490*/  IADD3 R7, P0, R2, 0x4800, RZ ;  /* 0x0000480002077810 */ /* 0x000fe20007f1e0ff */
[----:B------:R-:W-:-:S03]  /*104a0*/  IMAD R64, R64, UR4, RZ ;  /* 0x0000000440407c24 */ /* 0x000fc6000f8e02ff */
[----:B------:R-:W-:Y:S01]  /*104b0*/  LOP3.LUT R0, R7, 0x380, RZ, 0xc0, !PT ;  /* 0x0000038007007812 */ /* 0x000fe200078ec0ff */
[----:B------:R-:W-:Y:S02]  /*104c0*/  IMAD.X R5, RZ, RZ, R3, P0 ;  /* 0x000000ffff057224 */ /* 0x000fe400000e0603 */
[C---:B------:R-:W-:Y:S01]  /*104d0*/  IMAD R21, R63.reuse, UR5, R64 ;  /* 0x000000053f157c24 */ /* 0x040fe2000f8e0240 */
[----:B------:R-:W-:Y:S01]  /*104e0*/  SHF.R.U64 R0, R0, 0x3, RZ ;  /* 0x0000000300007819 */ /* 0x000fe200000012ff */
[----:B------:R-:W-:Y:S01]  /*104f0*/  IMAD.WIDE.U32 R2, R63, UR4, RZ ;  /* 0x000000043f027c25 */ /* 0x000fe2000f8e00ff */
[----:B------:R-:W-:Y:S02]  /*10500*/  ULDC.64 UR4, c[0x0][0xae8] ;  /* 0x0002ba0000047ab9 */ /* 0x000fe40000000a00 */
[----:B------:R-:W-:Y:S01]  /*10510*/  LOP3.LUT R4, R0, R7, RZ, 0x3c, !PT ;  /* 0x0000000700047212 */ /* 0x000fe200078e3cff */
[----:B------:R-:W-:Y:S01]  /*10520*/  IMAD R0, R70, 0x30, R59 ;  /* 0x0000003046007824 */ /* 0x000fe200078e023b */
[----:B------:R-:W-:-:S03]  /*10530*/  IADD3 R3, R3, R21, RZ ;  /* 0x0000001503037210 */ /* 0x000fc60007ffe0ff */
[----:B------:R-:W-:Y:S01]  /*10540*/  IMAD R32, R76, 0xc0, R0 ;  /* 0x000000c04c207824 */ /* 0x000fe200078e0200 */
[----:B------:R-:W-:Y:S01]  /*10550*/  SHF.R.S32.HI R20, RZ, 0x1f, R65 ;  /* 0x0000001fff147819 */ /* 0x000fe20000011441 */
[----:B------:R-:W-:Y:S01]  /*10560*/  IMAD.WIDE.U32 R2, R22, UR4, R2 ;  /* 0x0000000416027c25 */ /* 0x000fe2000f8e0002 */
[----:B------:R-:W5:Y:S03]  /*10570*/  LD.E.128 R4, desc[UR40][R4.64] ;  /* 0x0000002804047980 */ /* 0x000f66000c101d00 */
[----:B-1----:R-:W-:Y:S01]  /*10580*/  @P4 IMAD.HI.U32 R0, R32, R33, RZ ;  /* 0x0000002120004227 */ /* 0x002fe200078e00ff */
[----:B------:R-:W-:Y:S01]  /*10590*/  @!PT LDS RZ, [RZ] ;  /* 0x00000000fffff984 */ /* 0x000fe20000000800 */
[----:B------:R-:W-:Y:S01]  /*105a0*/  @!PT LDS RZ, [RZ] ;  /* 0x00000000fffff984 */ /* 0x000fe20000000800 */
[----:B------:R-:W-:Y:S01]  /*105b0*/  @!PT LDS RZ, [RZ] ;  /* 0x00000000fffff984 */ /* 0x000fe20000000800 */
[----:B------:R-:W-:Y:S01]  /*105c0*/  @!PT LDS RZ, [RZ] ;  /* 0x00000000fffff984 */ /* 0x000fe20000000800 */
[----:B------:R0:W-:Y:S06]  /*105d0*/  MEMBAR.ALL.CTA ;  /* 0x0000000000007992 */ /* 0x0001ec0000008000 */
[----:B0-----:R-:W0:Y:S01]  /*105e0*/  FENCE.VIEW.ASYNC.S ;  /* 0x00000000000073c6 */ /* 0x001e220000000000 */
[----:B------:R-:W-:Y:S01]  /*105f0*/  IMAD R3, R22, UR5, R3 ;  /* 0x0000000516037c24 */ /* 0x000fe2000f8e0203 */
[----:B------:R-:W-:Y:S01]  /*10600*/  ULDC.64 UR4, c[0x0][0xaf0] ;  /* 0x0002bc0000047ab9 */ /* 0x000fe20000000a00 */
[----:B------:R-:W-:Y:S01]  /*10610*/  IMAD.MOV.U32 R21, RZ, RZ, R32 ;  /* 0x000000ffff157224 */ /* 0x000fe200078e0020 */
[----:B--2---:R-:W-:Y:S01]  /*10620*/  @P4 SHF.R.U32.HI R21, RZ, R35, R0 ;  /* 0x00000023ff154219 */ /* 0x004fe20000011600 */
[----:B------:R-:W-:-:S02]  /*10630*/  IMAD R20, R20, UR4, RZ ;  /* 0x0000000414147c24 */ /* 0x000fc4000f8e02ff */
[----:B------:R-:W-:Y:S01]  /*10640*/  IMAD.WIDE.U32 R2, R65, UR4, R2 ;  /* 0x0000000441027c25 */ /* 0x000fe2000f8e0002 */
[----:B------:R-:W-:-:S03]  /*10650*/  SHF.R.S32.HI R0, RZ, 0x1f, R21 ;  /* 0x0000001fff007819 */ /* 0x000fc60000011415 */
[----:B------:R-:W-:Y:S01]  /*10660*/  IMAD R33, R65, UR5, R20 ;  /* 0x0000000541217c24 */ /* 0x000fe2000f8e0214 */
[----:B------:R-:W-:Y:S01]  /*10670*/  ULDC.64 UR4, c[0x0][0xae0] ;  /* 0x0002b80000047ab9 */ /* 0x000fe20000000a00 */
[----:B------:R-:W-:Y:S02]  /*10680*/  IMAD.MOV R35, RZ, RZ, -R21 ;  /* 0x000000ffff237224 */ /* 0x000fe400078e0a15 */
[----:B------:R-:W-:Y:S02]  /*10690*/  IMAD.IADD R3, R3, 0x1, R33 ;  /* 0x0000000103037824 */ /* 0x000fe400078e0221 */
[----:B------:R-:W-:Y:S02]  /*106a0*/  IMAD R0, R0, UR4, RZ ;  /* 0x0000000400007c24 */ /* 0x000fe4000f8e02ff */
[----:B------:R-:W-:Y:S02]  /*106b0*/  IMAD R33, R24, R35, R32 ;  /* 0x0000002318217224 */ /* 0x000fe400078e0220 */
[----:B------:R-:W-:-:S02]  /*106c0*/  IMAD R35, R21, UR5, R0 ;  /* 0x0000000515237c24 */ /* 0x000fc4000f8e0200 */
[----:B------:R-:W-:Y:S01]  /*106d0*/  IMAD.WIDE.U32 R2, R21, UR4, R2 ;  /* 0x0000000415027c25 */ /* 0x000fe2000f8e0002 */
[----:B------:R-:W-:Y:S01]  /*106e0*/  SHF.R.S32.HI R0, RZ, 0x1f, R33 ;  /* 0x0000001fff007819 */ /* 0x000fe20000011421 */
[----:B------:R-:W-:Y:S02]  /*106f0*/  ULDC.64 UR4, c[0x0][0xad8] ;  /* 0x0002b60000047ab9 */ /* 0x000fe40000000a00 */
[----:B------:R-:W-:Y:S02]  /*10700*/  IMAD.IADD R3, R3, 0x1, R35 ;  /* 0x0000000103037824 */ /* 0x000fe400078e0223 */
[----:B------:R-:W-:Y:S02]  /*10710*/  IMAD R0, R0, UR4, RZ ;  /* 0x0000000400007c24 */ /* 0x000fe4000f8e02ff */
[----:B------:R-:W-:-:S04]  /*10720*/  IMAD.WIDE.U32 R2, R33, UR4, R2 ;  /* 0x0000000421027c25 */ /* 0x000fc8000f8e0002 */
[----:B------:R-:W-:Y:S01]  /*10730*/  IMAD R21, R33, UR5, R0 ;  /* 0x0000000521157c24 */ /* 0x000fe2000f8e0200 */
[----:B------:R-:W-:Y:S01]  /*10740*/  ULDC.64 UR4, c[0x0][0xa80] ;  /* 0x0002a00000047ab9 */ /* 0x000fe20000000a00 */
[----:B------:R-:W-:Y:S01]  /*10750*/  IMAD R35, R76, 0xc0, R59 ;  /* 0x000000c04c237824 */ /* 0x000fe200078e023b */
[C---:B------:R-:W-:Y:S01]  /*10760*/  LEA R22, P0, R2.reuse, UR4, 0x1 ;  /* 0x0000000402167c11 */ /* 0x040fe2000f8008ff */
[----:B------:R-:W-:Y:S01]  /*10770*/  IMAD.IADD R3, R3, 0x1, R21 ;  /* 0x0000000103037824 */ /* 0x000fe200078e0215 */
[----:B------:R-:W-:Y:S01]  /*10780*/  ULDC UR4, c[0x0][0xac8] ;  /* 0x0002b20000047ab9 */ /* 0x000fe20000000800 */
[----:B------:R-:W-:Y:S02]  /*10790*/  VIADD R21, R35, 0x60 ;  /* 0x0000006023157836 */ /* 0x000fe40000000000 */
[----:B0-----:R-:W0:Y:S01]  /*107a0*/  SHFL.IDX PT, R20, R22, 0x1, 0x181f ;  /* 0x00381f0016147f89 */ /* 0x001e2200000e0000 */
[----:B------:R-:W-:Y:S01]  /*107b0*/  LEA.HI.X R24, R2, UR5, R3, 0x1, P0 ;  /* 0x0000000502187c11 */ /* 0x000fe200080f0c03 */
[----:B------:R-:W-:Y:S01]  /*107c0*/  VIADD R0, R18, 0x13220 ;  /* 0x0001322012007836 */ /* 0x000fe20000000000 */
        /* <DEDUP_REMOVED lines=8> */
[----:B------:R-:W2:Y:S01]  /*10850*/  SHFL.IDX PT, R33, R24, RZ, 0x181f ;  /* 0x00181fff18217589 */ /* 0x000ea200000e0000 */
[----:B------:R-:W-:Y:S02]  /*10860*/  PRMT R0, RZ, 0x654, R0 ;  /* 0x00000654ff007816 */ /* 0x000fe40000000000 */
[----:B------:R-:W-:Y:S01]  /*10870*/  ISETP.GE.OR P0, PT, R35, R58, P0 ;  /* 0x0000003a2300720c */ /* 0x000fe20000706670 */
[----:B------:R-:W2:Y:S01]  /*10880*/  SHFL.IDX PT, R34, R24, 0x1, 0x181f ;  /* 0x00381f0018227f89 */ /* 0x000ea200000e0000 */
[----:B------:R1:W-:Y:S03]  /*10890*/  SYNCS.ARRIVE.TRANS64.RED.A1T0 RZ, [R0+URZ], RZ ;  /* 0x000000ff00ff79a7 */ /* 0x0003e6000810043f */
        /* <DEDUP_REMOVED lines=17> */
.L_x_517:
[----:B0-----:R-:W0:Y:S01]  /*109b0*/  @P4 LDC R4, c[0x0][0xbec] ;  /* 0x0002fb00ff044b82 */ /* 0x001e220000000800 */
[----:B------:R-:W-:Y:S01]  /*109c0*/  ULDC.64 UR4, c[0x0][0xb08] ;  /* 0x0002c20000047ab9 */ /* 0x000fe20000000a00 */
[----:B------:R-:W2:Y:S01]  /*109d0*/  LDL R71, [R1+0x5c] ;  /* 0x00005c0001477983 */ /* 0x000ea20000100800 */
[----:B------:R-:W-:Y:S01]  /*109e0*/  IMAD R64, R64, UR4, RZ ;  /* 0x0000000440407c24 */ /* 0x000fe2000f8e02ff */
[----:B------:R-:W-:Y:S01]  /*109f0*/  SHF.R.S32.HI R0, RZ, 0x1f, R65 ;  /* 0x0000001fff007819 */ /* 0x000fe20000011441 */
[C---:B------:R-:W-:Y:S01]  /*10a00*/  IMAD.WIDE.U32 R2, R63.reuse, UR4, RZ ;  /* 0x000000043f027c25 */ /* 0x040fe2000f8e00ff */
[----:B------:R-:W3:Y:S01]  /*10a10*/  LDL R70, [R1+0x58] ;  /* 0x0000580001467983 */ /* 0x000ee20000100800 */
[----:B------:R-:W-:Y:S01]  /*10a20*/  ULDC.64 UR6, c[0x0][0xb30] ;  /* 0x0002cc0000067ab9 */ /* 0x000fe20000000a00 */
[----:B------:R-:W1:Y:S01]  /*10a30*/  @P4 LDC R11, c[0x0][0xbf0] ;  /* 0x0002fc00ff0b4b82 */ /* 0x000e620000000800 */
[----:B------:R-:W-:Y:S01]  /*10a40*/  IMAD R63, R63, UR5, R64 ;  /* 0x000000053f3f7c24 */ /* 0x000fe2000f8e0240 */
[----:B------:R-:W-:Y:S01]  /*10a50*/  ULDC.64 UR4, c[0x0][0xb38] ;  /* 0x0002ce0000047ab9 */ /* 0x000fe20000000a00 */
[----:B------:R-:W-:Y:S01]  /*10a60*/  IMAD.MOV.U32 R5, RZ, RZ, R15 ;  /* 0x000000ffff057224 */ /* 0x000fe200078e000f */
[----:B------:R4:W5:Y:S01]  /*10a70*/  LDL R69, [R1+0x88] ;  /* 0x0000880001457983 */ /* 0x0009620000100800 */
[----:B------:R-:W-:-:S03]  /*10a80*/  IMAD.IADD R3, R3, 0x1, R63 ;  /* 0x0000000103037824 */ /* 0x000fc600078e023f */
[----:B------:R4:W5:Y:S01]  /*10a90*/  LDL R68, [R1+0x70] ;  /* 0x0000700001447983 */ /* 0x0009620000100800 */
[----:B------:R-:W-:-:S03]  /*10aa0*/  IMAD.WIDE.U32 R2, R22, UR4, R2 ;  /* 0x0000000416027c25 */ /* 0x000fc6000f8e0002 */
[----:B------:R4:W5:Y:S01]  /*10ab0*/  LDL R67, [R1+0x84] ;  /* 0x0000840001437983 */ /* 0x0009620000100800 */
[----:B------:R-:W-:Y:S01]  /*10ac0*/  IMAD R3, R22, UR5, R3 ;  /* 0x0000000516037c24 */ /* 0x000fe2000f8e0203 */
[----:B------:R-:W-:Y:S02]  /*10ad0*/  ULDC.64 UR4, c[0x0][0xb40] ;  /* 0x0002d00000047ab9 */ /* 0x000fe40000000a00 */
[----:B------:R-:W-:Y:S01]  /*10ae0*/  IMAD R0, R0, UR4, RZ ;  /* 0x0000000400007c24 */ /* 0x000fe2000f8e02ff */
[----:B------:R4:W5:Y:S01]  /*10af0*/  LDL R66, [R1+0x6c] ;  /* 0x00006c0001427983 */ /* 0x0009620000100800 */
[----:B0-----:R-:W-:-:S03]  /*10b00*/  @P4 IMAD.HI.U32 R4, R15, R4, RZ ;  /* 0x000000040f044227 */ /* 0x001fc600078e00ff */
[----:B------:R4:W5:Y:S01]  /*10b10*/  LDL R64, [R1+0x68] ;  /* 0x0000680001407983 */ /* 0x0009620000100800 */
[C---:B------:R-:W-:Y:S02]  /*10b20*/  IMAD R7, R65.reuse, UR5, R0 ;  /* 0x0000000541077c24 */ /* 0x040fe4000f8e0200 */
[----:B------:R-:W-:Y:S01]  /*10b30*/  IMAD.WIDE.U32 R2, R65, UR4, R2 ;  /* 0x0000000441027c25 */ /* 0x000fe2000f8e0002 */
[----:B-1----:R-:W-:Y:S01]  /*10b40*/  @P4 SHF.R.U32.HI R5, RZ, R11, R4 ;  /* 0x0000000bff054219 */ /* 0x002fe20000011604 */
[----:B------:R4:W5:Y:S01]  /*10b50*/  LDL R65, [R1+0x80] ;  /* 0x0000800001417983 */ /* 0x0009620000100800 */
[----:B------:R-:W-:Y:S02]  /*10b60*/  ULDC.64 UR4, c[0x0][0xb48] ;  /* 0x0002d20000047ab9 */ /* 0x000fe40000000a00 */
[----:B------:R-:W-:Y:S01]  /*10b70*/  IADD3 R3, R3, R7, RZ ;  /* 0x0000000703037210 */ /* 0x000fe20007ffe0ff */
[--C-:B------:R-:W-:Y:S01]  /*10b80*/  IMAD.MOV R7, RZ, RZ, -R5.reuse ;  /* 0x000000ffff077224 */ /* 0x100fe200078e0a05 */
[----:B------:R4:W5:Y:S01]  /*10b90*/  LDL R63, [R1+0x7c] ;  /* 0x00007c00013f7983 */ /* 0x0009620000100800 */
[----:B------:R-:W-:-:S02]  /*10ba0*/  SHF.R.S32.HI R0, RZ, 0x1f, R5 ;  /* 0x0000001fff007819 */ /* 0x000fc40000011405 */
[----:B------:R-:W-:Y:S01]  /*10bb0*/  IMAD R7, R24, R7, R15 ;  /* 0x0000000718077224 */ /* 0x000fe200078e020f */
[----:B------:R4:W5:Y:S01]  /*10bc0*/  LDL R62, [R1+0x64] ;  /* 0x00006400013e7983 */ /* 0x0009620000100800 */
[----:B------:R-:W-:-:S03]  /*10bd0*/  IMAD.WIDE.U32 R2, R74, UR4, R2 ;  /* 0x000000044a027c25 */ /* 0x000fc6000f8e0002 */
[----:B------:R4:W5:Y:S01]  /*10be0*/  LDL R60, [R1+0x78] ;  /* 0x00007800013c7983 */ /* 0x0009620000100800 */
[----:B------:R-:W-:Y:S02]  /*10bf0*/  IMAD R0, R0, UR6, RZ ;  /* 0x0000000600007c24 */ /* 0x000fe4000f8e02ff */
[----:B------:R-:W-:Y:S01]  /*10c00*/  IMAD R3, R74, UR5, R3 ;  /* 0x000000054a037c24 */ /* 0x000fe2000f8e0203 */
[----:B------:R4:W5:Y:S01]  /*10c10*/  LDL R24, [R1+0x60] ;  /* 0x0000600001187983 */ /* 0x0009620000100800 */
[C---:B------:R-:W-:Y:S01]  /*10c20*/  IMAD R11, R5.reuse, UR7, R0 ;  /* 0x00000007050b7c24 */ /* 0x040fe2000f8e0200 */
[----:B------:R-:W-:Y:S01]  /*10c30*/  SHF.R.S32.HI R0, RZ, 0x1f, R7 ;  /* 0x0000001fff007819 */ /* 0x000fe20000011407 */
[----:B------:R-:W-:Y:S01]  /*10c40*/  IMAD.WIDE.U32 R2, R5, UR6, R2 ;  /* 0x0000000605027c25 */ /* 0x000fe2000f8e0002 */
[----:B------:R-:W-:-:S03]  /*10c50*/  ULDC.64 UR4, c[0x0][0xb28] ;  /* 0x0002ca0000047ab9 */ /* 0x000fc60000000a00 */
[----:B------:R-:W-:Y:S02]  /*10c60*/  IMAD R0, R0, UR4, RZ ;  /* 0x0000000400007c24 */ /* 0x000fe4000f8e02ff */
[----:B------:R-:W-:Y:S02]  /*10c70*/  IMAD.IADD R3, R3, 0x1, R11 ;  /* 0x0000000103037824 */ /* 0x000fe400078e020b */
[C---:B------:R-:W-:Y:S02]  /*10c80*/  IMAD R5, R7.reuse, UR5, R0 ;  /* 0x0000000507057c24 */ /* 0x040fe4000f8e0200 */
[----:B------:R-:W-:Y:S01]  /*10c90*/  IMAD.WIDE.U32 R2, R7, UR4, R2 ;  /* 0x0000000407027c25 */ /* 0x000fe2000f8e0002 */
[----:B------:R-:W-:Y:S01]  /*10ca0*/  ISETP.GE.AND P0, PT, R13, R58, PT ;  /* 0x0000003a0d00720c */ /* 0x000fe20003f06270 */
[----:B------:R-:W-:Y:S02]  /*10cb0*/  ULDC.64 UR4, c[0x0][0xb00] ;  /* 0x0002c00000047ab9 */ /* 0x000fe40000000a00 */
[----:B------:R-:W-:Y:S01]  /*10cc0*/  VIADD R4, R18, 0x13220 ;  /* 0x0001322012047836 */ /* 0x000fe20000000000 */
[----:B------:R-:W-:Y:S01]  /*10cd0*/  LEA R0, P1, R2, UR4, 0x2 ;  /* 0x0000000402007c11 */ /* 0x000fe2000f8210ff */
[----:B------:R-:W-:-:S03]  /*10ce0*/  IMAD.IADD R3, R3, 0x1, R5 ;  /* 0x0000000103037824 */ /* 0x000fc600078e0205 */
[----:B------:R-:W-:Y:S02]  /*10cf0*/  PRMT R4, RZ, 0x654, R4 ;  /* 0x00000654ff047816 */ /* 0x000fe40000000004 */
[----:B------:R-:W-:Y:S01]  /*10d00*/  LEA.HI.X R8, R2, UR5, R3, 0x2, P1 ;  /* 0x0000000502087c11 */ /* 0x000fe200088f1403 */
[----:B------:R-:W-:Y:S01]  /*10d10*/  BSSY B1, `(.L_x_519) ;  /* 0x0000028000017945 */ /* 0x000fe20003800000 */
[----:B------:R0:W-:Y:S03]  /*10d20*/  SYNCS.ARRIVE.TRANS64.RED.A1T0 RZ, [R4+URZ], RZ ;  /* 0x000000ff04ff79a7 */ /* 0x0001e6000810043f */
[----:B------:R4:W1:Y:S04]  /*10d30*/  SHFL.IDX PT, R5, R8, RZ, 0x1c1f ;  /* 0x001c1fff08057589 */ /* 0x00086800000e0000 */
[----:B0-----:R4:W0:Y:S01]  /*10d40*/  SHFL.IDX PT, R4, R0, RZ, 0x1c1f ;  /* 0x001c1fff00047589 */ /* 0x00182200000e0000 */
[----:B--2---:R-:W-:Y:S01]  /*10d50*/  VIADD R59, R71, 0x8 ;  /* 0x00000008473b7836 */ /* 0x004fe20000000000 */
[----:B---3--:R-:W-:-:S04]  /*10d60*/  SHF.R.S32.HI R61, RZ, 0x1f, R70 ;  /* 0x0000001fff3d7819 */ /* 0x008fc80000011446 */
[----:B------:R-:W-:Y:S01]  /*10d70*/  SHF.R.S32.HI R22, RZ, 0x1f, R59 ;  /* 0x0000001fff167819 */ /* 0x000fe2000001143b */
[----:B01--4-:R-:W-:Y:S06]  /*10d80*/  @P0 BRA `(.L_x_520) ;  /* 0x0000000000800947 */ /* 0x013fec0003800000 */
[----:B------:R-:W-:Y:S02]  /*10d90*/  ULDC UR4, c[0x0][0xac8] ;  /* 0x0002b20000047ab9 */ /* 0x000fe40000000800 */
[----:B------:R-:W-:Y:S02]  /*10da0*/  ISETP.GE.AND P1, PT, R59, UR4, PT ;  /* 0x000000043b007c0c */ /* 0x000fe4000bf26270 */
[----:B------:R-:W-:Y:S02]  /*10db0*/  ISETP.GE.AND P0, PT, R71, UR4, PT ;  /* 0x0000000447007c0c */ /* 0x000fe4000bf06270 */
[----:B------:R-:W-:Y:S02]  /*10dc0*/  ISETP.GE.AND P4, PT, R70, UR4, PT ;  /* 0x0000000446007c0c */ /* 0x000fe4000bf86270 */
[----:B-----5:R-:W-:Y:S02]  /*10dd0*/  ISETP.GE.AND P5, PT, R68, UR4, PT ;  /* 0x0000000444007c0c */ /* 0x020fe4000bfa6270 */
[----:B------:R-:W-:-:S05]  /*10de0*/  ISETP.GE.AND P3, PT, R66, UR4, PT ;  /* 0x0000000442007c0c */ /* 0x000fca000bf66270 */
[-C--:B------:R-:W-:Y:S02]  /*10df0*/  @!P1 LEA R6, P2, R59, R4.reuse, 0x2 ;  /* 0x000000043b069211 */ /* 0x080fe400078410ff */
[----:B------:R-:W-:Y:S02]  /*10e00*/  @!P0 IMAD.WIDE R2, R71, 0x4, R4 ;  /* 0x0000000447028825 */ /* 0x000fe400078e0204 */
[-C--:B------:R-:W-:Y:S02]  /*10e10*/  @!P1 LEA.HI.X R7, R59, R5.reuse, R22, 0x2, P2 ;  /* 0x000000053b079211 */ /* 0x080fe400010f1416 */
[----:B------:R-:W-:Y:S01]  /*10e20*/  ISETP.GE.AND P2, PT, R64, UR4, PT ;  /* 0x0000000440007c0c */ /* 0x000fe2000bf46270 */
[----:B------:R0:W-:Y:S01]  /*10e30*/  @!P0 ST.E.64 desc[UR40][R2.64], R20 ;  /* 0x0000001402008985 */ /* 0x0001e2000c101b28 */
[-C--:B------:R-:W-:Y:S02]  /*10e40*/  @!P4 LEA R10, P0, R70, R4.reuse, 0x2 ;  /* 0x00000004460ac211 */ /* 0x080fe400078010ff */
[----:B------:R-:W-:Y:S01]  /*10e50*/  @!P5 LEA R12, P6, R68, R4, 0x2 ;  /* 0x00000004440cd211 */ /* 0x000fe200078c10ff */
[----:B------:R1:W-:Y:S01]  /*10e60*/  @!P1 ST.E.64 desc[UR40][R6.64], R28 ;  /* 0x0000001c06009985 */ /* 0x0003e2000c101b28 */
[----:B------:R-:W-:-:S02]  /*10e70*/  @!P4 LEA.HI.X R11, R70, R5, R61, 0x2, P0 ;  /* 0x00000005460bc211 */ /* 0x000fc400000f143d */
[----:B------:R-:W-:Y:S02]  /*10e80*/  ISETP.GE.AND P1, PT, R62, UR4, PT ;  /* 0x000000043e007c0c */ /* 0x000fe4000bf26270 */
[----:B------:R-:W-:Y:S01]  /*10e90*/  ISETP.GE.AND P0, PT, R24, UR4, PT ;  /* 0x0000000418007c0c */ /* 0x000fe2000bf06270 */
[----:B------:R2:W-:Y:S01]  /*10ea0*/  @!P4 ST.E.64 desc[UR40][R10.64], R30 ;  /* 0x0000001e0a00c985 */ /* 0x0005e2000c101b28 */
[-C--:B------:R-:W-:Y:S02]  /*10eb0*/  @!P5 LEA.HI.X R13, R68, R5.reuse, R69, 0x2, P6 ;  /* 0x00000005440dd211 */ /* 0x080fe400030f1445 */
[-C--:B------:R-:W-:Y:S02]  /*10ec0*/  @!P2 LEA R14, P4, R64, R4.reuse, 0x2 ;  /* 0x00000004400ea211 */ /* 0x080fe400078810ff */
[----:B0-----:R-:W-:Y:S01]  /*10ed0*/  @!P3 LEA R2, P6, R66, R4, 0x2 ;  /* 0x000000044202b211 */ /* 0x001fe200078c10ff */
[----:B------:R2:W-:Y:S01]  /*10ee0*/  @!P5 ST.E.64 desc[UR40][R12.64], R32 ;  /* 0x000000200c00d985 */ /* 0x0005e2000c101b28 */
[----:B------:R-:W-:-:S02]  /*10ef0*/  @!P2 LEA.HI.X R15, R64, R5, R65, 0x2, P4 ;  /* 0x00000005400fa211 */ /* 0x000fc400020f1441 */
[-C--:B------:R-:W-:Y:S02]  /*10f00*/  @!P3 LEA.HI.X R3, R66, R5.reuse, R67, 0x2, P6 ;  /* 0x000000054203b211 */ /* 0x080fe400030f1443 */
[-C--:B-1----:R-:W-:Y:S02]  /*10f10*/  @!P1 LEA R6, P5, R62, R4.reuse, 0x2 ;  /* 0x000000043e069211 */ /* 0x082fe400078a10ff */
[----:B------:R-:W-:Y:S01]  /*10f20*/  @!P0 LEA R4, P6, R24, R4, 0x2 ;  /* 0x0000000418048211 */ /* 0x000fe200078c10ff */
[----:B------:R2:W-:Y:S01]  /*10f30*/  @!P3 ST.E.64 desc[UR40][R2.64], R34 ;  /* 0x000000220200b985 */ /* 0x0005e2000c101b28 */
[-C--:B------:R-:W-:Y:S02]  /*10f40*/  @!P1 LEA.HI.X R7, R62, R5.reuse, R63, 0x2, P5 ;  /* 0x000000053e079211 */ /* 0x080fe400028f143f */
[----:B------:R-:W-:Y:S01]  /*10f50*/  @!P0 LEA.HI.X R5, R24, R5, R60, 0x2, P6 ;  /* 0x0000000518058211 */ /* 0x000fe200030f143c */
[----:B------:R2:W-:Y:S04]  /*10f60*/  @!P2 ST.E.64 desc[UR40][R14.64], R36 ;  /* 0x000000240e00a985 */ /* 0x0005e8000c101b28 */
[----:B------:R2:W-:Y:S04]  /*10f70*/  @!P1 ST.E.64 desc[UR40][R6.64], R38 ;  /* 0x0000002606009985 */ /* 0x0005e8000c101b28 */
[----:B------:R2:W-:Y:S02]  /*10f80*/  @!P0 ST.E.64 desc[UR40][R4.64], R40 ;  /* 0x0000002804008985 */ /* 0x0005e4000c101b28 */
.L_x_520:
[----:B------:R-:W-:Y:S05]  /*10f90*/  BSYNC B1 ;  /* 0x0000000000017941 */ /* 0x000fea0003800000 */
.L_x_519:
[----:B------:R-:W-:Y:S01]  /*10fa0*/  ISETP.GE.AND P0, PT, R9, R58, PT ;  /* 0x0000003a0900720c */ /* 0x000fe20003f06270 */
[----:B--2---:R4:W0:Y:S04]  /*10fb0*/  SHFL.IDX PT, R5, R8, 0x1, 0x1c1f ;  /* 0x003c1f0008057f89 */ /* 0x00482800000e0000 */
[----:B------:R4:W1:Y:S08]  /*10fc0*/  SHFL.IDX PT, R4, R0, 0x1, 0x1c1f ;  /* 0x003c1f0000047f89 */ /* 0x00087000000e0000 */
[----:B----4-:R-:W-:Y:S05]  /*10fd0*/  @P0 BRA `(.L_x_518) ;  /* 0x0000000c00080947 */ /* 0x010fea0003800000 */
[----:B------:R-:W-:Y:S02]  /*10fe0*/  ULDC UR4, c[0x0][0xac8] ;  /* 0x0002b20000047ab9 */ /* 0x000fe40000000800 */
[----:B------:R-:W-:Y:S02]  /*10ff0*/  ISETP.GE.AND P1, PT, R59, UR4, PT ;  /* 0x000000043b007c0c */ /* 0x000fe4000bf26270 */
[----:B------:R-:W-:Y:S02]  /*11000*/  ISETP.GE.AND P4, PT, R71, UR4, PT ;  /* 0x0000000447007c0c */ /* 0x000fe4000bf86270 */
[----:B------:R-:W-:Y:S02]  /*11010*/  ISETP.GE.AND P3, PT, R70, UR4, PT ;  /* 0x0000000446007c0c */ /* 0x000fe4000bf66270 */
[----:B-----5:R-:W-:Y:S02]  /*11020*/  ISETP.GE.AND P0, PT, R68, UR4, PT ;  /* 0x0000000444007c0c */ /* 0x020fe4000bf06270 */
[----:B------:R-:W-:-:S05]  /*11030*/  ISETP.GE.AND P5, PT, R62, UR4, PT ;  /* 0x000000043e007c0c */ /* 0x000fca000bfa6270 */
[-C--:B-1----:R-:W-:Y:S02]  /*11040*/  @!P1 LEA R6, P2, R59, R4.reuse, 0x2 ;  /* 0x000000043b069211 */ /* 0x082fe400078410ff */
[----:B0-----:R-:W-:Y:S02]  /*11050*/  @!P4 IMAD.WIDE R2, R71, 0x4, R4 ;  /* 0x000000044702c825 */ /* 0x001fe400078e0204 */
[-C--:B------:R-:W-:Y:S02]  /*11060*/  @!P1 LEA.HI.X R7, R59, R5.reuse, R22, 0x2, P2 ;  /* 0x000000053b079211 */ /* 0x080fe400010f1416 */
[----:B------:R-:W-:Y:S01]  /*11070*/  ISETP.GE.AND P2, PT, R66, UR4, PT ;  /* 0x0000000442007c0c */ /* 0x000fe2000bf46270 */
[----:B------:R0:W-:Y:S01]  /*11080*/  @!P4 ST.E.64 desc[UR40][R2.64], R42 ;  /* 0x0000002a0200c985 */ /* 0x0001e2000c101b28 */
[----:B------:R-:W-:Y:S02]  /*11090*/  ISETP.GE.AND P4, PT, R64, UR4, PT ;  /* 0x0000000440007c0c */ /* 0x000fe4000bf86270 */
[C---:B------:R-:W-:Y:S01]  /*110a0*/  @!P3 LEA R8, P6, R70.reuse, R4, 0x2 ;  /* 0x000000044608b211 */ /* 0x040fe200078c10ff */
[----:B------:R4:W-:Y:S03]  /*110b0*/  @!P1 ST.E.64 desc[UR40][R6.64], R44 ;  /* 0x0000002c06009985 */ /* 0x0009e6000c101b28 */
[----:B------:R-:W-:-:S02]  /*110c0*/  @!P3 LEA.HI.X R9, R70, R5, R61, 0x2, P6 ;  /* 0x000000054609b211 */ /* 0x000fc400030f143d */
[----:B------:R-:W-:-:S03]  /*110d0*/  @!P0 LEA R10, P6, R68, R4, 0x2 ;  /* 0x00000004440a8211 */ /* 0x000fc600078c10ff */
[----:B------:R4:W-:Y:S01]  /*110e0*/  @!P3 ST.E.64 desc[UR40][R8.64], R46 ;  /* 0x0000002e0800b985 */ /* 0x0009e2000c101b28 */
[-C--:B------:R-:W-:Y:S02]  /*110f0*/  @!P2 LEA R12, P1, R66, R4.reuse, 0x2 ;  /* 0x00000004420ca211 */ /* 0x080fe400078210ff */
[-C--:B------:R-:W-:Y:S02]  /*11100*/  @!P0 LEA.HI.X R11, R68, R5.reuse, R69, 0x2, P6 ;  /* 0x00000005440b8211 */ /* 0x080fe400030f1445 */
[-C--:B------:R-:W-:Y:S02]  /*11110*/  @!P4 LEA R14, P3, R64, R4.reuse, 0x2 ;  /* 0x00000004400ec211 */ /* 0x080fe400078610ff */
[----:B0-----:R-:W-:Y:S01]  /*11120*/  @!P5 LEA R2, P6, R62, R4, 0x2 ;  /* 0x000000043e02d211 */ /* 0x001fe200078c10ff */
[----:B------:R4:W-:Y:S01]  /*11130*/  @!P0 ST.E.64 desc[UR40][R10.64], R48 ;  /* 0x000000300a008985 */ /* 0x0009e2000c101b28 */
[-C--:B------:R-:W-:Y:S02]  /*11140*/  @!P2 LEA.HI.X R13, R66, R5.reuse, R67, 0x2, P1 ;  /* 0x00000005420da211 */ /* 0x080fe400008f1443 */
[----:B------:R-:W-:-:S02]  /*11150*/  @!P4 LEA.HI.X R15, R64, R5, R65, 0x2, P3 ;  /* 0x00000005400fc211 */ /* 0x000fc400018f1441 */
[----:B------:R-:W-:Y:S01]  /*11160*/  @!P5 LEA.HI.X R3, R62, R5, R63, 0x2, P6 ;  /* 0x000000053e03d211 */ /* 0x000fe200030f143f */
[----:B------:R4:W-:Y:S01]  /*11170*/  @!P2 ST.E.64 desc[UR40][R12.64], R50 ;  /* 0x000000320c00a985 */ /* 0x0009e2000c101b28 */
[----:B------:R-:W-:-:S03]  /*11180*/  ISETP.GE.AND P0, PT, R24, UR4, PT ;  /* 0x0000000418007c0c */ /* 0x000fc6000bf06270 */
[----:B------:R4:W-:Y:S04]  /*11190*/  @!P4 ST.E.64 desc[UR40][R14.64], R52 ;  /* 0x000000340e00c985 */ /* 0x0009e8000c101b28 */
[----:B------:R4:W-:Y:S06]  /*111a0*/  @!P5 ST.E.64 desc[UR40][R2.64], R54 ;  /* 0x000000360200d985 */ /* 0x0009ec000c101b28 */
[----:B------:R-:W-:Y:S05]  /*111b0*/  @P0 BRA `(.L_x_518) ;  /* 0x0000000800900947 */ /* 0x000fea0003800000 */
[----:B----4-:R-:W-:-:S04]  /*111c0*/  LEA R2, P0, R24, R4, 0x2 ;  /* 0x0000000418027211 */ /* 0x010fc800078010ff */
[----:B------:R-:W-:-:S05]  /*111d0*/  LEA.HI.X R3, R24, R5, R60, 0x2, P0 ;  /* 0x0000000518037211 */ /* 0x000fca00000f143c */
[----:B------:R0:W-:Y:S01]  /*111e0*/  ST.E.64 desc[UR40][R2.64], R56 ;  /* 0x0000003802007985 */ /* 0x0001e2000c101b28 */
[----:B------:R-:W-:Y:S05]  /*111f0*/  BRA `(.L_x_518) ;  /* 0x0000000800807947 */ /* 0x000fea0003800000 */
.L_x_515:
[----:B------:R-:W1:Y:S01]  /*11200*/  LDL.LU R4, [R1+0x40] ;  /* 0x0000400001047983 */ /* 0x000e620000300800 */
[----:B------:R-:W-:Y:S01]  /*11210*/  ULDC.64 UR6, c[0x0][0xc08] ;  /* 0x0003020000067ab9 */ /* 0x000fe20000000a00 */
[----:B------:R-:W-:Y:S02]  /*11220*/  ULDC.64 UR4, c[0x0][0xc00] ;  /* 0x0003000000047ab9 */ /* 0x000fe40000000a00 */
[----:B------:R-:W2:Y:S01]  /*11230*/  LDL.LU R0, [R1+0x44] ;  /* 0x0000440001007983 */ /* 0x000ea20000300800 */
[----:B------:R-:W-:Y:S02]  /*11240*/  ISETP.NE.U32.AND P1, PT, RZ, UR6, PT ;  /* 0x00000006ff007c0c */ /* 0x000fe4000bf25070 */
[----:B------:R-:W-:Y:S01]  /*11250*/  ISETP.NE.U32.AND P0, PT, RZ, UR4, PT ;  /* 0x00000004ff007c0c */ /* 0x000fe2000bf05070 */
[----:B------:R-:W0:Y:S01]  /*11260*/  S2R R6, SR_TID.X ;  /* 0x0000000000067919 */ /* 0x000e220000002100 */
[----:B------:R-:W-:Y:S02]  /*11270*/  ISETP.NE.AND.EX P1, PT, RZ, UR7, PT, P1 ;  /* 0x00000007ff007c0c */ /* 0x000fe4000bf25310 */
[----:B------:R-:W-:-:S02]  /*11280*/  ISETP.NE.AND.EX P0, PT, RZ, UR5, PT, P0 ;  /* 0x00000005ff007c0c */ /* 0x000fc4000bf05300 */
[----:B------:R-:W-:Y:S02]  /*11290*/  MOV R15, RZ ;  /* 0x000000ff000f7202 */ /* 0x000fe40000000f00 */
[----:B-1----:R-:W-:-:S04]  /*112a0*/  IADD3 R2, P2, R4, UR4, RZ ;  /* 0x0000000404027c10 */ /* 0x002fc8000ff5e0ff */
[----:B--2---:R-:W-:-:S03]  /*112b0*/  IADD3.X R3, R0, UR5, RZ, P2, !PT ;  /* 0x0000000500037c10 */ /* 0x004fc600097fe4ff */
[----:B------:R-:W-:Y:S01]  /*112c0*/  @P1 IADD3 R4, P2, R4, UR6, RZ ;  /* 0x0000000604041c10 */ /* 0x000fe2000ff5e0ff */
[----:B------:R-:W-:Y:S01]  /*112d0*/  ULDC UR4, c[0x0][0xa88] ;  /* 0x0002a20000047ab9 */ /* 0x000fe20000000800 */
[----:B------:R1:W5:Y:S02]  /*112e0*/  @P0 LDG.E R15, desc[UR40][R2.64] ;  /* 0x00000028020f0981 */ /* 0x000364000c1e1900 */
[----:B------:R-:W-:Y:S01]  /*112f0*/  @P1 IADD3.X R5, R0, UR7, RZ, P2, !PT ;  /* 0x0000000700051c10 */ /* 0x000fe200097fe4ff */
[----:B------:R-:W-:Y:S02]  /*11300*/  IMAD.U32 R0, RZ, RZ, UR4 ;  /* 0x00000004ff007e24 */ /* 0x000fe4000f8e00ff */
[----:B0----5:R-:W-:-:S04]  /*11310*/  VIADD R32, R6, 0xffffff80 ;  /* 0xffffff8006207836 */ /* 0x021fc80000000000 */
[----:B------:R1:W5:Y:S01]  /*11320*/  @P1 LDG.E R0, desc[UR40][R4.64] ;  /* 0x0000002804001981 */ /* 0x000362000c1e1900 */
[----:B------:R-:W-:Y:S02]  /*11330*/  ISETP.GT.AND P3, PT, R32, 0xbf, PT ;  /* 0x000000bf2000780c */ /* 0x000fe40003f64270 */
[----:B------:R-:W-:Y:S01]  /*11340*/  ISETP.GT.AND P2, PT, R72, 0x1, PT ;  /* 0x000000014800780c */ /* 0x000fe20003f44270 */
[----:B------:R-:W-:-:S12]  /*11350*/  @P1 BRA `(.L_x_521) ;  /* 0x0000000000101947 */ /* 0x000fd80003800000 */
[----:B------:R-:W-:Y:S05]  /*11360*/  @!P0 BRA `(.L_x_521) ;  /* 0x00000000000c8947 */ /* 0x000fea0003800000 */
[----:B-1----:R-:W2:Y:S04]  /*11370*/  LDG.E R5, desc[UR40][R2.64] ;  /* 0x0000002802057981 */ /* 0x002ea8000c1e1900 */
[----:B-----5:R-:W2:Y:S02]  /*11380*/  LDG.E R0, desc[UR40][R2.64+0x4] ;  /* 0x0000042802007981 */ /* 0x020ea4000c1e1900 */
[----:B--2---:R-:W-:-:S07]  /*11390*/  IMAD.IADD R0, R0, 0x1, -R5 ;  /* 0x0000000100007824 */ /* 0x004fce00078e0a05 */
.L_x_521:
[----:B-1----:R-:W2:Y:S04]  /*113a0*/  LDL.LU R2, [R1+0x4c] ;  /* 0x00004c0001027983 */ /* 0x002ea80000300800 */
[----:B------:R-:W3:Y:S01]  /*113b0*/  LDL.LU R3, [R1+0x38] ;  /* 0x0000380001037983 */ /* 0x000ee20000300800 */
[----:B------:R-:W-:Y:S01]  /*113c0*/  BSSY B1, `(.L_x_522) ;  /* 0x0000038000017945 */ /* 0x000fe20003800000 */
[----:B------:R-:W-:Y:S02]  /*113d0*/  SHF.R.S32.HI R20, RZ, 0x1f, R15 ;  /* 0x0000001fff147819 */ /* 0x000fe4000001140f */
[----:B--2---:R-:W-:Y:S02]  /*113e0*/  SEL R24, R2, RZ, !P0 ;  /* 0x000000ff02187207 */ /* 0x004fe40004000000 */
[----:B---3--:R-:W-:Y:S01]  /*113f0*/  SEL R29, R3, RZ, !P0 ;  /* 0x000000ff031d7207 */ /* 0x008fe20004000000 */
[----:B------:R-:W-:Y:S06]  /*11400*/  @P3 BRA `(.L_x_523) ;  /* 0x0000000000cc3947 */ /* 0x000fec0003800000 */
[----:B------:R-:W2:Y:S01]  /*11410*/  LDL R2, [R1+0x50] ;  /* 0x0000500001027983 */ /* 0x000ea20000100800 */
[----:B------:R-:W0:Y:S02]  /*11420*/  LDC R31, c[0x0][0xbe8] ;  /* 0x0002fa00ff1f7b82 */ /* 0x000e240000000800 */
[----:B0----5:R-:W-:Y:S02]  /*11430*/  IMAD R3, R0, R31, RZ ;  /* 0x0000001f00037224 */ /* 0x021fe400078e02ff */
[----:B--2---:R-:W-:-:S04]  /*11440*/  IMAD R2, R2, 0xc0, R6 ;  /* 0x000000c002027824 */ /* 0x004fc800078e0206 */
[----:B------:R-:W-:-:S05]  /*11450*/  VIADD R28, R2, 0xffffff80 ;  /* 0xffffff80021c7836 */ /* 0x000fca0000000000 */
[----:B------:R-:W-:-:S13]  /*11460*/  ISETP.GE.AND P0, PT, R28, R3, PT ;  /* 0x000000031c00720c */ /* 0x000fda0003f06270 */
[----:B------:R-:W-:Y:S05]  /*11470*/  @P0 BRA `(.L_x_523) ;  /* 0x0000000000b00947 */ /* 0x000fea0003800000 */
[----:B------:R-:W2:Y:S01]  /*11480*/  LDL.LU R34, [R1+0x54] ;  /* 0x0000540001227983 */ /* 0x000ea20000300800 */
[----:B------:R-:W-:Y:S01]  /*11490*/  IMAD.MOV.U32 R2, RZ, RZ, 0x9b8 ;  /* 0x000009b8ff027424 */ /* 0x000fe200078e00ff */
[----:B------:R-:W-:Y:S02]  /*114a0*/  ISETP.GT.AND P3, PT, R72, 0x1, PT ;  /* 0x000000014800780c */ /* 0x000fe40003f64270 */
[----:B------:R-:W-:Y:S02]  /*114b0*/  ISETP.NE.AND P0, PT, R31, 0x1, PT ;  /* 0x000000011f00780c */ /* 0x000fe40003f05270 */
[----:B------:R-:W-:Y:S02]  /*114c0*/  SEL R30, R2, 0x978, P3 ;  /* 0x00000978021e7807 */ /* 0x000fe40001800000 */
[----:B------:R-:W0:Y:S01]  /*114d0*/  LDC.64 R2, c[0x0][0xba8] ;  /* 0x0002ea00ff027b82 */ /* 0x000e220000000a00 */
[----:B------:R-:W-:-:S07]  /*114e0*/  MOV R21, R28 ;  /* 0x0000001c00157202 */ /* 0x000fce0000000f00 */
[----:B------:R-:W1:Y:S08]  /*114f0*/  LDC.64 R10, c[0x0][R30+0x220] ;  /* 0x000088001e0a7b82 */ /* 0x000e700000000a00 */
[----:B------:R-:W3:Y:S08]  /*11500*/  LDC.64 R8, c[0x0][R30+0x218] ;  /* 0x000086001e087b82 */ /* 0x000ef00000000a00 */
[----:B------:R-:W4:Y:S08]  /*11510*/  LDC.64 R6, c[0x0][R30+0x228] ;  /* 0x00008a001e067b82 */ /* 0x000f300000000a00 */
[----:B------:R-:W5:Y:S08]  /*11520*/  LDC.64 R4, c[0x0][R30+0x210] ;  /* 0x000084001e047b82 */ /* 0x000f700000000a00 */
[----:B------:R-:W3:Y:S08]  /*11530*/  @P0 LDC R13, c[0x0][0xbec] ;  /* 0x0002fb00ff0d0b82 */ /* 0x000ef00000000800 */
[----:B------:R-:W4:Y:S01]  /*11540*/  @P0 LDC R35, c[0x0][0xbf0] ;  /* 0x0002fc00ff230b82 */ /* 0x000f220000000800 */
[----:B-1----:R-:W-:-:S07]  /*11550*/  IMAD R11, R11, R29, RZ ;  /* 0x0000001d0b0b7224 */ /* 0x002fce00078e02ff */
[----:B0-----:R-:W0:Y:S01]  /*11560*/  @!P3 LDC R2, c[0x0][0xb50] ;  /* 0x0002d400ff02bb82 */ /* 0x001e220000000800 */
[----:B------:R-:W-:Y:S02]  /*11570*/  IMAD R11, R10, R24, R11 ;  /* 0x000000180a0b7224 */ /* 0x000fe400078e020b */
[----:B---3--:R-:W-:-:S05]  /*11580*/  @P0 IMAD.HI.U32 R14, R28, R13, RZ ;  /* 0x0000000d1c0e0227 */ /* 0x008fca00078e00ff */
[----:B------:R-:W1:Y:S01]  /*11590*/  @!P3 LDC R3, c[0x0][0xb54] ;  /* 0x0002d500ff03bb82 */ /* 0x000e620000000800 */
[-C--:B------:R-:W-:Y:S02]  /*115a0*/  IMAD R33, R9, R22.reuse, RZ ;  /* 0x0000001609217224 */ /* 0x080fe400078e02ff */
[----:B------:R-:W-:Y:S01]  /*115b0*/  IMAD.WIDE.U32 R12, R8, R22, RZ ;  /* 0x00000016080c7225 */ /* 0x000fe200078e00ff */
[----:B----4-:R-:W-:-:S03]  /*115c0*/  @P0 SHF.R.U32.HI R21, RZ, R35, R14 ;  /* 0x00000023ff150219 */ /* 0x010fc6000001160e */
[----:B------:R-:W-:-:S04]  /*115d0*/  IMAD.WIDE.U32 R8, R10, R29, RZ ;  /* 0x0000001d0a087225 */ /* 0x000fc800078e00ff */
[----:B------:R-:W-:Y:S01]  /*115e0*/  IMAD.IADD R13, R33, 0x1, R13 ;  /* 0x00000001210d7824 */ /* 0x000fe200078e020d */
[----:B------:R-:W-:Y:S01]  /*115f0*/  IADD3 R12, P0, P1, R8, R12, R15 ;  /* 0x0000000c080c7210 */ /* 0x000fe2000791e00f */
[----:B------:R-:W-:Y:S02]  /*11600*/  IMAD.MOV R8, RZ, RZ, -R21 ;  /* 0x000000ffff087224 */ /* 0x000fe400078e0a15 */
[----:B------:R-:W-:Y:S02]  /*11610*/  IMAD.IADD R11, R9, 0x1, R11 ;  /* 0x00000001090b7824 */ /* 0x000fe400078e020b */
[----:B------:R-:W-:-:S03]  /*11620*/  IMAD R9, R31, R8, R28 ;  /* 0x000000081f097224 */ /* 0x000fc600078e021c */
[----:B------:R-:W-:Y:S01]  /*11630*/  IADD3.X R8, R11, R13, R20, P0, P1 ;  /* 0x0000000d0b087210 */ /* 0x000fe200007e2414 */
[----:B-----5:R-:W-:Y:S01]  /*11640*/  IMAD R5, R5, R9, RZ ;  /* 0x0000000905057224 */ /* 0x020fe200078e02ff */
[----:B------:R-:W-:-:S05]  /*11650*/  SHF.R.S32.HI R11, RZ, 0x1f, R9 ;  /* 0x0000001fff0b7819 */ /* 0x000fca0000011409 */
[----:B------:R-:W-:Y:S01]  /*11660*/  IMAD R11, R4, R11, R5 ;  /* 0x0000000b040b7224 */ /* 0x000fe200078e0205 */
[----:B--2---:R-:W-:-:S05]  /*11670*/  SEL R35, R34, RZ, P3 ;  /* 0x000000ff22237207 */ /* 0x004fca0001800000 */
[-C--:B------:R-:W-:Y:S02]  /*11680*/  IMAD R33, R7, R35.reuse, RZ ;  /* 0x0000002307217224 */ /* 0x080fe400078e02ff */
[----:B------:R-:W-:-:S04]  /*11690*/  IMAD.WIDE.U32 R6, R6, R35, RZ ;  /* 0x0000002306067225 */ /* 0x000fc800078e00ff */
[----:B------:R-:W-:Y:S01]  /*116a0*/  IMAD.IADD R7, R33, 0x1, R7 ;  /* 0x0000000121077824 */ /* 0x000fe200078e0207 */
[----:B------:R-:W-:Y:S02]  /*116b0*/  IADD3 R6, P0, P1, R21, R12, R6 ;  /* 0x0000000c15067210 */ /* 0x000fe4000791e006 */
[----:B------:R-:W-:-:S04]  /*116c0*/  SHF.R.S32.HI R21, RZ, 0x1f, R21 ;  /* 0x0000001fff157819 */ /* 0x000fc80000011415 */
[----:B------:R-:W-:-:S03]  /*116d0*/  IADD3.X R7, R21, R8, R7, P0, P1 ;  /* 0x0000000815077210 */ /* 0x000fc600007e2407 */
[----:B------:R-:W-:-:S04]  /*116e0*/  IMAD.WIDE.U32 R4, R4, R9, R6 ;  /* 0x0000000904047225 */ /* 0x000fc800078e0006 */
[----:B------:R-:W-:Y:S01]  /*116f0*/  IMAD.IADD R5, R5, 0x1, R11 ;  /* 0x0000000105057824 */ /* 0x000fe200078e020b */
[----:B0-----:R-:W-:-:S04]  /*11700*/  LEA R2, P0, R4, R2, 0x2 ;  /* 0x0000000204027211 */ /* 0x001fc800078010ff */
[----:B-1----:R-:W-:Y:S02]  /*11710*/  LEA.HI.X R3, R4, R3, R5, 0x2, P0 ;  /* 0x0000000304037211 */ /* 0x002fe400000f1405 */
[----:B------:R-:W-:-:S05]  /*11720*/  MOV R5, 0xff800000 ;  /* 0xff80000000057802 */ /* 0x000fca0000000f00 */
[----:B------:R0:W-:Y:S02]  /*11730*/  STG.E desc[UR40][R2.64], R5 ;  /* 0x0000000502007986 */ /* 0x0001e4000c101928 */
.L_x_523:
[----:B------:R-:W-:Y:S05]  /*11740*/  BSYNC B1 ;  /* 0x0000000000017941 */ /* 0x000fea0003800000 */
.L_x_522:
[----:B------:R-:W-:Y:S05]  /*11750*/  @P2 BRA `(.L_x_518) ;  /* 0x0000000400282947 */ /* 0x000fea0003800000 */
[----:B------:R-:W2:Y:S01]  /*11760*/  LDL.LU R10, [R1+0x50] ;  /* 0x00005000010a7983 */ /* 0x000ea20000300800 */
[----:B------:R-:W1:Y:S01]  /*11770*/  LDC R11, c[0x0][0xbe8] ;  /* 0x0002fa00ff0b7b82 */ /* 0x000e620000000800 */
[----:B------:R-:W-:Y:S01]  /*11780*/  SHF.R.S32.HI R12, RZ, 0x1f, R32 ;  /* 0x0000001fff0c7819 */ /* 0x000fe20000011420 */
[----:B------:R-:W-:Y:S01]  /*11790*/  ULDC.64 UR4, c[0x0][0xaa0] ;  /* 0x0002a80000047ab9 */ /* 0x000fe20000000a00 */
[----:B------:R-:W-:Y:S01]  /*117a0*/  ULDC.64 UR6, c[0x0][0xaf0] ;  /* 0x0002bc0000067ab9 */ /* 0x000fe20000000a00 */
[----:B0-----:R-:W-:Y:S01]  /*117b0*/  IMAD R2, R20, UR4, RZ ;  /* 0x0000000414027c24 */ /* 0x001fe2000f8e02ff */
[----:B------:R-:W-:Y:S01]  /*117c0*/  LEA.HI R12, R12, R32, RZ, 0x3 ;  /* 0x000000200c0c7211 */ /* 0x000fe200078f18ff */
[----:B------:R-:W-:Y:S02]  /*117d0*/  IMAD R6, R24, UR6, RZ ;  /* 0x0000000618067c24 */ /* 0x000fe4000f8e02ff */
[C---:B------:R-:W-:Y:S01]  /*117e0*/  IMAD R5, R15.reuse, UR5, R2 ;  /* 0x000000050f057c24 */ /* 0x040fe2000f8e0202 */
[----:B------:R-:W-:Y:S01]  /*117f0*/  SHF.R.S32.HI R12, RZ, 0x3, R12 ;  /* 0x00000003ff0c7819 */ /* 0x000fe2000001140c */
[----:B------:R-:W-:Y:S01]  /*11800*/  IMAD.WIDE.U32 R2, R15, UR4, RZ ;  /* 0x000000040f027c25 */ /* 0x000fe2000f8e00ff */
[----:B------:R-:W-:-:S03]  /*11810*/  ULDC.64 UR4, c[0x0][0xae8] ;  /* 0x0002ba0000047ab9 */ /* 0x000fc60000000a00 */
[----:B------:R-:W-:Y:S02]  /*11820*/  IMAD R4, R70, 0x30, R12 ;  /* 0x0000003046047824 */ /* 0x000fe400078e020c */
[----:B------:R-:W-:Y:S02]  /*11830*/  IMAD.IADD R3, R3, 0x1, R5 ;  /* 0x0000000103037824 */ /* 0x000fe400078e0205 */
[----:B------:R-:W-:Y:S01]  /*11840*/  IMAD.WIDE.U32 R2, R22, UR4, R2 ;  /* 0x0000000416027c25 */ /* 0x000fe2000f8e0002 */
[----:B-1----:R-:W-:-:S03]  /*11850*/  ISETP.NE.AND P0, PT, R11, 0x1, PT ;  /* 0x000000010b00780c */ /* 0x002fc60003f05270 */
[----:B------:R-:W-:Y:S01]  /*11860*/  IMAD R3, R22, UR5, R3 ;  /* 0x0000000516037c24 */ /* 0x000fe2000f8e0203 */
[----:B------:R-:W-:Y:S01]  /*11870*/  ULDC.64 UR4, c[0x0][0xae0] ;  /* 0x0002b80000047ab9 */ /* 0x000fe20000000a00 */
[----:B-----5:R-:W-:Y:S02]  /*11880*/  IMAD R13, R0, R11, RZ ;  /* 0x0000000b000d7224 */ /* 0x020fe400078e02ff */
[----:B------:R-:W-:-:S06]  /*11890*/  IMAD.WIDE.U32 R2, R29, UR6, R2 ;  /* 0x000000061d027c25 */ /* 0x000fcc000f8e0002 */
[----:B------:R-:W0:Y:S08]  /*118a0*/  @P0 LDC R7, c[0x0][0xbec] ;  /* 0x0002fb00ff070b82 */ /* 0x000e300000000800 */
[----:B------:R-:W1:Y:S01]  /*118b0*/  @P0 LDC R9, c[0x0][0xbf0] ;  /* 0x0002fc00ff090b82 */ /* 0x000e620000000800 */
[C---:B--2---:R-:W-:Y:S02]  /*118c0*/  IMAD R8, R10.reuse, 0xc0, R4 ;  /* 0x000000c00a087824 */ /* 0x044fe400078e0204 */
[----:B------:R-:W-:-:S02]  /*118d0*/  IMAD R20, R10, 0xc0, R12 ;  /* 0x000000c00a147824 */ /* 0x000fc400078e020c */
[----:B0-----:R-:W-:-:S04]  /*118e0*/  @P0 IMAD.HI.U32 R4, R8, R7, RZ ;  /* 0x0000000708040227 */ /* 0x001fc800078e00ff */
[----:B------:R-:W-:Y:S01]  /*118f0*/  IMAD.MOV.U32 R5, RZ, RZ, R8 ;  /* 0x000000ffff057224 */ /* 0x000fe200078e0008 */
[----:B-1----:R-:W-:Y:S01]  /*11900*/  @P0 SHF.R.U32.HI R5, RZ, R9, R4 ;  /* 0x00000009ff050219 */ /* 0x002fe20000011604 */
[----:B------:R-:W-:Y:S02]  /*11910*/  IMAD R9, R29, UR7, R6 ;  /* 0x000000071d097c24 */ /* 0x000fe4000f8e0206 */
[----:B------:R-:W-:Y:S01]  /*11920*/  VIADD R0, R20, 0x30 ;  /* 0x0000003014007836 */ /* 0x000fe20000000000 */
[--C-:B------:R-:W-:Y:S01]  /*11930*/  SHF.R.S32.HI R4, RZ, 0x1f, R5.reuse ;  /* 0x0000001fff047819 */ /* 0x100fe20000011405 */
[----:B------:R-:W-:Y:S02]  /*11940*/  IMAD.MOV R7, RZ, RZ, -R5 ;  /* 0x000000ffff077224 */ /* 0x000fe400078e0a05 */
[----:B------:R-:W-:Y:S02]  /*11950*/  IMAD.IADD R3, R3, 0x1, R9 ;  /* 0x0000000103037824 */ /* 0x000fe400078e0209 */
[----:B------:R-:W-:-:S02]  /*11960*/  IMAD R7, R11, R7, R8 ;  /* 0x000000070b077224 */ /* 0x000fc400078e0208 */
[----:B------:R-:W-:Y:S02]  /*11970*/  IMAD R4, R4, UR4, RZ ;  /* 0x0000000404047c24 */ /* 0x000fe4000f8e02ff */
[----:B------:R-:W-:-:S04]  /*11980*/  IMAD.WIDE.U32 R2, R5, UR4, R2 ;  /* 0x0000000405027c25 */ /* 0x000fc8000f8e0002 */
[----:B------:R-:W-:Y:S01]  /*11990*/  IMAD R9, R5, UR5, R4 ;  /* 0x0000000505097c24 */ /* 0x000fe2000f8e0204 */
[----:B------:R-:W-:Y:S01]  /*119a0*/  SHF.R.S32.HI R4, RZ, 0x1f, R7 ;  /* 0x0000001fff047819 */ /* 0x000fe20000011407 */
[----:B------:R-:W-:Y:S02]  /*119b0*/  ULDC.64 UR4, c[0x0][0xad8] ;  /* 0x0002b60000047ab9 */ /* 0x000fe40000000a00 */
[----:B------:R-:W-:Y:S02]  /*119c0*/  IMAD.IADD R3, R3, 0x1, R9 ;  /* 0x0000000103037824 */ /* 0x000fe400078e0209 */
[----:B------:R-:W-:Y:S02]  /*119d0*/  IMAD R4, R4, UR4, RZ ;  /* 0x0000000404047c24 */ /* 0x000fe4000f8e02ff */
[----:B------:R-:W-:-:S04]  /*119e0*/  IMAD.WIDE.U32 R2, R7, UR4, R2 ;  /* 0x0000000407027c25 */ /* 0x000fc8000f8e0002 */
[----:B------:R-:W-:Y:S01]  /*119f0*/  IMAD R5, R7, UR5, R4 ;  /* 0x0000000507057c24 */ /* 0x000fe2000f8e0204 */
[----:B------:R-:W-:Y:S02]  /*11a00*/  ULDC.64 UR4, c[0x0][0xa80] ;  /* 0x0002a00000047ab9 */ /* 0x000fe40000000a00 */
[----:B------:R-:W-:Y:S01]  /*11a10*/  LEA R4, P0, R2, UR4, 0x1 ;  /* 0x0000000402047c11 */ /* 0x000fe2000f8008ff */
[----:B------:R-:W-:Y:S01]  /*11a20*/  ULDC UR4, c[0x0][0xac8] ;  /* 0x0002b20000047ab9 */ /* 0x000fe20000000800 */
[----:B------:R-:W-:-:S03]  /*11a30*/  IADD3 R3, R3, R5, RZ ;  /* 0x0000000503037210 */ /* 0x000fc60007ffe0ff */
[----:B------:R-:W0:Y:S01]  /*11a40*/  SHFL.IDX PT, R6, R4, RZ, 0x181f ;  /* 0x00181fff04067589 */ /* 0x000e2200000e0000 */
[----:B------:R-:W-:Y:S01]  /*11a50*/  LEA.HI.X R8, R2, UR5, R3, 0x1, P0 ;  /* 0x0000000502087c11 */ /* 0x000fe200080f0c03 */
[C---:B------:R-:W-:Y:S01]  /*11a60*/  VIADD R2, R20.reuse, 0x60 ;  /* 0x0000006014027836 */ /* 0x040fe20000000000 */
[----:B------:R-:W-:Y:S01]  /*11a70*/  ISETP.GE.AND P0, PT, R61, UR4, PT ;  /* 0x000000043d007c0c */ /* 0x000fe2000bf06270 */
[----:B------:R-:W1:Y:S01]  /*11a80*/  SHFL.IDX PT, R10, R4, 0x1, 0x181f ;  /* 0x00381f00040a7f89 */ /* 0x000e6200000e0000 */
[C---:B------:R-:W-:Y:S02]  /*11a90*/  VIADD R3, R20.reuse, 0x90 ;  /* 0x0000009014037836 */ /* 0x040fe40000000000 */
[-C--:B------:R-:W-:Y:S01]  /*11aa0*/  ISETP.GE.OR P3, PT, R20, R13.reuse, P0 ;  /* 0x0000000d1400720c */ /* 0x080fe20000766670 */
[----:B------:R-:W2:Y:S01]  /*11ab0*/  SHFL.IDX PT, R12, R4, 0x2, 0x181f ;  /* 0x00581f00040c7f89 */ /* 0x000ea200000e0000 */
[-C--:B------:R-:W-:Y:S02]  /*11ac0*/  ISETP.GE.OR P2, PT, R0, R13.reuse, P0 ;  /* 0x0000000d0000720c */ /* 0x080fe40000746670 */
[-C--:B------:R-:W-:Y:S01]  /*11ad0*/  ISETP.GE.OR P1, PT, R2, R13.reuse, P0 ;  /* 0x0000000d0200720c */ /* 0x080fe20000726670 */
[----:B------:R-:W3:Y:S01]  /*11ae0*/  SHFL.IDX PT, R5, R8, RZ, 0x181f ;  /* 0x00181fff08057589 */ /* 0x000ee200000e0000 */
[----:B------:R-:W-:-:S03]  /*11af0*/  ISETP.GE.OR P0, PT, R3, R13, P0 ;  /* 0x0000000d0300720c */ /* 0x000fc60000706670 */
        /* <DEDUP_REMOVED lines=16> */
.L_x_518:
[----:B------:R-:W-:Y:S05]  /*11c00*/  BSYNC B0 ;  /* 0x0000000000007941 */ /* 0x000fea0003800000 */
.L_x_514:
[----:B------:R-:W-:Y:S02]  /*11c10*/  ULDC UR4, c[0x0][0xc3c] ;  /* 0x00030f0000047ab9 */ /* 0x000fe40000000800 */
[----:B------:R-:W-:-:S13]  /*11c20*/  ISETP.GE.AND P0, PT, R27, UR4, PT ;  /* 0x000000041b007c0c */ /* 0x000fda000bf06270 */
[----:B------:R-:W-:Y:S05]  /*11c30*/  @!P0 BRA `(.L_x_524) ;  /* 0xfffffef400688947 */ /* 0x000fea000383ffff */
[----:B------:R-:W-:Y:S05]  /*11c40*/  BRA `(.L_x_415) ;  /* 0x0000007800407947 */ /* 0x000fea0003800000 */
.L_x_413:
[----:B------:R-:W-:-:S08]  /*11c50*/  NOP ;  /* 0x0000000000007918 */ /* 0x000fd00000000000 */
[----:B--2---:R-:W0:-:S00]  /*11c60*/  USETMAXREG.DEALLOC.CTAPOOL 0x20 ;  /* 0x00000020000079c8 */ /* 0x004e0000080e0500 */
[----:B0-----:R-:W2:Y:S01]  /*11c70*/  LDL.LU R2, [R1+0x24] ;  /* 0x0000240001027983 */ /* 0x001ea20000300800 */
[----:B------:R-:W-:-:S06]  /*11c80*/  LOP3.LUT R0, R0, 0x3, RZ, 0xc0, !PT ;  /* 0x0000000300007812 */ /* 0x000fcc00078ec0ff */
[----:B------:R-:W0:Y:S02]  /*11c90*/  SHFL.IDX PT, R0, R0, RZ, 0x1f ;  /* 0x00001fff00007589 */ /* 0x000e2400000e0000 */
[----:B0-----:R-:W-:-:S13]  /*11ca0*/  ISETP.NE.AND P0, PT, R0, RZ, PT ;  /* 0x000000ff0000720c */ /* 0x001fda0003f05270 */
[----:B------:R-:W-:-:S04]  /*11cb0*/  @P0 MOV R0, 0x400 ;  /* 0x0000040000000802 */ /* 0x000fc80000000f00 */
[----:B------:R-:W-:Y:S01]  /*11cc0*/  @P0 LEA R0, R3, R0, 0x18 ;  /* 0x0000000003000211 */ /* 0x000fe200078ec0ff */
[----:B------:R-:W-:Y:S06]  /*11cd0*/  @P0 BAR.SYNC.DEFER_BLOCKING 0x5, 0x200 ;  /* 0x0148000000000b1d */ /* 0x000fec0000010000 */
[----:B------:R0:W1:Y:S02]  /*11ce0*/  @P0 LDS.128 R24, [R0+0x132d0] ;  /* 0x0132d00000180984 */ /* 0x0000640000000c00 */
[----:B------:R-:W-:Y:S06]  /*11cf0*/  @P0 BAR.ARV 0x4, 0x200 ;  /* 0x0108000000000b1d */ /* 0x000fec0000002000 */
[----:B--2---:R-:W-:-:S04]  /*11d00*/  LOP3.LUT R2, R2, 0xffffffef, RZ, 0xc0, !PT ;  /* 0xffffffef02027812 */ /* 0x004fc800078ec0ff */
[----:B------:R-:W-:-:S05]  /*11d10*/  @P0 LOP3.LUT R2, R2, 0x10, RZ, 0xfc, !PT ;  /* 0x0000001002020812 */ /* 0x000fca00078efcff */
[----:B------:R0:W-:Y:S01]  /*11d20*/  STL [R1+0x24], R2 ;  /* 0x0000240201007387 */ /* 0x0001e20000100800 */
[----:B-1----:R-:W-:Y:S05]  /*11d30*/  @P0 BRA `(.L_x_525) ;  /* 0x0000000800880947 */ /* 0x002fea0003800000 */
[----:B0-----:R-:W0:Y:S01]  /*11d40*/  S2R R2, SR_TID.X ;  /* 0x0000000000027919 */ /* 0x001e220000002100 */
[----:B------:R-:W-:Y:S01]  /*11d50*/  ULDC UR4, c[0x0][0xc3c] ;  /* 0x00030f0000047ab9 */ /* 0x000fe20000000800 */
[----:B------:R-:W-:Y:S01]  /*11d60*/  CS2R R6, SRZ ;  /* 0x0000000000067805 */ /* 0x000fe2000001ff00 */
[----:B------:R-:W1:Y:S01]  /*11d70*/  S2UR UR6, SR_CTAID.X ;  /* 0x00000000000679c3 */ /* 0x000e620000002500 */
[----:B------:R-:W-:Y:S01]  /*11d80*/  ULDC UR5, c[0x0][0xc38] ;  /* 0x00030e0000057ab9 */ /* 0x000fe20000000800 */
[----:B0-----:R-:W-:-:S04]  /*11d90*/  LOP3.LUT R0, R2, 0x1f, RZ, 0xc0, !PT ;  /* 0x0000001f02007812 */ /* 0x001fc800078ec0ff */
[----:B------:R-:W-:-:S04]  /*11da0*/  ISETP.NE.AND P0, PT, R0, 0x1f, PT ;  /* 0x0000001f0000780c */ /* 0x000fc80003f05270 */
[----:B------:R-:W-:-:S13]  /*11db0*/  ISETP.GE.OR P1, PT, R0, UR4, !P0 ;  /* 0x0000000400007c0c */ /* 0x000fda000c726670 */
[----:B------:R-:W0:Y:S08]  /*11dc0*/  @!P1 LDC.64 R4, c[0x0][0xc80] ;  /* 0x00032000ff049b82 */ /* 0x000e300000000a00 */
[----:B------:R-:W2:Y:S01]  /*11dd0*/  @!P1 LDC.64 R2, c[0x0][0xc78] ;  /* 0x00031e00ff029b82 */ /* 0x000ea20000000a00 */
[----:B0-----:R-:W-:-:S05]  /*11de0*/  @!P1 IMAD.WIDE.U32 R4, R0, 0x4, R4 ;  /* 0x0000000400049825 */ /* 0x001fca00078e0004 */
[----:B------:R-:W3:Y:S01]  /*11df0*/  @!P1 LDG.E R6, desc[UR40][R4.64] ;  /* 0x0000002804069981 */ /* 0x000ee2000c1e1900 */
[----:B--2---:R-:W-:-:S05]  /*11e00*/  @!P1 IMAD.WIDE.U32 R2, R0, 0x4, R2 ;  /* 0x0000000400029825 */ /* 0x004fca00078e0002 */
[----:B------:R-:W3:Y:S01]  /*11e10*/  @!P1 LDG.E R7, desc[UR40][R2.64] ;  /* 0x0000002802079981 */ /* 0x000ee2000c1e1900 */
[C---:B------:R-:W-:Y:S02]  /*11e20*/  ISETP.NE.AND P1, PT, R0.reuse, RZ, PT ;  /* 0x000000ff0000720c */ /* 0x040fe40003f25270 */
[C---:B------:R-:W-:Y:S02]  /*11e30*/  ISETP.GE.U32.AND P2, PT, R0.reuse, 0x2, PT ;  /* 0x000000020000780c */ /* 0x040fe40003f46070 */
[C---:B------:R-:W-:Y:S02]  /*11e40*/  ISETP.GE.U32.AND P3, PT, R0.reuse, 0x4, PT ;  /* 0x000000040000780c */ /* 0x040fe40003f66070 */
[C---:B------:R-:W-:Y:S02]  /*11e50*/  ISETP.GE.U32.AND P4, PT, R0.reuse, 0x8, PT ;  /* 0x000000080000780c */ /* 0x040fe40003f86070 */
[----:B------:R-:W-:Y:S01]  /*11e60*/  ISETP.GE.U32.AND P5, PT, R0, 0x10, PT ;  /* 0x000000100000780c */ /* 0x000fe20003fa6070 */
[----:B------:R-:W-:Y:S01]  /*11e70*/  UMOV UR4, URZ ;  /* 0x0000003f00047c82 */ /* 0x000fe20008000000 */
[----:B---3--:R-:W-:-:S05]  /*11e80*/  IMAD R8, R6, R7, RZ ;  /* 0x0000000706087224 */ /* 0x008fca00078e02ff */
        /* <DEDUP_REMOVED lines=15> */
[----:B------:R-:W0:Y:S02]  /*11f80*/  SHFL.IDX PT, R8, R2, 0x1f, 0x1f ;  /* 0x03e01f0002087f89 */ /* 0x000e2400000e0000 */
[----:B0-----:R-:W-:-:S05]  /*11f90*/  IMAD R8, R8, UR5, RZ ;  /* 0x0000000508087c24 */ /* 0x001fca000f8e02ff */
[----:B-1----:R-:W-:Y:S01]  /*11fa0*/  ISETP.GT.AND P6, PT, R8, UR6, PT ;  /* 0x0000000608007c0c */ /* 0x002fe2000bfc4270 */
[----:B------:R-:W-:-:S12]  /*11fb0*/  IMAD.MOV.U32 R3, RZ, RZ, R8 ;  /* 0x000000ffff037224 */ /* 0x000fd800078e0008 */
[----:B------:R-:W-:Y:S05]  /*11fc0*/  @P6 BRA `(.L_x_526) ;  /* 0x00000000009c6947 */ /* 0x000fea0003800000 */
[----:B------:R-:W-:Y:S01]  /*11fd0*/  IMAD.MOV.U32 R8, RZ, RZ, R3 ;  /* 0x000000ffff087224 */ /* 0x000fe200078e0003 */
[----:B------:R-:W-:Y:S01]  /*11fe0*/  UMOV UR4, URZ ;  /* 0x0000003f00047c82 */ /* 0x000fe20008000000 */
[----:B------:R-:W-:-:S05]  /*11ff0*/  ULDC UR5, c[0x0][0xc38] ;  /* 0x00030e0000057ab9 */ /* 0x000fca0000000800 */
.L_x_528:
[----:B------:R-:W0:Y:S01]  /*12000*/  LDC R2, c[0x0][0xc3c] ;  /* 0x00030f00ff027b82 */ /* 0x000e220000000800 */
[----:B------:R-:W-:Y:S01]  /*12010*/  UIADD3 UR4, UR4, 0x1f, URZ ;  /* 0x0000001f04047890 */ /* 0x000fe2000fffe03f */
[----:B------:R-:W-:Y:S02]  /*12020*/  ULDC UR7, c[0x0][0xc3c] ;  /* 0x00030f0000077ab9 */ /* 0x000fe40000000800 */
[----:B------:R-:W-:-:S03]  /*12030*/  IMAD.U32 R27, RZ, RZ, UR7 ;  /* 0x00000007ff1b7e24 */ /* 0x000fc6000f8e00ff */
[----:B0-----:R-:W-:-:S13]  /*12040*/  ISETP.LE.AND P6, PT, R2, UR4, PT ;  /* 0x0000000402007c0c */ /* 0x001fda000bfc3270 */
[----:B------:R-:W-:Y:S05]  /*12050*/  @P6 BRA `(.L_x_527) ;  /* 0x00000004009c6947 */ /* 0x000fea0003800000 */
[----:B------:R-:W-:-:S04]  /*12060*/  IADD3 R7, R0, UR4, RZ ;  /* 0x0000000400077c10 */ /* 0x000fc8000fffe0ff */
[----:B------:R-:W-:-:S13]  /*12070*/  ISETP.GE.OR P6, PT, R7, R2, !P0 ;  /* 0x000000020700720c */ /* 0x000fda00047c6670 */
[----:B------:R-:W0:Y:S08]  /*12080*/  @!P6 LDC.64 R4, c[0x0][0xc80] ;  /* 0x00032000ff04eb82 */ /* 0x000e300000000a00 */
[----:B------:R-:W1:Y:S01]  /*12090*/  @!P6 LDC.64 R2, c[0x0][0xc78] ;  /* 0x00031e00ff02eb82 */ /* 0x000e620000000a00 */
[----:B0-----:R-:W-:-:S04]  /*120a0*/  @!P6 IMAD.WIDE R4, R7, 0x4, R4 ;  /* 0x000000040704e825 */ /* 0x001fc800078e0204 */
[----:B-1----:R-:W-:Y:S01]  /*120b0*/  @!P6 IMAD.WIDE R2, R7, 0x4, R2 ;  /* 0x000000040702e825 */ /* 0x002fe200078e0202 */
[----:B------:R-:W-:-:S06]  /*120c0*/  CS2R R6, SRZ ;  /* 0x0000000000067805 */ /* 0x000fcc000001ff00 */
[----:B------:R-:W2:Y:S04]  /*120d0*/  @!P6 LDG.E R6, desc[UR40][R4.64] ;  /* 0x000000280406e981 */ /* 0x000ea8000c1e1900 */
        /* <DEDUP_REMOVED lines=19> */
[----:B------:R-:W-:-:S04]  /*12210*/  IADD3 R8, R3, R8, RZ ;  /* 0x0000000803087210 */ /* 0x000fc80007ffe0ff */
[----:B------:R-:W-:-:S13]  /*12220*/  ISETP.GT.AND P6, PT, R8, UR6, PT ;  /* 0x0000000608007c0c */ /* 0x000fda000bfc4270 */
[----:B------:R-:W-:Y:S05]  /*12230*/  @!P6 BRA `(.L_x_528) ;  /* 0xfffffffc0070e947 */ /* 0x000fea000383ffff */
.L_x_526:
[----:B------:R-:W-:Y:S02]  /*12240*/  IMAD.IADD R9, R8, 0x1, -R3 ;  /* 0x0000000108097824 */ /* 0x000fe400078e0a03 */
[----:B------:R-:W-:Y:S02]  /*12250*/  IMAD.MOV.U32 R24, RZ, RZ, RZ ;  /* 0x000000ffff187224 */ /* 0x000fe400078e00ff */
[----:B------:R-:W-:-:S05]  /*12260*/  IMAD R3, R2, UR5, R9 ;  /* 0x0000000502037c24 */ /* 0x000fca000f8e0209 */
[----:B------:R-:W-:-:S13]  /*12270*/  ISETP.GT.AND P0, PT, R3, UR6, PT ;  /* 0x0000000603007c0c */ /* 0x000fda000bf04270 */
[----:B------:R-:W-:-:S04]  /*12280*/  VOTE.ANY R5, PT, !P0 ;  /* 0x0000000000057806 */ /* 0x000fc800040e0100 */
[----:B------:R-:W0:Y:S01]  /*12290*/  POPC R27, R5 ;  /* 0x00000005001b7309 */ /* 0x000e220000000000 */
[----:B------:R-:W-:Y:S01]  /*122a0*/  ISETP.NE.AND P0, PT, R5, RZ, PT ;  /* 0x000000ff0500720c */ /* 0x000fe20003f05270 */
[----:B0-----:R-:W0:Y:S04]  /*122b0*/  SHFL.IDX PT, R6, R6, R27, 0x1f ;  /* 0x00001f1b06067589 */ /* 0x001e2800000e0000 */
[----:B------:R-:W1:Y:S01]  /*122c0*/  SHFL.IDX PT, R7, R7, R27, 0x1f ;  /* 0x00001f1b07077589 */ /* 0x000e6200000e0000 */
[----:B0-----:R-:W-:-:S04]  /*122d0*/  IABS R4, R6 ;  /* 0x0000000600047213 */ /* 0x001fc80000000000 */
[----:B------:R-:W0:Y:S01]  /*122e0*/  I2F.RP R8, R4 ;  /* 0x0000000400087306 */ /* 0x000e220000209400 */
[----:B-1----:R-:W-:-:S07]  /*122f0*/  IABS R10, R7 ;  /* 0x00000007000a7213 */ /* 0x002fce0000000000 */
[----:B0-----:R-:W0:Y:S02]  /*12300*/  MUFU.RCP R8, R8 ;  /* 0x0000000800087308 */ /* 0x001e240000001000 */
[----:B0-----:R-:W-:-:S06]  /*12310*/  VIADD R3, R8, 0xffffffe ;  /* 0x0ffffffe08037836 */ /* 0x001fcc0000000000 */
[----:B------:R-:W0:Y:S02]  /*12320*/  F2I.FTZ.U32.TRUNC.NTZ R3, R3 ;  /* 0x0000000300037305 */ /* 0x000e24000021f000 */
[----:B0-----:R-:W-:Y:S01]  /*12330*/  IMAD.MOV R11, RZ, RZ, -R3 ;  /* 0x000000ffff0b7224 */ /* 0x001fe200078e0a03 */
[----:B------:R-:W-:Y:S06]  /*12340*/  @!P0 BRA `(.L_x_529) ;  /* 0x0000000000088947 */ /* 0x000fec0003800000 */
[----:B------:R-:W-:-:S05]  /*12350*/  VIADD R5, R27, 0xffffffff ;  /* 0xffffffff1b057836 */ /* 0x000fca0000000000 */
[----:B------:R0:W1:Y:S02]  /*12360*/  SHFL.IDX PT, R24, R2, R5, 0x1f ;  /* 0x00001f0502187589 */ /* 0x00006400000e0000 */
.L_x_529:
[----:B0-----:R-:W-:Y:S01]  /*12370*/  MOV R5, R10 ;  /* 0x0000000a00057202 */ /* 0x001fe20000000f00 */
[----:B-1----:R-:W-:Y:S02]  /*12380*/  IMAD R24, R24, UR5, R9 ;  /* 0x0000000518187c24 */ /* 0x002fe4000f8e0209 */
[----:B------:R-:W-:Y:S01]  /*12390*/  IMAD R9, R11, R4, RZ ;  /* 0x000000040b097224 */ /* 0x000fe200078e02ff */
[----:B------:R-:W0:Y:S01]  /*123a0*/  I2F.RP R8, R5 ;  /* 0x0000000500087306 */ /* 0x000e220000209400 */
[----:B------:R-:W-:Y:S01]  /*123b0*/  IMAD.MOV.U32 R2, RZ, RZ, RZ ;  /* 0x000000ffff027224 */ /* 0x000fe200078e00ff */
[----:B------:R-:W-:Y:S01]  /*123c0*/  IADD3 R25, -R24, UR6, RZ ;  /* 0x0000000618197c10 */ /* 0x000fe2000fffe1ff */
[----:B------:R-:W-:Y:S02]  /*123d0*/  VIADD R27, R27, UR4 ;  /* 0x000000041b1b7c36 */ /* 0x000fe40008000000 */
[----:B------:R-:W-:Y:S01]  /*123e0*/  IMAD.HI.U32 R2, R3, R9, R2 ;  /* 0x0000000903027227 */ /* 0x000fe200078e0002 */
[----:B------:R-:W-:-:S02]  /*123f0*/  IABS R3, R6 ;  /* 0x0000000600037213 */ /* 0x000fc40000000000 */
[----:B------:R-:W-:-:S03]  /*12400*/  IABS R9, R25 ;  /* 0x0000001900097213 */ /* 0x000fc60000000000 */
[----:B------:R-:W-:Y:S02]  /*12410*/  IMAD.MOV R3, RZ, RZ, -R3 ;  /* 0x000000ffff037224 */ /* 0x000fe400078e0a03 */
[----:B------:R-:W-:Y:S01]  /*12420*/  IMAD.HI.U32 R2, R2, R9, RZ ;  /* 0x0000000902027227 */ /* 0x000fe200078e00ff */
[----:B0-----:R-:W0:Y:S03]  /*12430*/  MUFU.RCP R8, R8 ;  /* 0x0000000800087308 */ /* 0x001e260000001000 */
[----:B------:R-:W-:-:S05]  /*12440*/  IMAD R9, R2, R3, R9 ;  /* 0x0000000302097224 */ /* 0x000fca00078e0209 */
[----:B------:R-:W-:Y:S01]  /*12450*/  ISETP.GT.U32.AND P1, PT, R4, R9, PT ;  /* 0x000000090400720c */ /* 0x000fe20003f24070 */
[----:B0-----:R-:W-:-:S12]  /*12460*/  VIADD R3, R8, 0xffffffe ;  /* 0x0ffffffe08037836 */ /* 0x001fd80000000000 */
[----:B------:R-:W-:Y:S02]  /*12470*/  @!P1 IMAD.IADD R9, R9, 0x1, -R4 ;  /* 0x0000000109099824 */ /* 0x000fe400078e0a04 */
[----:B------:R-:W-:Y:S01]  /*12480*/  @!P1 VIADD R2, R2, 0x1 ;  /* 0x0000000102029836 */ /* 0x000fe20000000000 */
[----:B------:R-:W0:Y:S01]  /*12490*/  F2I.FTZ.U32.TRUNC.NTZ R3, R3 ;  /* 0x0000000300037305 */ /* 0x000e22000021f000 */
[----:B------:R-:W-:Y:S02]  /*124a0*/  ISETP.NE.AND P1, PT, R6, RZ, PT ;  /* 0x000000ff0600720c */ /* 0x000fe40003f25270 */
[----:B------:R-:W-:Y:S02]  /*124b0*/  ISETP.GE.U32.AND P0, PT, R9, R4, PT ;  /* 0x000000040900720c */ /* 0x000fe40003f06070 */
[----:B------:R-:W-:-:S04]  /*124c0*/  LOP3.LUT R4, R25, R6, RZ, 0x3c, !PT ;  /* 0x0000000619047212 */ /* 0x000fc800078e3cff */
[----:B------:R-:W-:Y:S01]  /*124d0*/  ISETP.GE.AND P2, PT, R4, RZ, PT ;  /* 0x000000ff0400720c */ /* 0x000fe20003f46270 */
[----:B0-----:R-:W-:-:S06]  /*124e0*/  IMAD.MOV R8, RZ, RZ, -R3 ;  /* 0x000000ffff087224 */ /* 0x001fcc00078e0a03 */
[----:B------:R-:W-:-:S05]  /*124f0*/  @P0 IADD3 R2, R2, 0x1, RZ ;  /* 0x0000000102020810 */ /* 0x000fca0007ffe0ff */
[----:B------:R-:W-:Y:S02]  /*12500*/  IMAD.MOV.U32 R4, RZ, RZ, R2 ;  /* 0x000000ffff047224 */ /* 0x000fe400078e0002 */
[----:B------:R-:W-:Y:S01]  /*12510*/  IMAD.MOV.U32 R2, RZ, RZ, R8 ;  /* 0x000000ffff027224 */ /* 0x000fe200078e0008 */
[----:B------:R-:W-:Y:S01]  /*12520*/  IABS R8, R7 ;  /* 0x0000000700087213 */ /* 0x000fe20000000000 */
[----:B------:R-:W-:Y:S01]  /*12530*/  @!P2 IMAD.MOV R4, RZ, RZ, -R4 ;  /* 0x000000ffff04a224 */ /* 0x000fe200078e0a04 */
[----:B------:R-:W-:Y:S01]  /*12540*/  @!P1 LOP3.LUT R4, RZ, R6, RZ, 0x33, !PT ;  /* 0x00000006ff049212 */ /* 0x000fe200078e33ff */
[----:B------:R-:W-:Y:S01]  /*12550*/  IMAD R9, R2, R5, RZ ;  /* 0x0000000502097224 */ /* 0x000fe200078e02ff */
[----:B------:R-:W-:Y:S01]  /*12560*/  IADD3 R8, RZ, -R8, RZ ;  /* 0x80000008ff087210 */ /* 0x000fe20007ffe0ff */
[----:B------:R-:W-:Y:S02]  /*12570*/  IMAD.MOV.U32 R2, RZ, RZ, RZ ;  /* 0x000000ffff027224 */ /* 0x000fe400078e00ff */
[----:B------:R-:W-:-:S02]  /*12580*/  IMAD R6, R6, R4, RZ ;  /* 0x0000000406067224 */ /* 0x000fc400078e02ff */
[----:B------:R-:W-:Y:S01]  /*12590*/  IMAD.HI.U32 R2, R3, R9, R2 ;  /* 0x0000000903027227 */ /* 0x000fe200078e0002 */
[----:B------:R-:W-:-:S03]  /*125a0*/  IABS R3, R4 ;  /* 0x0000000400037213 */ /* 0x000fc60000000000 */
[----:B------:R-:W-:Y:S02]  /*125b0*/  IMAD.IADD R25, R25, 0x1, -R6 ;  /* 0x0000000119197824 */ /* 0x000fe400078e0a06 */
        /* <DEDUP_REMOVED lines=9> */
[----:B------:R-:W-:-:S04]  /*12650*/  @P0 VIADD R2, R2, 0x1 ;  /* 0x0000000102020836 */ /* 0x000fc80000000000 */
[----:B------:R-:W-:Y:S01]  /*12660*/  @!P2 IMAD.MOV R2, RZ, RZ, -R2 ;  /* 0x000000ffff02a224 */ /* 0x000fe200078e0a02 */
[----:B------:R-:W-:-:S05]  /*12670*/  @!P1 LOP3.LUT R2, RZ, R7, RZ, 0x33, !PT ;  /* 0x00000007ff029212 */ /* 0x000fca00078e33ff */
[----:B------:R-:W-:-:S04]  /*12680*/  IMAD.MOV R3, RZ, RZ, -R2 ;  /* 0x000000ffff037224 */ /* 0x000fc800078e0a02 */
[C---:B------:R-:W-:Y:S01]  /*12690*/  IMAD R4, R7.reuse, R3, R4 ;  /* 0x0000000307047224 */ /* 0x040fe200078e0204 */
[----:B------:R-:W-:-:S05]  /*126a0*/  LEA R7, R7, R2, 0x18 ;  /* 0x0000000207077211 */ /* 0x000fca00078ec0ff */
[----:B------:R-:W-:Y:S01]  /*126b0*/  IMAD R26, R4, 0x10000, R7 ;  /* 0x00010000041a7824 */ /* 0x000fe200078e0207 */
[----:B------:R-:W-:Y:S06]  /*126c0*/  BRA `(.L_x_530) ;  /* 0x00000000000c7947 */ /* 0x000fec0003800000 */
.L_x_527:
[----:B------:R-:W-:Y:S01]  /*126d0*/  IMAD.MOV.U32 R25, RZ, RZ, RZ ;  /* 0x000000ffff197224 */ /* 0x000fe200078e00ff */
[----:B------:R-:W-:Y:S01]  /*126e0*/  MOV R26, RZ ;  /* 0x000000ff001a7202 */ /* 0x000fe20000000f00 */
[----:B------:R-:W-:-:S07]  /*126f0*/  IMAD.U32 R24, RZ, RZ, UR6 ;  /* 0x00000006ff187e24 */ /* 0x000fce000f8e00ff */
.L_x_530:
[----:B------:R-:W-:-:S13]  /*12700*/  ISETP.NE.AND P0, PT, R0, RZ, PT ;  /* 0x000000ff0000720c */ /* 0x000fda0003f05270 */
[----:B------:R-:W0:Y:S01]  /*12710*/  @!P0 S2R R3, SR_CgaCtaId ;  /* 0x0000000000038919 */ /* 0x000e220000008800 */
[----:B------:R-:W-:-:S04]  /*12720*/  @!P0 MOV R0, 0x400 ;  /* 0x0000040000008802 */ /* 0x000fc80000000f00 */
[----:B0-----:R-:W-:-:S05]  /*12730*/  @!P0 LEA R0, R3, R0, 0x18 ;  /* 0x0000000003008211 */ /* 0x001fca00078ec0ff */
[----:B------:R1:W-:Y:S01]  /*12740*/  @!P0 STS.128 [R0+0x132d0], R24 ;  /* 0x0132d01800008388 */ /* 0x0003e20000000c00 */
[----:B------:R-:W-:Y:S06]  /*12750*/  BAR.ARV 0x5, 0x200 ;  /* 0x0148000000007b1d */ /* 0x000fec0000002000 */
.L_x_525:
[----:B01----:R-:W-:Y:S01]  /*12760*/  IMAD.MOV.U32 R0, RZ, RZ, 0x1 ;  /* 0x00000001ff007424 */ /* 0x003fe200078e00ff */
[----:B------:R-:W-:Y:S01]  /*12770*/  ULDC UR4, c[0x0][0xc3c] ;  /* 0x00030f0000047ab9 */ /* 0x000fe20000000800 */
[----:B------:R-:W-:Y:S01]  /*12780*/  IMAD.MOV.U32 R29, RZ, RZ, RZ ;  /* 0x000000ffff1d7224 */ /* 0x000fe200078e00ff */
[----:B------:R-:W-:Y:S02]  /*12790*/  ISETP.GE.AND P0, PT, R27, UR4, PT ;  /* 0x000000041b007c0c */ /* 0x000fe4000bf06270 */
[----:B------:R0:W-:Y:S04]  /*127a0*/  STL [R1+0xc], R0 ;  /* 0x00000c0001007387 */ /* 0x0001e80000100800 */
[----:B------:R0:W-:Y:S07]  /*127b0*/  STL [R1+0x5c], RZ ;  /* 0x00005cff01007387 */ /* 0x0001ee0000100800 */
[----:B------:R-:W-:Y:S05]  /*127c0*/  @P0 BRA `(.L_x_531) ;  /* 0x00000068005c0947 */ /* 0x000fea0003800000 */
[----:B------:R-:W2:Y:S01]  /*127d0*/  LDL R11, [R1+0x2c] ;  /* 0x00002c00010b7983 */ /* 0x000ea20000100800 */
[----:B------:R-:W1:Y:S01]  /*127e0*/  S2R R10, SR_TID.X ;  /* 0x00000000000a7919 */ /* 0x000e620000002100 */
[----:B------:R-:W3:Y:S01]  /*127f0*/  S2UR UR4, SR_CgaCtaId ;  /* 0x00000000000479c3 */ /* 0x000ee20000008800 */
[C---:B-1----:R-:W-:Y:S01]  /*12800*/  IMAD.SHL.U32 R3, R10.reuse, 0x40, RZ ;  /* 0x000000400a037824 */ /* 0x042fe200078e00ff */
[C---:B------:R-:W-:Y:S01]  /*12810*/  LOP3.LUT R12, R10.reuse, 0x7f, RZ, 0xc0, !PT ;  /* 0x0000007f0a0c7812 */ /* 0x040fe200078ec0ff */
[C---:B0-----:R-:W-:Y:S01]  /*12820*/  IMAD.SHL.U32 R0, R10.reuse, 0x10, RZ ;  /* 0x000000100a007824 */ /* 0x041fe200078e00ff */
[----:B------:R-:W-:Y:S02]  /*12830*/  SHF.R.U32.HI R5, RZ, 0x1, R10 ;  /* 0x00000001ff057819 */ /* 0x000fe4000001160a */
[----:B------:R-:W-:Y:S01]  /*12840*/  LOP3.LUT R2, R3, 0x180, RZ, 0xc0, !PT ;  /* 0x0000018003027812 */ /* 0x000fe200078ec0ff */
[----:B------:R-:W-:Y:S01]  /*12850*/  IMAD.SHL.U32 R9, R10, 0x2, RZ ;  /* 0x000000020a097824 */ /* 0x000fe200078e00ff */
[----:B------:R-:W-:Y:S01]  /*12860*/  LOP3.LUT R6, R0, 0x1b0, RZ, 0xc0, !PT ;  /* 0x000001b000067812 */ /* 0x000fe200078ec0ff */
[----:B------:R-:W-:Y:S01]  /*12870*/  IMAD.SHL.U32 R7, R12, 0x10, RZ ;  /* 0x000000100c077824 */ /* 0x000fe200078e00ff */
[----:B------:R-:W-:-:S02]  /*12880*/  LOP3.LUT R5, R2, 0x30, R5, 0xf8, !PT ;  /* 0x0000003002057812 */ /* 0x000fc400078ef805 */
[C---:B------:R-:W-:Y:S01]  /*12890*/  SHF.L.U32 R2, R10.reuse, 0x5, RZ ;  /* 0x000000050a027819 */ /* 0x040fe200000006ff */
[----:B------:R-:W-:Y:S01]  /*128a0*/  IMAD.SHL.U32 R4, R10, 0x8, RZ ;  /* 0x000000080a047824 */ /* 0x000fe200078e00ff */
[----:B------:R-:W-:Y:S02]  /*128b0*/  LOP3.LUT R8, R6, 0x30, R9, 0x78, !PT ;  /* 0x0000003006087812 */ /* 0x000fe400078e7809 */
[----:B------:R-:W-:Y:S02]  /*128c0*/  LOP3.LUT R6, R2, 0x80, RZ, 0xc0, !PT ;  /* 0x0000008002067812 */ /* 0x000fe400078ec0ff */
[----:B------:R-:W-:Y:S01]  /*128d0*/  LOP3.LUT R7, R7, 0x600, RZ, 0xc0, !PT ;  /* 0x0000060007077812 */ /* 0x000fe200078ec0ff */
[----:B------:R-:W-:Y:S01]  /*128e0*/  IMAD.SHL.U32 R9, R10, 0x4, RZ ;  /* 0x000000040a097824 */ /* 0x000fe200078e00ff */
[----:B------:R-:W-:Y:S02]  /*128f0*/  LOP3.LUT R4, R5, 0x30, R4, 0x78, !PT ;  /* 0x0000003005047812 */ /* 0x000fe400078e7804 */
[----:B------:R-:W-:-:S02]  /*12900*/  LOP3.LUT R6, R6, 0x10, R10, 0xf8, !PT ;  /* 0x0000001006067812 */ /* 0x000fc400078ef80a */
[C---:B------:R-:W-:Y:S02]  /*12910*/  LOP3.LUT R5, R7.reuse, 0x60, R2, 0xf8, !PT ;  /* 0x0000006007057812 */ /* 0x040fe400078ef802 */
[----:B------:R-:W-:Y:S02]  /*12920*/  LOP3.LUT R7, R7, 0x40, R0, 0xf8, !PT ;  /* 0x0000004007077812 */ /* 0x000fe400078ef800 */
[----:B------:R-:W-:Y:S02]  /*12930*/  LOP3.LUT R6, R6, 0x10, R9, 0x78, !PT ;  /* 0x0000001006067812 */ /* 0x000fe400078e7809 */
[----:B------:R-:W-:Y:S02]  /*12940*/  LOP3.LUT R5, R5, 0x100, R2, 0xf8, !PT ;  /* 0x0000010005057812 */ /* 0x000fe400078ef802 */
[----:B------:R-:W-:Y:S02]  /*12950*/  LOP3.LUT R3, R4, 0x640, R3, 0xf8, !PT ;  /* 0x0000064004037812 */ /* 0x000fe400078ef803 */
[----:B------:R-:W-:-:S02]  /*12960*/  LOP3.LUT R10, R7, R8, RZ, 0xfc, !PT ;  /* 0x00000008070a7212 */ /* 0x000fc400078efcff */
[----:B------:R-:W-:Y:S01]  /*12970*/  LOP3.LUT R0, R5, R6, RZ, 0xfc, !PT ;  /* 0x0000000605007212 */ /* 0x000fe200078efcff */
[----:B------:R3:W-:Y:S01]  /*12980*/  STL [R1+0x38], R3 ;  /* 0x0000380301007387 */ /* 0x0007e20000100800 */
[----:B------:R-:W-:-:S03]  /*12990*/  MOV R17, 0x400 ;  /* 0x0000040000117802 */ /* 0x000fc60000000f00 */
[----:B------:R-:W-:Y:S04]  /*129a0*/  STL [R1+0x30], R10 ;  /* 0x0000300a01007387 */ /* 0x000fe80000100800 */
[----:B------:R2:W-:Y:S01]  /*129b0*/  STL [R1+0x34], R0 ;  /* 0x0000340001007387 */ /* 0x0005e20000100800 */
[----:B---3--:R-:W-:-:S05]  /*129c0*/  IMAD.U32 R3, RZ, RZ, UR4 ;  /* 0x00000004ff037e24 */ /* 0x008fca000f8e00ff */
[----:B------:R0:W-:Y:S01]  /*129d0*/  STL [R1+0x28], R3 ;  /* 0x0000280301007387 */ /* 0x0001e20000100800 */
[----:B------:R-:W-:Y:S02]  /*129e0*/  LEA R17, R3, R17, 0x18 ;  /* 0x0000001103117211 */ /* 0x000fe400078ec0ff */
[----:B------:R-:W-:Y:S01]  /*129f0*/  SHF.R.U32.HI R4, RZ, 0x2, R12 ;  /* 0x00000002ff047819 */ /* 0x000fe2000001160c */
[----:B------:R-:W-:Y:S03]  /*12a00*/  BSSY B7, `(.L_x_531) ;  /* 0x0000673000077945 */ /* 0x000fe60003800000 */
[----:B------:R-:W-:Y:S02]  /*12a10*/  LOP3.LUT R2, R4, 0x60, R2, 0xf8, !PT ;  /* 0x0000006004027812 */ /* 0x000fe400078ef802 */
[----:B------:R-:W-:Y:S02]  /*12a20*/  MOV R29, RZ ;  /* 0x000000ff001d7202 */ /* 0x000fe40000000f00 */
[----:B------:R-:W-:Y:S01]  /*12a30*/  LOP3.LUT R2, R2, 0x80, RZ, 0xfc, !PT ;  /* 0x0000008002027812 */ /* 0x000fe200078efcff */
[----:B------:R-:W-:Y:S01]  /*12a40*/  ULDC.64 UR38, c[0x0][0x198] ;  /* 0x0000660000267ab9 */ /* 0x000fe20000000a00 */
[----:B------:R-:W-:Y:S01]  /*12a50*/  ULDC UR36, c[0x0][0xc] ;  /* 0x0000030000247ab9 */ /* 0x000fe20000000800 */
[----:B--2---:R-:W-:-:S02]  /*12a60*/  LOP3.LUT R0, R11, 0x2, RZ, 0xfc, !PT ;  /* 0x000000020b007812 */ /* 0x004fc400078efcff */
[----:B0-----:R-:W-:-:S03]  /*12a70*/  LOP3.LUT R3, R11, 0x1, RZ, 0xfc, !PT ;  /* 0x000000010b037812 */ /* 0x001fc600078efcff */
[----:B------:R0:W-:Y:S04]  /*12a80*/  STL [R1+0x6c], R0 ;  /* 0x00006c0001007387 */ /* 0x0001e80000100800 */
[----:B------:R1:W-:Y:S01]  /*12a90*/  STL [R1+0x4c], R3 ;  /* 0x00004c0301007387 */ /* 0x0003e20000100800 */
[----:B0-----:R-:W-:-:S03]  /*12aa0*/  IMAD.MOV.U32 R0, RZ, RZ, 0x1 ;  /* 0x00000001ff007424 */ /* 0x001fc600078e00ff */
[----:B------:R-:W-:Y:S01]  /*12ab0*/  STL [R1+0x5c], RZ ;  /* 0x00005cff01007387 */ /* 0x000fe20000100800 */
[----:B-1----:R-:W-:-:S03]  /*12ac0*/  IMAD.MOV.U32 R3, RZ, RZ, 0x1 ;  /* 0x00000001ff037424 */ /* 0x002fc600078e00ff */
[----:B------:R0:W-:Y:S04]  /*12ad0*/  STL [R1+0x10], R0 ;  /* 0x0000100001007387 */ /* 0x0001e80000100800 */
[----:B------:R1:W-:Y:S01]  /*12ae0*/  STL [R1+0x4], RZ ;  /* 0x000004ff01007387 */ /* 0x0003e20000100800 */
[----:B0-----:R-:W-:-:S03]  /*12af0*/  IMAD.IADD R0, R17, 0x1, R10 ;  /* 0x0000000111007824 */ /* 0x001fc600078e020a */
[----:B------:R1:W-:Y:S04]  /*12b00*/  STL [R1+0xc], R3 ;  /* 0x00000c0301007387 */ /* 0x0003e80000100800 */
[----:B------:R1:W-:Y:S02]  /*12b10*/  STL [R1+0x58], R0 ;  /* 0x0000580001007387 */ /* 0x0003e40000100800 */
.L_x_643:
[----:B01----:R-:W0:Y:S02]  /*12b20*/  LDC.64 R18, c[0x0][0xc88] ;  /* 0x00032200ff127b82 */ /* 0x003e240000000a00 */
[----:B0-----:R-:W-:-:S06]  /*12b30*/  IMAD.WIDE R18, R27, 0x4, R18 ;  /* 0x000000041b127825 */ /* 0x001fcc00078e0212 */
[----:B------:R-:W1:Y:S01]  /*12b40*/  LDG.E R18, desc[UR40][R18.64] ;  /* 0x0000002812127981 */ /* 0x000e62000c1e1900 */
[----:B------:R-:W-:Y:S05]  /*12b50*/  YIELD ;  /* 0x0000000000007946 */ /* 0x000fea0003800000 */
[----:B------:R-:W-:Y:S01]  /*12b60*/  ULDC.64 UR4, c[0x0][0xa28] ;  /* 0x00028a0000047ab9 */ /* 0x000fe20000000a00 */
[----:B------:R-:W-:Y:S01]  /*12b70*/  IMAD.MOV.U32 R9, RZ, RZ, RZ ;  /* 0x000000ffff097224 */ /* 0x000fe200078e00ff */
[----:B------:R-:W-:Y:S01]  /*12b80*/  ISETP.NE.U32.AND P0, PT, RZ, UR4, PT ;  /* 0x00000004ff007c0c */ /* 0x000fe2000bf05070 */
[----:B--2---:R-:W-:Y:S01]  /*12b90*/  IMAD.MOV.U32 R6, RZ, RZ, RZ ;  /* 0x000000ffff067224 */ /* 0x004fe200078e00ff */
[----:B------:R-:W-:Y:S01]  /*12ba0*/  ULDC.64 UR8, c[0x0][0xa18] ;  /* 0x0002860000087ab9 */ /* 0x000fe20000000a00 */
[----:B------:R-:W-:Y:S01]  /*12bb0*/  ULDC.64 UR6, c[0x0][0xa10] ;  /* 0x0002840000067ab9 */ /* 0x000fe20000000a00 */
[----:B------:R-:W-:-:S02]  /*12bc0*/  ISETP.NE.AND.EX P0, PT, RZ, UR5, PT, P0 ;  /* 0x00000005ff007c0c */ /* 0x000fc4000bf05300 */
[----:B-1-3--:R-:W-:-:S11]  /*12bd0*/  SHF.R.S32.HI R0, RZ, 0x1f, R18 ;  /* 0x0000001fff007819 */ /* 0x00afd60000011412 */
[C---:B------:R-:W-:Y:S01]  /*12be0*/  @P0 LEA R2, P1, R18.reuse, UR4, 0x2 ;  /* 0x0000000412020c11 */ /* 0x040fe2000f8210ff */
[C---:B------:R-:W-:Y:S01]  /*12bf0*/  IMAD.SHL.U32 R19, R18.reuse, 0x4, RZ ;  /* 0x0000000412137824 */ /* 0x040fe200078e00ff */
[C-C-:B------:R-:W-:Y:S01]  /*12c00*/  SHF.L.U64.HI R22, R18.reuse, 0x2, R0.reuse ;  /* 0x0000000212167819 */ /* 0x140fe20000010200 */
[----:B------:R0:W-:Y:S01]  /*12c10*/  STL [R1+0x50], R0 ;  /* 0x0000500001007387 */ /* 0x0001e20000100800 */
[----:B------:R-:W-:Y:S01]  /*12c20*/  @P0 LEA.HI.X R3, R18, UR5, R0, 0x2, P1 ;  /* 0x0000000512030c11 */ /* 0x000fe200088f1400 */
[----:B------:R-:W-:-:S04]  /*12c30*/  ULDC.64 UR4, c[0x0][0xa00] ;  /* 0x0002800000047ab9 */ /* 0x000fc80000000a00 */
[----:B------:R1:W2:Y:S01]  /*12c40*/  @P0 LDG.E R9, desc[UR40][R2.64] ;  /* 0x0000002802090981 */ /* 0x0002a2000c1e1900 */
[----:B------:R-:W-:Y:S02]  /*12c50*/  ISETP.NE.U32.AND P0, PT, RZ, UR4, PT ;  /* 0x00000004ff007c0c */ /* 0x000fe4000bf05070 */
[----:B------:R-:W-:Y:S02]  /*12c60*/  ISETP.NE.U32.AND P1, PT, RZ, UR8, PT ;  /* 0x00000008ff007c0c */ /* 0x000fe4000bf25070 */
[----:B------:R-:W-:Y:S02]  /*12c70*/  ISETP.NE.AND.EX P0, PT, RZ, UR5, PT, P0 ;  /* 0x00000005ff007c0c */ /* 0x000fe4000bf05300 */
[----:B------:R-:W-:Y:S02]  /*12c80*/  ISETP.NE.AND.EX P1, PT, RZ, UR9, PT, P1 ;  /* 0x00000009ff007c0c */ /* 0x000fe4000bf25310 */
[----:B------:R-:W-:Y:S02]  /*12c90*/  ISETP.NE.U32.AND P2, PT, RZ, UR6, PT ;  /* 0x00000006ff007c0c */ /* 0x000fe4000bf45070 */
[----:B-1----:R-:W-:-:S02]  /*12ca0*/  IADD3 R2, P3, R19, UR4, RZ ;  /* 0x0000000413027c10 */ /* 0x002fc4000ff7e0ff */
[----:B------:R-:W-:Y:S02]  /*12cb0*/  ISETP.NE.AND.EX P2, PT, RZ, UR7, PT, P2 ;  /* 0x00000007ff007c0c */ /* 0x000fe4000bf45320 */
[C---:B------:R-:W-:Y:S02]  /*12cc0*/  IADD3.X R3, R22.reuse, UR5, RZ, P3, !PT ;  /* 0x0000000516037c10 */ /* 0x040fe40009ffe4ff */
[----:B------:R-:W-:Y:S02]  /*12cd0*/  IADD3 R4, P4, R19, UR6, RZ ;  /* 0x0000000613047c10 */ /* 0x000fe4000ff9e0ff */
[----:B0-----:R-:W-:Y:S01]  /*12ce0*/  MOV R0, RZ ;  /* 0x000000ff00007202 */ /* 0x001fe20000000f00 */
[----:B------:R-:W3:Y:S01]  /*12cf0*/  @P0 LDG.E R6, desc[UR40][R2.64] ;  /* 0x0000002802060981 */ /* 0x000ee2000c1e1900 */
[----:B------:R-:W-:Y:S01]  /*12d00*/  ULDC UR4, c[0x0][0x288] ;  /* 0x0000a20000047ab9 */ /* 0x000fe20000000800 */
[----:B------:R-:W-:Y:S01]  /*12d10*/  IADD3.X R5, R22, UR7, RZ, P4, !PT ;  /* 0x0000000716057c10 */ /* 0x000fe2000a7fe4ff */
[----:B------:R-:W-:Y:S01]  /*12d20*/  IMAD.U32 R8, RZ, RZ, UR4 ;  /* 0x00000004ff087e24 */ /* 0x000fe2000f8e00ff */
[----:B------:R-:W-:-:S03]  /*12d30*/  ULDC.64 UR4, c[0x0][0x418] ;  /* 0x0001060000047ab9 */ /* 0x000fc60000000a00 */
[----:B-----5:R-:W5:Y:S04]  /*12d40*/  @P2 LDG.E R0, desc[UR40][R4.64] ;  /* 0x0000002804002981 */ /* 0x020f68000c1e1900 */
[----:B---3--:R0:W-:Y:S02]  /*12d50*/  STL [R1+0x48], R6 ;  /* 0x0000480601007387 */ /* 0x0081e40000100800 */
[----:B0-----:R-:W-:-:S04]  /*12d60*/  @P1 IADD3 R6, P3, R19, UR8, RZ ;  /* 0x0000000813061c10 */ /* 0x001fc8000ff7e0ff */
[----:B------:R-:W-:-:S05]  /*12d70*/  @P1 IADD3.X R7, R22, UR9, RZ, P3, !PT ;  /* 0x0000000916071c10 */ /* 0x000fca0009ffe4ff */
[----:B------:R0:W3:Y:S01]  /*12d80*/  @P1 LDG.E R8, desc[UR40][R6.64] ;  /* 0x0000002806081981 */ /* 0x0000e2000c1e1900 */
[----:B------:R-:W-:-:S03]  /*12d90*/  UISETP.NE.U32.AND UP0, UPT, UR4, URZ, UPT ;  /* 0x0000003f0400728c */ /* 0x000fc6000bf05070 */
[----:B------:R-:W-:Y:S01]  /*12da0*/  ULDC UR4, c[0x0][0x424] ;  /* 0x0001090000047ab9 */ /* 0x000fe20000000800 */
[----:B------:R-:W-:-:S03]  /*12db0*/  UISETP.NE.AND.EX UP0, UPT, UR5, URZ, UPT, UP0 ;  /* 0x0000003f0500728c */ /* 0x000fc6000bf05300 */
[----:B------:R-:W-:Y:S01]  /*12dc0*/  ULDC UR5, c[0x0][0x2f0] ;  /* 0x0000bc0000057ab9 */ /* 0x000fe20000000800 */
[----:B------:R-:W-:-:S04]  /*12dd0*/  USEL UR4, UR4, 0x1, UP0 ;  /* 0x0000000104047887 */ /* 0x000fc80008000000 */
[----:B------:R-:W-:-:S03]  /*12de0*/  UIMAD UR4, UR4, UR5, URZ ;  /* 0x00000005040472a4 */ /* 0x000fc6000f8e023f */
[----:B------:R-:W-:-:S03]  /*12df0*/  ULDC UR5, c[0x0][0x348] ;  /* 0x0000d20000057ab9 */ /* 0x000fc60000000800 */
[----:B0-----:R-:W-:Y:S01]  /*12e00*/  IMAD.U32 R7, RZ, RZ, UR4 ;  /* 0x00000004ff077e24 */ /* 0x001fe2000f8e00ff */
[----:B---3--:R0:W-:Y:S04]  /*12e10*/  STL [R1+0x54], R8 ;  /* 0x0000540801007387 */ /* 0x0081e80000100800 */
[----:B--2---:R1:W-:Y:S01]  /*12e20*/  STL [R1+0x18], R9 ;  /* 0x0000180901007387 */ /* 0x0043e20000100800 */
[----:B0-----:R-:W-:Y:S01]  /*12e30*/  IMAD.U32 R8, RZ, RZ, UR5 ;  /* 0x00000005ff087e24 */ /* 0x001fe2000f8e00ff */
[----:B------:R-:W-:Y:S06]  /*12e40*/  @P1 BRA `(.L_x_532) ;  /* 0x0000000000141947 */ /* 0x000fec0003800000 */
[----:B------:R-:W-:Y:S05]  /*12e50*/  @!P0 BRA `(.L_x_532) ;  /* 0x0000000000108947 */ /* 0x000fea0003800000 */
[----:B------:R-:W2:Y:S04]  /*12e60*/  LDG.E R6, desc[UR40][R2.64] ;  /* 0x0000002802067981 */ /* 0x000ea8000c1e1900 */
[----:B------:R-:W2:Y:S02]  /*12e70*/  LDG.E R2, desc[UR40][R2.64+0x4] ;  /* 0x0000042802027981 */ /* 0x000ea4000c1e1900 */
[----:B--2---:R-:W-:-:S05]  /*12e80*/  IMAD.IADD R2, R2, 0x1, -R6 ;  /* 0x0000000102027824 */ /* 0x004fca00078e0a06 */
[----:B------:R0:W-:Y:S02]  /*12e90*/  STL [R1+0x54], R2 ;  /* 0x0000540201007387 */ /* 0x0001e40000100800 */
.L_x_532:
[----:B------:R-:W-:Y:S01]  /*12ea0*/  IMAD.MOV.U32 R11, RZ, RZ, R18 ;  /* 0x000000ffff0b7224 */ /* 0x000fe200078e0012 */
[----:B------:R-:W-:Y:S01]  /*12eb0*/  ULDC.64 UR4, c[0x0][0xa20] ;  /* 0x0002880000047ab9 */ /* 0x000fe20000000a00 */
[C---:B------:R-:W-:Y:S02]  /*12ec0*/  LOP3.LUT R6, R26.reuse, 0xff000000, RZ, 0xc0, !PT ;  /* 0xff0000001a067812 */ /* 0x040fe400078ec0ff */
[----:B------:R-:W-:Y:S01]  /*12ed0*/  ISETP.NE.U32.AND P0, PT, RZ, UR4, PT ;  /* 0x00000004ff007c0c */ /* 0x000fe2000bf05070 */
[----:B------:R2:W-:Y:S01]  /*12ee0*/  STL [R1+0x8], R11 ;  /* 0x0000080b01007387 */ /* 0x0005e20000100800 */
[----:B------:R-:W-:Y:S02]  /*12ef0*/  SHF.R.U32.HI R6, RZ, 0x8, R6 ;  /* 0x00000008ff067819 */ /* 0x000fe40000011606 */
[----:B------:R-:W-:Y:S02]  /*12f00*/  ISETP.NE.AND.EX P0, PT, RZ, UR5, PT, P0 ;  /* 0x00000005ff007c0c */ /* 0x000fe4000bf05300 */
[----:B0-----:R-:W-:-:S02]  /*12f10*/  LOP3.LUT R2, R26, 0xff0000, RZ, 0xc0, !PT ;  /* 0x00ff00001a027812 */ /* 0x001fc400078ec0ff */
[----:B------:R-:W-:Y:S02]  /*12f20*/  LOP3.LUT R16, R26, 0xffff, RZ, 0xc0, !PT ;  /* 0x0000ffff1a107812 */ /* 0x000fe400078ec0ff */
[----:B------:R-:W-:-:S07]  /*12f30*/  LEA.HI R6, R2, R6, RZ, 0x10 ;  /* 0x0000000602067211 */ /* 0x000fce00078f80ff */
[----:B--2---:R-:W-:Y:S05]  /*12f40*/  @!P0 BRA `(.L_x_533) ;  /* 0x0000000000108947 */ /* 0x004fea0003800000 */
[----:B------:R-:W-:-:S04]  /*12f50*/  IADD3 R2, P0, R19, UR4, RZ ;  /* 0x0000000413027c10 */ /* 0x000fc8000ff1e0ff */
[----:B------:R-:W-:-:S05]  /*12f60*/  IADD3.X R3, R22, UR5, RZ, P0, !PT ;  /* 0x0000000516037c10 */ /* 0x000fca00087fe4ff */
[----:B------:R0:W5:Y:S01]  /*12f70*/  LDG.E R7, desc[UR40][R2.64] ;  /* 0x0000002802077981 */ /* 0x000162000c1e1900 */
[----:B------:R-:W-:Y:S05]  /*12f80*/  BRA `(.L_x_534) ;  /* 0x0000000000247947 */ /* 0x000fea0003800000 */
.L_x_533:
[----:B------:R-:W-:Y:S02]  /*12f90*/  ULDC.64 UR4, c[0x0][0xa08] ;  /* 0x0002820000047ab9 */ /* 0x000fe40000000a00 */
[----:B------:R-:W-:-:S04]  /*12fa0*/  ISETP.NE.U32.AND P0, PT, RZ, UR4, PT ;  /* 0x00000004ff007c0c */ /* 0x000fc8000bf05070 */
[----:B------:R-:W-:-:S13]  /*12fb0*/  ISETP.NE.AND.EX P0, PT, RZ, UR5, PT, P0 ;  /* 0x00000005ff007c0c */ /* 0x000fda000bf05300 */
[----:B------:R-:W-:Y:S05]  /*12fc0*/  @!P0 BRA `(.L_x_534) ;  /* 0x0000000000148947 */ /* 0x000fea0003800000 */
[----:B------:R-:W0:Y:S02]  /*12fd0*/  LDC.64 R2, c[0x0][0xa08] ;  /* 0x00028200ff027b82 */ /* 0x000e240000000a00 */
[----:B0-----:R-:W-:-:S05]  /*12fe0*/  IMAD.WIDE R2, R11, 0x4, R2 ;  /* 0x000000040b027825 */ /* 0x001fca00078e0202 */
[----:B------:R-:W2:Y:S04]  /*12ff0*/  LDG.E R7, desc[UR40][R2.64] ;  /* 0x0000002802077981 */ /* 0x000ea8000c1e1900 */
[----:B------:R-:W2:Y:S02]  /*13000*/  LDG.E R2, desc[UR40][R2.64+0x4] ;  /* 0x0000042802027981 */ /* 0x000ea4000c1e1900 */
[----:B--2---:R-:W-:-:S07]  /*13010*/  IADD3 R7, -R7, R2, RZ ;  /* 0x0000000207077210 */ /* 0x004fce0007ffe1ff */
.L_x_534:
[----:B0-----:R-:W2:Y:S04]  /*13020*/  @P2 LDG.E R2, desc[UR40][R4.64] ;  /* 0x0000002804022981 */ /* 0x001ea8000c1e1900 */
[----:B------:R-:W2:Y:S01]  /*13030*/  @P2 LDG.E R4, desc[UR40][R4.64+0x4] ;  /* 0x0000042804042981 */ /* 0x000ea2000c1e1900 */
[----:B-----5:R-:W-:Y:S01]  /*13040*/  IMAD.IADD R7, R7, 0x1, -R9 ;  /* 0x0000000107077824 */ /* 0x020fe200078e0a09 */
[----:B------:R-:W-:Y:S01]  /*13050*/  BSSY B0, `(.L_x_535) ;  /* 0x0000029000007945 */ /* 0x000fe20003800000 */
[----:B------:R-:W-:Y:S01]  /*13060*/  LOP3.LUT R21, R6, 0xff, RZ, 0xc0, !PT ;  /* 0x000000ff06157812 */ /* 0x000fe200078ec0ff */
[----:B--2---:R-:W-:Y:S01]  /*13070*/  @P2 IMAD.IADD R8, R4, 0x1, -R2 ;  /* 0x0000000104082824 */ /* 0x004fe200078e0a02 */
[----:B------:R-:W-:-:S03]  /*13080*/  SHF.R.U32.HI R4, RZ, 0x10, R6 ;  /* 0x00000010ff047819 */ /* 0x000fc60000011606 */
[----:B------:R-:W-:-:S04]  /*13090*/  IMAD.IADD R23, R7, 0x1, R8 ;  /* 0x0000000107177824 */ /* 0x000fc800078e0208 */
[C---:B------:R-:W-:Y:S01]  /*130a0*/  VIADD R20, R23.reuse, 0x9f ;  /* 0x0000009f17147836 */ /* 0x040fe20000000000 */
[----:B------:R-:W-:-:S03]  /*130b0*/  ISETP.GE.AND P1, PT, R23, 0x1, PT ;  /* 0x000000011700780c */ /* 0x000fc60003f26270 */
[----:B------:R-:W-:-:S05]  /*130c0*/  IMAD.HI R20, R20, 0x66666667, RZ ;  /* 0x6666666714147827 */ /* 0x000fca00078e02ff */
[----:B------:R-:W-:-:S04]  /*130d0*/  SHF.R.U32.HI R2, RZ, 0x1f, R20 ;  /* 0x0000001fff027819 */ /* 0x000fc80000011614 */
[----:B------:R-:W-:Y:S01]  /*130e0*/  LEA.HI.SX32 R20, R20, R2, 0x1a ;  /* 0x0000000214147211 */ /* 0x000fe200078fd2ff */
[----:B------:R-:W-:Y:S01]  /*130f0*/  IMAD.MOV.U32 R2, RZ, RZ, RZ ;  /* 0x000000ffff027224 */ /* 0x000fe200078e00ff */
[----:B------:R-:W-:Y:S06]  /*13100*/  @!P1 BRA `(.L_x_536) ;  /* 0x0000000000749947 */ /* 0x000fec0003800000 */
[----:B------:R-:W-:Y:S01]  /*13110*/  ISETP.NE.AND P0, PT, R4, RZ, PT ;  /* 0x000000ff0400720c */ /* 0x000fe20003f05270 */
[----:B------:R-:W-:-:S03]  /*13120*/  ULDC UR4, c[0x0][0x9f0] ;  /* 0x00027c0000047ab9 */ /* 0x000fc60000000800 */
[----:B------:R-:W-:-:S04]  /*13130*/  SEL R5, R4, UR4, P0 ;  /* 0x0000000404057c07 */ /* 0x000fc80008000000 */
[----:B------:R-:W-:Y:S02]  /*13140*/  IABS R6, R5 ;  /* 0x0000000500067213 */ /* 0x000fe40000000000 */
[----:B-1----:R-:W-:Y:S02]  /*13150*/  IADD3 R9, R5, -0x1, R20 ;  /* 0xffffffff05097810 */ /* 0x002fe40007ffe014 */
[----:B------:R-:W0:Y:S08]  /*13160*/  I2F.RP R2, R6 ;  /* 0x0000000600027306 */ /* 0x000e300000209400 */
[----:B0-----:R-:W0:Y:S02]  /*13170*/  MUFU.RCP R2, R2 ;  /* 0x0000000200027308 */ /* 0x001e240000001000 */
[----:B0-----:R-:W-:-:S06]  /*13180*/  IADD3 R2, R2, 0xffffffe, RZ ;  /* 0x0ffffffe02027810 */ /* 0x001fcc0007ffe0ff */
[----:B------:R0:W1:Y:S02]  /*13190*/  F2I.FTZ.U32.TRUNC.NTZ R3, R2 ;  /* 0x0000000200037305 */ /* 0x000064000021f000 */
[----:B0-----:R-:W-:-:S04]  /*131a0*/  LOP3.LUT R2, R9, R5, RZ, 0x3c, !PT ;  /* 0x0000000509027212 */ /* 0x001fc800078e3cff */
[----:B------:R-:W-:Y:S01]  /*131b0*/  ISETP.GE.AND P4, PT, R2, RZ, PT ;  /* 0x000000ff0200720c */ /* 0x000fe20003f86270 */
[----:B-1----:R-:W-:-:S04]  /*131c0*/  IMAD.MOV R2, RZ, RZ, -R3 ;  /* 0x000000ffff027224 */ /* 0x002fc800078e0a03 */
[----:B------:R-:W-:Y:S02]  /*131d0*/  IMAD R10, R2, R6, RZ ;  /* 0x00000006020a7224 */ /* 0x000fe400078e02ff */
[----:B------:R-:W-:-:S04]  /*131e0*/  IMAD.MOV.U32 R2, RZ, RZ, RZ ;  /* 0x000000ffff027224 */ /* 0x000fc800078e00ff */
[----:B------:R-:W-:Y:S01]  /*131f0*/  IMAD.HI.U32 R10, R3, R10, R2 ;  /* 0x0000000a030a7227 */ /* 0x000fe200078e0002 */
[----:B------:R-:W-:Y:S02]  /*13200*/  IABS R2, R5 ;  /* 0x0000000500027213 */ /* 0x000fe40000000000 */
[----:B------:R-:W-:-:S03]  /*13210*/  IABS R3, R9 ;  /* 0x0000000900037213 */ /* 0x000fc60000000000 */
[----:B------:R-:W-:-:S04]  /*13220*/  IMAD.MOV R2, RZ, RZ, -R2 ;  /* 0x000000ffff027224 */ /* 0x000fc800078e0a02 */
[----:B------:R-:W-:Y:S02]  /*13230*/  IMAD.MOV.U32 R9, RZ, RZ, R2 ;  /* 0x000000ffff097224 */ /* 0x000fe400078e0002 */
[----:B------:R-:W-:-:S04]  /*13240*/  IMAD.HI.U32 R2, R10, R3, RZ ;  /* 0x000000030a027227 */ /* 0x000fc800078e00ff */
[----:B------:R-:W-:-:S05]  /*13250*/  IMAD R3, R2, R9, R3 ;  /* 0x0000000902037224 */ /* 0x000fca00078e0203 */
[----:B------:R-:W-:-:S13]  /*13260*/  ISETP.GT.U32.AND P3, PT, R6, R3, PT ;  /* 0x000000030600720c */ /* 0x000fda0003f64070 */
[----:B------:R-:W-:Y:S01]  /*13270*/  @!P3 IMAD.IADD R3, R3, 0x1, -R6 ;  /* 0x000000010303b824 */ /* 0x000fe200078e0a06 */
[----:B------:R-:W-:Y:S02]  /*13280*/  @!P3 IADD3 R2, R2, 0x1, RZ ;  /* 0x000000010202b810 */ /* 0x000fe40007ffe0ff */
[----:B------:R-:W-:Y:S02]  /*13290*/  ISETP.NE.AND P3, PT, R5, RZ, PT ;  /* 0x000000ff0500720c */ /* 0x000fe40003f65270 */
[----:B------:R-:W-:-:S13]  /*132a0*/  ISETP.GE.U32.AND P0, PT, R3, R6, PT ;  /* 0x000000060300720c */ /* 0x000fda0003f06070 */
[----:B------:R-:W-:-:S04]  /*132b0*/  @P0 VIADD R2, R2, 0x1 ;  /* 0x0000000102020836 */ /* 0x000fc80000000000 */
[----:B------:R-:W-:Y:S01]  /*132c0*/  @!P4 IMAD.MOV R2, RZ, RZ, -R2 ;  /* 0x000000ffff02c224 */ /* 0x000fe200078e0a02 */
[----:B------:R-:W-:-:S07]  /*132d0*/  @!P3 LOP3.LUT R2, RZ, R5, RZ, 0x33, !PT ;  /* 0x00000005ff02b212 */ /* 0x000fce00078e33ff */
.L_x_536:
[----:B------:R-:W-:Y:S05]  /*132e0*/  BSYNC B0 ;  /* 0x0000000000007941 */ /* 0x000fea0003800000 */
.L_x_535:
[-C--:B------:R-:W-:Y:S01]  /*132f0*/  IMAD R3, R21, R2.reuse, RZ ;  /* 0x0000000215037224 */ /* 0x080fe200078e02ff */
[----:B------:R-:W-:Y:S04]  /*13300*/  BSSY B0, `(.L_x_537) ;  /* 0x00000e3000007945 */ /* 0x000fe80003800000 */
[C---:B------:R-:W-:Y:S01]  /*13310*/  VIADDMNMX R2, R3.reuse, R2, R20, PT ;  /* 0x0000000203027246 */ /* 0x040fe20003800114 */
[----:B------:R-:W-:-:S04]  /*13320*/  IMAD R3, R3, 0xa0, -R7 ;  /* 0x000000a003037824 */ /* 0x000fc800078e0a07 */
[----:B------:R-:W-:-:S05]  /*13330*/  IMAD R2, R2, 0xa0, -R7 ;  /* 0x000000a002027824 */ /* 0x000fca00078e0a07 */
[----:B------:R-:W-:Y:S02]  /*13340*/  VIMNMX R5, R2, R8, PT ;  /* 0x0000000802057248 */ /* 0x000fe40003fe0100 */
[----:B------:R-:W-:-:S04]  /*13350*/  VIMNMX R2, RZ, R3, !PT ;  /* 0x00000003ff027248 */ /* 0x000fc80007fe0100 */
[----:B------:R-:W-:Y:S01]  /*13360*/  ISETP.GT.AND P0, PT, R5, R2, PT ;  /* 0x000000020500720c */ /* 0x000fe20003f04270 */
[----:B------:R-:W-:-:S05]  /*13370*/  IMAD.WIDE.U32 R2, R2, -0x33333333, RZ ;  /* 0xcccccccd02027825 */ /* 0x000fca00078e00ff */
[----:B------:R-:W-:-:S07]  /*13380*/  SHF.R.U32.HI R3, RZ, 0x7, R3 ;  /* 0x00000007ff037819 */ /* 0x000fce0000011603 */
[----:B------:R-:W-:-:S04]  /*13390*/  @P0 VIADD R5, R5, 0x9f ;  /* 0x0000009f05050836 */ /* 0x000fc80000000000 */
[----:B------:R-:W-:-:S04]  /*133a0*/  @P0 IMAD.HI R2, R5, 0x66666667, RZ ;  /* 0x6666666705020827 */ /* 0x000fc800078e02ff */
[----:B------:R-:W-:Y:S01]  /*133b0*/  IMAD.MOV.U32 R5, RZ, RZ, R3 ;  /* 0x000000ffff057224 */ /* 0x000fe200078e0003 */
[----:B------:R-:W-:-:S04]  /*133c0*/  @P0 SHF.R.U32.HI R6, RZ, 0x1f, R2 ;  /* 0x0000001fff060819 */ /* 0x000fc80000011602 */
[----:B------:R-:W-:Y:S02]  /*133d0*/  @P0 LEA.HI.SX32 R5, R2, R6, 0x1a ;  /* 0x0000000602050211 */ /* 0x000fe400078fd2ff */
[----:B------:R-:W-:Y:S02]  /*133e0*/  PLOP3.LUT P0, PT, PT, PT, PT, 0x80, 0x0 ;  /* 0x000000000000781c */ /* 0x000fe40003f0f070 */
[----:B------:R-:W-:-:S13]  /*133f0*/  ISETP.GT.AND P3, PT, R5, R3, PT ;  /* 0x000000030500720c */ /* 0x000fda0003f64270 */
[----:B------:R-:W-:Y:S05]  /*13400*/  @!P3 BRA `(.L_x_538) ;  /* 0x0000000c0048b947 */ /* 0x000fea0003800000 */
[----:B------:R-:W-:Y:S01]  /*13410*/  UMOV UR4, 0xffffffff ;  /* 0xffffffff00047882 */ /* 0x000fe20000000000 */
[----:B------:R-:W-:Y:S02]  /*13420*/  SEL R2, R11, RZ, !P2 ;  /* 0x000000ff0b027207 */ /* 0x000fe40005000000 */
[----:B------:R-:W-:Y:S05]  /*13430*/  BRA.DIV UR4, `(.L_x_539) ;  /* 0x0000006a04c47947 */ /* 0x000fea000b800000 */
[----:B------:R-:W0:Y:S02]  /*13440*/  S2R R6, SR_TID.X ;  /* 0x0000000000067919 */ /* 0x000e240000002100 */
[----:B0-----:R-:W-:-:S04]  /*13450*/  SHF.R.U32.HI R6, RZ, 0x5, R6 ;  /* 0x00000005ff067819 */ /* 0x001fc80000011606 */
[----:B------:R-:W-:-:S05]  /*13460*/  LOP3.LUT R6, R6, 0x3, RZ, 0xc0, !PT ;  /* 0x0000000306067812 */ /* 0x000fca00078ec0ff */
[----:B------:R0:W2:Y:S02]  /*13470*/  SHFL.IDX PT, R14, R6, RZ, 0x1f ;  /* 0x00001fff060e7589 */ /* 0x0000a400000e0000 */
.L_x_691:
[----:B--2---:R-:W-:Y:S02]  /*13480*/  ISETP.NE.AND P0, PT, R14, RZ, PT ;  /* 0x000000ff0e00720c */ /* 0x004fe40003f05270 */
[----:B------:R-:W-:-:S11]  /*13490*/  PLOP3.LUT P6, PT, PT, PT, PT, 0x8, 0x0 ;  /* 0x000000000000781c */ /* 0x000fd60003fce170 */
[----:B------:R-:W-:Y:S05]  /*134a0*/  @P0 BRA `(.L_x_540) ;  /* 0x00000000000c0947 */ /* 0x000fea0003800000 */
[----:B------:R-:W-:-:S03]  /*134b0*/  UMOV UR4, 0xffffffff ;  /* 0xffffffff00047882 */ /* 0x000fc60000000000 */
[----:B------:R-:W-:Y:S05]  /*134c0*/  BRA.DIV UR4, `(.L_x_541) ;  /* 0x0000006a04d47947 */ /* 0x000fea000b800000 */
[----:B------:R-:W-:-:S13]  /*134d0*/  ELECT P6, URZ, PT ;  /* 0x00000000003f782f */ /* 0x000fda00038c0000 */
.L_x_540:
[----:B0-----:R-:W2:Y:S01]  /*134e0*/  LDL R6, [R1+0x5c] ;  /* 0x00005c0001067983 */ /* 0x001ea20000100800 */
[----:B------:R-:W-:Y:S01]  /*134f0*/  BSSY B1, `(.L_x_542) ;  /* 0x0000008000017945 */ /* 0x000fe20003800000 */
[----:B--2---:R-:W-:-:S05]  /*13500*/  VIADD R6, R6, 0x1 ;  /* 0x0000000106067836 */ /* 0x004fca0000000000 */
[----:B------:R-:W-:-:S04]  /*13510*/  LEA.HI R7, R6, R6, RZ, 0x1 ;  /* 0x0000000606077211 */ /* 0x000fc800078f08ff */
[----:B------:R-:W-:-:S04]  /*13520*/  LOP3.LUT R7, R7, 0xfffffffe, RZ, 0xc0, !PT ;  /* 0xfffffffe07077812 */ /* 0x000fc800078ec0ff */
[----:B------:R-:W-:-:S04]  /*13530*/  IADD3 R6, R6, -R7, RZ ;  /* 0x8000000706067210 */ /* 0x000fc80007ffe0ff */
[----:B------:R-:W-:-:S04]  /*13540*/  SHF.L.U32 R6, R6, 0x1f, RZ ;  /* 0x0000001f06067819 */ /* 0x000fc800000006ff */
[----:B------:R-:W0:Y:S02]  /*13550*/  SYNCS.PHASECHK.TRANS64.TRYWAIT P0, [R17+URZ+0x13220], R6 ;  /* 0x01322006110075a7 */ /* 0x000e24000800017f */
[----:B0-----:R-:W-:Y:S05]  /*13560*/  @!P0 BRA `(.L_x_543) ;  /* 0x0000006800cc8947 */ /* 0x001fea0003800000 */
.L_x_694:
[----:B------:R-:W-:Y:S05]  /*13570*/  BSYNC B1 ;  /* 0x0000000000017941 */ /* 0x000fea0003800000 */
.L_x_542:
[----:B------:R-:W-:Y:S04]  /*13580*/  BSSY B1, `(.L_x_544) ;  /* 0x0000050000017945 */ /* 0x000fe80003800000 */
[----:B------:R-:W-:Y:S05]  /*13590*/  @!P6 BRA `(.L_x_545) ;  /* 0x000000040038e947 */ /* 0x000fea0003800000 */
[----:B-1----:R-:W0:Y:S04]  /*135a0*/  LDL R9, [R1+0x4] ;  /* 0x0000040001097983 */ /* 0x002e280000100800 */
[----:B------:R-:W2:Y:S01]  /*135b0*/  LDL R8, [R1+0x10] ;  /* 0x0000100001087983 */ /* 0x000ea20000100800 */
[----:B------:R-:W1:Y:S01]  /*135c0*/  S2R R7, SR_TID.X ;  /* 0x0000000000077919 */ /* 0x000e620000002100 */
[----:B------:R-:W-:Y:S01]  /*135d0*/  BSSY B2, `(.L_x_546) ;  /* 0x0000007000027945 */ /* 0x000fe20003800000 */
[----:B-1----:R-:W-:-:S04]  /*135e0*/  LOP3.LUT R7, R7, 0x7f, RZ, 0xc0, !PT ;  /* 0x0000007f07077812 */ /* 0x002fc800078ec0ff */
[----:B------:R-:W-:Y:S01]  /*135f0*/  ISETP.NE.AND P2, PT, R7, RZ, PT ;  /* 0x000000ff0700720c */ /* 0x000fe20003f45270 */
[----:B0-----:R-:W-:Y:S01]  /*13600*/  IMAD R6, R9, 0x8, R17 ;  /* 0x0000000809067824 */ /* 0x001fe200078e0211 */
[----:B--2---:R-:W-:-:S04]  /*13610*/  SHF.L.U32 R10, R8, 0x1f, RZ ;  /* 0x0000001f080a7819 */ /* 0x004fc800000006ff */
[----:B------:R-:W0:Y:S02]  /*13620*/  SYNCS.PHASECHK.TRANS64.TRYWAIT P0, [R6+URZ+0x132a0], R10 ;  /* 0x0132a00a060075a7 */ /* 0x000e24000800017f */
[----:B0-----:R-:W-:Y:S05]  /*13630*/  @!P0 BRA `(.L_x_547) ;  /* 0x0000006800ac8947 */ /* 0x001fea0003800000 */
.L_x_695:
[----:B------:R-:W-:Y:S05]  /*13640*/  BSYNC B2 ;  /* 0x0000000000027941 */ /* 0x000fea0003800000 */
.L_x_546:
[----:B------:R-:W-:Y:S04]  /*13650*/  BSSY B2, `(.L_x_548) ;  /* 0x0000009000027945 */ /* 0x000fe80003800000 */
[----:B------:R-:W-:Y:S05]  /*13660*/  @P2 BRA `(.L_x_549) ;  /* 0x00000000001c2947 */ /* 0x000fea0003800000 */
[----:B------:R-:W1:Y:S02]  /*13670*/  S2R R7, SR_TID.X ;  /* 0x0000000000077919 */ /* 0x000e640000002100 */
[----:B-1----:R-:W-:Y:S01]  /*13680*/  LOP3.LUT R8, R7, 0x1f, RZ, 0xc0, !PT ;  /* 0x0000001f07087812 */ /* 0x002fe200078ec0ff */
[----:B------:R-:W-:-:S03]  /*13690*/  IMAD.MOV.U32 R7, RZ, RZ, 0x2800 ;  /* 0x00002800ff077424 */ /* 0x000fc600078e00ff */
[----:B------:R-:W-:Y:S01]  /*136a0*/  ISETP.NE.AND P0, PT, R8, RZ, PT ;  /* 0x000000ff0800720c */ /* 0x000fe20003f05270 */
[----:B------:R1:W-:-:S12]  /*136b0*/  SYNCS.ARRIVE.TRANS64 RZ, [R6+URZ+0x13290], R7 ;  /* 0x0132900706ff79a7 */ /* 0x0003d8000800003f */
[----:B-1----:R-:W-:Y:S05]  /*136c0*/  @!P0 BRA `(.L_x_549) ;  /* 0x0000000000048947 */ /* 0x002fea0003800000 */
[----:B------:R-:W-:Y:S01]  /*136d0*/  BPT.TRAP 0x1 ;  /* 0x000000040000795c */ /* 0x000fe20000300000 */
.L_x_549:
[----:B------:R-:W-:Y:S05]  /*136e0*/  BSYNC B2 ;  /* 0x0000000000027941 */ /* 0x000fea0003800000 */
.L_x_548:
[----:B------:R-:W2:Y:S01]  /*136f0*/  LDL R8, [R1+0x4] ;  /* 0x0000040001087983 */ /* 0x000ea20000100800 */
[----:B------:R-:W-:Y:S01]  /*13700*/  IMAD.MOV.U32 R12, RZ, RZ, RZ ;  /* 0x000000ffff0c7224 */ /* 0x000fe200078e00ff */
[----:B------:R-:W-:Y:S01]  /*13710*/  UIADD3 UR4, UP0, UR38, 0x570, URZ ;  /* 0x0000057026047890 */ /* 0x000fe2000ff1e03f */
[----:B------:R-:W-:Y:S01]  /*13720*/  IMAD R7, R5, 0xa0, R0 ;  /* 0x000000a005077824 */ /* 0x000fe200078e0200 */
[----:B------:R-:W-:Y:S01]  /*13730*/  PLOP3.LUT P0, PT, PT, PT, PT, 0x80, 0x0 ;  /* 0x000000000000781c */ /* 0x000fe20003f0f070 */
[----:B------:R-:W-:Y:S01]  /*13740*/  UMOV UR6, 0x0 ;  /* 0x0000000000067882 */ /* 0x000fe20000000000 */
[----:B------:R-:W-:Y:S01]  /*13750*/  R2UR UR10, R12 ;  /* 0x000000000c0a72ca */ /* 0x000fe200000e0000 */
[----:B------:R-:W-:Y:S01]  /*13760*/  VIADD R7, R7, 0xffffff60 ;  /* 0xffffff6007077836 */ /* 0x000fe20000000000 */
[----:B------:R-:W-:Y:S01]  /*13770*/  UIADD3.X UR5, URZ, UR39, URZ, UP0, !UPT ;  /* 0x000000273f057290 */ /* 0x000fe200087fe43f */
[----:B------:R-:W-:Y:S01]  /*13780*/  UMOV UR7, 0x12f00000 ;  /* 0x12f0000000077882 */ /* 0x000fe20000000000 */
[----:B--2---:R-:W-:-:S02]  /*13790*/  IMAD R11, R8, 0x2800, R17 ;  /* 0x00002800080b7824 */ /* 0x004fc400078e0211 */
[----:B------:R-:W-:-:S03]  /*137a0*/  VIADD R8, R6, 0x13290 ;  /* 0x0001329006087836 */ /* 0x000fc60000000000 */
[----:B------:R-:W-:-:S07]  /*137b0*/  IADD3 R9, R11, 0xe000, RZ ;  /* 0x0000e0000b097810 */ /* 0x000fce0007ffe0ff */
.L_x_550:
[----:B------:R-:W-:-:S13]  /*137c0*/  @P0 ELECT P3, URZ, PT ;  /* 0x00000000003f082f */ /* 0x000fda0003860000 */
[----:B------:R-:W-:Y:S02]  /*137d0*/  @P3 R2UR UR13, R2 ;  /* 0x00000000020d32ca */ /* 0x000fe400000e0000 */
[----:B------:R-:W-:Y:S02]  /*137e0*/  @P3 R2UR UR12, R16 ;  /* 0x00000000100c32ca */ /* 0x000fe400000e0000 */
[----:B------:R-:W-:Y:S02]  /*137f0*/  @P3 R2UR UR11, R7 ;  /* 0x00000000070b32ca */ /* 0x000fe400000e0000 */
[----:B------:R-:W-:Y:S02]  /*13800*/  @P3 R2UR UR9, R8 ;  /* 0x00000000080932ca */ /* 0x000fe400000e0000 */
[----:B------:R-:W-:Y:S02]  /*13810*/  @P3 R2UR UR8, R9 ;  /* 0x00000000090832ca */ /* 0x000fe400000e0000 */
[----:B------:R-:W-:-:S02]  /*13820*/  @P3 PLOP3.LUT P0, PT, P3, PT, PT, 0x8, 0x0 ;  /* 0x000000000000381c */ /* 0x000fc40001f0e170 */
[----:B------:R-:W-:-:S09]  /*13830*/  PLOP3.LUT P3, PT, PT, PT, PT, 0x8, 0x0 ;  /* 0x000000000000781c */ /* 0x000fd20003f6e170 */
[----:B------:R1:W-:Y:S02]  /*13840*/  UTMALDG.4D [UR8], [UR4], desc[UR6] ;  /* 0x00000608040075b4 */ /* 0x0003e40008019000 */
[----:B-1----:R-:W-:Y:S05]  /*13850*/  @P0 BRA.U.ANY `(.L_x_550) ;  /* 0xfffffffd00d80947 */ /* 0x002fea000393ffff */
[----:B------:R-:W1:Y:S01]  /*13860*/  SYNCS.PHASECHK.TRANS64.TRYWAIT P0, [R6+URZ+0x132c0], R10 ;  /* 0x0132c00a060075a7 */ /* 0x000e62000800017f */
[----:B------:R-:W-:Y:S04]  /*13870*/  BSSY B2, `(.L_x_551) ;  /* 0x0000002000027945 */ /* 0x000fe80003800000 */
[----:B-1----:R-:W-:Y:S05]  /*13880*/  @!P0 BRA `(.L_x_552) ;  /* 0x00000068002c8947 */ /* 0x002fea0003800000 */
.L_x_696:
[----:B------:R-:W-:Y:S05]  /*13890*/  BSYNC B2 ;  /* 0x0000000000027941 */ /* 0x000fea0003800000 */
.L_x_551:
[----:B------:R-:W-:Y:S01]  /*138a0*/  BSSY B2, `(.L_x_553) ;  /* 0x000000b000027945 */ /* 0x000fe20003800000 */
[----:B------:R-:W-:Y:S02]  /*138b0*/  IMAD.MOV.U32 R8, RZ, RZ, 0x0 ;  /* 0x00000000ff087424 */ /* 0x000fe400078e00ff */
[----:B------:R-:W-:Y:S01]  /*138c0*/  IMAD.MOV.U32 R9, RZ, RZ, 0x12f00000 ;  /* 0x12f00000ff097424 */ /* 0x000fe200078e00ff */
[----:B------:R-:W-:Y:S06]  /*138d0*/  @P2 BRA `(.L_x_554) ;  /* 0x00000000001c2947 */ /* 0x000fec0003800000 */
[----:B------:R-:W2:Y:S01]  /*138e0*/  S2R R13, SR_TID.X ;  /* 0x00000000000d7919 */ /* 0x000ea20000002100 */
[----:B01----:R-:W-:-:S04]  /*138f0*/  IMAD.MOV.U32 R10, RZ, RZ, 0x2800 ;  /* 0x00002800ff0a7424 */ /* 0x003fc800078e00ff */
[----:B------:R3:W-:Y:S01]  /*13900*/  SYNCS.ARRIVE.TRANS64 RZ, [R6+URZ+0x132b0], R10 ;  /* 0x0132b00a06ff79a7 */ /* 0x0007e2000800003f */
[----:B--2---:R-:W-:-:S04]  /*13910*/  LOP3.LUT R13, R13, 0x1f, RZ, 0xc0, !PT ;  /* 0x0000001f0d0d7812 */ /* 0x004fc800078ec0ff */
[----:B------:R-:W-:-:S13]  /*13920*/  ISETP.NE.AND P0, PT, R13, RZ, PT ;  /* 0x000000ff0d00720c */ /* 0x000fda0003f05270 */
[----:B---3--:R-:W-:Y:S05]  /*13930*/  @!P0 BRA `(.L_x_554) ;  /* 0x0000000000048947 */ /* 0x008fea0003800000 */
[----:B------:R-:W-:Y:S01]  /*13940*/  BPT.TRAP 0x1 ;  /* 0x000000040000795c */ /* 0x000fe20000300000 */
.L_x_554:
[----:B------:R-:W-:Y:S05]  /*13950*/  BSYNC B2 ;  /* 0x0000000000027941 */ /* 0x000fea0003800000 */
.L_x_553:
[----:B------:R-:W-:Y:S01]  /*13960*/  R2UR UR10, R12 ;  /* 0x000000000c0a72ca */ /* 0x000fe200000e0000 */
[----:B------:R-:W-:Y:S01]  /*13970*/  UIADD3 UR4, UP0, UR38, 0x670, URZ ;  /* 0x0000067026047890 */ /* 0x000fe2000ff1e03f */
[----:B------:R-:W-:Y:S01]  /*13980*/  R2UR UR7, R9 ;  /* 0x00000000090772ca */ /* 0x000fe200000e0000 */
[----:B01----:R-:W-:Y:S01]  /*13990*/  VIADD R6, R6, 0x132b0 ;  /* 0x000132b006067836 */ /* 0x003fe20000000000 */
[----:B------:R-:W-:Y:S01]  /*139a0*/  R2UR UR6, R8 ;  /* 0x00000000080672ca */ /* 0x000fe200000e0000 */
[----:B------:R-:W-:Y:S01]  /*139b0*/  VIADD R8, R11, 0x6000 ;  /* 0x000060000b087836 */ /* 0x000fe20000000000 */
[----:B------:R-:W-:Y:S01]  /*139c0*/  PLOP3.LUT P0, PT, PT, PT, PT, 0x80, 0x0 ;  /* 0x000000000000781c */ /* 0x000fe20003f0f070 */
[----:B------:R-:W-:-:S12]  /*139d0*/  UIADD3.X UR5, URZ, UR39, URZ, UP0, !UPT ;  /* 0x000000273f057290 */ /* 0x000fd800087fe43f */
.L_x_555:
        /* <DEDUP_REMOVED lines=9> */
[----:B--2---:R-:W-:Y:S05]  /*13a70*/  @P0 BRA.U.ANY `(.L_x_555) ;  /* 0xfffffffd00d80947 */ /* 0x004fea000393ffff */
.L_x_545:
[----:B------:R-:W-:Y:S05]  /*13a80*/  BSYNC B1 ;  /* 0x0000000000017941 */ /* 0x000fea0003800000 */
.L_x_544:
[----:B------:R-:W0:Y:S04]  /*13a90*/  LDL.LU R10, [R1+0x4] ;  /* 0x00000400010a7983 */ /* 0x000e280000300800 */
[----:B-1----:R-:W2:Y:S01]  /*13aa0*/  LDL.LU R9, [R1+0x10] ;  /* 0x0000100001097983 */ /* 0x002ea20000300800 */
[----:B------:R-:W-:Y:S01]  /*13ab0*/  VIADD R5, R5, 0xfffffffe ;  /* 0xfffffffe05057836 */ /* 0x000fe20000000000 */
[----:B------:R-:W-:-:S04]  /*13ac0*/  PLOP3.LUT P0, PT, PT, PT, PT, 0x8, 0x0 ;  /* 0x000000000000781c */ /* 0x000fc80003f0e170 */
[----:B------:R-:W-:Y:S02]  /*13ad0*/  ISETP.GE.AND P3, PT, R5, R3, PT ;  /* 0x000000030500720c */ /* 0x000fe40003f66270 */
[----:B0-----:R-:W-:-:S04]  /*13ae0*/  IADD3 R6, R10, 0x1, RZ ;  /* 0x000000010a067810 */ /* 0x001fc80007ffe0ff */
[----:B------:R-:W-:-:S04]  /*13af0*/  ISETP.NE.AND P2, PT, R6, 0x2, PT ;  /* 0x000000020600780c */ /* 0x000fc80003f45270 */
[----:B------:R-:W-:Y:S02]  /*13b00*/  SEL R7, RZ, 0x1, P2 ;  /* 0x00000001ff077807 */ /* 0x000fe40001000000 */
[----:B------:R-:W-:Y:S02]  /*13b10*/  SEL R6, R6, RZ, P2 ;  /* 0x000000ff06067207 */ /* 0x000fe40001000000 */
[----:B--2---:R-:W-:-:S03]  /*13b20*/  LOP3.LUT R9, R9, R7, RZ, 0x3c, !PT ;  /* 0x0000000709097212 */ /* 0x004fc600078e3cff */
[----:B------:R0:W-:Y:S04]  /*13b30*/  STL [R1+0x4], R6 ;  /* 0x0000040601007387 */ /* 0x0001e80000100800 */
[----:B------:R0:W-:Y:S01]  /*13b40*/  STL [R1+0x10], R9 ;  /* 0x0000100901007387 */ /* 0x0001e20000100800 */
[----:B------:R-:W-:Y:S05]  /*13b50*/  @!P3 BRA `(.L_x_538) ;  /* 0x000000040074b947 */ /* 0x000fea0003800000 */
.L_x_568:
[----:B------:R-:W-:Y:S05]  /*13b60*/  YIELD ;  /* 0x0000000000007946 */ /* 0x000fea0003800000 */
[----:B------:R-:W-:Y:S04]  /*13b70*/  BSSY B1, `(.L_x_556) ;  /* 0x000004f000017945 */ /* 0x000fe80003800000 */
[----:B--2---:R-:W-:Y:S05]  /*13b80*/  @!P6 BRA `(.L_x_557) ;  /* 0x000000040034e947 */ /* 0x004fea0003800000 */
[----:B0-----:R-:W2:Y:S04]  /*13b90*/  LDL R6, [R1+0x4] ;  /* 0x0000040001067983 */ /* 0x001ea80000100800 */
[----:B------:R-:W3:Y:S01]  /*13ba0*/  LDL R7, [R1+0x10] ;  /* 0x0000100001077983 */ /* 0x000ee20000100800 */
[----:B------:R-:W0:Y:S01]  /*13bb0*/  S2R R8, SR_TID.X ;  /* 0x0000000000087919 */ /* 0x000e220000002100 */
[----:B------:R-:W-:Y:S01]  /*13bc0*/  BSSY B2, `(.L_x_558) ;  /* 0x0000007000027945 */ /* 0x000fe20003800000 */
[----:B0-----:R-:W-:-:S04]  /*13bd0*/  LOP3.LUT R8, R8, 0x7f, RZ, 0xc0, !PT ;  /* 0x0000007f08087812 */ /* 0x001fc800078ec0ff */
[----:B------:R-:W-:Y:S01]  /*13be0*/  ISETP.NE.AND P3, PT, R8, RZ, PT ;  /* 0x000000ff0800720c */ /* 0x000fe20003f65270 */
[----:B--2---:R-:W-:Y:S01]  /*13bf0*/  IMAD R6, R6, 0x8, R17 ;  /* 0x0000000806067824 */ /* 0x004fe200078e0211 */
[----:B---3--:R-:W-:-:S04]  /*13c00*/  SHF.L.U32 R7, R7, 0x1f, RZ ;  /* 0x0000001f07077819 */ /* 0x008fc800000006ff */
[----:B------:R-:W0:Y:S02]  /*13c10*/  SYNCS.PHASECHK.TRANS64.TRYWAIT P2, [R6+URZ+0x132a0], R7 ;  /* 0x0132a007060075a7 */ /* 0x000e24000804017f */
[----:B0-----:R-:W-:Y:S05]  /*13c20*/  @!P2 BRA `(.L_x_559) ;  /* 0x000000640058a947 */ /* 0x001fea0003800000 */
.L_x_697:
[----:B------:R-:W-:Y:S05]  /*13c30*/  BSYNC B2 ;  /* 0x0000000000027941 */ /* 0x000fea0003800000 */
.L_x_558:
        /* <DEDUP_REMOVED lines=9> */
.L_x_561:
[----:B------:R-:W-:Y:S05]  /*13cd0*/  BSYNC B2 ;  /* 0x0000000000027941 */ /* 0x000fea0003800000 */
.L_x_560:
[----:B------:R-:W2:Y:S01]  /*13ce0*/  LDL R8, [R1+0x4] ;  /* 0x0000040001087983 */ /* 0x000ea20000100800 */
[----:B------:R-:W-:Y:S01]  /*13cf0*/  IMAD.MOV.U32 R12, RZ, RZ, RZ ;  /* 0x000000ffff0c7224 */ /* 0x000fe200078e00ff */
[----:B------:R-:W-:Y:S01]  /*13d00*/  UIADD3 UR4, UP0, UR38, 0x570, URZ ;  /* 0x0000057026047890 */ /* 0x000fe2000ff1e03f */
[----:B------:R-:W-:Y:S01]  /*13d10*/  PLOP3.LUT P2, PT, PT, PT, PT, 0x80, 0x0 ;  /* 0x000000000000781c */ /* 0x000fe20003f4f070 */
[----:B------:R-:W-:Y:S01]  /*13d20*/  IMAD R9, R5, 0xa0, R0 ;  /* 0x000000a005097824 */ /* 0x000fe200078e0200 */
[----:B------:R-:W-:Y:S01]  /*13d30*/  UMOV UR6, 0x0 ;  /* 0x0000000000067882 */ /* 0x000fe20000000000 */
[----:B------:R-:W-:Y:S01]  /*13d40*/  R2UR UR10, R12 ;  /* 0x000000000c0a72ca */ /* 0x000fe200000e0000 */
[----:B------:R-:W-:Y:S01]  /*13d50*/  VIADD R10, R6, 0x13290 ;  /* 0x00013290060a7836 */ /* 0x000fe20000000000 */
[----:B------:R-:W-:Y:S01]  /*13d60*/  UIADD3.X UR5, URZ, UR39, URZ, UP0, !UPT ;  /* 0x000000273f057290 */ /* 0x000fe200087fe43f */
[----:B------:R-:W-:Y:S01]  /*13d70*/  UMOV UR7, 0x12f00000 ;  /* 0x12f0000000077882 */ /* 0x000fe20000000000 */
[----:B--2---:R-:W-:-:S05]  /*13d80*/  IMAD R8, R8, 0x2800, R17 ;  /* 0x0000280008087824 */ /* 0x004fca00078e0211 */
[----:B------:R-:W-:-:S07]  /*13d90*/  IADD3 R11, R8, 0xe000, RZ ;  /* 0x0000e000080b7810 */ /* 0x000fce0007ffe0ff */
.L_x_562:
        /* <DEDUP_REMOVED lines=13> */
.L_x_698:
[----:B------:R-:W-:Y:S05]  /*13e70*/  BSYNC B2 ;  /* 0x0000000000027941 */ /* 0x000fea0003800000 */
.L_x_563:
        /* <DEDUP_REMOVED lines=11> */
.L_x_566:
[----:B------:R-:W-:Y:S05]  /*13f30*/  BSYNC B2 ;  /* 0x0000000000027941 */ /* 0x000fea0003800000 */
.L_x_565:
[----:B------:R-:W-:Y:S01]  /*13f40*/  R2UR UR10, R12 ;  /* 0x000000000c0a72ca */ /* 0x000fe200000e0000 */
[----:B------:R-:W-:Y:S01]  /*13f50*/  UIADD3 UR4, UP0, UR38, 0x670, URZ ;  /* 0x0000067026047890 */ /* 0x000fe2000ff1e03f */
[----:B------:R-:W-:Y:S01]  /*13f60*/  R2UR UR6, R10 ;  /* 0x000000000a0672ca */ /* 0x000fe200000e0000 */
[----:B------:R-:W-:Y:S01]  /*13f70*/  VIADD R8, R8, 0x6000 ;  /* 0x0000600008087836 */ /* 0x000fe20000000000 */
[----:B------:R-:W-:Y:S01]  /*13f80*/  R2UR UR7, R11 ;  /* 0x000000000b0772ca */ /* 0x000fe200000e0000 */
[----:B01----:R-:W-:Y:S01]  /*13f90*/  VIADD R6, R6, 0x132b0 ;  /* 0x000132b006067836 */ /* 0x003fe20000000000 */
[----:B------:R-:W-:Y:S01]  /*13fa0*/  PLOP3.LUT P2, PT, PT, PT, PT, 0x80, 0x0 ;  /* 0x000000000000781c */ /* 0x000fe20003f4f070 */
[----:B------:R-:W-:-:S12]  /*13fb0*/  UIADD3.X UR5, URZ, UR39, URZ, UP0, !UPT ;  /* 0x000000273f057290 */ /* 0x000fd800087fe43f */
.L_x_567:
        /* <DEDUP_REMOVED lines=10> */
.L_x_557:
[----:B------:R-:W-:Y:S05]  /*14060*/  BSYNC B1 ;  /* 0x0000000000017941 */ /* 0x000fea0003800000 */
.L_x_556:
[----:B------:R-:W0:Y:S04]  /*14070*/  LDL.LU R7, [R1+0x4] ;  /* 0x0000040001077983 */ /* 0x000e280000300800 */
[----:B------:R-:W2:Y:S01]  /*14080*/  LDL.LU R10, [R1+0x10] ;  /* 0x00001000010a7983 */ /* 0x000ea20000300800 */
[C---:B------:R-:W-:Y:S01]  /*14090*/  ISETP.GT.AND P3, PT, R5.reuse, R3, PT ;  /* 0x000000030500720c */ /* 0x040fe20003f64270 */
[----:B------:R-:W-:Y:S01]  /*140a0*/  VIADD R5, R5, 0xffffffff ;  /* 0xffffffff05057836 */ /* 0x000fe20000000000 */
[----:B0-----:R-:W-:-:S04]  /*140b0*/  IADD3 R6, R7, 0x1, RZ ;  /* 0x0000000107067810 */ /* 0x001fc80007ffe0ff */
[----:B------:R-:W-:-:S04]  /*140c0*/  ISETP.NE.AND P2, PT, R6, 0x2, PT ;  /* 0x000000020600780c */ /* 0x000fc80003f45270 */
[----:B------:R-:W-:Y:S02]  /*140d0*/  SEL R7, RZ, 0x1, P2 ;  /* 0x00000001ff077807 */ /* 0x000fe40001000000 */
[----:B------:R-:W-:Y:S02]  /*140e0*/  SEL R6, R6, RZ, P2 ;  /* 0x000000ff06067207 */ /* 0x000fe40001000000 */
[----:B--2---:R-:W-:-:S05]  /*140f0*/  LOP3.LUT R10, R10, R7, RZ, 0x3c, !PT ;  /* 0x000000070a0a7212 */ /* 0x004fca00078e3cff */
[----:B------:R2:W-:Y:S04]  /*14100*/  STL [R1+0x10], R10 ;  /* 0x0000100a01007387 */ /* 0x0005e80000100800 */
[----:B------:R2:W-:Y:S01]  /*14110*/  STL [R1+0x4], R6 ;  /* 0x0000040601007387 */ /* 0x0005e20000100800 */
[----:B------:R-:W-:Y:S05]  /*14120*/  @P3 BRA `(.L_x_568) ;  /* 0xfffffff8008c3947 */ /* 0x000fea000383ffff */
.L_x_538:
[----:B------:R-:W-:Y:S05]  /*14130*/  BSYNC B0 ;  /* 0x0000000000007941 */ /* 0x000fea0003800000 */
.L_x_537:
[----:B------:R-:W-:Y:S05]  /*14140*/  @!P0 WARPSYNC.ALL ;  /* 0x0000000000008948 */ /* 0x000fea0003800000 */
[----:B------:R-:W-:Y:S01]  /*14150*/  @!P0 BAR.SYNC.DEFER_BLOCKING 0xc, 0x200 ;  /* 0x0308000000008b1d */ /* 0x000fe20000010000 */
[----:B------:R-:W-:-:S05]  /*14160*/  IMAD.MOV.U32 R26, RZ, RZ, RZ ;  /* 0x000000ffff1a7224 */ /* 0x000fca00078e00ff */
[----:B------:R-:W-:Y:S04]  /*14170*/  BSSY B0, `(.L_x_569) ;  /* 0x000001f000007945 */ /* 0x000fe80003800000 */
[----:B------:R-:W-:Y:S05]  /*14180*/  @!P1 BRA `(.L_x_570) ;  /* 0x0000000000749947 */ /* 0x000fea0003800000 */
[----:B------:R-:W-:-:S13]  /*14190*/  ISETP.NE.AND P0, PT, R4, RZ, PT ;  /* 0x000000ff0400720c */ /* 0x000fda0003f05270 */
[----:B------:R-:W3:Y:S02]  /*141a0*/  @!P0 LDC R4, c[0x0][0x9f0] ;  /* 0x00027c00ff048b82 */ /* 0x000ee40000000800 */
[----:B---3--:R-:W-:-:S04]  /*141b0*/  IABS R0, R4 ;  /* 0x0000000400007213 */ /* 0x008fc80000000000 */
[----:B------:R-:W3:Y:S08]  /*141c0*/  I2F.RP R2, R0 ;  /* 0x0000000000027306 */ /* 0x000ef00000209400 */
[----:B---3--:R-:W3:Y:S02]  /*141d0*/  MUFU.RCP R2, R2 ;  /* 0x0000000200027308 */ /* 0x008ee40000001000 */
[----:B---3--:R-:W-:-:S06]  /*141e0*/  VIADD R2, R2, 0xffffffe ;  /* 0x0ffffffe02027836 */ /* 0x008fcc0000000000 */
[----:B------:R-:W3:Y:S02]  /*141f0*/  F2I.FTZ.U32.TRUNC.NTZ R3, R2 ;  /* 0x0000000200037305 */ /* 0x000ee4000021f000 */
[----:B---3--:R-:W-:-:S04]  /*14200*/  IMAD.MOV R2, RZ, RZ, -R3 ;  /* 0x000000ffff027224 */ /* 0x008fc800078e0a03 */
[----:B------:R-:W-:Y:S02]  /*14210*/  IMAD R5, R2, R0, RZ ;  /* 0x0000000002057224 */ /* 0x000fe400078e02ff */
[----:B------:R-:W-:-:S04]  /*14220*/  IMAD.MOV.U32 R2, RZ, RZ, RZ ;  /* 0x000000ffff027224 */ /* 0x000fc800078e00ff */
[----:B------:R-:W-:Y:S01]  /*14230*/  IMAD.HI.U32 R7, R3, R5, R2 ;  /* 0x0000000503077227 */ /* 0x000fe200078e0002 */
[----:B------:R-:W-:Y:S02]  /*14240*/  IABS R2, R4 ;  /* 0x0000000400027213 */ /* 0x000fe40000000000 */
[----:B------:R-:W-:Y:S02]  /*14250*/  IADD3 R3, R20, -0x1, R4 ;  /* 0xffffffff14037810 */ /* 0x000fe40007ffe004 */
[----:B------:R-:W-:Y:S02]  /*14260*/  IADD3 R2, RZ, -R2, RZ ;  /* 0x80000002ff027210 */ /* 0x000fe40007ffe0ff */
[----:B------:R-:W-:Y:S02]  /*14270*/  IABS R5, R3 ;  /* 0x0000000300057213 */ /* 0x000fe40000000000 */
[----:B------:R-:W-:Y:S01]  /*14280*/  LOP3.LUT R3, R3, R4, RZ, 0x3c, !PT ;  /* 0x0000000403037212 */ /* 0x000fe200078e3cff */
[----:B0-2---:R-:W-:-:S02]  /*14290*/  IMAD.MOV.U32 R6, RZ, RZ, R2 ;  /* 0x000000ffff067224 */ /* 0x005fc400078e0002 */
[----:B------:R-:W-:Y:S01]  /*142a0*/  IMAD.HI.U32 R2, R7, R5, RZ ;  /* 0x0000000507027227 */ /* 0x000fe200078e00ff */
[----:B------:R-:W-:-:S03]  /*142b0*/  ISETP.GE.AND P2, PT, R3, RZ, PT ;  /* 0x000000ff0300720c */ /* 0x000fc60003f46270 */
[----:B------:R-:W-:-:S05]  /*142c0*/  IMAD R5, R2, R6, R5 ;  /* 0x0000000602057224 */ /* 0x000fca00078e0205 */
[----:B------:R-:W-:-:S13]  /*142d0*/  ISETP.GT.U32.AND P1, PT, R0, R5, PT ;  /* 0x000000050000720c */ /* 0x000fda0003f24070 */
[----:B------:R-:W-:Y:S02]  /*142e0*/  @!P1 IMAD.IADD R5, R5, 0x1, -R0 ;  /* 0x0000000105059824 */ /* 0x000fe400078e0a00 */
[----:B------:R-:W-:Y:S01]  /*142f0*/  @!P1 VIADD R2, R2, 0x1 ;  /* 0x0000000102029836 */ /* 0x000fe20000000000 */
[----:B------:R-:W-:Y:S02]  /*14300*/  ISETP.NE.AND P1, PT, R4, RZ, PT ;  /* 0x000000ff0400720c */ /* 0x000fe40003f25270 */
[----:B------:R-:W-:-:S13]  /*14310*/  ISETP.GE.U32.AND P0, PT, R5, R0, PT ;  /* 0x000000000500720c */ /* 0x000fda0003f06070 */
[----:B------:R-:W-:-:S04]  /*14320*/  @P0 VIADD R2, R2, 0x1 ;  /* 0x0000000102020836 */ /* 0x000fc80000000000 */
[----:B------:R-:W-:Y:S01]  /*14330*/  @!P2 IMAD.MOV R2, RZ, RZ, -R2 ;  /* 0x000000ffff02a224 */ /* 0x000fe200078e0a02 */
[----:B------:R-:W-:-:S04]  /*14340*/  @!P1 LOP3.LUT R2, RZ, R4, RZ, 0x33, !PT ;  /* 0x00000004ff029212 */ /* 0x000fc800078e33ff */
[----:B------:R-:W-:-:S07]  /*14350*/  MOV R26, R2 ;  /* 0x00000002001a7202 */ /* 0x000fce0000000f00 */
.L_x_570:
[----:B------:R-:W-:Y:S05]  /*14360*/  BSYNC B0 ;  /* 0x0000000000007941 */ /* 0x000fea0003800000 */
.L_x_569:
[----:B------:R-:W-:-:S05]  /*14370*/  IMAD R0, R21, R26, RZ ;  /* 0x0000001a15007224 */ /* 0x000fca00078e02ff */
[----:B------:R3:W-:Y:S01]  /*14380*/  STL [R1+0x20], R0 ;  /* 0x0000200001007387 */ /* 0x0007e20000100800 */
[----:B------:R-:W-:-:S04]  /*14390*/  VIADDMNMX R26, R0, R26, R20, PT ;  /* 0x0000001a001a7246 */ /* 0x000fc80003800114 */
[----:B------:R-:W-:-:S13]  /*143a0*/  ISETP.GT.AND P0, PT, R26, R0, PT ;  /* 0x000000001a00720c */ /* 0x000fda0003f04270 */
[----:B---3--:R-:W-:Y:S05]  /*143b0*/  @P0 BRA `(.L_x_571) ;  /* 0x0000000000440947 */ /* 0x008fea0003800000 */
[----:B------:R-:W3:Y:S02]  /*143c0*/  S2R R0, SR_TID.X ;  /* 0x0000000000007919 */ /* 0x000ee40000002100 */
[----:B---3--:R-:W-:-:S04]  /*143d0*/  LOP3.LUT R0, R0, 0x7f, RZ, 0xc0, !PT ;  /* 0x0000007f00007812 */ /* 0x008fc800078ec0ff */
[----:B------:R-:W-:-:S13]  /*143e0*/  ISETP.NE.AND P0, PT, R0, RZ, PT ;  /* 0x000000ff0000720c */ /* 0x000fda0003f05270 */
[----:B------:R-:W-:Y:S05]  /*143f0*/  @P0 BRA `(.L_x_572) ;  /* 0x0000004000300947 */ /* 0x000fea0003800000 */
[----:B------:R-:W3:Y:S01]  /*14400*/  S2R R5, SR_LANEID ;  /* 0x0000000000057919 */ /* 0x000ee20000000000 */
[----:B------:R-:W-:Y:S01]  /*14410*/  VOTEU.ANY UR4, UPT, PT ;  /* 0x0000000000047886 */ /* 0x000fe200038e0100 */
[----:B------:R-:W4:Y:S01]  /*14420*/  LDC.64 R2, c[0x0][0xc60] ;  /* 0x00031800ff027b82 */ /* 0x000f220000000a00 */
[----:B------:R-:W3:Y:S02]  /*14430*/  FLO.U32 R0, UR4 ;  /* 0x0000000400007d00 */ /* 0x000ee400080e0000 */
[----:B---3--:R-:W-:-:S06]  /*14440*/  ISETP.EQ.U32.AND P0, PT, R0, R5, PT ;  /* 0x000000050000720c */ /* 0x008fcc0003f02070 */
[----:B------:R-:W4:Y:S07]  /*14450*/  POPC R5, UR4 ;  /* 0x0000000400057d09 */ /* 0x000f2e0008000000 */
[----:B----4-:R-:W3:Y:S01]  /*14460*/  @P0 ATOMG.E.ADD.STRONG.GPU PT, R3, desc[UR40][R2.64], R5 ;  /* 0x00000005020309a8 */ /* 0x010ee200081ee1e8 */
[----:B------:R-:W4:Y:S02]  /*14470*/  S2R R4, SR_LTMASK ;  /* 0x0000000000047919 */ /* 0x000f240000003900 */
[----:B----4-:R-:W-:-:S04]  /*14480*/  LOP3.LUT R4, R4, UR4, RZ, 0xc0, !PT ;  /* 0x0000000404047c12 */ /* 0x010fc8000f8ec0ff */
[----:B------:R-:W4:Y:S01]  /*14490*/  POPC R7, R4 ;  /* 0x0000000400077309 */ /* 0x000f220000000000 */
[----:B---3--:R-:W4:Y:S02]  /*144a0*/  SHFL.IDX PT, R0, R3, R0, 0x1f ;  /* 0x00001f0003007589 */ /* 0x008f2400000e0000 */
[----:B----4-:R-:W-:Y:S01]  /*144b0*/  IADD3 R24, R0, UR36, R7 ;  /* 0x0000002400187c10 */ /* 0x010fe2000fffe007 */
[----:B------:R-:W-:Y:S06]  /*144c0*/  BRA `(.L_x_572) ;  /* 0x0000003c00fc7947 */ /* 0x000fec0003800000 */
.L_x_571:
        /* <DEDUP_REMOVED lines=9> */
[----:B--2---:R-:W-:Y:S01]  /*14560*/  MOV R10, UR4 ;  /* 0x00000004000a7c02 */ /* 0x004fe20008000f00 */
[----:B------:R-:W2:Y:S01]  /*14570*/  LDC.64 R2, c[0x4][R2] ;  /* 0x0100000002027b82 */ /* 0x000ea20000000a00 */
[----:B------:R-:W-:Y:S02]  /*14580*/  IMAD.U32 R5, RZ, RZ, UR7 ;  /* 0x00000007ff057e24 */ /* 0x000fe4000f8e00ff */
[----:B0-----:R-:W-:Y:S02]  /*14590*/  IMAD.U32 R6, RZ, RZ, UR8 ;  /* 0x00000008ff067e24 */ /* 0x001fe4000f8e00ff */
[----:B------:R-:W-:-:S02]  /*145a0*/  IMAD.U32 R7, RZ, RZ, UR9 ;  /* 0x00000009ff077e24 */ /* 0x000fc4000f8e00ff */
[----:B------:R-:W-:Y:S02]  /*145b0*/  IMAD.U32 R11, RZ, RZ, UR5 ;  /* 0x00000005ff0b7e24 */ /* 0x000fe4000f8e00ff */
[----:B------:R-:W-:Y:S02]  /*145c0*/  IMAD.MOV.U32 R8, RZ, RZ, 0x70 ;  /* 0x00000070ff087424 */ /* 0x000fe400078e00ff */
[----:B------:R-:W-:Y:S02]  /*145d0*/  IMAD.MOV.U32 R12, RZ, RZ, 0x1 ;  /* 0x00000001ff0c7424 */ /* 0x000fe400078e00ff */
[----:B------:R-:W-:-:S07]  /*145e0*/  IMAD.MOV.U32 R13, RZ, RZ, RZ ;  /* 0x000000ffff0d7224 */ /* 0x000fce00078e00ff */
[----:B------:R-:W-:-:S07]  /*145f0*/  LEPC R20, `(.L_x_574) ;  /* 0x000000001014794e */ /* 0x000fce0000000000 */
[----:B-12---:R-:W-:Y:S05]  /*14600*/  CALL.ABS.NOINC R2 ;  /* 0x0000000002007343 */ /* 0x006fea0003c00000 */
.L_x_574:
[----:B------:R-:W-:Y:S05]  /*14610*/  BSYNC B6 ;  /* 0x0000000000067941 */ /* 0x000fea0003800000 */
.L_x_573:
[----:B------:R-:W3:Y:S01]  /*14620*/  LDL.LU R2, [R1+0x24] ;  /* 0x0000240001027983 */ /* 0x000ee20000300800 */
[----:B------:R-:W-:Y:S01]  /*14630*/  VIADD R0, R17, 0x6000 ;  /* 0x0000600011007836 */ /* 0x000fe20000000000 */
[----:B------:R-:W-:Y:S04]  /*14640*/  BSSY B6, `(.L_x_575) ;  /* 0x0000016000067945 */ /* 0x000fe80003800000 */
[----:B------:R-:W-:Y:S02]  /*14650*/  LOP3.LUT P0, RZ, R0, 0x1bf, RZ, 0xc0, !PT ;  /* 0x000001bf00ff7812 */ /* 0x000fe4000780c0ff */
[----:B---3--:R-:W-:-:S11]  /*14660*/  LOP3.LUT R2, R2, 0xfffffffe, RZ, 0xc0, !PT ;  /* 0xfffffffe02027812 */ /* 0x008fd600078ec0ff */
[----:B------:R-:W-:-:S05]  /*14670*/  @P0 LOP3.LUT R2, R2, 0x1, RZ, 0xfc, !PT ;  /* 0x0000000102020812 */ /* 0x000fca00078efcff */
[----:B------:R3:W-:Y:S01]  /*14680*/  STL [R1+0x24], R2 ;  /* 0x0000240201007387 */ /* 0x0007e20000100800 */
[----:B------:R-:W-:Y:S05]  /*14690*/  @!P0 BRA `(.L_x_576) ;  /* 0x0000000000408947 */ /* 0x000fea0003800000 */
[----:B---3--:R-:W-:Y:S01]  /*146a0*/  MOV R2, 0x0 ;  /* 0x0000000000027802 */ /* 0x008fe20000000f00 */
[----:B------:R-:W-:Y:S01]  /*146b0*/  ULDC.64 UR6, c[0x4][0x98] ;  /* 0x0100260000067ab9 */ /* 0x000fe20000000a00 */
[----:B------:R-:W-:Y:S01]  /*146c0*/  ULDC.64 UR8, c[0x4][0xa0] ;  /* 0x0100280000087ab9 */ /* 0x000fe20000000a00 */
[----:B------:R-:W-:Y:S01]  /*146d0*/  ULDC.64 UR4, c[0x4][0x10] ;  /* 0x0100040000047ab9 */ /* 0x000fe20000000a00 */
[----:B------:R-:W-:Y:S01]  /*146e0*/  MOV R4, UR6 ;  /* 0x0000000600047c02 */ /* 0x000fe20008000f00 */
[----:B------:R-:W-:Y:S01]  /*146f0*/  IMAD.U32 R5, RZ, RZ, UR7 ;  /* 0x00000007ff057e24 */ /* 0x000fe2000f8e00ff */
[----:B------:R-:W3:Y:S01]  /*14700*/  LDC.64 R2, c[0x4][R2] ;  /* 0x0100000002027b82 */ /* 0x000ee20000000a00 */
[----:B0-2---:R-:W-:Y:S01]  /*14710*/  IMAD.U32 R6, RZ, RZ, UR8 ;  /* 0x00000008ff067e24 */ /* 0x005fe2000f8e00ff */
[----:B------:R-:W-:Y:S01]  /*14720*/  MOV R8, 0x70 ;  /* 0x0000007000087802 */ /* 0x000fe20000000f00 */
[----:B------:R-:W-:Y:S02]  /*14730*/  IMAD.U32 R7, RZ, RZ, UR9 ;  /* 0x00000009ff077e24 */ /* 0x000fe4000f8e00ff */
[----:B------:R-:W-:-:S02]  /*14740*/  IMAD.U32 R10, RZ, RZ, UR4 ;  /* 0x00000004ff0a7e24 */ /* 0x000fc4000f8e00ff */
[----:B------:R-:W-:Y:S02]  /*14750*/  IMAD.U32 R11, RZ, RZ, UR5 ;  /* 0x00000005ff0b7e24 */ /* 0x000fe4000f8e00ff */
[----:B------:R-:W-:Y:S02]  /*14760*/  IMAD.MOV.U32 R12, RZ, RZ, 0x1 ;  /* 0x00000001ff0c7424 */ /* 0x000fe400078e00ff */
[----:B------:R-:W-:-:S07]  /*14770*/  IMAD.MOV.U32 R13, RZ, RZ, RZ ;  /* 0x000000ffff0d7224 */ /* 0x000fce00078e00ff */
[----:B------:R-:W-:-:S07]  /*14780*/  LEPC R20, `(.L_x_576) ;  /* 0x000000001014794e */ /* 0x000fce0000000000 */
[----:B-1-3--:R-:W-:Y:S05]  /*14790*/  CALL.ABS.NOINC R2 ;  /* 0x0000000002007343 */ /* 0x00afea0003c00000 */
.L_x_576:
[----:B------:R-:W-:Y:S05]  /*147a0*/  BSYNC B6 ;  /* 0x0000000000067941 */ /* 0x000fea0003800000 */
.L_x_575:
[----:B------:R-:W-:Y:S01]  /*147b0*/  VIADD R0, R17, 0x1000 ;  /* 0x0000100011007836 */ /* 0x000fe20000000000 */
[----:B------:R-:W-:Y:S04]  /*147c0*/  BSSY B6, `(.L_x_577) ;  /* 0x0000013000067945 */ /* 0x000fe80003800000 */
[----:B------:R-:W-:-:S13]  /*147d0*/  LOP3.LUT P0, RZ, R0, 0x9f, RZ, 0xc0, !PT ;  /* 0x0000009f00ff7812 */ /* 0x000fda000780c0ff */
[----:B------:R-:W-:Y:S05]  /*147e0*/  @!P0 BRA `(.L_x_578) ;  /* 0x0000000000408947 */ /* 0x000fea0003800000 */
[----:B---3--:R-:W-:Y:S01]  /*147f0*/  MOV R2, 0x0 ;  /* 0x0000000000027802 */ /* 0x008fe20000000f00 */
[----:B------:R-:W-:Y:S01]  /*14800*/  ULDC.64 UR6, c[0x4][0x98] ;  /* 0x0100260000067ab9 */ /* 0x000fe20000000a00 */
[----:B------:R-:W-:Y:S01]  /*14810*/  ULDC.64 UR8, c[0x4][0xa0] ;  /* 0x0100280000087ab9 */ /* 0x000fe20000000a00 */
[----:B------:R-:W-:Y:S01]  /*14820*/  ULDC.64 UR4, c[0x4][0x18] ;  /* 0x0100060000047ab9 */ /* 0x000fe20000000a00 */
[----:B------:R-:W-:Y:S01]  /*14830*/  IMAD.U32 R4, RZ, RZ, UR6 ;  /* 0x00000006ff047e24 */ /* 0x000fe2000f8e00ff */
[----:B0-2---:R-:W-:Y:S01]  /*14840*/  MOV R6, UR8 ;  /* 0x0000000800067c02 */ /* 0x005fe20008000f00 */
[----:B------:R-:W0:Y:S01]  /*14850*/  LDC.64 R2, c[0x4][R2] ;  /* 0x0100000002027b82 */ /* 0x000e220000000a00 */
[----:B------:R-:W-:Y:S01]  /*14860*/  IMAD.U32 R5, RZ, RZ, UR7 ;  /* 0x00000007ff057e24 */ /* 0x000fe2000f8e00ff */
[----:B------:R-:W-:Y:S01]  /*14870*/  MOV R13, RZ ;  /* 0x000000ff000d7202 */ /* 0x000fe20000000f00 */
[----:B------:R-:W-:Y:S02]  /*14880*/  IMAD.U32 R7, RZ, RZ, UR9 ;  /* 0x00000009ff077e24 */ /* 0x000fe4000f8e00ff */
[----:B------:R-:W-:-:S02]  /*14890*/  IMAD.U32 R10, RZ, RZ, UR4 ;  /* 0x00000004ff0a7e24 */ /* 0x000fc4000f8e00ff */
[----:B------:R-:W-:Y:S02]  /*148a0*/  IMAD.U32 R11, RZ, RZ, UR5 ;  /* 0x00000005ff0b7e24 */ /* 0x000fe4000f8e00ff */
[----:B------:R-:W-:Y:S02]  /*148b0*/  IMAD.MOV.U32 R8, RZ, RZ, 0x70 ;  /* 0x00000070ff087424 */ /* 0x000fe400078e00ff */
[----:B------:R-:W-:-:S07]  /*148c0*/  IMAD.MOV.U32 R12, RZ, RZ, 0x1 ;  /* 0x00000001ff0c7424 */ /* 0x000fce00078e00ff */
[----:B------:R-:W-:-:S07]  /*148d0*/  LEPC R20, `(.L_x_578) ;  /* 0x000000001014794e */ /* 0x000fce0000000000 */
[----:B01----:R-:W-:Y:S05]  /*148e0*/  CALL.ABS.NOINC R2 ;  /* 0x0000000002007343 */ /* 0x003fea0003c00000 */
.L_x_578:
[----:B------:R-:W-:Y:S05]  /*148f0*/  BSYNC B6 ;  /* 0x0000000000067941 */ /* 0x000fea0003800000 */
.L_x_577:
[----:B---3--:R-:W3:Y:S01]  /*14900*/  LDL R2, [R1+0x24] ;  /* 0x0000240001027983 */ /* 0x008ee20000100800 */
[----:B------:R-:W-:Y:S01]  /*14910*/  BSSY B6, `(.L_x_579) ;  /* 0x0000013000067945 */ /* 0x000fe20003800000 */
[----:B---3--:R-:W-:-:S13]  /*14920*/  LOP3.LUT P6, RZ, R2, 0x1, RZ, 0xc0, !PT ;  /* 0x0000000102ff7812 */ /* 0x008fda00078cc0ff */
[----:B------:R-:W-:Y:S05]  /*14930*/  @!P6 BRA `(.L_x_580) ;  /* 0x000000000040e947 */ /* 0x000fea0003800000 */
[----:B------:R-:W-:Y:S01]  /*14940*/  MOV R2, 0x0 ;  /* 0x0000000000027802 */ /* 0x000fe20000000f00 */
[----:B------:R-:W-:Y:S01]  /*14950*/  ULDC.64 UR4, c[0x4][0x98] ;  /* 0x0100260000047ab9 */ /* 0x000fe20000000a00 */
[----:B------:R-:W-:Y:S01]  /*14960*/  ULDC.64 UR6, c[0x4][0xa0] ;  /* 0x0100280000067ab9 */ /* 0x000fe20000000a00 */
[----:B------:R-:W-:Y:S01]  /*14970*/  ULDC.64 UR8, c[0x4][0x20] ;  /* 0x0100080000087ab9 */ /* 0x000fe20000000a00 */
[----:B------:R-:W-:Y:S01]  /*14980*/  IMAD.U32 R4, RZ, RZ, UR4 ;  /* 0x00000004ff047e24 */ /* 0x000fe2000f8e00ff */
[----:B------:R-:W-:Y:S01]  /*14990*/  MOV R11, UR9 ;  /* 0x00000009000b7c02 */ /* 0x000fe20008000f00 */
[----:B------:R-:W3:Y:S01]  /*149a0*/  LDC.64 R2, c[0x4][R2] ;  /* 0x0100000002027b82 */ /* 0x000ee20000000a00 */
[----:B------:R-:W-:Y:S02]  /*149b0*/  IMAD.U32 R5, RZ, RZ, UR5 ;  /* 0x00000005ff057e24 */ /* 0x000fe4000f8e00ff */
[----:B0-2---:R-:W-:Y:S02]  /*149c0*/  IMAD.U32 R6, RZ, RZ, UR6 ;  /* 0x00000006ff067e24 */ /* 0x005fe4000f8e00ff */
[----:B------:R-:W-:-:S02]  /*149d0*/  IMAD.U32 R7, RZ, RZ, UR7 ;  /* 0x00000007ff077e24 */ /* 0x000fc4000f8e00ff */
[----:B------:R-:W-:Y:S02]  /*149e0*/  IMAD.U32 R10, RZ, RZ, UR8 ;  /* 0x00000008ff0a7e24 */ /* 0x000fe4000f8e00ff */
[----:B------:R-:W-:Y:S02]  /*149f0*/  IMAD.MOV.U32 R8, RZ, RZ, 0x70 ;  /* 0x00000070ff087424 */ /* 0x000fe400078e00ff */
[----:B------:R-:W-:Y:S02]  /*14a00*/  IMAD.MOV.U32 R12, RZ, RZ, 0x1 ;  /* 0x00000001ff0c7424 */ /* 0x000fe400078e00ff */
[----:B------:R-:W-:-:S07]  /*14a10*/  IMAD.MOV.U32 R13, RZ, RZ, RZ ;  /* 0x000000ffff0d7224 */ /* 0x000fce00078e00ff */
[----:B------:R-:W-:-:S07]  /*14a20*/  LEPC R20, `(.L_x_580) ;  /* 0x000000001014794e */ /* 0x000fce0000000000 */
[----:B-1-3--:R-:W-:Y:S05]  /*14a30*/  CALL.ABS.NOINC R2 ;  /* 0x0000000002007343 */ /* 0x00afea0003c00000 */
.L_x_580:
[----:B------:R-:W-:Y:S05]  /*14a40*/  BSYNC B6 ;  /* 0x0000000000067941 */ /* 0x000fea0003800000 */
.L_x_579:
[----:B------:R-:W3:Y:S01]  /*14a50*/  LDL R13, [R1+0x8] ;  /* 0x00000800010d7983 */ /* 0x000ee20000100800 */
[----:B------:R-:W-:Y:S01]  /*14a60*/  ULDC.64 UR4, c[0x0][0x9f8] ;  /* 0x00027e0000047ab9 */ /* 0x000fe20000000a00 */
[----:B--2---:R-:W2:Y:S01]  /*14a70*/  LDC R10, c[0x0][0x430] ;  /* 0x00010c00ff0a7b82 */ /* 0x004ea20000000800 */
[----:B------:R-:W4:Y:S01]  /*14a80*/  S2R R2, SR_TID.X ;  /* 0x0000000000027919 */ /* 0x000f220000002100 */
[----:B------:R-:W-:Y:S01]  /*14a90*/  ISETP.NE.U32.AND P0, PT, RZ, UR4, PT ;  /* 0x00000004ff007c0c */ /* 0x000fe2000bf05070 */
[----:B01----:R-:W2:Y:S03]  /*14aa0*/  LDL R9, [R1+0x18] ;  /* 0x0000180001097983 */ /* 0x003ea60000100800 */
[----:B------:R-:W-:Y:S01]  /*14ab0*/  ISETP.NE.AND.EX P0, PT, RZ, UR5, PT, P0 ;  /* 0x00000005ff007c0c */ /* 0x000fe2000bf05300 */
[----:B------:R-:W0:Y:S01]  /*14ac0*/  S2R R20, SR_TID.X ;  /* 0x0000000000147919 */ /* 0x000e220000002100 */
[----:B------:R-:W-:Y:S01]  /*14ad0*/  IMAD.MOV.U32 R0, RZ, RZ, 0xa0 ;  /* 0x000000a0ff007424 */ /* 0x000fe200078e00ff */
[----:B------:R-:W2:Y:S01]  /*14ae0*/  LDL R12, [R1+0x6c] ;  /* 0x00006c00010c7983 */ /* 0x000ea20000100800 */
[----:B----4-:R-:W-:-:S09]  /*14af0*/  LOP3.LUT R21, R2, 0x7f, RZ, 0xc0, !PT ;  /* 0x0000007f02157812 */ /* 0x010fd200078ec0ff */
[----:B------:R-:W-:-:S04]  /*14b00*/  @P0 IADD3 R2, P1, R19, UR4, RZ ;  /* 0x0000000413020c10 */ /* 0x000fc8000ff3e0ff */
[----:B------:R-:W-:Y:S01]  /*14b10*/  @P0 IADD3.X R3, R22, UR5, RZ, P1, !PT ;  /* 0x0000000516030c10 */ /* 0x000fe20008ffe4ff */
[----:B0-----:R-:W-:Y:S01]  /*14b20*/  IMAD.SHL.U32 R20, R20, 0x20, RZ ;  /* 0x0000002014147824 */ /* 0x001fe200078e00ff */
[----:B------:R-:W-:Y:S01]  /*14b30*/  SHF.R.U32.HI R21, RZ, 0x2, R21 ;  /* 0x00000002ff157819 */ /* 0x000fe20000011615 */
[----:B------:R-:W-:-:S03]  /*14b40*/  IMAD R0, R26, R0, -0xa0 ;  /* 0xffffff601a007424 */ /* 0x000fc600078e0200 */
[----:B------:R-:W-:-:S04]  /*14b50*/  LOP3.LUT R20, R21, 0x60, R20, 0xf8, !PT ;  /* 0x0000006015147812 */ /* 0x000fc800078ef814 */
[----:B------:R-:W-:Y:S02]  /*14b60*/  IADD3 R8, R20, R0, RZ ;  /* 0x0000000014087210 */ /* 0x000fe40007ffe0ff */
[----:B------:R-:W4:Y:S04]  /*14b70*/  LDL.LU R20, [R1+0x24] ;  /* 0x0000240001147983 */ /* 0x000f280000300800 */
[----:B---3--:R-:W3:Y:S01]  /*14b80*/  @P0 LDG.E R13, desc[UR40][R2.64] ;  /* 0x00000028020d0981 */ /* 0x008ee2000c1e1900 */
[----:B--2---:R-:W-:-:S13]  /*14b90*/  ISETP.NE.AND P2, PT, R10, 0x1, PT ;  /* 0x000000010a00780c */ /* 0x004fda0003f45270 */
[----:B------:R-:W0:Y:S08]  /*14ba0*/  @P2 LDC R4, c[0x0][0x434] ;  /* 0x00010d00ff042b82 */ /* 0x000e300000000800 */
[----:B------:R-:W1:Y:S01]  /*14bb0*/  @P2 LDC R6, c[0x0][0x438] ;  /* 0x00010e00ff062b82 */ /* 0x000e620000000800 */
[----:B------:R-:W2:Y:S02]  /*14bc0*/  S2R R21, SR_TID.X ;  /* 0x0000000000157919 */ /* 0x000ea40000002100 */
[C---:B--2---:R-:W-:Y:S01]  /*14bd0*/  LOP3.LUT R11, R21.reuse, 0x7f, RZ, 0xc0, !PT ;  /* 0x0000007f150b7812 */ /* 0x044fe200078ec0ff */
[----:B------:R-:W-:-:S03]  /*14be0*/  IMAD.SHL.U32 R21, R21, 0x20, RZ ;  /* 0x0000002015157824 */ /* 0x000fc600078e00ff */
[----:B------:R-:W-:-:S04]  /*14bf0*/  SHF.R.U32.HI R11, RZ, 0x2, R11 ;  /* 0x00000002ff0b7819 */ /* 0x000fc8000001160b */
[----:B------:R-:W-:-:S04]  /*14c00*/  LOP3.LUT R21, R11, 0x60, R21, 0xf8, !PT ;  /* 0x000000600b157812 */ /* 0x000fc800078ef815 */
[----:B------:R-:W-:-:S05]  /*14c10*/  LOP3.LUT R21, R21, 0x80, RZ, 0xfc, !PT ;  /* 0x0000008015157812 */ /* 0x000fca00078efcff */
[----:B------:R-:W-:Y:S01]  /*14c20*/  IMAD.IADD R0, R21, 0x1, R0 ;  /* 0x0000000115007824 */ /* 0x000fe200078e0200 */
[----:B----4-:R-:W-:Y:S01]  /*14c30*/  LOP3.LUT R20, R20, 0xfffffffd, RZ, 0xc0, !PT ;  /* 0xfffffffd14147812 */ /* 0x010fe200078ec0ff */
[----:B------:R-:W-:Y:S01]  /*14c40*/  UMOV UR4, 0xffffffff ;  /* 0xffffffff00047882 */ /* 0x000fe20000000000 */
[----:B---3--:R2:W-:Y:S01]  /*14c50*/  @P0 STL [R1+0x8], R13 ;  /* 0x0000080d01000387 */ /* 0x0085e20000100800 */
[C---:B------:R-:W-:Y:S01]  /*14c60*/  ISETP.GE.AND P0, PT, R8.reuse, R23, PT ;  /* 0x000000170800720c */ /* 0x040fe20003f06270 */
[----:B------:R-:W-:-:S12]  /*14c70*/  IMAD.IADD R8, R8, 0x1, R9 ;  /* 0x0000000108087824 */ /* 0x000fd800078e0209 */
[----:B------:R-:W3:Y:S01]  /*14c80*/  @!P0 LDC.64 R2, c[0x0][0x428] ;  /* 0x00010a00ff028b82 */ /* 0x000ee20000000a00 */
[----:B0-----:R-:W-:Y:S01]  /*14c90*/  @P2 IMAD.HI.U32 R4, R8, R4, RZ ;  /* 0x0000000408042227 */ /* 0x001fe200078e00ff */
[----:B------:R-:W-:-:S03]  /*14ca0*/  SHF.R.S32.HI R14, RZ, 0x1f, R13 ;  /* 0x0000001fff0e7819 */ /* 0x000fc6000001140d */
[----:B------:R-:W-:Y:S01]  /*14cb0*/  IMAD.MOV.U32 R5, RZ, RZ, R8 ;  /* 0x000000ffff057224 */ /* 0x000fe200078e0008 */
[----:B-1----:R-:W-:-:S04]  /*14cc0*/  @P2 SHF.R.U32.HI R5, RZ, R6, R4 ;  /* 0x00000006ff052219 */ /* 0x002fc80000011604 */
[--C-:B------:R-:W-:Y:S01]  /*14cd0*/  @!P0 SHF.R.S32.HI R7, RZ, 0x1f, R5.reuse ;  /* 0x0000001fff078819 */ /* 0x100fe20000011405 */
[----:B------:R-:W-:Y:S02]  /*14ce0*/  @!P0 IMAD.MOV.U32 R6, RZ, RZ, R5 ;  /* 0x000000ffff068224 */ /* 0x000fe400078e0005 */
[-C--:B---3--:R-:W-:Y:S02]  /*14cf0*/  @!P0 IMAD R4, R14, R2.reuse, RZ ;  /* 0x000000020e048224 */ /* 0x088fe400078e02ff */
[----:B------:R-:W-:-:S04]  /*14d00*/  @!P0 IMAD.WIDE.U32 R6, R13, R2, R6 ;  /* 0x000000020d068225 */ /* 0x000fc800078e0006 */
[----:B------:R-:W-:Y:S02]  /*14d10*/  @!P0 IMAD R4, R13, R3, R4 ;  /* 0x000000030d048224 */ /* 0x000fe400078e0204 */
[----:B------:R-:W0:Y:S02]  /*14d20*/  @!P0 LDC.64 R2, c[0x0][0x418] ;  /* 0x00010600ff028b82 */ /* 0x000e240000000a00 */
[----:B------:R-:W-:-:S06]  /*14d30*/  @!P0 IMAD.IADD R4, R7, 0x1, R4 ;  /* 0x0000000107048824 */ /* 0x000fcc00078e0204 */
[----:B------:R-:W1:Y:S01]  /*14d40*/  @P2 LDC R7, c[0x0][0x438] ;  /* 0x00010e00ff072b82 */ /* 0x000e620000000800 */
[----:B0-----:R-:W-:-:S04]  /*14d50*/  @!P0 LEA R2, P1, R6, R2, 0x2 ;  /* 0x0000000206028211 */ /* 0x001fc800078210ff */
[----:B------:R-:W-:-:S03]  /*14d60*/  @!P0 LEA.HI.X R3, R6, R3, R4, 0x2, P1 ;  /* 0x0000000306038211 */ /* 0x000fc600008f1404 */
[----:B------:R-:W0:Y:S01]  /*14d70*/  @P2 LDC R6, c[0x0][0x434] ;  /* 0x00010d00ff062b82 */ /* 0x000e220000000800 */
[----:B------:R-:W-:-:S06]  /*14d80*/  MOV R4, RZ ;  /* 0x000000ff00047202 */ /* 0x000fcc0000000f00 */
[----:B------:R3:W5:Y:S01]  /*14d90*/  @!P0 LDG.E R4, desc[UR40][R2.64] ;  /* 0x0000002802048981 */ /* 0x000762000c1e1900 */
[C---:B------:R-:W-:Y:S01]  /*14da0*/  ISETP.GE.AND P0, PT, R0.reuse, R23, PT ;  /* 0x000000170000720c */ /* 0x040fe20003f06270 */
[----:B---3--:R-:W-:-:S03]  /*14db0*/  IMAD.IADD R2, R0, 0x1, R9 ;  /* 0x0000000100027824 */ /* 0x008fc600078e0209 */
[----:B------:R-:W-:Y:S01]  /*14dc0*/  ISETP.GT.U32.OR P0, PT, R21, 0x9f, P0 ;  /* 0x0000009f1500780c */ /* 0x000fe20000704470 */
[----:B0-----:R-:W-:-:S04]  /*14dd0*/  @P2 IMAD.HI.U32 R3, R2, R6, RZ ;  /* 0x0000000602032227 */ /* 0x001fc800078e00ff */
[----:B------:R-:W-:Y:S01]  /*14de0*/  IMAD.MOV.U32 R0, RZ, RZ, R2 ;  /* 0x000000ffff007224 */ /* 0x000fe200078e0002 */
[----:B-1----:R-:W-:Y:S01]  /*14df0*/  @P2 SHF.R.U32.HI R0, RZ, R7, R3 ;  /* 0x00000007ff002219 */ /* 0x002fe20000011603 */
[----:B------:R-:W-:-:S06]  /*14e00*/  IMAD.MOV R3, RZ, RZ, -R5 ;  /* 0x000000ffff037224 */ /* 0x000fcc00078e0a05 */
[----:B------:R-:W0:Y:S01]  /*14e10*/  @!P0 LDC.64 R6, c[0x0][0x418] ;  /* 0x00010600ff068b82 */ /* 0x000e220000000a00 */
[----:B------:R-:W-:Y:S02]  /*14e20*/  IMAD.MOV R9, RZ, RZ, -R0 ;  /* 0x000000ffff097224 */ /* 0x000fe400078e0a00 */
[C---:B------:R-:W-:Y:S02]  /*14e30*/  IMAD R8, R10.reuse, R3, R8 ;  /* 0x000000030a087224 */ /* 0x040fe400078e0208 */
[----:B------:R-:W-:-:S03]  /*14e40*/  IMAD R9, R10, R9, R2 ;  /* 0x000000090a097224 */ /* 0x000fc600078e0202 */
[----:B------:R-:W1:Y:S01]  /*14e50*/  @!P0 LDC.64 R2, c[0x0][0x428] ;  /* 0x00010a00ff028b82 */ /* 0x000e620000000a00 */
[----:B------:R-:W-:Y:S02]  /*14e60*/  @!P0 SHF.R.S32.HI R11, RZ, 0x1f, R0 ;  /* 0x0000001fff0b8819 */ /* 0x000fe40000011400 */
[----:B------:R-:W-:Y:S01]  /*14e70*/  @!P0 MOV R10, R0 ;  /* 0x00000000000a8202 */ /* 0x000fe20000000f00 */
[----:B------:R-:W-:-:S04]  /*14e80*/  IMAD.MOV.U32 R5, RZ, RZ, RZ ;  /* 0x000000ffff057224 */ /* 0x000fc800078e00ff */
[----:B-1----:R-:W-:-:S04]  /*14e90*/  @!P0 IMAD.WIDE.U32 R10, R13, R2, R10 ;  /* 0x000000020d0a8225 */ /* 0x002fc800078e000a */
[----:B------:R-:W-:-:S04]  /*14ea0*/  @!P0 IMAD R2, R14, R2, RZ ;  /* 0x000000020e028224 */ /* 0x000fc800078e02ff */
[----:B------:R-:W-:Y:S01]  /*14eb0*/  @!P0 IMAD R0, R13, R3, R2 ;  /* 0x000000030d008224 */ /* 0x000fe200078e0202 */
[----:B0-----:R-:W-:-:S03]  /*14ec0*/  @!P0 LEA R6, P1, R10, R6, 0x2 ;  /* 0x000000060a068211 */ /* 0x001fc600078210ff */
[----:B------:R-:W-:-:S05]  /*14ed0*/  @!P0 IMAD.IADD R0, R0, 0x1, R11 ;  /* 0x0000000100008824 */ /* 0x000fca00078e020b */
[----:B------:R-:W-:Y:S02]  /*14ee0*/  @!P0 LEA.HI.X R7, R10, R7, R0, 0x2, P1 ;  /* 0x000000070a078211 */ /* 0x000fe400008f1400 */
[----:B------:R-:W-:-:S03]  /*14ef0*/  ISETP.GT.U32.AND P1, PT, R21, 0x9f, PT ;  /* 0x0000009f1500780c */ /* 0x000fc60003f24070 */
[----:B------:R2:W5:Y:S01]  /*14f00*/  @!P0 LDG.E R5, desc[UR40][R6.64] ;  /* 0x0000002806058981 */ /* 0x000562000c1e1900 */
[----:B------:R-:W-:-:S09]  /*14f10*/  ISETP.NE.AND P0, PT, R12, 0x3, PT ;  /* 0x000000030c00780c */ /* 0x000fd20003f05270 */
[----:B------:R-:W-:-:S04]  /*14f20*/  @P1 LOP3.LUT R20, R20, 0x2, RZ, 0xfc, !PT ;  /* 0x0000000214141812 */ /* 0x000fc800078efcff */
[----:B------:R-:W-:-:S04]  /*14f30*/  LOP3.LUT R20, R20, 0xfffffffb, RZ, 0xc0, !PT ;  /* 0xfffffffb14147812 */ /* 0x000fc800078ec0ff */
[----:B------:R-:W-:Y:S01]  /*14f40*/  @P0 LOP3.LUT R20, R20, 0x4, RZ, 0xfc, !PT ;  /* 0x0000000414140812 */ /* 0x000fe200078efcff */
[----:B------:R2:W-:Y:S04]  /*14f50*/  STL [R1+0x1c], R14 ;  /* 0x00001c0e01007387 */ /* 0x0005e80000100800 */
[----:B------:R2:W-:Y:S01]  /*14f60*/  STL [R1+0x24], R20 ;  /* 0x0000241401007387 */ /* 0x0005e20000100800 */
[----:B------:R-:W-:Y:S05]  /*14f70*/  BRA.DIV UR4, `(.L_x_581) ;  /* 0x0000005204ac7947 */ /* 0x000fea000b800000 */
.L_x_701:
[----:B--2---:R-:W-:Y:S01]  /*14f80*/  VIADD R7, R26, 0xffffffff ;  /* 0xffffffff1a077836 */ /* 0x004fe20000000000 */
[----:B------:R-:W-:Y:S06]  /*14f90*/  @!P0 BRA `(.L_x_582) ;  /* 0x0000000000048947 */ /* 0x000fec0003800000 */
[----:B------:R-:W-:Y:S01]  /*14fa0*/  BPT.TRAP 0x1 ;  /* 0x000000040000795c */ /* 0x000fe20000300000 */
.L_x_582:
[----:B------:R-:W2:Y:S01]  /*14fb0*/  LDL R0, [R1+0xc] ;  /* 0x00000c0001007983 */ /* 0x000ea20000100800 */
[----:B------:R-:W-:Y:S01]  /*14fc0*/  IMAD R6, R29, 0x8, R17 ;  /* 0x000000081d067824 */ /* 0x000fe200078e0211 */
[----:B------:R-:W-:Y:S01]  /*14fd0*/  BSSY B0, `(.L_x_583) ;  /* 0x0000006000007945 */ /* 0x000fe20003800000 */
[----:B------:R-:W-:Y:S02]  /*14fe0*/  SHF.R.S32.HI R28, RZ, 0x1f, R8 ;  /* 0x0000001fff1c7819 */ /* 0x000fe40000011408 */
[----:B--2---:R-:W-:-:S04]  /*14ff0*/  SHF.L.U32 R0, R0, 0x1f, RZ ;  /* 0x0000001f00007819 */ /* 0x004fc800000006ff */
[----:B------:R-:W0:Y:S01]  /*15000*/  SYNCS.PHASECHK.TRANS64.TRYWAIT P0, [R6+URZ+0x13280], R0 ;  /* 0x01328000060075a7 */ /* 0x000e22000800017f */
[----:B------:R1:W-:Y:S02]  /*15010*/  STL [R1+0x44], R0 ;  /* 0x0000440001007387 */ /* 0x0003e40000100800 */
[----:B01----:R-:W-:Y:S05]  /*15020*/  @!P0 BRA `(.L_x_584) ;  /* 0x0000005000b48947 */ /* 0x003fea0003800000 */
.L_x_702:
[----:B------:R-:W-:Y:S05]  /*15030*/  BSYNC B0 ;  /* 0x0000000000007941 */ /* 0x000fea0003800000 */
.L_x_583:
[----:B------:R-:W2:Y:S01]  /*15040*/  LDL.LU R11, [R1+0x24] ;  /* 0x00002400010b7983 */ /* 0x000ea20000300800 */
[----:B------:R-:W1:Y:S01]  /*15050*/  LDC R14, c[0x0][0x2f4] ;  /* 0x0000bd00ff0e7b82 */ /* 0x000e620000000800 */
[----:B-----5:R-:W-:Y:S01]  /*15060*/  SHF.R.S32.HI R13, RZ, 0x1f, R4 ;  /* 0x0000001fff0d7819 */ /* 0x020fe20000011404 */
[----:B------:R-:W-:Y:S01]  /*15070*/  ULDC.64 UR4, c[0x0][0x328] ;  /* 0x0000ca0000047ab9 */ /* 0x000fe20000000a00 */
[----:B------:R-:W3:Y:S01]  /*15080*/  S2R R15, SR_TID.X ;  /* 0x00000000000f7919 */ /* 0x000ee20000002100 */
[----:B0-----:R-:W-:Y:S01]  /*15090*/  IMAD R0, R28, UR4, RZ ;  /* 0x000000041c007c24 */ /* 0x001fe2000f8e02ff */
[----:B------:R-:W-:Y:S01]  /*150a0*/  ULDC.64 UR6, c[0x0][0x338] ;  /* 0x0000ce0000067ab9 */ /* 0x000fe20000000a00 */
[C---:B------:R-:W-:Y:S01]  /*150b0*/  IMAD.WIDE.U32 R2, R8.reuse, UR4, RZ ;  /* 0x0000000408027c25 */ /* 0x040fe2000f8e00ff */
[----:B------:R0:W-:Y:S03]  /*150c0*/  STL [R1+0x3c], R13 ;  /* 0x00003c0d01007387 */ /* 0x0001e60000100800 */
[----:B------:R-:W-:-:S02]  /*150d0*/  IMAD R0, R8, UR5, R0 ;  /* 0x0000000508007c24 */ /* 0x000fc4000f8e0200 */
[----:B------:R-:W-:Y:S02]  /*150e0*/  IMAD R7, R7, -0xa0, R23 ;  /* 0xffffff6007077824 */ /* 0x000fe400078e0217 */
[----:B------:R-:W-:Y:S02]  /*150f0*/  IMAD.IADD R3, R3, 0x1, R0 ;  /* 0x0000000103037824 */ /* 0x000fe400078e0200 */
[----:B------:R-:W-:Y:S02]  /*15100*/  IMAD R0, R13, UR6, RZ ;  /* 0x000000060d007c24 */ /* 0x000fe4000f8e02ff */
[----:B------:R-:W-:-:S04]  /*15110*/  IMAD.WIDE.U32 R2, R4, UR6, R2 ;  /* 0x0000000604027c25 */ /* 0x000fc8000f8e0002 */
[----:B------:R-:W-:Y:S02]  /*15120*/  IMAD R0, R4, UR7, R0 ;  /* 0x0000000704007c24 */ /* 0x000fe4000f8e0200 */
[----:B------:R-:W-:Y:S02]  /*15130*/  IMAD.MOV.U32 R12, RZ, RZ, R2 ;  /* 0x000000ffff0c7224 */ /* 0x000fe400078e0002 */
[----:B0-----:R-:W-:Y:S01]  /*15140*/  IMAD.IADD R13, R3, 0x1, R0 ;  /* 0x00000001030d7824 */ /* 0x001fe200078e0200 */
[----:B------:R-:W-:Y:S02]  /*15150*/  SHF.R.S32.HI R0, RZ, 0x1f, R9 ;  /* 0x0000001fff007819 */ /* 0x000fe40000011409 */
[----:B---3--:R-:W-:-:S04]  /*15160*/  SHF.L.U32 R20, R15, 0x4, RZ ;  /* 0x000000040f147819 */ /* 0x008fc800000006ff */
[----:B------:R-:W-:-:S04]  /*15170*/  LOP3.LUT R20, R20, 0x30, RZ, 0xc0, !PT ;  /* 0x0000003014147812 */ /* 0x000fc800078ec0ff */
[CC--:B-1----:R-:W-:Y:S02]  /*15180*/  ISETP.GE.AND P1, PT, R20.reuse, R14.reuse, PT ;  /* 0x0000000e1400720c */ /* 0x0c2fe40003f26270 */
[----:B------:R-:W-:Y:S02]  /*15190*/  ISETP.GE.AND P0, PT, R20, R14, PT ;  /* 0x0000000e1400720c */ /* 0x000fe40003f06270 */
[----:B------:R-:W3:Y:S04]  /*151a0*/  LDL R14, [R1+0x30] ;  /* 0x00003000010e7983 */ /* 0x000ee80000100800 */
[----:B------:R0:W-:Y:S01]  /*151b0*/  STL [R1], R0 ;  /* 0x0000000001007387 */ /* 0x0001e20000100800 */
[----:B------:R-:W-:-:S04]  /*151c0*/  IMAD.WIDE.U32 R2, R9, UR4, RZ ;  /* 0x0000000409027c25 */ /* 0x000fc8000f8e00ff */
[----:B0-----:R-:W-:-:S04]  /*151d0*/  IMAD R0, R0, UR4, RZ ;  /* 0x0000000400007c24 */ /* 0x001fc8000f8e02ff */
[----:B------:R-:W-:Y:S01]  /*151e0*/  IMAD R0, R9, UR5, R0 ;  /* 0x0000000509007c24 */ /* 0x000fe2000f8e0200 */
[----:B------:R-:W-:-:S03]  /*151f0*/  ULDC.64 UR4, c[0x0][0x330] ;  /* 0x0000cc0000047ab9 */ /* 0x000fc60000000a00 */
[----:B------:R-:W-:Y:S02]  /*15200*/  IMAD.IADD R3, R3, 0x1, R0 ;  /* 0x0000000103037824 */ /* 0x000fe400078e0200 */
[----:B------:R-:W-:-:S04]  /*15210*/  IMAD.WIDE.U32 R2, R5, UR6, R2 ;  /* 0x0000000605027c25 */ /* 0x000fc8000f8e0002 */
[----:B------:R-:W-:Y:S01]  /*15220*/  IMAD.MOV.U32 R10, RZ, RZ, R2 ;  /* 0x000000ffff0a7224 */ /* 0x000fe200078e0002 */
[----:B------:R-:W-:-:S04]  /*15230*/  LOP3.LUT R15, R15, 0x7f, RZ, 0xc0, !PT ;  /* 0x0000007f0f0f7812 */ /* 0x000fc800078ec0ff */
[----:B------:R-:W-:-:S04]  /*15240*/  SHF.R.U32.HI R15, RZ, 0x2, R15 ;  /* 0x00000002ff0f7819 */ /* 0x000fc8000001160f */
[----:B------:R-:W-:-:S04]  /*15250*/  IADD3 R7, -R15, R7, RZ ;  /* 0x000000070f077210 */ /* 0x000fc80007ffe1ff */
[----:B------:R-:W-:Y:S02]  /*15260*/  ISETP.GE.AND P5, PT, R7, 0x1, PT ;  /* 0x000000010700780c */ /* 0x000fe40003fa6270 */
[----:B--2---:R-:W-:-:S04]  /*15270*/  LOP3.LUT R11, R11, 0xfffffffe, RZ, 0xc0, !PT ;  /* 0xfffffffe0b0b7812 */ /* 0x004fc800078ec0ff */
[----:B------:R-:W-:-:S05]  /*15280*/  @P1 LOP3.LUT R11, R11, 0x1, RZ, 0xfc, !PT ;  /* 0x000000010b0b1812 */ /* 0x000fca00078efcff */
[----:B------:R0:W-:Y:S02]  /*15290*/  STL [R1+0x24], R11 ;  /* 0x0000240b01007387 */ /* 0x0001e40000100800 */
[----:B0-----:R-:W-:-:S05]  /*152a0*/  SHF.R.S32.HI R11, RZ, 0x1f, R5 ;  /* 0x0000001fff0b7819 */ /* 0x001fca0000011405 */
[----:B------:R-:W-:Y:S01]  /*152b0*/  IMAD R0, R11, UR6, RZ ;  /* 0x000000060b007c24 */ /* 0x000fe2000f8e02ff */
[----:B------:R0:W-:Y:S03]  /*152c0*/  STL [R1+0x40], R11 ;  /* 0x0000400b01007387 */ /* 0x0001e60000100800 */
[----:B------:R-:W-:Y:S01]  /*152d0*/  IMAD R0, R5, UR7, R0 ;  /* 0x0000000705007c24 */ /* 0x000fe2000f8e0200 */
[----:B------:R-:W-:-:S03]  /*152e0*/  ULDC.64 UR6, c[0x0][0x318] ;  /* 0x0000c60000067ab9 */ /* 0x000fc60000000a00 */
[----:B0-----:R-:W-:Y:S02]  /*152f0*/  IMAD.IADD R11, R3, 0x1, R0 ;  /* 0x00000001030b7824 */ /* 0x001fe400078e0200 */
[----:B------:R-:W-:-:S04]  /*15300*/  IMAD.WIDE.U32 R2, R16, UR4, R12 ;  /* 0x0000000410027c25 */ /* 0x000fc8000f8e000c */
[----:B------:R-:W-:Y:S01]  /*15310*/  IMAD R12, R16, UR5, RZ ;  /* 0x00000005100c7c24 */ /* 0x000fe2000f8e02ff */
[----:B------:R-:W-:Y:S01]  /*15320*/  IADD3 R0, P1, R2, UR6, RZ ;  /* 0x0000000602007c10 */ /* 0x000fe2000ff3e0ff */
[----:B------:R-:W-:-:S03]  /*15330*/  IMAD.WIDE.U32 R10, R16, UR4, R10 ;  /* 0x00000004100a7c25 */ /* 0x000fc6000f8e000a */
[----:B------:R-:W-:Y:S02]  /*15340*/  IADD3.X R2, R3, UR7, R12, P1, !PT ;  /* 0x0000000703027c10 */ /* 0x000fe40008ffe40c */
[----:B------:R-:W-:Y:S01]  /*15350*/  IADD3 R23, P1, R10, UR6, RZ ;  /* 0x000000060a177c10 */ /* 0x000fe2000ff3e0ff */
[----:B------:R-:W-:-:S03]  /*15360*/  UMOV UR4, 0xffffffff ;  /* 0xffffffff00047882 */ /* 0x000fc60000000000 */
[----:B------:R-:W-:Y:S01]  /*15370*/  IADD3.X R22, R12, UR7, R11, P1, !PT ;  /* 0x000000070c167c10 */ /* 0x000fe20008ffe40b */
[----:B---3--:R-:W-:Y:S01]  /*15380*/  IMAD R19, R29, 0x2800, R14 ;  /* 0x000028001d137824 */ /* 0x008fe200078e020e */
[----:B------:R-:W-:Y:S07]  /*15390*/  BRA.DIV UR4, `(.L_x_585) ;  /* 0x0000004e04f07947 */ /* 0x000fee000b800000 */
[----:B------:R-:W2:Y:S01]  /*153a0*/  LDL.LU R14, [R1+0x24] ;  /* 0x00002400010e7983 */ /* 0x000ea20000300800 */
[----:B------:R-:W0:Y:S03]  /*153b0*/  S2R R11, SR_TID.X ;  /* 0x00000000000b7919 */ /* 0x000e260000002100 */
[----:B------:R-:W1:Y:S04]  /*153c0*/  SHFL.IDX PT, R3, R0, RZ, 0x1c1f ;  /* 0x001c1fff00037589 */ /* 0x000e6800000e0000 */
[----:B------:R-:W3:Y:S01]  /*153d0*/  SHFL.IDX PT, R10, R2, RZ, 0x1c1f ;  /* 0x001c1fff020a7589 */ /* 0x000ee200000e0000 */
[----:B0-----:R-:W-:-:S05]  /*153e0*/  IMAD.SHL.U32 R15, R11, 0x10, RZ ;  /* 0x000000100b0f7824 */ /* 0x001fca00078e00ff */
[----:B------:R-:W-:-:S04]  /*153f0*/  LOP3.LUT R15, R15, 0x30, RZ, 0xc0, !PT ;  /* 0x000000300f0f7812 */ /* 0x000fc800078ec0ff */
[----:B-1----:R-:W-:-:S05]  /*15400*/  IADD3 R12, P1, R15, R3, RZ ;  /* 0x000000030f0c7210 */ /* 0x002fca0007f3e0ff */
[----:B---3--:R-:W-:Y:S02]  /*15410*/  IMAD.X R13, RZ, RZ, R10, P1 ;  /* 0x000000ffff0d7224 */ /* 0x008fe400008e060a */
[----:B------:R-:W0:Y:S01]  /*15420*/  SHFL.IDX PT, R10, R0, 0x1, 0x1c1f ;  /* 0x003c1f00000a7f89 */ /* 0x000e2200000e0000 */
[----:B------:R-:W-:-:S03]  /*15430*/  IMAD.IADD R3, R17, 0x1, R19 ;  /* 0x0000000111037824 */ /* 0x000fc600078e0213 */
[----:B------:R-:W1:Y:S01]  /*15440*/  SHFL.IDX PT, R19, R2, 0x1, 0x1c1f ;  /* 0x003c1f0002137f89 */ /* 0x000e6200000e0000 */
[----:B------:R-:W-:-:S13]  /*15450*/  ISETP.LT.OR P1, PT, R7, 0x1, P0 ;  /* 0x000000010700780c */ /* 0x000fda0000721670 */
[----:B------:R-:W-:Y:S01]  /*15460*/  LDGSTS.E.BYPASS.LTC128B.128 [R3+0x6000], desc[UR40][R12.64], !P1 ;  /* 0x060000000c037fae */ /* 0x000fe2000c901d68 */
[----:B0-----:R-:W-:-:S05]  /*15470*/  IADD3 R10, P1, R15, R10, RZ ;  /* 0x0000000a0f0a7210 */ /* 0x001fca0007f3e0ff */
[----:B-1----:R-:W-:Y:S01]  /*15480*/  IMAD.X R11, RZ, RZ, R19, P1 ;  /* 0x000000ffff0b7224 */ /* 0x002fe200008e0613 */
[----:B------:R-:W-:Y:S01]  /*15490*/  ISETP.LT.OR P1, PT, R7, 0x21, P0 ;  /* 0x000000210700780c */ /* 0x000fe20000721670 */
[----:B------:R-:W-:-:S12]  /*154a0*/  SHFL.IDX PT, R19, R2, 0x2, 0x1c1f ;  /* 0x005c1f0002137f89 */ /* 0x000fd800000e0000 */
[----:B------:R0:W-:Y:S04]  /*154b0*/  LDGSTS.E.BYPASS.LTC128B.128 [R3+0x6800], desc[UR40][R10.64], !P1 ;  /* 0x068000000a037fae */ /* 0x0001e8000c901d68 */
[----:B0-----:R-:W0:Y:S04]  /*154c0*/  SHFL.IDX PT, R10, R0, 0x2, 0x1c1f ;  /* 0x005c1f00000a7f89 */ /* 0x001e2800000e0000 */
[----:B------:R-:W1:Y:S04]  /*154d0*/  SHFL.IDX PT, R0, R0, 0x3, 0x1c1f ;  /* 0x007c1f0000007f89 */ /* 0x000e6800000e0000 */
[----:B------:R-:W3:Y:S01]  /*154e0*/  SHFL.IDX PT, R2, R2, 0x3, 0x1c1f ;  /* 0x007c1f0002027f89 */ /* 0x000ee200000e0000 */
[----:B0-----:R-:W-:-:S05]  /*154f0*/  IADD3 R10, P1, R15, R10, RZ ;  /* 0x0000000a0f0a7210 */ /* 0x001fca0007f3e0ff */
[----:B------:R-:W-:Y:S01]  /*15500*/  IMAD.X R11, RZ, RZ, R19, P1 ;  /* 0x000000ffff0b7224 */ /* 0x000fe200008e0613 */
[C---:B------:R-:W-:Y:S02]  /*15510*/  ISETP.LT.OR P1, PT, R7.reuse, 0x41, P0 ;  /* 0x000000410700780c */ /* 0x040fe40000721670 */
[----:B------:R-:W-:-:S11]  /*15520*/  ISETP.GE.AND P3, PT, R7, 0x81, PT ;  /* 0x000000810700780c */ /* 0x000fd60003f66270 */
[----:B------:R1:W-:Y:S02]  /*15530*/  LDGSTS.E.BYPASS.LTC128B.128 [R3+0x7000], desc[UR40][R10.64], !P1 ;  /* 0x070000000a037fae */ /* 0x0003e4000c901d68 */
[----:B-1----:R-:W-:-:S04]  /*15540*/  IADD3 R10, P1, R15, R0, RZ ;  /* 0x000000000f0a7210 */ /* 0x002fc80007f3e0ff */
[----:B---3--:R-:W-:Y:S02]  /*15550*/  IADD3.X R11, RZ, R2, RZ, P1, !PT ;  /* 0x00000002ff0b7210 */ /* 0x008fe40000ffe4ff */
[----:B------:R-:W-:Y:S01]  /*15560*/  ISETP.LT.OR P1, PT, R7, 0x61, P0 ;  /* 0x000000610700780c */ /* 0x000fe20000721670 */
[----:B------:R0:W1:-:S12]  /*15570*/  SHFL.IDX PT, R0, R22, RZ, 0x1c1f ;  /* 0x001c1fff16007589 */ /* 0x00005800000e0000 */
[----:B------:R3:W-:Y:S04]  /*15580*/  LDGSTS.E.BYPASS.LTC128B.128 [R3+0x7800], desc[UR40][R10.64], !P1 ;  /* 0x078000000a037fae */ /* 0x0007e8000c901d68 */
[----:B---3--:R0:W3:Y:S01]  /*15590*/  SHFL.IDX PT, R10, R23, RZ, 0x1c1f ;  /* 0x001c1fff170a7589 */ /* 0x0080e200000e0000 */
[C---:B------:R-:W-:Y:S02]  /*155a0*/  ISETP.GE.AND P4, PT, R7.reuse, 0x21, PT ;  /* 0x000000210700780c */ /* 0x040fe40003f86270 */
[C---:B------:R-:W-:Y:S02]  /*155b0*/  ISETP.GE.AND P1, PT, R7.reuse, 0x41, PT ;  /* 0x000000410700780c */ /* 0x040fe40003f26270 */
[----:B------:R-:W-:Y:S02]  /*155c0*/  ISETP.GE.AND P2, PT, R7, 0x61, PT ;  /* 0x000000610700780c */ /* 0x000fe40003f46270 */
[----:B--2---:R-:W-:-:S04]  /*155d0*/  LOP3.LUT R14, R14, 0xfffffff7, RZ, 0xc0, !PT ;  /* 0xfffffff70e0e7812 */ /* 0x004fc800078ec0ff */
[----:B------:R-:W-:-:S05]  /*155e0*/  @P3 LOP3.LUT R14, R14, 0x8, RZ, 0xfc, !PT ;  /* 0x000000080e0e3812 */ /* 0x000fca00078efcff */
[----:B-1-3--:R0:W-:Y:S02]  /*155f0*/  STL [R1+0x24], R14 ;  /* 0x0000240e01007387 */ /* 0x00a1e40000100800 */
.L_x_714:
[----:B------:R-:W2:Y:S01]  /*15600*/  S2R R2, SR_TID.X ;  /* 0x0000000000027919 */ /* 0x000ea20000002100 */
[----:B------:R-:W-:Y:S01]  /*15610*/  ISETP.LT.OR P0, PT, R7, 0x81, P0 ;  /* 0x000000810700780c */ /* 0x000fe20000701670 */
[----:B--2---:R-:W-:-:S05]  /*15620*/  IMAD.SHL.U32 R2, R2, 0x10, RZ ;  /* 0x0000001002027824 */ /* 0x004fca00078e00ff */
        /* <DEDUP_REMOVED lines=9> */
.L_x_586:
[----:B------:R-:W-:Y:S02]  /*156c0*/  PLOP3.LUT P3, PT, P3, P0, PT, 0xa2, 0x0 ;  /* 0x000000000000781c */ /* 0x000fe40001f61472 */
[----:B------:R-:W-:-:S08]  /*156d0*/  @P0 R2UR P3, UR4, R6 ;  /* 0x00000000060402ca */ /* 0x000fd00000060000 */
[----:B------:R-:W-:-:S05]  /*156e0*/  @P0 PLOP3.LUT P0, PT, P3, PT, PT, 0x80, 0x0 ;  /* 0x000000000000081c */ /* 0x000fca0001f0f070 */
[----:B------:R-:W-:Y:S01]  /*156f0*/  @!P3 SYNCS.ARRIVE.TRANS64.RED.A0T1 RZ, [UR4+0x13270], RZ ;  /* 0x013270ffffffb9a7 */ /* 0x000fe20008200404 */
[----:B------:R-:W-:Y:S07]  /*15700*/  @!P3 ARRIVES.LDGSTSBAR.64.TRANSCNT [UR4+0x13270] ;  /* 0x01327000ff00b9b0 */ /* 0x000fee0008000a84 */
[----:B------:R-:W-:Y:S05]  /*15710*/  @P0 BRA.U.ANY `(.L_x_586) ;  /* 0xfffffffd00e80947 */ /* 0x000fea000393ffff */
[----:B------:R-:W-:Y:S01]  /*15720*/  NOP ;  /* 0x0000000000007918 */ /* 0x000fe20000000000 */
[----:B------:R-:W3:Y:S02]  /*15730*/  LDL R0, [R1+0x6c] ;  /* 0x00006c0001007983 */ /* 0x000ee40000100800 */
[----:B---3--:R-:W-:-:S13]  /*15740*/  ISETP.NE.AND P6, PT, R0, 0x3, PT ;  /* 0x000000030000780c */ /* 0x008fda0003fc5270 */
[----:B------:R-:W-:Y:S05]  /*15750*/  @!P6 BRA `(.L_x_587) ;  /* 0x000000000004e947 */ /* 0x000fea0003800000 */
[----:B------:R-:W-:Y:S01]  /*15760*/  BPT.TRAP 0x1 ;  /* 0x000000040000795c */ /* 0x000fe20000300000 */
.L_x_587:
[----:B------:R3:W-:Y:S01]  /*15770*/  SYNCS.ARRIVE.TRANS64.A1T0 RZ, [R6+URZ+0x13270], RZ ;  /* 0x013270ff06ff79a7 */ /* 0x0007e2000810003f */
[----:B------:R-:W-:Y:S05]  /*15780*/  @!P6 BRA `(.L_x_588) ;  /* 0x000000000004e947 */ /* 0x000fea0003800000 */
[----:B------:R-:W-:Y:S01]  /*15790*/  BPT.TRAP 0x1 ;  /* 0x000000040000795c */ /* 0x000fe20000300000 */
.L_x_588:
[----:B------:R-:W4:Y:S01]  /*157a0*/  LDL R0, [R1+0x44] ;  /* 0x0000440001007983 */ /* 0x000f220000100800 */
[----:B------:R-:W-:Y:S01]  /*157b0*/  BSSY B0, `(.L_x_589) ;  /* 0x0000003000007945 */ /* 0x000fe20003800000 */
[----:B----4-:R-:W4:Y:S03]  /*157c0*/  SYNCS.PHASECHK.TRANS64.TRYWAIT P0, [R6+URZ+0x13240], R0 ;  /* 0x01324000060075a7 */ /* 0x010f26000800017f */
[----:B----4-:R-:W-:Y:S05]  /*157d0*/  @!P0 BRA `(.L_x_590) ;  /* 0x0000005000948947 */ /* 0x010fea0003800000 */
.L_x_715:
[----:B------:R-:W-:Y:S05]  /*157e0*/  BSYNC B0 ;  /* 0x0000000000007941 */ /* 0x000fea0003800000 */
.L_x_589:
[----:B----4-:R-:W4:Y:S01]  /*157f0*/  LDL.LU R0, [R1+0x3c] ;  /* 0x00003c0001007983 */ /* 0x010f220000300800 */
[----:B------:R-:W-:Y:S01]  /*15800*/  ULDC.64 UR4, c[0x0][0x300] ;  /* 0x0000c00000047ab9 */ /* 0x000fe20000000a00 */
[----:B------:R-:W-:Y:S02]  /*15810*/  ULDC.64 UR6, c[0x0][0x310] ;  /* 0x0000c40000067ab9 */ /* 0x000fe40000000a00 */
[----:B------:R-:W5:Y:S04]  /*15820*/  LDL.LU R7, [R1] ;  /* 0x0000000001077983 */ /* 0x000f680000300800 */
[----:B------:R-:W3:Y:S01]  /*15830*/  LDL.LU R2, [R1+0x40] ;  /* 0x0000400001027983 */ /* 0x000ee20000300800 */
[----:B------:R-:W-:Y:S02]  /*15840*/  IMAD R28, R28, UR4, RZ ;  /* 0x000000041c1c7c24 */ /* 0x000fe4000f8e02ff */
[----:B--2---:R-:W-:-:S04]  /*15850*/  IMAD.WIDE.U32 R10, R8, UR4, RZ ;  /* 0x00000004080a7c25 */ /* 0x004fc8000f8e00ff */
[----:B------:R-:W-:-:S04]  /*15860*/  IMAD R28, R8, UR5, R28 ;  /* 0x00000005081c7c24 */ /* 0x000fc8000f8e021c */
[----:B------:R-:W-:Y:S02]  /*15870*/  IMAD.IADD R11, R11, 0x1, R28 ;  /* 0x000000010b0b7824 */ /* 0x000fe400078e021c */
[----:B------:R-:W-:-:S04]  /*15880*/  IMAD.WIDE.U32 R10, R4, UR6, R10 ;  /* 0x00000006040a7c25 */ /* 0x000fc8000f8e000a */
[----:B----4-:R-:W-:-:S04]  /*15890*/  IMAD R0, R0, UR6, RZ ;  /* 0x0000000600007c24 */ /* 0x010fc8000f8e02ff */
[----:B------:R-:W-:Y:S02]  /*158a0*/  IMAD R4, R4, UR7, R0 ;  /* 0x0000000704047c24 */ /* 0x000fe4000f8e0200 */
[----:B-----5:R-:W-:Y:S02]  /*158b0*/  IMAD R0, R7, UR4, RZ ;  /* 0x0000000407007c24 */ /* 0x020fe4000f8e02ff */
[----:B------:R-:W-:Y:S02]  /*158c0*/  IMAD.IADD R11, R11, 0x1, R4 ;  /* 0x000000010b0b7824 */ /* 0x000fe400078e0204 */
[C---:B------:R-:W-:Y:S02]  /*158d0*/  IMAD R0, R9.reuse, UR5, R0 ;  /* 0x0000000509007c24 */ /* 0x040fe4000f8e0200 */
[----:B------:R-:W-:Y:S01]  /*158e0*/  IMAD.WIDE.U32 R8, R9, UR4, RZ ;  /* 0x0000000409087c25 */ /* 0x000fe2000f8e00ff */
[----:B------:R-:W-:-:S03]  /*158f0*/  ULDC.64 UR4, c[0x0][0x308] ;  /* 0x0000c20000047ab9 */ /* 0x000fc60000000a00 */
[----:B------:R-:W-:Y:S02]  /*15900*/  IMAD.IADD R9, R9, 0x1, R0 ;  /* 0x0000000109097824 */ /* 0x000fe400078e0200 */
[----:B---3--:R-:W-:Y:S02]  /*15910*/  IMAD R0, R2, UR6, RZ ;  /* 0x0000000602007c24 */ /* 0x008fe4000f8e02ff */
[----:B------:R-:W-:-:S04]  /*15920*/  IMAD.WIDE.U32 R10, R16, UR4, R10 ;  /* 0x00000004100a7c25 */ /* 0x000fc8000f8e000a */
[C---:B------:R-:W-:Y:S02]  /*15930*/  IMAD R12, R5.reuse, UR7, R0 ;  /* 0x00000007050c7c24 */ /* 0x040fe4000f8e0200 */
[----:B------:R-:W-:Y:S01]  /*15940*/  IMAD.WIDE.U32 R4, R5, UR6, R8 ;  /* 0x0000000605047c25 */ /* 0x000fe2000f8e0008 */
[----:B------:R-:W-:Y:S02]  /*15950*/  ULDC.64 UR6, c[0x0][0x2e8] ;  /* 0x0000ba0000067ab9 */ /* 0x000fe40000000a00 */
[----:B------:R-:W-:Y:S01]  /*15960*/  IADD3 R0, P0, R10, UR6, RZ ;  /* 0x000000060a007c10 */ /* 0x000fe2000ff1e0ff */
[----:B------:R-:W-:Y:S01]  /*15970*/  IMAD R7, R16, UR5, RZ ;  /* 0x0000000510077c24 */ /* 0x000fe2000f8e02ff */
[----:B------:R-:W-:-:S04]  /*15980*/  IADD3 R5, R5, R12, RZ ;  /* 0x0000000c05057210 */ /* 0x000fc80007ffe0ff */
[----:B------:R-:W-:Y:S01]  /*15990*/  IADD3.X R2, R11, UR7, R7, P0, !PT ;  /* 0x000000070b027c10 */ /* 0x000fe200087fe407 */
[----:B------:R-:W-:Y:S01]  /*159a0*/  IMAD.WIDE.U32 R4, R16, UR4, R4 ;  /* 0x0000000410047c25 */ /* 0x000fe2000f8e0004 */
[----:B------:R-:W-:Y:S02]  /*159b0*/  UMOV UR4, 0xffffffff ;  /* 0xffffffff00047882 */ /* 0x000fe40000000000 */
[----:B------:R-:W-:-:S04]  /*159c0*/  IADD3 R8, P0, R4, UR6, RZ ;  /* 0x0000000604087c10 */ /* 0x000fc8000ff1e0ff */
[----:B------:R-:W-:Y:S01]  /*159d0*/  IADD3.X R7, R7, UR7, R5, P0, !PT ;  /* 0x0000000707077c10 */ /* 0x000fe200087fe405 */
[----:B------:R-:W-:Y:S08]  /*159e0*/  BRA.DIV UR4, `(.L_x_591) ;  /* 0x0000005204287947 */ /* 0x000ff0000b800000 */
[----:B------:R-:W2:Y:S01]  /*159f0*/  S2R R5, SR_TID.X ;  /* 0x0000000000057919 */ /* 0x000ea20000002100 */
[----:B------:R-:W3:Y:S01]  /*15a00*/  LDC R10, c[0x0][0x2f4] ;  /* 0x0000bd00ff0a7b82 */ /* 0x000ee20000000800 */
[----:B------:R-:W-:Y:S01]  /*15a10*/  SHFL.IDX PT, R4, R2, RZ, 0x1c1f ;  /* 0x001c1fff02047589 */ /* 0x000fe200000e0000 */
[----:B--2---:R-:W-:-:S03]  /*15a20*/  IMAD.SHL.U32 R9, R5, 0x10, RZ ;  /* 0x0000001005097824 */ /* 0x004fc600078e00ff */
[----:B------:R-:W2:Y:S02]  /*15a30*/  SHFL.IDX PT, R5, R0, RZ, 0x1c1f ;  /* 0x001c1fff00057589 */ /* 0x000ea400000e0000 */
[----:B------:R-:W-:-:S04]  /*15a40*/  LOP3.LUT R9, R9, 0x30, RZ, 0xc0, !PT ;  /* 0x0000003009097812 */ /* 0x000fc800078ec0ff */
[C---:B---3--:R-:W-:Y:S02]  /*15a50*/  ISETP.GE.AND P3, PT, R9.reuse, R10, PT ;  /* 0x0000000a0900720c */ /* 0x048fe40003f66270 */
[----:B--2---:R-:W-:-:S05]  /*15a60*/  @P5 IADD3 R5, P0, R9, R5, RZ ;  /* 0x0000000509055210 */ /* 0x004fca0007f1e0ff */
[----:B------:R-:W-:-:S05]  /*15a70*/  @P5 IMAD.X R4, RZ, RZ, R4, P0 ;  /* 0x000000ffff045224 */ /* 0x000fca00000e0604 */
[----:B------:R-:W-:-:S04]  /*15a80*/  @P5 LOP3.LUT R5, R5, R4, RZ, 0x3c, !PT ;  /* 0x0000000405055212 */ /* 0x000fc800078e3cff */
[----:B------:R-:W-:-:S04]  /*15a90*/  @P5 LOP3.LUT R4, R5, R4, RZ, 0x3c, !PT ;  /* 0x0000000405045212 */ /* 0x000fc800078e3cff */
[----:B------:R-:W-:-:S05]  /*15aa0*/  @P5 LOP3.LUT R5, R5, R4, RZ, 0x3c, !PT ;  /* 0x0000000405055212 */ /* 0x000fca00078e3cff */
[----:B------:R-:W-:Y:S01]  /*15ab0*/  @!PT LDS RZ, [RZ] ;  /* 0x00000000fffff984 */ /* 0x000fe20000000800 */
[----:B------:R2:W-:Y:S04]  /*15ac0*/  @P5 LDGSTS.E.BYPASS.LTC128B.128 [R3+0xe000], desc[UR40][R4.64], !P3 ;  /* 0x0e00000004035fae */ /* 0x0005e8000d901d68 */
[----:B--2---:R-:W2:Y:S04]  /*15ad0*/  SHFL.IDX PT, R5, R0, 0x1, 0x1c1f ;  /* 0x003c1f0000057f89 */ /* 0x004ea800000e0000 */
[----:B------:R-:W3:Y:S01]  /*15ae0*/  SHFL.IDX PT, R4, R2, 0x1, 0x1c1f ;  /* 0x003c1f0002047f89 */ /* 0x000ee200000e0000 */
[----:B--2---:R-:W-:-:S05]  /*15af0*/  @P4 IADD3 R5, P0, R9, R5, RZ ;  /* 0x0000000509054210 */ /* 0x004fca0007f1e0ff */
[----:B---3--:R-:W-:-:S05]  /*15b00*/  @P4 IMAD.X R4, RZ, RZ, R4, P0 ;  /* 0x000000ffff044224 */ /* 0x008fca00000e0604 */
[----:B------:R-:W-:-:S04]  /*15b10*/  @P4 LOP3.LUT R5, R5, R4, RZ, 0x3c, !PT ;  /* 0x0000000405054212 */ /* 0x000fc800078e3cff */
[----:B------:R-:W-:-:S04]  /*15b20*/  @P4 LOP3.LUT R4, R5, R4, RZ, 0x3c, !PT ;  /* 0x0000000405044212 */ /* 0x000fc800078e3cff */
[----:B------:R-:W-:-:S05]  /*15b30*/  @P4 LOP3.LUT R5, R5, R4, RZ, 0x3c, !PT ;  /* 0x0000000405054212 */ /* 0x000fca00078e3cff */
[----:B------:R2:W-:Y:S04]  /*15b40*/  @P4 LDGSTS.E.BYPASS.LTC128B.128 [R3+0xe800], desc[UR40][R4.64], !P3 ;  /* 0x0e80000004034fae */ /* 0x0005e8000d901d68 */
[----:B--2---:R-:W2:Y:S04]  /*15b50*/  SHFL.IDX PT, R5, R0, 0x2, 0x1c1f ;  /* 0x005c1f0000057f89 */ /* 0x004ea800000e0000 */
[----:B------:R-:W3:Y:S04]  /*15b60*/  SHFL.IDX PT, R4, R2, 0x2, 0x1c1f ;  /* 0x005c1f0002047f89 */ /* 0x000ee800000e0000 */
[----:B------:R-:W4:Y:S04]  /*15b70*/  SHFL.IDX PT, R0, R0, 0x3, 0x1c1f ;  /* 0x007c1f0000007f89 */ /* 0x000f2800000e0000 */
[----:B------:R-:W5:Y:S01]  /*15b80*/  SHFL.IDX PT, R2, R2, 0x3, 0x1c1f ;  /* 0x007c1f0002027f89 */ /* 0x000f6200000e0000 */
[----:B--2---:R-:W-:-:S05]  /*15b90*/  @P1 IADD3 R5, P0, R9, R5, RZ ;  /* 0x0000000509051210 */ /* 0x004fca0007f1e0ff */
[----:B---3--:R-:W-:Y:S01]  /*15ba0*/  @P1 IMAD.X R4, RZ, RZ, R4, P0 ;  /* 0x000000ffff041224 */ /* 0x008fe200000e0604 */
[----:B----4-:R-:W-:-:S04]  /*15bb0*/  @P2 IADD3 R0, P0, R9, R0, RZ ;  /* 0x0000000009002210 */ /* 0x010fc80007f1e0ff */
[----:B------:R-:W-:Y:S01]  /*15bc0*/  @P1 LOP3.LUT R5, R5, R4, RZ, 0x3c, !PT ;  /* 0x0000000405051212 */ /* 0x000fe200078e3cff */
[----:B-----5:R-:W-:-:S03]  /*15bd0*/  @P2 IMAD.X R2, RZ, RZ, R2, P0 ;  /* 0x000000ffff022224 */ /* 0x020fc600000e0602 */
[----:B------:R-:W-:-:S04]  /*15be0*/  @P1 LOP3.LUT R4, R5, R4, RZ, 0x3c, !PT ;  /* 0x0000000405041212 */ /* 0x000fc800078e3cff */
[----:B------:R-:W-:-:S05]  /*15bf0*/  @P1 LOP3.LUT R5, R5, R4, RZ, 0x3c, !PT ;  /* 0x0000000405051212 */ /* 0x000fca00078e3cff */
[----:B------:R2:W-:Y:S02]  /*15c00*/  @P1 LDGSTS.E.BYPASS.LTC128B.128 [R3+0xf000], desc[UR40][R4.64], !P3 ;  /* 0x0f00000004031fae */ /* 0x0005e4000d901d68 */
[----:B--2---:R-:W-:Y:S01]  /*15c10*/  @P2 MOV R4, R0 ;  /* 0x0000000000042202 */ /* 0x004fe20000000f00 */
[----:B------:R-:W-:Y:S01]  /*15c20*/  @P2 IMAD.MOV.U32 R5, RZ, RZ, R2 ;  /* 0x000000ffff052224 */ /* 0x000fe200078e0002 */
[----:B------:R2:W3:Y:S04]  /*15c30*/  SHFL.IDX PT, R0, R7, RZ, 0x1c1f ;  /* 0x001c1fff07007589 */ /* 0x0004e800000e0000 */
[----:B------:R4:W-:Y:S04]  /*15c40*/  @P2 LDGSTS.E.BYPASS.LTC128B.128 [R3+0xf800], desc[UR40][R4.64], !P3 ;  /* 0x0f80000004032fae */ /* 0x0009e8000d901d68 */
[----:B----4-:R2:W4:Y:S02]  /*15c50*/  SHFL.IDX PT, R4, R8, RZ, 0x1c1f ;  /* 0x001c1fff08047589 */ /* 0x01052400000e0000 */
.L_x_727:
[----:B------:R-:W5:Y:S01]  /*15c60*/  LDL R2, [R1+0x24] ;  /* 0x0000240001027983 */ /* 0x000f620000100800 */
[----:B------:R-:W-:Y:S01]  /*15c70*/  BSSY B0, `(.L_x_592) ;  /* 0x000000e000007945 */ /* 0x000fe20003800000 */
[----:B-----5:R-:W-:-:S13]  /*15c80*/  LOP3.LUT P0, RZ, R2, 0x8, RZ, 0xc0, !PT ;  /* 0x0000000802ff7812 */ /* 0x020fda000780c0ff */
[----:B------:R-:W-:Y:S05]  /*15c90*/  @!P0 BRA `(.L_x_593) ;  /* 0x00000000002c8947 */ /* 0x000fea0003800000 */
[----:B------:R-:W5:Y:S01]  /*15ca0*/  S2R R2, SR_TID.X ;  /* 0x0000000000027919 */ /* 0x000f620000002100 */
[----:B------:R-:W0:Y:S01]  /*15cb0*/  LDC R5, c[0x0][0x2f4] ;  /* 0x0000bd00ff057b82 */ /* 0x000e220000000800 */
[----:B-----5:R-:W-:-:S05]  /*15cc0*/  IMAD.SHL.U32 R2, R2, 0x10, RZ ;  /* 0x0000001002027824 */ /* 0x020fca00078e00ff */
[----:B------:R-:W-:-:S04]  /*15cd0*/  LOP3.LUT R2, R2, 0x30, RZ, 0xc0, !PT ;  /* 0x0000003002027812 */ /* 0x000fc800078ec0ff */
[C---:B0-----:R-:W-:Y:S02]  /*15ce0*/  ISETP.GE.AND P1, PT, R2.reuse, R5, PT ;  /* 0x000000050200720c */ /* 0x041fe40003f26270 */
[----:B----4-:R-:W-:-:S05]  /*15cf0*/  IADD3 R4, P0, R2, R4, RZ ;  /* 0x0000000402047210 */ /* 0x010fca0007f1e0ff */
[----:B---3--:R-:W-:-:S06]  /*15d00*/  IMAD.X R5, RZ, RZ, R0, P0 ;  /* 0x000000ffff057224 */ /* 0x008fcc00000e0600 */
[----:B------:R-:W-:Y:S01]  /*15d10*/  @!PT LDS RZ, [RZ] ;  /* 0x00000000fffff984 */ /* 0x000fe20000000800 */
[----:B------:R-:W-:Y:S01]  /*15d20*/  @!PT LDS RZ, [RZ] ;  /* 0x00000000fffff984 */ /* 0x000fe20000000800 */
[----:B------:R-:W-:Y:S01]  /*15d30*/  @!PT LDS RZ, [RZ] ;  /* 0x00000000fffff984 */ /* 0x000fe20000000800 */
[----:B------:R0:W-:Y:S02]  /*15d40*/  LDGSTS.E.BYPASS.LTC128B.128 [R3+0x10000], desc[UR40][R4.64], !P1 ;  /* 0x1000000004037fae */ /* 0x0001e4000c901d68 */
.L_x_593:
[----:B------:R-:W-:Y:S05]  /*15d50*/  BSYNC B0 ;  /* 0x0000000000007941 */ /* 0x000fea0003800000 */
.L_x_592:
[----:B------:R-:W-:Y:S01]  /*15d60*/  NOP ;  /* 0x0000000000007918 */ /* 0x000fe20000000000 */
[----:B------:R-:W-:-:S13]  /*15d70*/  PLOP3.LUT P0, PT, PT, PT, PT, 0x80, 0x0 ;  /* 0x000000000000781c */ /* 0x000fda0003f0f070 */
.L_x_594:
[----:B------:R-:W-:Y:S02]  /*15d80*/  PLOP3.LUT P1, PT, P1, P0, PT, 0xa2, 0x0 ;  /* 0x000000000000781c */ /* 0x000fe40000f21472 */
[----:B------:R-:W-:-:S08]  /*15d90*/  @P0 R2UR P1, UR4, R6 ;  /* 0x00000000060402ca */ /* 0x000fd00000020000 */
[----:B------:R-:W-:-:S05]  /*15da0*/  @P0 PLOP3.LUT P0, PT, P1, PT, PT, 0x80, 0x0 ;  /* 0x000000000000081c */ /* 0x000fca0000f0f070 */
[----:B------:R-:W-:Y:S01]  /*15db0*/  @!P1 SYNCS.ARRIVE.TRANS64.RED.A0T1 RZ, [UR4+0x13230], RZ ;  /* 0x013230ffffff99a7 */ /* 0x000fe20008200404 */
[----:B------:R-:W-:Y:S07]  /*15dc0*/  @!P1 ARRIVES.LDGSTSBAR.64.TRANSCNT [UR4+0x13230] ;  /* 0x01323000ff0099b0 */ /* 0x000fee0008000a84 */
[----:B------:R-:W-:Y:S05]  /*15dd0*/  @P0 BRA.U.ANY `(.L_x_594) ;  /* 0xfffffffd00e80947 */ /* 0x000fea000393ffff */
[----:B------:R-:W-:Y:S01]  /*15de0*/  NOP ;  /* 0x0000000000007918 */ /* 0x000fe20000000000 */
[----:B---3--:R-:W3:Y:S02]  /*15df0*/  LDL R0, [R1+0x6c] ;  /* 0x00006c0001007983 */ /* 0x008ee40000100800 */
[----:B---3--:R-:W-:-:S13]  /*15e00*/  ISETP.NE.AND P2, PT, R0, 0x3, PT ;  /* 0x000000030000780c */ /* 0x008fda0003f45270 */
[----:B------:R-:W-:Y:S05]  /*15e10*/  @!P2 BRA `(.L_x_595) ;  /* 0x000000000004a947 */ /* 0x000fea0003800000 */
[----:B------:R-:W-:Y:S01]  /*15e20*/  BPT.TRAP 0x1 ;  /* 0x000000040000795c */ /* 0x000fe20000300000 */
.L_x_595:
[----:B0---4-:R0:W5:Y:S01]  /*15e30*/  LDL.LU R4, [R1+0x48] ;  /* 0x0000480001047983 */ /* 0x0111620000300800 */
[----:B------:R0:W-:Y:S03]  /*15e40*/  SYNCS.ARRIVE.TRANS64.A1T0 RZ, [R6+URZ+0x13230], RZ ;  /* 0x013230ff06ff79a7 */ /* 0x0001e6000810003f */
[----:B------:R0:W5:Y:S01]  /*15e50*/  LDL.LU R3, [R1+0x50] ;  /* 0x0000500001037983 */ /* 0x0001620000300800 */
[----:B------:R-:W-:-:S07]  /*15e60*/  VIADD R0, R17, 0xb000 ;  /* 0x0000b00011007836 */ /* 0x000fce0000000000 */
[----:B------:R-:W-:Y:S05]  /*15e70*/  WARPSYNC.ALL ;  /* 0x0000000000007948 */ /* 0x000fea0003800000 */
[----:B------:R-:W-:Y:S01]  /*15e80*/  BAR.SYNC.DEFER_BLOCKING 0x8, 0x200 ;  /* 0x0208000000007b1d */ /* 0x000fe20000010000 */
[----:B------:R-:W-:-:S05]  /*15e90*/  LOP3.LUT P1, RZ, R0, 0x1bf, RZ, 0xc0, !PT ;  /* 0x000001bf00ff7812 */ /* 0x000fca000782c0ff */
[----:B------:R-:W-:Y:S01]  /*15ea0*/  ULDC.64 UR4, c[0x0][0x298] ;  /* 0x0000a60000047ab9 */ /* 0x000fe20000000a00 */
[----:B------:R-:W-:Y:S01]  /*15eb0*/  ULDC.64 UR6, c[0x0][0xa00] ;  /* 0x0002800000067ab9 */ /* 0x000fe20000000a00 */
[----:B------:R-:W-:Y:S01]  /*15ec0*/  BSSY B6, `(.L_x_596) ;  /* 0x000001b000067945 */ /* 0x000fe20003800000 */
[----:B------:R-:W-:-:S04]  /*15ed0*/  ISETP.NE.U32.AND P0, PT, RZ, UR6, PT ;  /* 0x00000006ff007c0c */ /* 0x000fc8000bf05070 */
[----:B------:R-:W-:-:S04]  /*15ee0*/  ISETP.NE.AND.EX P0, PT, RZ, UR7, PT, P0 ;  /* 0x00000007ff007c0c */ /* 0x000fc8000bf05300 */
[----:B------:R-:W-:Y:S02]  /*15ef0*/  SEL R18, R18, RZ, !P0 ;  /* 0x000000ff12127207 */ /* 0x000fe40004000000 */
[----:B-----5:R-:W-:Y:S01]  /*15f00*/  SHF.R.S32.HI R2, RZ, 0x1f, R4 ;  /* 0x0000001fff027819 */ /* 0x020fe20000011404 */
[----:B------:R-:W-:Y:S01]  /*15f10*/  IMAD.WIDE.U32 R22, R4, UR4, RZ ;  /* 0x0000000404167c25 */ /* 0x000fe2000f8e00ff */
[----:B------:R-:W-:-:S03]  /*15f20*/  SEL R28, R3, RZ, !P0 ;  /* 0x000000ff031c7207 */ /* 0x000fc60004000000 */
[----:B------:R-:W-:-:S04]  /*15f30*/  IMAD R2, R2, UR4, RZ ;  /* 0x0000000402027c24 */ /* 0x000fc8000f8e02ff */
[----:B-1----:R-:W-:-:S04]  /*15f40*/  IMAD R19, R4, UR5, R2 ;  /* 0x0000000504137c24 */ /* 0x002fc8000f8e0202 */
[----:B------:R-:W-:Y:S01]  /*15f50*/  IMAD.IADD R19, R23, 0x1, R19 ;  /* 0x0000000117137824 */ /* 0x000fe200078e0213 */
[----:B------:R-:W-:Y:S06]  /*15f60*/  @!P1 BRA `(.L_x_597) ;  /* 0x0000000000409947 */ /* 0x000fec0003800000 */
[----:B------:R-:W-:Y:S01]  /*15f70*/  MOV R2, 0x0 ;  /* 0x0000000000027802 */ /* 0x000fe20000000f00 */
[----:B------:R-:W-:Y:S01]  /*15f80*/  ULDC.64 UR4, c[0x4][0x98] ;  /* 0x0100260000047ab9 */ /* 0x000fe20000000a00 */
[----:B------:R-:W-:Y:S01]  /*15f90*/  ULDC.64 UR6, c[0x4][0xa0] ;  /* 0x0100280000067ab9 */ /* 0x000fe20000000a00 */
[----:B------:R-:W-:Y:S01]  /*15fa0*/  ULDC.64 UR8, c[0x4][0x28] ;  /* 0x01000a0000087ab9 */ /* 0x000fe20000000a00 */
[----:B------:R-:W-:Y:S01]  /*15fb0*/  MOV R4, UR4 ;  /* 0x0000000400047c02 */ /* 0x000fe20008000f00 */
[----:B------:R-:W-:Y:S01]  /*15fc0*/  IMAD.U32 R5, RZ, RZ, UR5 ;  /* 0x00000005ff057e24 */ /* 0x000fe2000f8e00ff */
[----:B------:R-:W1:Y:S01]  /*15fd0*/  LDC.64 R2, c[0x4][R2] ;  /* 0x0100000002027b82 */ /* 0x000e620000000a00 */
[----:B0-----:R-:W-:Y:S01]  /*15fe0*/  IMAD.U32 R6, RZ, RZ, UR6 ;  /* 0x00000006ff067e24 */ /* 0x001fe2000f8e00ff */
[----:B--2---:R-:W-:Y:S01]  /*15ff0*/  MOV R8, 0x70 ;  /* 0x0000007000087802 */ /* 0x004fe20000000f00 */
[----:B------:R-:W-:Y:S02]  /*16000*/  IMAD.U32 R7, RZ, RZ, UR7 ;  /* 0x00000007ff077e24 */ /* 0x000fe4000f8e00ff */
[----:B------:R-:W-:-:S02]  /*16010*/  IMAD.U32 R10, RZ, RZ, UR8 ;  /* 0x00000008ff0a7e24 */ /* 0x000fc4000f8e00ff */
[----:B------:R-:W-:Y:S02]  /*16020*/  IMAD.U32 R11, RZ, RZ, UR9 ;  /* 0x00000009ff0b7e24 */ /* 0x000fe4000f8e00ff */
[----:B------:R-:W-:Y:S02]  /*16030*/  IMAD.MOV.U32 R12, RZ, RZ, 0x1 ;  /* 0x00000001ff0c7424 */ /* 0x000fe400078e00ff */
[----:B------:R-:W-:-:S07]  /*16040*/  IMAD.MOV.U32 R13, RZ, RZ, RZ ;  /* 0x000000ffff0d7224 */ /* 0x000fce00078e00ff */
[----:B------:R-:W-:-:S07]  /*16050*/  LEPC R20, `(.L_x_597) ;  /* 0x000000001014794e */ /* 0x000fce0000000000 */
[----:B-1----:R-:W-:Y:S05]  /*16060*/  CALL.ABS.NOINC R2 ;  /* 0x0000000002007343 */ /* 0x002fea0003c00000 */
.L_x_597:
[----:B------:R-:W-:Y:S05]  /*16070*/  BSYNC B6 ;  /* 0x0000000000067941 */ /* 0x000fea0003800000 */
.L_x_596:
[----:B------:R-:W1:Y:S01]  /*16080*/  S2R R20, SR_TID.X ;  /* 0x0000000000147919 */ /* 0x000e620000002100 */
[----:B------:R-:W3:Y:S01]  /*16090*/  LDC R9, c[0x0][0x448] ;  /* 0x00011200ff097b82 */ /* 0x000ee20000000800 */
[----:B------:R-:W-:Y:S01]  /*160a0*/  IMAD.MOV.U32 R2, RZ, RZ, R22 ;  /* 0x000000ffff027224 */ /* 0x000fe200078e0016 */
[----:B------:R-:W-:Y:S01]  /*160b0*/  ULDC.64 UR4, c[0x0][0x2d8] ;  /* 0x0000b60000047ab9 */ /* 0x000fe20000000a00 */
[----:B------:R4:W5:Y:S01]  /*160c0*/  LDL R10, [R1+0x58] ;  /* 0x00005800010a7983 */ /* 0x0009620000100800 */
[----:B------:R-:W-:Y:S01]  /*160d0*/  IMAD.MOV.U32 R3, RZ, RZ, R19 ;  /* 0x000000ffff037224 */ /* 0x000fe200078e0013 */
[----:B------:R-:W-:Y:S01]  /*160e0*/  ULDC.64 UR6, c[0x0][0x2e0] ;  /* 0x0000b80000067ab9 */ /* 0x000fe20000000a00 */
[----:B------:R-:W-:Y:S01]  /*160f0*/  ULDC.64 UR8, c[0x0][0x280] ;  /* 0x0000a00000087ab9 */ /* 0x000fe20000000a00 */
[----:B------:R-:W-:Y:S02]  /*16100*/  IMAD R28, R28, UR6, RZ ;  /* 0x000000061c1c7c24 */ /* 0x000fe4000f8e02ff */
[----:B------:R-:W-:-:S04]  /*16110*/  IMAD.WIDE.U32 R2, R16, UR4, R2 ;  /* 0x0000000410027c25 */ /* 0x000fc8000f8e0002 */
[----:B------:R-:W-:Y:S01]  /*16120*/  IMAD R3, R16, UR5, R3 ;  /* 0x0000000510037c24 */ /* 0x000fe2000f8e0203 */
[----:B------:R-:W-:Y:S01]  /*16130*/  ULDC.64 UR4, c[0x0][0x2d0] ;  /* 0x0000b40000047ab9 */ /* 0x000fe20000000a00 */
[C---:B------:R-:W-:Y:S02]  /*16140*/  IMAD R28, R18.reuse, UR7, R28 ;  /* 0x00000007121c7c24 */ /* 0x040fe4000f8e021c */
[----:B------:R-:W-:Y:S01]  /*16150*/  IMAD.WIDE.U32 R2, R18, UR6, R2 ;  /* 0x0000000612027c25 */ /* 0x000fe2000f8e0002 */
[----:B------:R-:W-:-:S04]  /*16160*/  ULDC.64 UR6, c[0x0][0x2c8] ;  /* 0x0000b20000067ab9 */ /* 0x000fc80000000a00 */
[----:B------:R-:W-:Y:S02]  /*16170*/  IADD3 R3, R3, R28, RZ ;  /* 0x0000001c03037210 */ /* 0x000fe40007ffe0ff */
[----:B---3--:R-:W-:Y:S02]  /*16180*/  ISETP.NE.AND P0, PT, R9, 0x1, PT ;  /* 0x000000010900780c */ /* 0x008fe40003f05270 */
[C---:B-1----:R-:W-:Y:S01]  /*16190*/  LOP3.LUT R21, R20.reuse, 0x7f, RZ, 0xc0, !PT ;  /* 0x0000007f14157812 */ /* 0x042fe200078ec0ff */
[----:B------:R-:W-:-:S03]  /*161a0*/  IMAD.SHL.U32 R20, R20, 0x20, RZ ;  /* 0x0000002014147824 */ /* 0x000fc600078e00ff */
[----:B------:R-:W-:-:S07]  /*161b0*/  SHF.R.U32.HI R21, RZ, 0x2, R21 ;  /* 0x00000002ff157819 */ /* 0x000fce0000011615 */
[----:B------:R-:W1:Y:S01]  /*161c0*/  @P0 LDC R0, c[0x0][0x44c] ;  /* 0x00011300ff000b82 */ /* 0x000e620000000800 */
[----:B------:R-:W-:-:S05]  /*161d0*/  LOP3.LUT R20, R21, 0x60, R20, 0xf8, !PT ;  /* 0x0000006015147812 */ /* 0x000fca00078ef814 */
[----:B0-----:R-:W-:Y:S02]  /*161e0*/  IMAD R6, R25, 0xc0, R20 ;  /* 0x000000c019067824 */ /* 0x001fe400078e0214 */
[----:B------:R-:W0:Y:S01]  /*161f0*/  @P0 LDC R5, c[0x0][0x450] ;  /* 0x00011400ff050b82 */ /* 0x000e220000000800 */
[----:B------:R4:W5:Y:S01]  /*16200*/  LDL R20, [R1+0x54] ;  /* 0x0000540001147983 */ /* 0x0009620000100800 */
[----:B------:R-:W-:-:S06]  /*16210*/  IMAD.MOV.U32 R4, RZ, RZ, R6 ;  /* 0x000000ffff047224 */ /* 0x000fcc00078e0006 */
[----:B--2---:R-:W2:Y:S01]  /*16220*/  @P0 LDC R8, c[0x0][0x450] ;  /* 0x00011400ff080b82 */ /* 0x004ea20000000800 */
[----:B-1----:R-:W-:-:S05]  /*16230*/  @P0 IMAD.HI.U32 R0, R6, R0, RZ ;  /* 0x0000000006000227 */ /* 0x002fca00078e00ff */
[----:B0-----:R-:W-:-:S04]  /*16240*/  @P0 SHF.R.U32.HI R4, RZ, R5, R0 ;  /* 0x00000005ff040219 */ /* 0x001fc80000011600 */
[----:B------:R-:W-:-:S05]  /*16250*/  SHF.R.S32.HI R0, RZ, 0x1f, R4 ;  /* 0x0000001fff007819 */ /* 0x000fca0000011404 */
[----:B------:R-:W-:-:S04]  /*16260*/  IMAD R0, R0, UR4, RZ ;  /* 0x0000000400007c24 */ /* 0x000fc8000f8e02ff */
[C---:B------:R-:W-:Y:S02]  /*16270*/  IMAD R7, R4.reuse, UR5, R0 ;  /* 0x0000000504077c24 */ /* 0x040fe4000f8e0200 */
[----:B------:R-:W-:Y:S02]  /*16280*/  IMAD.MOV R0, RZ, RZ, -R4 ;  /* 0x000000ffff007224 */ /* 0x000fe400078e0a04 */
[----:B------:R-:W-:-:S04]  /*16290*/  IMAD.WIDE.U32 R4, R4, UR4, R2 ;  /* 0x0000000404047c25 */ /* 0x000fc8000f8e0002 */
[----:B------:R-:W-:Y:S02]  /*162a0*/  IMAD R0, R9, R0, R6 ;  /* 0x0000000009007224 */ /* 0x000fe400078e0206 */
[----:B------:R-:W-:-:S03]  /*162b0*/  IMAD.IADD R5, R5, 0x1, R7 ;  /* 0x0000000105057824 */ /* 0x000fc600078e0207 */
[----:B------:R-:W-:Y:S01]  /*162c0*/  SHF.R.S32.HI R7, RZ, 0x1f, R0 ;  /* 0x0000001fff077819 */ /* 0x000fe20000011400 */
[----:B------:R-:W-:-:S04]  /*162d0*/  IMAD.WIDE.U32 R4, R0, UR6, R4 ;  /* 0x0000000600047c25 */ /* 0x000fc8000f8e0004 */
[----:B------:R-:W-:-:S04]  /*162e0*/  IMAD R7, R7, UR6, RZ ;  /* 0x0000000607077c24 */ /* 0x000fc8000f8e02ff */
[----:B------:R-:W-:Y:S01]  /*162f0*/  IMAD R7, R0, UR7, R7 ;  /* 0x0000000700077c24 */ /* 0x000fe2000f8e0207 */
[----:B------:R-:W-:-:S04]  /*16300*/  IADD3 R0, P1, R4, UR8, RZ ;  /* 0x0000000804007c10 */ /* 0x000fc8000ff3e0ff */
[----:B------:R-:W-:Y:S02]  /*16310*/  IADD3.X R4, R5, UR9, R7, P1, !PT ;  /* 0x0000000905047c10 */ /* 0x000fe40008ffe407 */
[----:B------:R-:W0:Y:S01]  /*16320*/  @P0 LDC R7, c[0x0][0x44c] ;  /* 0x00011300ff070b82 */ /* 0x000e220000000800 */
[----:B------:R-:W-:Y:S01]  /*16330*/  VIADD R5, R6, 0x80 ;  /* 0x0000008006057836 */ /* 0x000fe20000000000 */
[----:B------:R-:W1:Y:S03]  /*16340*/  S2R R21, SR_TID.X ;  /* 0x0000000000157919 */ /* 0x000e660000002100 */
[----:B------:R-:W-:Y:S02]  /*16350*/  IMAD.MOV.U32 R6, RZ, RZ, R5 ;  /* 0x000000ffff067224 */ /* 0x000fe400078e0005 */
[----:B0-----:R-:W-:-:S05]  /*16360*/  @P0 IMAD.HI.U32 R7, R5, R7, RZ ;  /* 0x0000000705070227 */ /* 0x001fca00078e00ff */
[----:B--2---:R-:W-:-:S04]  /*16370*/  @P0 SHF.R.U32.HI R6, RZ, R8, R7 ;  /* 0x00000008ff060219 */ /* 0x004fc80000011607 */
[----:B------:R-:W-:-:S05]  /*16380*/  IADD3 R7, -R6, RZ, RZ ;  /* 0x000000ff06077210 */ /* 0x000fca0007ffe1ff */
[----:B------:R-:W-:Y:S01]  /*16390*/  IMAD R5, R9, R7, R5 ;  /* 0x0000000709057224 */ /* 0x000fe200078e0205 */
[----:B------:R-:W-:Y:S01]  /*163a0*/  SHF.R.S32.HI R7, RZ, 0x1f, R6 ;  /* 0x0000001fff077819 */ /* 0x000fe20000011406 */
[----:B------:R-:W-:-:S04]  /*163b0*/  IMAD.WIDE.U32 R2, R6, UR4, R2 ;  /* 0x0000000406027c25 */ /* 0x000fc8000f8e0002 */
[----:B------:R-:W-:Y:S01]  /*163c0*/  IMAD R7, R7, UR4, RZ ;  /* 0x0000000407077c24 */ /* 0x000fe2000f8e02ff */
[----:B------:R-:W-:-:S03]  /*163d0*/  ULDC UR4, c[0x0][0x2b8] ;  /* 0x0000ae0000047ab9 */ /* 0x000fc60000000800 */
[----:B------:R-:W-:Y:S01]  /*163e0*/  IMAD R7, R6, UR5, R7 ;  /* 0x0000000506077c24 */ /* 0x000fe2000f8e0207 */
[----:B------:R-:W-:Y:S01]  /*163f0*/  SHF.R.S32.HI R6, RZ, 0x1f, R5 ;  /* 0x0000001fff067819 */ /* 0x000fe20000011405 */
[----:B-1----:R-:W-:Y:S02]  /*16400*/  IMAD.SHL.U32 R18, R21, 0x10, RZ ;  /* 0x0000001015127824 */ /* 0x002fe400078e00ff */
[----:B------:R-:W-:Y:S02]  /*16410*/  IMAD.IADD R3, R3, 0x1, R7 ;  /* 0x0000000103037824 */ /* 0x000fe400078e0207 */
[----:B------:R-:W-:Y:S02]  /*16420*/  IMAD R6, R6, UR6, RZ ;  /* 0x0000000606067c24 */ /* 0x000fe4000f8e02ff */
[----:B------:R-:W-:Y:S01]  /*16430*/  IMAD.WIDE.U32 R2, R5, UR6, R2 ;  /* 0x0000000605027c25 */ /* 0x000fe2000f8e0002 */
[----:B------:R-:W-:-:S03]  /*16440*/  LOP3.LUT R18, R18, 0x30, RZ, 0xc0, !PT ;  /* 0x0000003012127812 */ /* 0x000fc600078ec0ff */
[----:B------:R-:W-:Y:S01]  /*16450*/  IMAD R6, R5, UR7, R6 ;  /* 0x0000000705067c24 */ /* 0x000fe2000f8e0206 */
[----:B------:R-:W-:Y:S02]  /*16460*/  IADD3 R5, P1, R2, UR8, RZ ;  /* 0x0000000802057c10 */ /* 0x000fe4000ff3e0ff */
[----:B------:R-:W-:Y:S01]  /*16470*/  ISETP.GE.AND P0, PT, R18, UR4, PT ;  /* 0x0000000412007c0c */ /* 0x000fe2000bf06270 */
[----:B------:R-:W-:Y:S01]  /*16480*/  UMOV UR4, 0xffffffff ;  /* 0xffffffff00047882 */ /* 0x000fe20000000000 */
[----:B------:R-:W-:Y:S02]  /*16490*/  LOP3.LUT R21, R21, 0x7f, RZ, 0xc0, !PT ;  /* 0x0000007f15157812 */ /* 0x000fe400078ec0ff */
[----:B------:R-:W-:Y:S02]  /*164a0*/  IADD3.X R2, R3, UR9, R6, P1, !PT ;  /* 0x0000000903027c10 */ /* 0x000fe40008ffe406 */
[----:B------:R-:W-:Y:S01]  /*164b0*/  SHF.R.U32.HI R19, RZ, 0x2, R21 ;  /* 0x00000002ff137819 */ /* 0x000fe20000011615 */
[----:B----4-:R-:W-:Y:S06]  /*164c0*/  BRA.DIV UR4, `(.L_x_598) ;  /* 0x0000004e040c7947 */ /* 0x010fec000b800000 */
[----:B------:R-:W0:Y:S01]  /*164d0*/  SHFL.IDX PT, R6, R0, RZ, 0x1c1f ;  /* 0x001c1fff00067589 */ /* 0x000e2200000e0000 */
[----:B-----5:R-:W-:Y:S02]  /*164e0*/  IMAD R3, R20, R9, RZ ;  /* 0x0000000914037224 */ /* 0x020fe400078e02ff */
[----:B------:R-:W-:Y:S01]  /*164f0*/  IMAD R25, R25, 0xc0, R19 ;  /* 0x000000c019197824 */ /* 0x000fe200078e0213 */
[----:B------:R-:W1:Y:S04]  /*16500*/  SHFL.IDX PT, R7, R4, RZ, 0x1c1f ;  /* 0x001c1fff04077589 */ /* 0x000e6800000e0000 */
[----:B------:R-:W-:-:S13]  /*16510*/  ISETP.GE.AND P2, PT, R25, R3, PT ;  /* 0x000000031900720c */ /* 0x000fda0003f46270 */
[----:B0-----:R-:W-:-:S05]  /*16520*/  @!P2 IADD3 R6, P1, R18, R6, RZ ;  /* 0x000000061206a210 */ /* 0x001fca0007f3e0ff */
[----:B-1----:R-:W-:-:S05]  /*16530*/  @!P2 IMAD.X R7, RZ, RZ, R7, P1 ;  /* 0x000000ffff07a224 */ /* 0x002fca00008e0607 */
[----:B------:R-:W-:Y:S01]  /*16540*/  @!PT LDS RZ, [RZ] ;  /* 0x00000000fffff984 */ /* 0x000fe20000000800 */
[----:B------:R0:W-:Y:S02]  /*16550*/  @!P2 LDGSTS.E.BYPASS.LTC128B.128 [R10+0xb000], desc[UR40][R6.64], !P0 ;  /* 0x0b000000060aafae */ /* 0x0001e4000c101d68 */
        /* <DEDUP_REMOVED lines=13> */
[----:B------:R-:W1:Y:S04]  /*16630*/  SHFL.IDX PT, R6, R4, 0x2, 0x1c1f ;  /* 0x005c1f0004067f89 */ /* 0x000e6800000e0000 */
[----:B------:R-:W-:Y:S07]  /*16640*/  SHFL.IDX PT, R4, R4, 0x3, 0x1c1f ;  /* 0x007c1f0004047f89 */ /* 0x000fee00000e0000 */
[----:B0-----:R-:W-:-:S05]  /*16650*/  @!P1 IADD3 R7, P2, R18, R7, RZ ;  /* 0x0000000712079210 */ /* 0x001fca0007f5e0ff */
[----:B-1----:R-:W-:-:S05]  /*16660*/  @!P1 IMAD.X R6, RZ, RZ, R6, P2 ;  /* 0x000000ffff069224 */ /* 0x002fca00010e0606 */
[----:B------:R-:W-:-:S04]  /*16670*/  @!P1 LOP3.LUT R7, R7, R6, RZ, 0x3c, !PT ;  /* 0x0000000607079212 */ /* 0x000fc800078e3cff */
[----:B------:R-:W-:-:S04]  /*16680*/  @!P1 LOP3.LUT R6, R7, R6, RZ, 0x3c, !PT ;  /* 0x0000000607069212 */ /* 0x000fc800078e3cff */
[----:B------:R-:W-:-:S05]  /*16690*/  @!P1 LOP3.LUT R7, R7, R6, RZ, 0x3c, !PT ;  /* 0x0000000607079212 */ /* 0x000fca00078e3cff */
[----:B------:R0:W-:Y:S04]  /*166a0*/  @!P1 LDGSTS.E.BYPASS.LTC128B.128 [R10+0xc000], desc[UR40][R6.64], !P0 ;  /* 0x0c000000060a9fae */ /* 0x0001e8000c101d68 */
[----:B0-----:R0:W1:Y:S02]  /*166b0*/  SHFL.IDX PT, R6, R0, 0x3, 0x1c1f ;  /* 0x007c1f0000067f89 */ /* 0x00106400000e0000 */
[----:B0-----:R-:W-:-:S05]  /*166c0*/  VIADD R0, R25, 0x80 ;  /* 0x0000008019007836 */ /* 0x001fca0000000000 */
[----:B------:R-:W-:Y:S01]  /*166d0*/  ISETP.GE.AND P1, PT, R0, R3, PT ;  /* 0x000000030000720c */ /* 0x000fe20003f26270 */
[----:B------:R-:W-:-:S05]  /*166e0*/  VIADD R0, R25, 0x60 ;  /* 0x0000006019007836 */ /* 0x000fca0000000000 */
[----:B------:R-:W-:Y:S02]  /*166f0*/  ISETP.GE.AND P2, PT, R0, R3, PT ;  /* 0x000000030000720c */ /* 0x000fe40003f46270 */
[----:B------:R-:W0:Y:S11]  /*16700*/  SHFL.IDX PT, R0, R5, RZ, 0x1c1f ;  /* 0x001c1fff05007589 */ /* 0x000e3600000e0000 */
[----:B-1----:R-:W-:-:S05]  /*16710*/  @!P2 IADD3 R6, P3, R18, R6, RZ ;  /* 0x000000061206a210 */ /* 0x002fca0007f7e0ff */
[----:B------:R-:W-:Y:S02]  /*16720*/  @!P2 IMAD.X R7, RZ, RZ, R4, P3 ;  /* 0x000000ffff07a224 */ /* 0x000fe400018e0604 */
[----:B------:R-:W1:Y:S04]  /*16730*/  SHFL.IDX PT, R4, R2, RZ, 0x1c1f ;  /* 0x001c1fff02047589 */ /* 0x000e6800000e0000 */
[----:B------:R2:W-:Y:S01]  /*16740*/  @!P2 LDGSTS.E.BYPASS.LTC128B.128 [R10+0xc800], desc[UR40][R6.64], !P0 ;  /* 0x0c800000060aafae */ /* 0x0005e2000c101d68 */
[----:B0-----:R-:W-:-:S04]  /*16750*/  @!P1 IADD3 R0, P3, R18, R0, RZ ;  /* 0x0000000012009210 */ /* 0x001fc80007f7e0ff */
[----:B--2---:R-:W-:Y:S02]  /*16760*/  @!P1 MOV R6, R0 ;  /* 0x0000000000069202 */ /* 0x004fe40000000f00 */
[----:B------:R0:W2:Y:S04]  /*16770*/  SHFL.IDX PT, R0, R2, 0x1, 0x1c1f ;  /* 0x003c1f0002007f89 */ /* 0x0000a800000e0000 */
[----:B------:R0:W3:Y:S01]  /*16780*/  SHFL.IDX PT, R2, R5, 0x1, 0x1c1f ;  /* 0x003c1f0005027f89 */ /* 0x0000e200000e0000 */
[----:B-1----:R-:W-:-:S04]  /*16790*/  @!P1 IMAD.X R4, RZ, RZ, R4, P3 ;  /* 0x000000ffff049224 */ /* 0x002fc800018e0604 */
[----:B------:R-:W-:-:S05]  /*167a0*/  @!P1 IMAD.MOV.U32 R7, RZ, RZ, R4 ;  /* 0x000000ffff079224 */ /* 0x000fca00078e0004 */
[----:B------:R0:W-:Y:S02]  /*167b0*/  @!P1 LDGSTS.E.BYPASS.LTC128B.128 [R10+0xd000], desc[UR40][R6.64], !P0 ;  /* 0x0d000000060a9fae */ /* 0x0001e4000c101d68 */
.L_x_740:
[----:B------:R-:W-:-:S05]  /*167c0*/  VIADD R25, R25, 0xa0 ;  /* 0x000000a019197836 */ /* 0x000fca0000000000 */
[----:B------:R-:W-:-:S13]  /*167d0*/  ISETP.GE.AND P1, PT, R25, R3, PT ;  /* 0x000000031900720c */ /* 0x000fda0003f26270 */
[----:B0--3--:R-:W-:-:S05]  /*167e0*/  @!P1 IADD3 R2, P2, R18, R2, RZ ;  /* 0x0000000212029210 */ /* 0x009fca0007f5e0ff */
[----:B--2---:R-:W-:-:S05]  /*167f0*/  @!P1 IMAD.X R3, RZ, RZ, R0, P2 ;  /* 0x000000ffff039224 */ /* 0x004fca00010e0600 */
[----:B------:R-:W-:Y:S01]  /*16800*/  @!PT LDS RZ, [RZ] ;  /* 0x00000000fffff984 */ /* 0x000fe20000000800 */
[----:B------:R-:W-:Y:S01]  /*16810*/  @!PT LDS RZ, [RZ] ;  /* 0x00000000fffff984 */ /* 0x000fe20000000800 */
[----:B------:R-:W-:Y:S01]  /*16820*/  @!PT LDS RZ, [RZ] ;  /* 0x00000000fffff984 */ /* 0x000fe20000000800 */
[----:B------:R0:W-:Y:S01]  /*16830*/  @!P1 LDGSTS.E.BYPASS.LTC128B.128 [R10+0xd800], desc[UR40][R2.64], !P0 ;  /* 0x0d800000020a9fae */ /* 0x0001e2000c101d68 */
[----:B------:R-:W-:Y:S01]  /*16840*/  PLOP3.LUT P0, PT, PT, PT, PT, 0x80, 0x0 ;  /* 0x000000000000781c */ /* 0x000fe20003f0f070 */
[----:B------:R-:W-:-:S12]  /*16850*/  NOP ;  /* 0x0000000000007918 */ /* 0x000fd80000000000 */
.L_x_599:
[----:B------:R-:W-:Y:S02]  /*16860*/  PLOP3.LUT P1, PT, P1, P0, PT, 0xa2, 0x0 ;  /* 0x000000000000781c */ /* 0x000fe40000f21472 */
[----:B------:R-:W-:-:S08]  /*16870*/  @P0 R2UR P1, UR4, R17 ;  /* 0x00000000110402ca */ /* 0x000fd00000020000 */
[----:B------:R-:W-:-:S05]  /*16880*/  @P0 PLOP3.LUT P0, PT, P1, PT, PT, 0x80, 0x0 ;  /* 0x000000000000081c */ /* 0x000fca0000f0f070 */
[----:B------:R-:W-:Y:S01]  /*16890*/  @!P1 SYNCS.ARRIVE.TRANS64.RED.A0T1 RZ, [UR4+0x13200], RZ ;  /* 0x013200ffffff99a7 */ /* 0x000fe20008200404 */
[----:B------:R-:W-:Y:S07]  /*168a0*/  @!P1 ARRIVES.LDGSTSBAR.64.TRANSCNT [UR4+0x13200] ;  /* 0x01320000ff0099b0 */ /* 0x000fee0008000a84 */
[----:B------:R-:W-:Y:S05]  /*168b0*/  @P0 BRA.U.ANY `(.L_x_599) ;  /* 0xfffffffd00e80947 */ /* 0x000fea000393ffff */
[----:B0-----:R-:W2:Y:S02]  /*168c0*/  LDL.LU R2, [R1+0x5c] ;  /* 0x00005c0001027983 */ /* 0x001ea40000300800 */
        /* <DEDUP_REMOVED lines=9> */
[----:B------:R-:W1:Y:S03]  /*16960*/  SYNCS.PHASECHK.TRANS64.TRYWAIT P0, [R17+URZ+0x13220], R0 ;  /* 0x01322000110075a7 */ /* 0x000e66000800017f */
[----:B01----:R-:W-:Y:S05]  /*16970*/  @!P0 BRA `(.L_x_601) ;  /* 0x0000004c00b88947 */ /* 0x003fea0003800000 */
.L_x_741:
[----:B------:R-:W-:Y:S05]  /*16980*/  BSYNC B0 ;  /* 0x0000000000007941 */ /* 0x000fea0003800000 */
.L_x_600:
[----:B------:R-:W2:Y:S01]  /*16990*/  LDL R2, [R1+0x20] ;  /* 0x0000200001027983 */ /* 0x000ea20000100800 */
[----:B------:R-:W-:-:S04]  /*169a0*/  IADD3 R26, R26, -0x2, RZ ;  /* 0xfffffffe1a1a7810 */ /* 0x000fc80007ffe0ff */
[----:B--2---:R-:W-:-:S13]  /*169b0*/  ISETP.GE.AND P0, PT, R26, R2, PT ;  /* 0x000000021a00720c */ /* 0x004fda0003f06270 */
[----:B------:R-:W-:Y:S05]  /*169c0*/  @!P0 BRA `(.L_x_602) ;  /* 0x0000001400288947 */ /* 0x000fea0003800000 */
[----:B------:R1:W-:Y:S01]  /*169d0*/  STL [R1], R26 ;  /* 0x0000001a01007387 */ /* 0x0003e20000100800 */
[----:B------:R-:W-:-:S03]  /*169e0*/  IMAD.MOV.U32 R20, RZ, RZ, R29 ;  /* 0x000000ffff147224 */ /* 0x000fc600078e001d */
[----:B------:R1:W5:Y:S04]  /*169f0*/  LDL.LU R21, [R1+0xc] ;  /* 0x00000c0001157983 */ /* 0x0003680000300800 */
.L_x_622:
[----:B0-2---:R-:W2:Y:S04]  /*16a00*/  LDL R3, [R1+0x18] ;  /* 0x0000180001037983 */ /* 0x005ea80000100800 */
[----:B------:R-:W3:Y:S04]  /*16a10*/  LDL R11, [R1+0x1c] ;  /* 0x00001c00010b7983 */ /* 0x000ee80000100800 */
[----:B------:R-:W4:Y:S04]  /*16a20*/  LDL R9, [R1+0x8] ;  /* 0x0000080001097983 */ /* 0x000f280000100800 */
[----:B------:R-:W2:Y:S01]  /*16a30*/  LDL.LU R13, [R1] ;  /* 0x00000000010d7983 */ /* 0x000ea20000300800 */
[----:B0-----:R-:W0:Y:S01]  /*16a40*/  S2R R0, SR_TID.X ;  /* 0x0000000000007919 */ /* 0x001e220000002100 */
[----:B-1----:R-:W1:Y:S01]  /*16a50*/  S2R R4, SR_TID.X ;  /* 0x0000000000047919 */ /* 0x002e620000002100 */
[----:B------:R-:W1:Y:S01]  /*16a60*/  S2R R8, SR_TID.X ;  /* 0x0000000000087919 */ /* 0x000e620000002100 */
[----:B------:R-:W4:Y:S01]  /*16a70*/  LDL R14, [R1+0x20] ;  /* 0x00002000010e7983 */ /* 0x000f220000100800 */
[----:B------:R-:W-:Y:S05]  /*16a80*/  YIELD ;  /* 0x0000000000007946 */ /* 0x000fea0003800000 */
[----:B------:R-:W-:Y:S01]  /*16a90*/  ULDC.64 UR4, c[0x0][0x428] ;  /* 0x00010a0000047ab9 */ /* 0x000fe20000000a00 */
[----:B------:R-:W4:Y:S01]  /*16aa0*/  LDL R12, [R1+0x6c] ;  /* 0x00006c00010c7983 */ /* 0x000f220000100800 */
[----:B------:R-:W-:Y:S01]  /*16ab0*/  ULDC.64 UR6, c[0x0][0x418] ;  /* 0x0001060000067ab9 */ /* 0x000fe20000000a00 */
[----:B0-----:R-:W-:-:S02]  /*16ac0*/  LOP3.LUT R2, R0, 0x7f, RZ, 0xc0, !PT ;  /* 0x0000007f00027812 */ /* 0x001fc400078ec0ff */
[----:B------:R-:W0:Y:S02]  /*16ad0*/  LDC R0, c[0x0][0x430] ;  /* 0x00010c00ff007b82 */ /* 0x000e240000000800 */
[----:B------:R-:W-:Y:S01]  /*16ae0*/  SHF.R.U32.HI R2, RZ, 0x2, R2 ;  /* 0x00000002ff027819 */ /* 0x000fe20000011602 */
[----:B-1----:R-:W-:-:S05]  /*16af0*/  IMAD.SHL.U32 R6, R4, 0x20, RZ ;  /* 0x0000002004067824 */ /* 0x002fca00078e00ff */
[----:B------:R-:W-:Y:S02]  /*16b00*/  LOP3.LUT R6, R2, 0x60, R6, 0xf8, !PT ;  /* 0x0000006002067812 */ /* 0x000fe400078ef806 */
[----:B------:R-:W1:Y:S01]  /*16b10*/  S2R R2, SR_TID.X ;  /* 0x0000000000027919 */ /* 0x000e620000002100 */
[----:B0-----:R-:W-:-:S13]  /*16b20*/  ISETP.NE.AND P0, PT, R0, 0x1, PT ;  /* 0x000000010000780c */ /* 0x001fda0003f05270 */
[----:B------:R-:W0:Y:S08]  /*16b30*/  @P0 LDC R5, c[0x0][0x434] ;  /* 0x00010d00ff050b82 */ /* 0x000e300000000800 */
[----:B------:R-:W0:Y:S01]  /*16b40*/  @P0 LDC R4, c[0x0][0x438] ;  /* 0x00010e00ff040b82 */ /* 0x000e220000000800 */
[----:B-1----:R-:W-:Y:S01]  /*16b50*/  LOP3.LUT R2, R2, 0x7f, RZ, 0xc0, !PT ;  /* 0x0000007f02027812 */ /* 0x002fe200078ec0ff */
[----:B------:R-:W-:-:S03]  /*16b60*/  IMAD.SHL.U32 R10, R8, 0x20, RZ ;  /* 0x00000020080a7824 */ /* 0x000fc600078e00ff */
[----:B------:R-:W-:-:S04]  /*16b70*/  SHF.R.U32.HI R7, RZ, 0x2, R2 ;  /* 0x00000002ff077819 */ /* 0x000fc80000011602 */
[----:B------:R-:W-:Y:S02]  /*16b80*/  LOP3.LUT R10, R7, 0x60, R10, 0xf8, !PT ;  /* 0x00000060070a7812 */ /* 0x000fe400078ef80a */
[----:B------:R-:W1:Y:S02]  /*16b90*/  @P0 LDC R7, c[0x0][0x434] ;  /* 0x00010d00ff070b82 */ /* 0x000e640000000800 */
[----:B------:R-:W-:-:S04]  /*16ba0*/  LOP3.LUT R10, R10, 0x80, RZ, 0xfc, !PT ;  /* 0x000000800a0a7812 */ /* 0x000fc800078efcff */
[----:B------:R-:W-:Y:S01]  /*16bb0*/  ISETP.GT.U32.AND P1, PT, R10, 0x9f, PT ;  /* 0x0000009f0a00780c */ /* 0x000fe20003f24070 */
[----:B--2---:R-:W-:-:S04]  /*16bc0*/  IMAD R3, R13, 0xa0, R3 ;  /* 0x000000a00d037824 */ /* 0x004fc800078e0203 */
[----:B------:R-:W-:-:S04]  /*16bd0*/  IMAD.IADD R6, R6, 0x1, R3 ;  /* 0x0000000106067824 */ /* 0x000fc800078e0203 */
[----:B0-----:R-:W-:-:S04]  /*16be0*/  @P0 IMAD.HI.U32 R5, R6, R5, RZ ;  /* 0x0000000506050227 */ /* 0x001fc800078e00ff */
[----:B------:R-:W-:Y:S01]  /*16bf0*/  IMAD.MOV.U32 R2, RZ, RZ, R6 ;  /* 0x000000ffff027224 */ /* 0x000fe200078e0006 */
[----:B------:R-:W-:Y:S02]  /*16c00*/  @P0 SHF.R.U32.HI R2, RZ, R4, R5 ;  /* 0x00000004ff020219 */ /* 0x000fe40000011605 */
[----:B------:R-:W0:Y:S01]  /*16c10*/  @P0 LDC R4, c[0x0][0x438] ;  /* 0x00010e00ff040b82 */ /* 0x000e220000000800 */
[----:B------:R-:W-:-:S05]  /*16c20*/  IADD3 R3, R10, R3, RZ ;  /* 0x000000030a037210 */ /* 0x000fca0007ffe0ff */
[----:B-1----:R-:W-:-:S04]  /*16c30*/  @P0 IMAD.HI.U32 R7, R3, R7, RZ ;  /* 0x0000000703070227 */ /* 0x002fc800078e00ff */
[----:B------:R-:W-:Y:S02]  /*16c40*/  IMAD.MOV.U32 R5, RZ, RZ, R3 ;  /* 0x000000ffff057224 */ /* 0x000fe400078e0003 */
[----:B------:R-:W-:-:S04]  /*16c50*/  IMAD.MOV R8, RZ, RZ, -R2 ;  /* 0x000000ffff087224 */ /* 0x000fc800078e0a02 */
[----:B------:R-:W-:Y:S01]  /*16c60*/  IMAD R8, R0, R8, R6 ;  /* 0x0000000800087224 */ /* 0x000fe200078e0206 */
[----:B0-----:R-:W-:-:S05]  /*16c70*/  @P0 SHF.R.U32.HI R5, RZ, R4, R7 ;  /* 0x00000004ff050219 */ /* 0x001fca0000011607 */
[----:B------:R-:W-:-:S04]  /*16c80*/  IMAD.MOV R4, RZ, RZ, -R5 ;  /* 0x000000ffff047224 */ /* 0x000fc800078e0a05 */
[----:B------:R-:W-:Y:S01]  /*16c90*/  IMAD R0, R0, R4, R3 ;  /* 0x0000000400007224 */ /* 0x000fe200078e0203 */
[----:B------:R-:W-:Y:S01]  /*16ca0*/  SHF.R.S32.HI R3, RZ, 0x1f, R2 ;  /* 0x0000001fff037819 */ /* 0x000fe20000011402 */
[----:B---3--:R-:W-:-:S04]  /*16cb0*/  IMAD R4, R11, UR4, RZ ;  /* 0x000000040b047c24 */ /* 0x008fc8000f8e02ff */
[C---:B----4-:R-:W-:Y:S02]  /*16cc0*/  IMAD R4, R9.reuse, UR5, R4 ;  /* 0x0000000509047c24 */ /* 0x050fe4000f8e0204 */
[----:B------:R-:W-:-:S04]  /*16cd0*/  IMAD.WIDE.U32 R2, R9, UR4, R2 ;  /* 0x0000000409027c25 */ /* 0x000fc8000f8e0002 */
[----:B------:R-:W-:Y:S01]  /*16ce0*/  IMAD.IADD R3, R4, 0x1, R3 ;  /* 0x0000000104037824 */ /* 0x000fe200078e0203 */
[----:B------:R-:W-:-:S04]  /*16cf0*/  LEA R10, P0, R2, UR6, 0x2 ;  /* 0x00000006020a7c11 */ /* 0x000fc8000f8010ff */
[----:B------:R-:W-:-:S05]  /*16d00*/  LEA.HI.X R11, R2, UR7, R3, 0x2, P0 ;  /* 0x00000007020b7c11 */ /* 0x000fca00080f1403 */
[----:B------:R-:W2:Y:S01]  /*16d10*/  LDG.E R10, desc[UR40][R10.64] ;  /* 0x000000280a0a7981 */ /* 0x000ea2000c1e1900 */
[--C-:B------:R-:W-:Y:S01]  /*16d20*/  @!P1 SHF.R.S32.HI R3, RZ, 0x1f, R5.reuse ;  /* 0x0000001fff039819 */ /* 0x100fe20000011405 */
[----:B------:R-:W-:-:S04]  /*16d30*/  @!P1 IMAD.MOV.U32 R2, RZ, RZ, R5 ;  /* 0x000000ffff029224 */ /* 0x000fc800078e0005 */
[----:B------:R-:W-:-:S05]  /*16d40*/  @!P1 IMAD.WIDE.U32 R2, R9, UR4, R2 ;  /* 0x0000000409029c25 */ /* 0x000fca000f8e0002 */
[----:B------:R-:W-:Y:S02]  /*16d50*/  @!P1 IADD3 R3, R4, R3, RZ ;  /* 0x0000000304039210 */ /* 0x000fe40007ffe0ff */
[----:B------:R-:W-:Y:S01]  /*16d60*/  @!P1 LEA R4, P0, R2, UR6, 0x2 ;  /* 0x0000000602049c11 */ /* 0x000fe2000f8010ff */
[----:B------:R-:W-:Y:S02]  /*16d70*/  VIADD R29, R20, 0x1 ;  /* 0x00000001141d7836 */ /* 0x000fe40000000000 */
[----:B------:R-:W-:Y:S01]  /*16d80*/  IMAD.MOV.U32 R9, RZ, RZ, RZ ;  /* 0x000000ffff097224 */ /* 0x000fe200078e00ff */
[----:B------:R-:W-:Y:S01]  /*16d90*/  @!P1 LEA.HI.X R5, R2, UR7, R3, 0x2, P0 ;  /* 0x0000000702059c11 */ /* 0x000fe200080f1403 */
[----:B------:R-:W-:Y:S01]  /*16da0*/  IMAD.MOV.U32 R2, RZ, RZ, R13 ;  /* 0x000000ffff027224 */ /* 0x000fe200078e000d */
[----:B------:R-:W-:-:S03]  /*16db0*/  ISETP.NE.AND P0, PT, R29, 0x2, PT ;  /* 0x000000021d00780c */ /* 0x000fc60003f05270 */
[----:B-----5:R0:W5:Y:S01]  /*16dc0*/  @!P1 LDG.E R9, desc[UR40][R4.64] ;  /* 0x0000002804099981 */ /* 0x020162000c1e1900 */
[----:B------:R-:W-:Y:S02]  /*16dd0*/  ISETP.GT.AND P1, PT, R2, R14, PT ;  /* 0x0000000e0200720c */ /* 0x000fe40003f24270 */
[----:B------:R-:W-:Y:S01]  /*16de0*/  SEL R2, RZ, 0x1, P0 ;  /* 0x00000001ff027807 */ /* 0x000fe20000000000 */
[----:B------:R-:W-:-:S03]  /*16df0*/  VIADD R13, R13, 0xffffffff ;  /* 0xffffffff0d0d7836 */ /* 0x000fc60000000000 */
[----:B------:R-:W-:Y:S02]  /*16e00*/  LOP3.LUT R2, R21, R2, RZ, 0x3c, !PT ;  /* 0x0000000215027212 */ /* 0x000fe400078e3cff */
[----:B------:R0:W-:Y:S04]  /*16e10*/  STL [R1], R13 ;  /* 0x0000000d01007387 */ /* 0x0001e80000100800 */
[----:B------:R0:W-:Y:S01]  /*16e20*/  STL [R1+0xc], R2 ;  /* 0x00000c0201007387 */ /* 0x0001e20000100800 */
[----:B------:R-:W-:Y:S02]  /*16e30*/  ISETP.NE.AND P2, PT, R12, 0x3, PT ;  /* 0x000000030c00780c */ /* 0x000fe40003f45270 */
[----:B------:R-:W-:Y:S02]  /*16e40*/  SEL R29, R29, RZ, P0 ;  /* 0x000000ff1d1d7207 */ /* 0x000fe40000000000 */
[----:B--2---:R-:W-:-:S09]  /*16e50*/  SHF.R.S32.HI R26, RZ, 0x1f, R10 ;  /* 0x0000001fff1a7819 */ /* 0x004fd2000001140a */
[----:B0-----:R-:W-:Y:S05]  /*16e60*/  @!P2 BRA `(.L_x_603) ;  /* 0x000000000004a947 */ /* 0x001fea0003800000 */
[----:B------:R-:W-:Y:S01]  /*16e70*/  BPT.TRAP 0x1 ;  /* 0x000000040000795c */ /* 0x000fe20000300000 */
.L_x_603:
[----:B------:R-:W-:Y:S01]  /*16e80*/  IMAD R6, R29, 0x8, R17 ;  /* 0x000000081d067824 */ /* 0x000fe200078e0211 */
[----:B------:R-:W-:Y:S01]  /*16e90*/  SHF.L.U32 R28, R2, 0x1f, RZ ;  /* 0x0000001f021c7819 */ /* 0x000fe200000006ff */
[----:B------:R-:W-:Y:S01]  /*16ea0*/  BSSY B0, `(.L_x_604) ;  /* 0x0000004000007945 */ /* 0x000fe20003800000 */
[----:B------:R-:W-:Y:S02]  /*16eb0*/  SHF.R.S32.HI R22, RZ, 0x1f, R8 ;  /* 0x0000001fff167819 */ /* 0x000fe40000011408 */
[----:B------:R-:W0:Y:S02]  /*16ec0*/  SYNCS.PHASECHK.TRANS64.TRYWAIT P0, [R6+URZ+0x13280], R28 ;  /* 0x0132801c060075a7 */ /* 0x000e24000800017f */
[----:B0-----:R-:W-:Y:S05]  /*16ed0*/  @!P0 BRA `(.L_x_605) ;  /* 0x0000004800748947 */ /* 0x001fea0003800000 */
.L_x_742:
[----:B------:R-:W-:Y:S05]  /*16ee0*/  BSYNC B0 ;  /* 0x0000000000007941 */ /* 0x000fea0003800000 */
.L_x_604:
        /* <DEDUP_REMOVED lines=10> */
[----:B------:R-:W-:-:S03]  /*16f90*/  IMAD R7, R23, UR4, RZ ;  /* 0x0000000417077c24 */ /* 0x000fc6000f8e02ff */
[----:B------:R-:W-:Y:S01]  /*16fa0*/  IADD3 R3, R3, R4, RZ ;  /* 0x0000000403037210 */ /* 0x000fe20007ffe0ff */
[----:B------:R-:W-:Y:S02]  /*16fb0*/  IMAD R4, R26, UR6, RZ ;  /* 0x000000061a047c24 */ /* 0x000fe4000f8e02ff */
[----:B------:R-:W-:Y:S02]  /*16fc0*/  IMAD R7, R0, UR5, R7 ;  /* 0x0000000500077c24 */ /* 0x000fe4000f8e0207 */
[C---:B------:R-:W-:Y:S02]  /*16fd0*/  IMAD R4, R10.reuse, UR7, R4 ;  /* 0x000000070a047c24 */ /* 0x040fe4000f8e0204 */
[----:B------:R-:W-:-:S04]  /*16fe0*/  IMAD.WIDE.U32 R2, R10, UR6, R2 ;  /* 0x000000060a027c25 */ /* 0x000fc8000f8e0002 */
[----:B------:R-:W-:Y:S02]  /*16ff0*/  IMAD.IADD R5, R3, 0x1, R4 ;  /* 0x0000000103057824 */ /* 0x000fe400078e0204 */
[----:B------:R-:W-:Y:S02]  /*17000*/  IMAD.MOV.U32 R4, RZ, RZ, R2 ;  /* 0x000000ffff047224 */ /* 0x000fe400078e0002 */
[----:B------:R-:W-:Y:S01]  /*17010*/  IMAD.WIDE.U32 R2, R0, UR4, RZ ;  /* 0x0000000400027c25 */ /* 0x000fe2000f8e00ff */
[----:B------:R-:W-:-:S03]  /*17020*/  ULDC.64 UR4, c[0x0][0x330] ;  /* 0x0000cc0000047ab9 */ /* 0x000fc60000000a00 */
[----:B------:R-:W-:Y:S02]  /*17030*/  IMAD.IADD R3, R3, 0x1, R7 ;  /* 0x0000000103037824 */ /* 0x000fe400078e0207 */
[----:B------:R-:W-:Y:S02]  /*17040*/  IMAD R7, R25, UR6, RZ ;  /* 0x0000000619077c24 */ /* 0x000fe4000f8e02ff */
[----:B------:R-:W-:-:S04]  /*17050*/  IMAD.WIDE.U32 R2, R9, UR6, R2 ;  /* 0x0000000609027c25 */ /* 0x000fc8000f8e0002 */
        /* <DEDUP_REMOVED lines=8> */
[----:B------:R-:W-:Y:S01]  /*170e0*/  IADD3.X R5, R18, UR7, R5, P0, !PT ;  /* 0x0000000712057c10 */ /* 0x000fe200087fe405 */
[----:B-1----:R-:W-:Y:S01]  /*170f0*/  IMAD.SHL.U32 R11, R11, 0x10, RZ ;  /* 0x000000100b0b7824 */ /* 0x002fe200078e00ff */
[----:B------:R-:W-:-:S04]  /*17100*/  IADD3 R19, P0, R2, UR6, RZ ;  /* 0x0000000602137c10 */ /* 0x000fc8000ff1e0ff */
[----:B------:R-:W-:Y:S02]  /*17110*/  LOP3.LUT R11, R11, 0x30, RZ, 0xc0, !PT ;  /* 0x000000300b0b7812 */ /* 0x000fe400078ec0ff */
[----:B------:R-:W-:Y:S02]  /*17120*/  IADD3.X R18, R18, UR7, R3, P0, !PT ;  /* 0x0000000712127c10 */ /* 0x000fe400087fe403 */
[----:B---3--:R-:W-:Y:S01]  /*17130*/  ISETP.GE.AND P2, PT, R11, R12, PT ;  /* 0x0000000c0b00720c */ /* 0x008fe20003f46270 */
[----:B--2---:R-:W-:Y:S01]  /*17140*/  IMAD R7, R29, 0x2800, R13 ;  /* 0x000028001d077824 */ /* 0x004fe200078e020d */
[----:B------:R-:W-:Y:S11]  /*17150*/  BRA.DIV UR4, `(.L_x_606) ;  /* 0x0000004604e87947 */ /* 0x000ff6000b800000 */
[----:B------:R-:W1:Y:S01]  /*17160*/  S2R R3, SR_TID.X ;  /* 0x0000000000037919 */ /* 0x000e620000002100 */
[----:B------:R-:W-:Y:S01]  /*17170*/  IMAD.IADD R7, R17, 0x1, R7 ;  /* 0x0000000111077824 */ /* 0x000fe200078e0207 */
[----:B------:R-:W2:Y:S04]  /*17180*/  SHFL.IDX PT, R2, R4, RZ, 0x1c1f ;  /* 0x001c1fff04027589 */ /* 0x000ea800000e0000 */
[----:B------:R-:W-:Y:S01]  /*17190*/  SHFL.IDX PT, R18, R18, RZ, 0x1c1f ;  /* 0x001c1fff12127589 */ /* 0x000fe200000e0000 */
[----:B-1----:R-:W-:-:S03]  /*171a0*/  SHF.L.U32 R11, R3, 0x4, RZ ;  /* 0x00000004030b7819 */ /* 0x002fc600000006ff */
[----:B------:R-:W1:Y:S01]  /*171b0*/  SHFL.IDX PT, R3, R5, RZ, 0x1c1f ;  /* 0x001c1fff05037589 */ /* 0x000e6200000e0000 */
[----:B------:R-:W-:-:S04]  /*171c0*/  LOP3.LUT R11, R11, 0x30, RZ, 0xc0, !PT ;  /* 0x000000300b0b7812 */ /* 0x000fc800078ec0ff */
[----:B--2---:R-:W-:-:S05]  /*171d0*/  IADD3 R2, P0, R11, R2, RZ ;  /* 0x000000020b027210 */ /* 0x004fca0007f1e0ff */
[----:B-1----:R-:W-:-:S05]  /*171e0*/  IMAD.X R3, RZ, RZ, R3, P0 ;  /* 0x000000ffff037224 */ /* 0x002fca00000e0603 */
        /* <DEDUP_REMOVED lines=9> */
[----:B-1----:R-:W-:-:S05]  /*17280*/  IADD3 R2, P0, R11, R2, RZ ;  /* 0x000000020b027210 */ /* 0x002fca0007f1e0ff */
[----:B--2---:R-:W-:-:S05]  /*17290*/  IMAD.X R3, RZ, RZ, R3, P0 ;  /* 0x000000ffff037224 */ /* 0x004fca00000e0603 */
[----:B------:R1:W-:Y:S04]  /*172a0*/  LDGSTS.E.BYPASS.LTC128B.128 [R7+0x7000], desc[UR40][R2.64], !P2 ;  /* 0x0700000002077fae */ /* 0x0003e8000d101d68 */
[----:B-1----:R-:W1:Y:S02]  /*172b0*/  SHFL.IDX PT, R2, R4, 0x3, 0x1c1f ;  /* 0x007c1f0004027f89 */ /* 0x002e6400000e0000 */
[----:B-1----:R-:W-:-:S05]  /*172c0*/  IADD3 R2, P0, R11, R2, RZ ;  /* 0x000000020b027210 */ /* 0x002fca0007f1e0ff */
[----:B------:R-:W-:-:S05]  /*172d0*/  IMAD.X R3, RZ, RZ, R5, P0 ;  /* 0x000000ffff037224 */ /* 0x000fca00000e0605 */
[----:B------:R1:W-:Y:S04]  /*172e0*/  LDGSTS.E.BYPASS.LTC128B.128 [R7+0x7800], desc[UR40][R2.64], !P2 ;  /* 0x0780000002077fae */ /* 0x0003e8000d101d68 */
[----:B-1----:R1:W2:Y:S02]  /*172f0*/  SHFL.IDX PT, R2, R19, RZ, 0x1c1f ;  /* 0x001c1fff13027589 */ /* 0x0022a400000e0000 */
.L_x_754:
[----:B------:R-:W3:Y:S02]  /*17300*/  S2R R3, SR_TID.X ;  /* 0x0000000000037919 */ /* 0x000ee40000002100 */
[----:B---3--:R-:W-:-:S04]  /*17310*/  SHF.L.U32 R3, R3, 0x4, RZ ;  /* 0x0000000403037819 */ /* 0x008fc800000006ff */
[----:B------:R-:W-:-:S04]  /*17320*/  LOP3.LUT R3, R3, 0x30, RZ, 0xc0, !PT ;  /* 0x0000003003037812 */ /* 0x000fc800078ec0ff */
[----:B--2---:R-:W-:-:S05]  /*17330*/  IADD3 R2, P0, R3, R2, RZ ;  /* 0x0000000203027210 */ /* 0x004fca0007f1e0ff */
[----:B------:R-:W-:Y:S01]  /*17340*/  IMAD.X R3, RZ, RZ, R18, P0 ;  /* 0x000000ffff037224 */ /* 0x000fe200000e0612 */
[----:B------:R-:W-:-:S04]  /*17350*/  PLOP3.LUT P0, PT, PT, PT, PT, 0x80, 0x0 ;  /* 0x000000000000781c */ /* 0x000fc80003f0f070 */
[----:B------:R-:W-:Y:S01]  /*17360*/  @!PT LDS RZ, [RZ] ;  /* 0x00000000fffff984 */ /* 0x000fe20000000800 */
[----:B------:R-:W-:Y:S01]  /*17370*/  @!PT LDS RZ, [RZ] ;  /* 0x00000000fffff984 */ /* 0x000fe20000000800 */
[----:B------:R-:W-:Y:S01]  /*17380*/  @!PT LDS RZ, [RZ] ;  /* 0x00000000fffff984 */ /* 0x000fe20000000800 */
[----:B------:R2:W-:Y:S01]  /*17390*/  LDGSTS.E.BYPASS.LTC128B.128 [R7+0x8000], desc[UR40][R2.64], !P2 ;  /* 0x0800000002077fae */ /* 0x0005e2000d101d68 */
[----:B------:R-:W-:-:S08]  /*173a0*/  NOP ;  /* 0x0000000000007918 */ /* 0x000fd00000000000 */
.L_x_607:
[----:B------:R-:W-:Y:S02]  /*173b0*/  PLOP3.LUT P2, PT, P2, P0, PT, 0xa2, 0x0 ;  /* 0x000000000000781c */ /* 0x000fe40001741472 */
[----:B------:R-:W-:-:S08]  /*173c0*/  @P0 R2UR P2, UR4, R6 ;  /* 0x00000000060402ca */ /* 0x000fd00000040000 */
[----:B------:R-:W-:-:S05]  /*173d0*/  @P0 PLOP3.LUT P0, PT, P2, PT, PT, 0x80, 0x0 ;  /* 0x000000000000081c */ /* 0x000fca000170f070 */
[----:B------:R-:W-:Y:S01]  /*173e0*/  @!P2 SYNCS.ARRIVE.TRANS64.RED.A0T1 RZ, [UR4+0x13270], RZ ;  /* 0x013270ffffffa9a7 */ /* 0x000fe20008200404 */
[----:B------:R-:W-:Y:S07]  /*173f0*/  @!P2 ARRIVES.LDGSTSBAR.64.TRANSCNT [UR4+0x13270] ;  /* 0x01327000ff00a9b0 */ /* 0x000fee0008000a84 */
[----:B------:R-:W-:Y:S05]  /*17400*/  @P0 BRA.U.ANY `(.L_x_607) ;  /* 0xfffffffd00e80947 */ /* 0x000fea000393ffff */
[----:B------:R-:W-:Y:S01]  /*17410*/  NOP ;  /* 0x0000000000007918 */ /* 0x000fe20000000000 */
[----:B--2---:R-:W2:Y:S02]  /*17420*/  LDL R2, [R1+0x6c] ;  /* 0x00006c0001027983 */ /* 0x004ea40000100800 */
[----:B--2---:R-:W-:-:S13]  /*17430*/  ISETP.NE.AND P3, PT, R2, 0x3, PT ;  /* 0x000000030200780c */ /* 0x004fda0003f65270 */
[----:B------:R-:W-:Y:S05]  /*17440*/  @!P3 BRA `(.L_x_608) ;  /* 0x000000000004b947 */ /* 0x000fea0003800000 */
[----:B------:R-:W-:Y:S01]  /*17450*/  BPT.TRAP 0x1 ;  /* 0x000000040000795c */ /* 0x000fe20000300000 */
.L_x_608:
[----:B------:R2:W-:Y:S01]  /*17460*/  SYNCS.ARRIVE.TRANS64.A1T0 RZ, [R6+URZ+0x13270], RZ ;  /* 0x013270ff06ff79a7 */ /* 0x0005e2000810003f */
[----:B------:R-:W-:Y:S05]  /*17470*/  @!P3 BRA `(.L_x_609) ;  /* 0x000000000004b947 */ /* 0x000fea0003800000 */
[----:B------:R-:W-:Y:S01]  /*17480*/  BPT.TRAP 0x1 ;  /* 0x000000040000795c */ /* 0x000fe20000300000 */
.L_x_609:
[----:B------:R-:W3:Y:S01]  /*17490*/  SYNCS.PHASECHK.TRANS64.TRYWAIT P0, [R6+URZ+0x13240], R28 ;  /* 0x0132401c060075a7 */ /* 0x000ee2000800017f */
[----:B------:R-:W-:Y:S04]  /*174a0*/  BSSY B0, `(.L_x_610) ;  /* 0x0000002000007945 */ /* 0x000fe80003800000 */
[----:B---3--:R-:W-:Y:S05]  /*174b0*/  @!P0 BRA `(.L_x_611) ;  /* 0x0000004800ac8947 */ /* 0x008fea0003800000 */
.L_x_755:
[----:B------:R-:W-:Y:S05]  /*174c0*/  BSYNC B0 ;  /* 0x0000000000007941 */ /* 0x000fea0003800000 */
.L_x_610:
[----:B------:R-:W4:Y:S01]  /*174d0*/  S2R R11, SR_TID.X ;  /* 0x00000000000b7919 */ /* 0x000f220000002100 */
        /* <DEDUP_REMOVED lines=9> */
[----:B------:R-:W-:Y:S02]  /*17570*/  IMAD R8, R23, UR4, RZ ;  /* 0x0000000417087c24 */ /* 0x000fe4000f8e02ff */
[----:B------:R-:W-:Y:S02]  /*17580*/  IMAD.IADD R5, R3, 0x1, R26 ;  /* 0x0000000103057824 */ /* 0x000fe400078e021a */
[----:B------:R-:W-:Y:S02]  /*17590*/  IMAD.MOV.U32 R4, RZ, RZ, R2 ;  /* 0x000000ffff047224 */ /* 0x000fe400078e0002 */
[C---:B------:R-:W-:Y:S02]  /*175a0*/  IMAD R8, R0.reuse, UR5, R8 ;  /* 0x0000000500087c24 */ /* 0x040fe4000f8e0208 */
[----:B------:R-:W-:Y:S01]  /*175b0*/  IMAD.WIDE.U32 R2, R0, UR4, RZ ;  /* 0x0000000400027c25 */ /* 0x000fe2000f8e00ff */
[----:B------:R-:W-:-:S03]  /*175c0*/  ULDC.64 UR4, c[0x0][0x308] ;  /* 0x0000c20000047ab9 */ /* 0x000fc60000000a00 */
[----:B------:R-:W-:Y:S02]  /*175d0*/  IMAD.IADD R3, R3, 0x1, R8 ;  /* 0x0000000103037824 */ /* 0x000fe400078e0208 */
[----:B------:R-:W-:Y:S02]  /*175e0*/  IMAD R0, R25, UR6, RZ ;  /* 0x0000000619007c24 */ /* 0x000fe4000f8e02ff */
[----:B----4-:R-:W-:Y:S02]  /*175f0*/  IMAD.SHL.U32 R18, R11, 0x10, RZ ;  /* 0x000000100b127824 */ /* 0x010fe400078e00ff */
[----:B------:R-:W4:Y:S01]  /*17600*/  LDC R11, c[0x0][0x2f4] ;  /* 0x0000bd00ff0b7b82 */ /* 0x000f220000000800 */
[C---:B------:R-:W-:Y:S02]  /*17610*/  IMAD R0, R9.reuse, UR7, R0 ;  /* 0x0000000709007c24 */ /* 0x040fe4000f8e0200 */
[----:B------:R-:W-:Y:S01]  /*17620*/  IMAD.WIDE.U32 R2, R9, UR6, R2 ;  /* 0x0000000609027c25 */ /* 0x000fe2000f8e0002 */
[----:B------:R-:W-:Y:S01]  /*17630*/  ULDC.64 UR6, c[0x0][0x2e8] ;  /* 0x0000ba0000067ab9 */ /* 0x000fe20000000a00 */
[----:B------:R-:W-:-:S02]  /*17640*/  LOP3.LUT R18, R18, 0x30, RZ, 0xc0, !PT ;  /* 0x0000003012127812 */ /* 0x000fc400078ec0ff */
[----:B------:R-:W-:Y:S01]  /*17650*/  IMAD.WIDE.U32 R4, R16, UR4, R4 ;  /* 0x0000000410047c25 */ /* 0x000fe2000f8e0004 */
[----:B------:R-:W-:-:S03]  /*17660*/  IADD3 R3, R3, R0, RZ ;  /* 0x0000000003037210 */ /* 0x000fc60007ffe0ff */
[----:B------:R-:W-:Y:S01]  /*17670*/  IMAD R9, R16, UR5, RZ ;  /* 0x0000000510097c24 */ /* 0x000fe2000f8e02ff */
[----:B------:R-:W-:Y:S01]  /*17680*/  IADD3 R0, P0, R4, UR6, RZ ;  /* 0x0000000604007c10 */ /* 0x000fe2000ff1e0ff */
[----:B------:R-:W-:Y:S01]  /*17690*/  IMAD.WIDE.U32 R2, R16, UR4, R2 ;  /* 0x0000000410027c25 */ /* 0x000fe2000f8e0002 */
[----:B------:R-:W-:Y:S02]  /*176a0*/  UMOV UR4, 0xffffffff ;  /* 0xffffffff00047882 */ /* 0x000fe40000000000 */
[----:B------:R-:W-:Y:S02]  /*176b0*/  IADD3.X R8, R9, UR7, R5, P0, !PT ;  /* 0x0000000709087c10 */ /* 0x000fe400087fe405 */
[----:B------:R-:W-:-:S04]  /*176c0*/  IADD3 R5, P0, R2, UR6, RZ ;  /* 0x0000000602057c10 */ /* 0x000fc8000ff1e0ff */
[----:B------:R-:W-:Y:S02]  /*176d0*/  IADD3.X R4, R9, UR7, R3, P0, !PT ;  /* 0x0000000709047c10 */ /* 0x000fe400087fe403 */
[----:B----4-:R-:W-:Y:S01]  /*176e0*/  ISETP.GE.AND P2, PT, R18, R11, PT ;  /* 0x0000000b1200720c */ /* 0x010fe20003f46270 */
[----:B------:R-:W-:-:S12]  /*176f0*/  BRA.DIV UR4, `(.L_x_612) ;  /* 0x0000004a04307947 */ /* 0x000fd8000b800000 */
[----:B------:R-:W4:Y:S04]  /*17700*/  SHFL.IDX PT, R2, R0, RZ, 0x1c1f ;  /* 0x001c1fff00027589 */ /* 0x000f2800000e0000 */
[----:B------:R-:W5:Y:S04]  /*17710*/  SHFL.IDX PT, R3, R8, RZ, 0x1c1f ;  /* 0x001c1fff08037589 */ /* 0x000f6800000e0000 */
[----:B------:R-:W-:Y:S01]  /*17720*/  SHFL.IDX PT, R4, R4, RZ, 0x1c1f ;  /* 0x001c1fff04047589 */ /* 0x000fe200000e0000 */
[----:B----4-:R-:W-:-:S05]  /*17730*/  IADD3 R2, P0, R18, R2, RZ ;  /* 0x0000000212027210 */ /* 0x010fca0007f1e0ff */
[----:B-----5:R-:W-:-:S05]  /*17740*/  IMAD.X R3, RZ, RZ, R3, P0 ;  /* 0x000000ffff037224 */ /* 0x020fca00000e0603 */
[----:B------:R4:W-:Y:S04]  /*17750*/  LDGSTS.E.BYPASS.LTC128B.128 [R7+0xe000], desc[UR40][R2.64], !P2 ;  /* 0x0e00000002077fae */ /* 0x0009e8000d101d68 */
[----:B----4-:R-:W4:Y:S04]  /*17760*/  SHFL.IDX PT, R2, R0, 0x1, 0x1c1f ;  /* 0x003c1f0000027f89 */ /* 0x010f2800000e0000 */
[----:B------:R-:W5:Y:S01]  /*17770*/  SHFL.IDX PT, R3, R8, 0x1, 0x1c1f ;  /* 0x003c1f0008037f89 */ /* 0x000f6200000e0000 */
[----:B----4-:R-:W-:-:S05]  /*17780*/  IADD3 R2, P0, R18, R2, RZ ;  /* 0x0000000212027210 */ /* 0x010fca0007f1e0ff */
[----:B-----5:R-:W-:-:S05]  /*17790*/  IMAD.X R3, RZ, RZ, R3, P0 ;  /* 0x000000ffff037224 */ /* 0x020fca00000e0603 */
[----:B------:R4:W-:Y:S04]  /*177a0*/  LDGSTS.E.BYPASS.LTC128B.128 [R7+0xe800], desc[UR40][R2.64], !P2 ;  /* 0x0e80000002077fae */ /* 0x0009e8000d101d68 */
[----:B----4-:R-:W4:Y:S04]  /*177b0*/  SHFL.IDX PT, R2, R0, 0x2, 0x1c1f ;  /* 0x005c1f0000027f89 */ /* 0x010f2800000e0000 */
[----:B------:R-:W5:Y:S04]  /*177c0*/  SHFL.IDX PT, R3, R8, 0x2, 0x1c1f ;  /* 0x005c1f0008037f89 */ /* 0x000f6800000e0000 */
[----:B------:R-:W-:Y:S01]  /*177d0*/  SHFL.IDX PT, R8, R8, 0x3, 0x1c1f ;  /* 0x007c1f0008087f89 */ /* 0x000fe200000e0000 */
[----:B----4-:R-:W-:-:S05]  /*177e0*/  IADD3 R2, P0, R18, R2, RZ ;  /* 0x0000000212027210 */ /* 0x010fca0007f1e0ff */
[----:B-----5:R-:W-:-:S05]  /*177f0*/  IMAD.X R3, RZ, RZ, R3, P0 ;  /* 0x000000ffff037224 */ /* 0x020fca00000e0603 */
[----:B------:R4:W-:Y:S04]  /*17800*/  LDGSTS.E.BYPASS.LTC128B.128 [R7+0xf000], desc[UR40][R2.64], !P2 ;  /* 0x0f00000002077fae */ /* 0x0009e8000d101d68 */
[----:B----4-:R-:W4:Y:S02]  /*17810*/  SHFL.IDX PT, R2, R0, 0x3, 0x1c1f ;  /* 0x007c1f0000027f89 */ /* 0x010f2400000e0000 */
[----:B----4-:R-:W-:-:S05]  /*17820*/  IADD3 R2, P0, R18, R2, RZ ;  /* 0x0000000212027210 */ /* 0x010fca0007f1e0ff */
[----:B------:R-:W-:-:S05]  /*17830*/  IMAD.X R3, RZ, RZ, R8, P0 ;  /* 0x000000ffff037224 */ /* 0x000fca00000e0608 */
[----:B------:R4:W-:Y:S04]  /*17840*/  LDGSTS.E.BYPASS.LTC128B.128 [R7+0xf800], desc[UR40][R2.64], !P2 ;  /* 0x0f80000002077fae */ /* 0x0009e8000d101d68 */
[----:B----4-:R4:W0:Y:S02]  /*17850*/  SHFL.IDX PT, R2, R5, RZ, 0x1c1f ;  /* 0x001c1fff05027589 */ /* 0x01082400000e0000 */
.L_x_767:
[----:B0-----:R-:W-:-:S04]  /*17860*/  IADD3 R2, P0, R18, R2, RZ ;  /* 0x0000000212027210 */ /* 0x001fc80007f1e0ff */
[----:B------:R-:W-:Y:S02]  /*17870*/  IADD3.X R3, RZ, R4, RZ, P0, !PT ;  /* 0x00000004ff037210 */ /* 0x000fe400007fe4ff */
[----:B------:R-:W-:-:S03]  /*17880*/  PLOP3.LUT P0, PT, PT, PT, PT, 0x80, 0x0 ;  /* 0x000000000000781c */ /* 0x000fc60003f0f070 */
[----:B------:R-:W-:Y:S01]  /*17890*/  @!PT LDS RZ, [RZ] ;  /* 0x00000000fffff984 */ /* 0x000fe20000000800 */
[----:B------:R-:W-:Y:S01]  /*178a0*/  @!PT LDS RZ, [RZ] ;  /* 0x00000000fffff984 */ /* 0x000fe20000000800 */
[----:B------:R-:W-:Y:S01]  /*178b0*/  @!PT LDS RZ, [RZ] ;  /* 0x00000000fffff984 */ /* 0x000fe20000000800 */
[----:B------:R0:W-:Y:S01]  /*178c0*/  LDGSTS.E.BYPASS.LTC128B.128 [R7+0x10000], desc[UR40][R2.64], !P2 ;  /* 0x1000000002077fae */ /* 0x0001e2000d101d68 */
[----:B------:R-:W-:-:S09]  /*178d0*/  NOP ;  /* 0x0000000000007918 */ /* 0x000fd20000000000 */
.L_x_613:
[----:B------:R-:W-:Y:S02]  /*178e0*/  PLOP3.LUT P2, PT, P2, P0, PT, 0xa2, 0x0 ;  /* 0x000000000000781c */ /* 0x000fe40001741472 */
[----:B------:R-:W-:-:S08]  /*178f0*/  @P0 R2UR P2, UR4, R6 ;  /* 0x00000000060402ca */ /* 0x000fd00000040000 */
[----:B------:R-:W-:-:S05]  /*17900*/  @P0 PLOP3.LUT P0, PT, P2, PT, PT, 0x80, 0x0 ;  /* 0x000000000000081c */ /* 0x000fca000170f070 */
[----:B------:R-:W-:Y:S01]  /*17910*/  @!P2 SYNCS.ARRIVE.TRANS64.RED.A0T1 RZ, [UR4+0x13230], RZ ;  /* 0x013230ffffffa9a7 */ /* 0x000fe20008200404 */
[----:B------:R-:W-:Y:S07]  /*17920*/  @!P2 ARRIVES.LDGSTSBAR.64.TRANSCNT [UR4+0x13230] ;  /* 0x01323000ff00a9b0 */ /* 0x000fee0008000a84 */
[----:B------:R-:W-:Y:S05]  /*17930*/  @P0 BRA.U.ANY `(.L_x_613) ;  /* 0xfffffffd00e80947 */ /* 0x000fea000393ffff */
[----:B------:R-:W-:Y:S01]  /*17940*/  NOP ;  /* 0x0000000000007918 */ /* 0x000fe20000000000 */
[----:B------:R-:W5:Y:S02]  /*17950*/  LDL R0, [R1+0x6c] ;  /* 0x00006c0001007983 */ /* 0x000f640000100800 */
[----:B-----5:R-:W-:-:S13]  /*17960*/  ISETP.NE.AND P3, PT, R0, 0x3, PT ;  /* 0x000000030000780c */ /* 0x020fda0003f65270 */
[----:B------:R-:W-:Y:S05]  /*17970*/  @!P3 BRA `(.L_x_614) ;  /* 0x000000000004b947 */ /* 0x000fea0003800000 */
[----:B------:R-:W-:Y:S01]  /*17980*/  BPT.TRAP 0x1 ;  /* 0x000000040000795c */ /* 0x000fe20000300000 */
.L_x_614:
[----:B------:R-:W5:Y:S01]  /*17990*/  LDL R0, [R1+0x4c] ;  /* 0x00004c0001007983 */ /* 0x000f620000100800 */
[----:B------:R0:W-:Y:S01]  /*179a0*/  SYNCS.ARRIVE.TRANS64.A1T0 RZ, [R6+URZ+0x13230], RZ ;  /* 0x013230ff06ff79a7 */ /* 0x0001e2000810003f */
[----:B-----5:R-:W-:-:S13]  /*179b0*/  ISETP.NE.AND P0, PT, R0, 0x3, PT ;  /* 0x000000030000780c */ /* 0x020fda0003f05270 */
[----:B0-----:R-:W-:Y:S05]  /*179c0*/  @!P0 BRA `(.L_x_615) ;  /* 0x0000000000048947 */ /* 0x001fea0003800000 */
[----:B------:R-:W-:Y:S01]  /*179d0*/  BPT.TRAP 0x1 ;  /* 0x000000040000795c */ /* 0x000fe20000300000 */
.L_x_615:
[----:B------:R-:W-:Y:S01]  /*179e0*/  LOP3.LUT R0, R21, 0x1, RZ, 0x3c, !PT ;  /* 0x0000000115007812 */ /* 0x000fe200078e3cff */
[----:B------:R-:W-:Y:S01]  /*179f0*/  IMAD R2, R20, 0x8, R17 ;  /* 0x0000000814027824 */ /* 0x000fe200078e0211 */
[----:B------:R-:W-:Y:S02]  /*17a00*/  BSSY B0, `(.L_x_616) ;  /* 0x0000004000007945 */ /* 0x000fe40003800000 */
[----:B------:R-:W-:-:S04]  /*17a10*/  SHF.L.U32 R0, R0, 0x1f, RZ ;  /* 0x0000001f00007819 */ /* 0x000fc800000006ff */
[----:B------:R-:W0:Y:S02]  /*17a20*/  SYNCS.PHASECHK.TRANS64.TRYWAIT P2, [R2+URZ+0x13270], R0 ;  /* 0x01327000020075a7 */ /* 0x000e24000804017f */
[----:B0-----:R-:W-:Y:S05]  /*17a30*/  @!P2 BRA `(.L_x_617) ;  /* 0x0000004800bca947 */ /* 0x001fea0003800000 */
.L_x_768:
[----:B------:R-:W-:Y:S05]  /*17a40*/  BSYNC B0 ;  /* 0x0000000000007941 */ /* 0x000fea0003800000 */
.L_x_616:
[----:B------:R-:W5:Y:S02]  /*17a50*/  LDL R3, [R1+0x6c] ;  /* 0x00006c0001037983 */ /* 0x000f640000100800 */
[----:B-----5:R-:W-:-:S13]  /*17a60*/  ISETP.NE.AND P2, PT, R3, 0x3, PT ;  /* 0x000000030300780c */ /* 0x020fda0003f45270 */
[----:B------:R-:W-:Y:S05]  /*17a70*/  @!P2 BRA `(.L_x_618) ;  /* 0x000000000004a947 */ /* 0x000fea0003800000 */
[----:B------:R-:W-:Y:S01]  /*17a80*/  BPT.TRAP 0x1 ;  /* 0x000000040000795c */ /* 0x000fe20000300000 */
.L_x_618:
[----:B------:R-:W-:Y:S01]  /*17a90*/  SHF.L.U32 R0, R21, 0x1f, RZ ;  /* 0x0000001f15007819 */ /* 0x000fe200000006ff */
[----:B------:R-:W-:-:S03]  /*17aa0*/  IMAD R3, R20, 0x2800, RZ ;  /* 0x0000280014037824 */ /* 0x000fc600078e02ff */
[----:B------:R-:W0:Y:S02]  /*17ab0*/  SYNCS.PHASECHK.TRANS64.TRYWAIT P2, [R2+URZ+0x13260], R0 ;  /* 0x01326000020075a7 */ /* 0x000e24000804017f */
[----:B0-----:R-:W-:Y:S05]  /*17ac0*/  @!P2 BRA `(.L_x_619) ;  /* 0x0000004800aca947 */ /* 0x001fea0003800000 */
.L_x_769:
[----:B------:R-:W5:Y:S04]  /*17ad0*/  LDL R4, [R1+0x38] ;  /* 0x0000380001047983 */ /* 0x000f680000100800 */
[----:B------:R-:W2:Y:S04]  /*17ae0*/  LDL R10, [R1+0x34] ;  /* 0x00003400010a7983 */ /* 0x000ea80000100800 */
[----:B------:R-:W2:Y:S01]  /*17af0*/  LDL R12, [R1+0x6c] ;  /* 0x00006c00010c7983 */ /* 0x000ea20000100800 */
[----:B------:R-:W-:Y:S05]  /*17b00*/  WARPSYNC.ALL ;  /* 0x0000000000007948 */ /* 0x000fea0003800000 */
[----:B-----5:R-:W-:-:S05]  /*17b10*/  LOP3.LUT R0, R3, R4, RZ, 0xfc, !PT ;  /* 0x0000000403007212 */ /* 0x020fca00078efcff */
[----:B------:R-:W-:-:S05]  /*17b20*/  IMAD.IADD R0, R17, 0x1, R0 ;  /* 0x0000000111007824 */ /* 0x000fca00078e0200 */
[----:B--234-:R-:W0:Y:S01]  /*17b30*/  LDSM.16.MT88.4 R4, [R0+0x6000] ;  /* 0x006000000004783b */ /* 0x01ce220000004200 */
[----:B------:R-:W-:-:S05]  /*17b40*/  LOP3.LUT R3, R3, R10, RZ, 0xfc, !PT ;  /* 0x0000000a03037212 */ /* 0x000fca00078efcff */
[----:B------:R-:W-:Y:S01]  /*17b50*/  IMAD.IADD R3, R17, 0x1, R3 ;  /* 0x0000000111037824 */ /* 0x000fe200078e0203 */
        /* <DEDUP_REMOVED lines=23> */
[----:B------:R-:W0:Y:S01]  /*17cd0*/  LDSM.16.MT88.4 R4, [R0+0x8000] ;  /* 0x008000000004783b */ /* 0x000e220000004200 */
[----:B------:R-:W-:Y:S02]  /*17ce0*/  ISETP.NE.AND P2, PT, R12, 0x3, PT ;  /* 0x000000030c00780c */ /* 0x000fe40003f45270 */
        /* <DEDUP_REMOVED lines=10> */
[----:B--2---:R-:W2:Y:S01]  /*17d90*/  FENCE.VIEW.ASYNC.S ;  /* 0x00000000000073c6 */ /* 0x004ea20000000000 */
[----:B------:R-:W-:Y:S05]  /*17da0*/  @!P2 BRA `(.L_x_620) ;  /* 0x000000000004a947 */ /* 0x000fea0003800000 */
[----:B------:R-:W-:Y:S01]  /*17db0*/  BPT.TRAP 0x1 ;  /* 0x000000040000795c */ /* 0x000fe20000300000 */
.L_x_620:
[----:B--2---:R2:W-:Y:S01]  /*17dc0*/  SYNCS.ARRIVE.TRANS64.A1T0 RZ, [R2+URZ+0x13250], RZ ;  /* 0x013250ff02ff79a7 */ /* 0x0045e2000810003f */
[----:B------:R-:W-:Y:S06]  /*17dd0*/  BAR.SYNC.DEFER_BLOCKING 0x2, 0x80 ;  /* 0x0082000000007b1d */ /* 0x000fec0000010000 */
[----:B------:R-:W-:Y:S05]  /*17de0*/  @!P0 BRA `(.L_x_621) ;  /* 0x0000000000048947 */ /* 0x000fea0003800000 */
[----:B------:R-:W-:Y:S01]  /*17df0*/  BPT.TRAP 0x1 ;  /* 0x000000040000795c */ /* 0x000fe20000300000 */
.L_x_621:
[----:B------:R-:W3:Y:S01]  /*17e00*/  LDL R0, [R1+0x28] ;  /* 0x0000280001007983 */ /* 0x000ee20000100800 */
[----:B--2---:R-:W-:Y:S02]  /*17e10*/  VIADD R2, R2, 0x13280 ;  /* 0x0001328002027836 */ /* 0x004fe40000000000 */
[----:B------:R-:W-:Y:S01]  /*17e20*/  IMAD.MOV.U32 R20, RZ, RZ, R29 ;  /* 0x000000ffff147224 */ /* 0x000fe200078e001d */
[----:B------:R2:W5:Y:S02]  /*17e30*/  LDL R21, [R1+0xc] ;  /* 0x00000c0001157983 */ /* 0x0005640000100800 */
[----:B---3--:R-:W-:-:S04]  /*17e40*/  PRMT R2, R0, 0x654, R2 ;  /* 0x0000065400027816 */ /* 0x008fc80000000002 */
[----:B------:R2:W-:Y:S01]  /*17e50*/  SYNCS.ARRIVE.TRANS64.RED.A1T0 RZ, [R2+URZ], RZ ;  /* 0x000000ff02ff79a7 */ /* 0x0005e2000810043f */
[----:B------:R-:W-:Y:S05]  /*17e60*/  @P1 BRA `(.L_x_622) ;  /* 0xffffffe800e41947 */ /* 0x000fea000383ffff */
.L_x_602:
[----:B0-----:R-:W2:Y:S02]  /*17e70*/  S2R R0, SR_TID.X ;  /* 0x0000000000007919 */ /* 0x001ea40000002100 */
[----:B--2---:R-:W-:Y:S02]  /*17e80*/  LOP3.LUT R2, R0, 0x7f, RZ, 0xc0, !PT ;  /* 0x0000007f00027812 */ /* 0x004fe400078ec0ff */
[----:B------:R-:W2:Y:S01]  /*17e90*/  LDL R0, [R1+0x4c] ;  /* 0x00004c0001007983 */ /* 0x000ea20000100800 */
[----:B------:R-:W-:Y:S01]  /*17ea0*/  BSSY B0, `(.L_x_623) ;  /* 0x0000010000007945 */ /* 0x000fe20003800000 */
[----:B------:R-:W-:Y:S02]  /*17eb0*/  ISETP.NE.AND P1, PT, R2, RZ, PT ;  /* 0x000000ff0200720c */ /* 0x000fe40003f25270 */
[----:B--2---:R-:W-:-:S11]  /*17ec0*/  ISETP.NE.AND P0, PT, R0, 0x3, PT ;  /* 0x000000030000780c */ /* 0x004fd60003f05270 */
[----:B------:R-:W-:Y:S05]  /*17ed0*/  @P1 BRA `(.L_x_624) ;  /* 0x0000000000301947 */ /* 0x000fea0003800000 */
[----:B------:R-:W0:Y:S01]  /*17ee0*/  S2R R5, SR_LANEID ;  /* 0x0000000000057919 */ /* 0x000e220000000000 */
[----:B------:R-:W-:Y:S01]  /*17ef0*/  VOTEU.ANY UR4, UPT, PT ;  /* 0x0000000000047886 */ /* 0x000fe200038e0100 */
[----:B------:R-:W2:Y:S01]  /*17f00*/  LDC.64 R2, c[0x0][0xc60] ;  /* 0x00031800ff027b82 */ /* 0x000ea20000000a00 */
[----:B------:R-:W0:Y:S02]  /*17f10*/  FLO.U32 R0, UR4 ;  /* 0x0000000400007d00 */ /* 0x000e2400080e0000 */
[----:B0-----:R-:W-:-:S06]  /*17f20*/  ISETP.EQ.U32.AND P1, PT, R0, R5, PT ;  /* 0x000000050000720c */ /* 0x001fcc0003f22070 */
[----:B------:R-:W2:Y:S07]  /*17f30*/  POPC R5, UR4 ;  /* 0x0000000400057d09 */ /* 0x000eae0008000000 */
[----:B--2---:R-:W2:Y:S01]  /*17f40*/  @P1 ATOMG.E.ADD.STRONG.GPU PT, R3, desc[UR40][R2.64], R5 ;  /* 0x00000005020319a8 */ /* 0x004ea200081ee1e8 */
[----:B------:R-:W0:Y:S02]  /*17f50*/  S2R R4, SR_LTMASK ;  /* 0x0000000000047919 */ /* 0x000e240000003900 */
[----:B0-----:R-:W-:-:S04]  /*17f60*/  LOP3.LUT R4, R4, UR4, RZ, 0xc0, !PT ;  /* 0x0000000404047c12 */ /* 0x001fc8000f8ec0ff */
[----:B------:R-:W0:Y:S01]  /*17f70*/  POPC R7, R4 ;  /* 0x0000000400077309 */ /* 0x000e220000000000 */
[----:B--2---:R-:W0:Y:S02]  /*17f80*/  SHFL.IDX PT, R0, R3, R0, 0x1f ;  /* 0x00001f0003007589 */ /* 0x004e2400000e0000 */
[----:B0-----:R-:W-:-:S07]  /*17f90*/  IADD3 R24, R0, UR36, R7 ;  /* 0x0000002400187c10 */ /* 0x001fce000fffe007 */
.L_x_624:
[----:B------:R-:W-:Y:S05]  /*17fa0*/  BSYNC B0 ;  /* 0x0000000000007941 */ /* 0x000fea0003800000 */
.L_x_623:
[----:B------:R-:W-:Y:S05]  /*17fb0*/  @!P0 BRA `(.L_x_625) ;  /* 0x0000000000048947 */ /* 0x000fea0003800000 */
[----:B------:R-:W-:Y:S01]  /*17fc0*/  BPT.TRAP 0x1 ;  /* 0x000000040000795c */ /* 0x000fe20000300000 */
.L_x_625:
[----:B------:R-:W2:Y:S01]  /*17fd0*/  LDL R0, [R1+0xc] ;  /* 0x00000c0001007983 */ /* 0x000ea20000100800 */
[----:B------:R-:W-:Y:S01]  /*17fe0*/  LEA R3, R29, R17, 0x3 ;  /* 0x000000111d037211 */ /* 0x000fe200078e18ff */
[----:B------:R-:W-:Y:S01]  /*17ff0*/  BSSY B0, `(.L_x_626) ;  /* 0x0000005000007945 */ /* 0x000fe20003800000 */
[----:B--2---:R-:W-:-:S04]  /*18000*/  LOP3.LUT R0, R0, 0x1, RZ, 0x3c, !PT ;  /* 0x0000000100007812 */ /* 0x004fc800078e3cff */
[----:B------:R-:W-:-:S04]  /*18010*/  SHF.L.U32 R0, R0, 0x1f, RZ ;  /* 0x0000001f00007819 */ /* 0x000fc800000006ff */
[----:B------:R-:W0:Y:S02]  /*18020*/  SYNCS.PHASECHK.TRANS64.TRYWAIT P1, [R3+URZ+0x13270], R0 ;  /* 0x01327000030075a7 */ /* 0x000e24000802017f */
[----:B0-----:R-:W-:Y:S05]  /*18030*/  @!P1 BRA `(.L_x_627) ;  /* 0x0000004400649947 */ /* 0x001fea0003800000 */
.L_x_770:
[----:B------:R-:W-:Y:S05]  /*18040*/  BSYNC B0 ;  /* 0x0000000000007941 */ /* 0x000fea0003800000 */
.L_x_626:
[----:B------:R-:W2:Y:S02]  /*18050*/  LDL R2, [R1+0x6c] ;  /* 0x00006c0001027983 */ /* 0x000ea40000100800 */
[----:B--2---:R-:W-:-:S13]  /*18060*/  ISETP.NE.AND P1, PT, R2, 0x3, PT ;  /* 0x000000030200780c */ /* 0x004fda0003f25270 */
[----:B------:R-:W-:Y:S05]  /*18070*/  @!P1 BRA `(.L_x_628) ;  /* 0x0000000000049947 */ /* 0x000fea0003800000 */
[----:B------:R-:W-:Y:S01]  /*18080*/  BPT.TRAP 0x1 ;  /* 0x000000040000795c */ /* 0x000fe20000300000 */
.L_x_628:
[----:B0-----:R-:W2:Y:S02]  /*18090*/  LDL R0, [R1+0xc] ;  /* 0x00000c0001007983 */ /* 0x001ea40000100800 */
[----:B--2---:R-:W-:-:S04]  /*180a0*/  SHF.L.U32 R0, R0, 0x1f, RZ ;  /* 0x0000001f00007819 */ /* 0x004fc800000006ff */
[----:B------:R-:W0:Y:S02]  /*180b0*/  SYNCS.PHASECHK.TRANS64.TRYWAIT P1, [R3+URZ+0x13260], R0 ;  /* 0x01326000030075a7 */ /* 0x000e24000802017f */
[----:B0-----:R-:W-:Y:S05]  /*180c0*/  @!P1 BRA `(.L_x_629) ;  /* 0x0000004400549947 */ /* 0x001fea0003800000 */
.L_x_771:
[----:B------:R-:W0:Y:S04]  /*180d0*/  LDL R4, [R1+0x38] ;  /* 0x0000380001047983 */ /* 0x000e280000100800 */
[----:B------:R-:W2:Y:S01]  /*180e0*/  LDL R10, [R1+0x34] ;  /* 0x00003400010a7983 */ /* 0x000ea20000100800 */
[----:B------:R-:W-:-:S03]  /*180f0*/  IMAD R2, R29, 0x2800, RZ ;  /* 0x000028001d027824 */ /* 0x000fc600078e02ff */
[----:B------:R-:W3:Y:S01]  /*18100*/  LDL R12, [R1+0x6c] ;  /* 0x00006c00010c7983 */ /* 0x000ee20000100800 */
[----:B------:R-:W-:Y:S05]  /*18110*/  WARPSYNC.ALL ;  /* 0x0000000000007948 */ /* 0x000fea0003800000 */
[----:B0-----:R-:W-:-:S05]  /*18120*/  LOP3.LUT R0, R2, R4, RZ, 0xfc, !PT ;  /* 0x0000000402007212 */ /* 0x001fca00078efcff */
[----:B------:R-:W-:-:S05]  /*18130*/  IMAD.IADD R0, R17, 0x1, R0 ;  /* 0x0000000111007824 */ /* 0x000fca00078e0200 */
[----:B------:R-:W0:Y:S01]  /*18140*/  LDSM.16.MT88.4 R4, [R0+0x6000] ;  /* 0x006000000004783b */ /* 0x000e220000004200 */
[----:B--2---:R-:W-:-:S05]  /*18150*/  LOP3.LUT R2, R2, R10, RZ, 0xfc, !PT ;  /* 0x0000000a02027212 */ /* 0x004fca00078efcff */
        /* <DEDUP_REMOVED lines=25> */
[----:B---3--:R-:W-:Y:S02]  /*182f0*/  ISETP.NE.AND P1, PT, R12, 0x3, PT ;  /* 0x000000030c00780c */ /* 0x008fe40003f25270 */
        /* <DEDUP_REMOVED lines=13> */
.L_x_630:
[----:B--2---:R2:W-:Y:S01]  /*183d0*/  SYNCS.ARRIVE.TRANS64.A1T0 RZ, [R3+URZ+0x13250], RZ ;  /* 0x013250ff03ff79a7 */ /* 0x0045e2000810003f */
[----:B------:R-:W-:Y:S06]  /*183e0*/  BAR.SYNC.DEFER_BLOCKING 0x2, 0x80 ;  /* 0x0082000000007b1d */ /* 0x000fec0000010000 */
[----:B------:R-:W-:Y:S05]  /*183f0*/  @!P0 BRA `(.L_x_631) ;  /* 0x0000000000048947 */ /* 0x000fea0003800000 */
[----:B------:R-:W-:Y:S01]  /*18400*/  BPT.TRAP 0x1 ;  /* 0x000000040000795c */ /* 0x000fe20000300000 */
.L_x_631:
[----:B------:R-:W3:Y:S04]  /*18410*/  LDL R0, [R1+0x28] ;  /* 0x0000280001007983 */ /* 0x000ee80000100800 */
[----:B0-----:R-:W4:Y:S01]  /*18420*/  LDL.LU R2, [R1+0xc] ;  /* 0x00000c0001027983 */ /* 0x001f220000300800 */
[----:B------:R-:W-:Y:S02]  /*18430*/  VIADD R29, R29, 0x1 ;  /* 0x000000011d1d7836 */ /* 0x000fe40000000000 */
[----:B--2---:R-:W-:-:S03]  /*18440*/  VIADD R3, R3, 0x13280 ;  /* 0x0001328003037836 */ /* 0x004fc60000000000 */
[----:B------:R-:W-:-:S04]  /*18450*/  ISETP.NE.AND P0, PT, R29, 0x2, PT ;  /* 0x000000021d00780c */ /* 0x000fc80003f05270 */
[----:B------:R-:W-:Y:S02]  /*18460*/  SEL R29, R29, RZ, P0 ;  /* 0x000000ff1d1d7207 */ /* 0x000fe40000000000 */
[----:B---3--:R-:W-:Y:S02]  /*18470*/  PRMT R3, R0, 0x654, R3 ;  /* 0x0000065400037816 */ /* 0x008fe40000000003 */
[----:B------:R-:W-:Y:S02]  /*18480*/  SEL R0, RZ, 0x1, P0 ;  /* 0x00000001ff007807 */ /* 0x000fe40000000000 */
[----:B------:R0:W-:Y:S02]  /*18490*/  SYNCS.ARRIVE.TRANS64.RED.A1T0 RZ, [R3+URZ], RZ ;  /* 0x000000ff03ff79a7 */ /* 0x0001e4000810043f */
[----:B----4-:R-:W-:-:S05]  /*184a0*/  LOP3.LUT R2, R2, R0, RZ, 0x3c, !PT ;  /* 0x0000000002027212 */ /* 0x010fca00078e3cff */
[----:B------:R0:W-:Y:S02]  /*184b0*/  STL [R1+0xc], R2 ;  /* 0x00000c0201007387 */ /* 0x0001e40000100800 */
.L_x_572:
[----:B------:R-:W3:Y:S02]  /*184c0*/  LDL R0, [R1+0x24] ;  /* 0x0000240001007983 */ /* 0x000ee40000100800 */
[----:B---3--:R-:W-:-:S13]  /*184d0*/  LOP3.LUT P0, RZ, R0, 0x10, RZ, 0xc0, !PT ;  /* 0x0000001000ff7812 */ /* 0x008fda000780c0ff */
[----:B------:R-:W-:Y:S05]  /*184e0*/  @!P0 BRA `(.L_x_632) ;  /* 0x0000000000288947 */ /* 0x000fea0003800000 */
[----:B------:R-:W-:Y:S05]  /*184f0*/  WARPSYNC.ALL ;  /* 0x0000000000007948 */ /* 0x000fea0003800000 */
[----:B------:R-:W3:Y:S08]  /*18500*/  S2UR UR4, SR_CgaCtaId ;  /* 0x00000000000479c3 */ /* 0x000ef00000008800 */
[----:B------:R-:W-:Y:S01]  /*18510*/  BAR.SYNC.DEFER_BLOCKING 0x5, 0x200 ;  /* 0x0148000000007b1d */ /* 0x000fe20000010000 */
[----:B------:R-:W-:Y:S01]  /*18520*/  MOV R17, 0x400 ;  /* 0x0000040000117802 */ /* 0x000fe20000000f00 */
[----:B---3--:R-:W-:-:S05]  /*18530*/  IMAD.U32 R0, RZ, RZ, UR4 ;  /* 0x00000004ff007e24 */ /* 0x008fca000f8e00ff */
[----:B------:R-:W-:Y:S01]  /*18540*/  LEA R17, R0, R17, 0x18 ;  /* 0x0000001100117211 */ /* 0x000fe200078ec0ff */
[----:B------:R3:W-:Y:S04]  /*18550*/  STL [R1+0x28], R0 ;  /* 0x0000280001007387 */ /* 0x0007e80000100800 */
[----:B------:R3:W4:Y:S01]  /*18560*/  LDS.128 R24, [R17+0x132d0] ;  /* 0x0132d00011187984 */ /* 0x0007220000000c00 */
[----:B------:R-:W-:Y:S06]  /*18570*/  BAR.ARV 0x4, 0x200 ;  /* 0x0108000000007b1d */ /* 0x000fec0000002000 */
[----:B------:R-:W-:Y:S05]  /*18580*/  BRA `(.L_x_633) ;  /* 0x0000000800dc7947 */ /* 0x000fea0003800000 */
.L_x_632:
[----:B------:R-:W2:Y:S01]  /*18590*/  S2R R0, SR_TID.X ;  /* 0x0000000000007919 */ /* 0x000ea20000002100 */
[----:B------:R-:W-:Y:S01]  /*185a0*/  UMOV UR4, 0xffffffff ;  /* 0xffffffff00047882 */ /* 0x000fe20000000000 */
[----:B--2---:R-:W-:-:S04]  /*185b0*/  LOP3.LUT R10, R0, 0x1f, RZ, 0xc0, !PT ;  /* 0x0000001f000a7812 */ /* 0x004fc800078ec0ff */
[----:B------:R-:W-:Y:S01]  /*185c0*/  ISETP.NE.AND P0, PT, R10, 0x1f, PT ;  /* 0x0000001f0a00780c */ /* 0x000fe20003f05270 */
[----:B------:R-:W-:-:S12]  /*185d0*/  BRA.DIV UR4, `(.L_x_634) ;  /* 0x0000004204247947 */ /* 0x000fd8000b800000 */
[----:B------:R-:W-:Y:S01]  /*185e0*/  IADD3 R0, R27, R10, RZ ;  /* 0x0000000a1b007210 */ /* 0x000fe20007ffe0ff */
[----:B------:R-:W-:-:S03]  /*185f0*/  ULDC UR4, c[0x0][0xc3c] ;  /* 0x00030f0000047ab9 */ /* 0x000fc60000000800 */
[----:B------:R-:W-:-:S13]  /*18600*/  ISETP.GE.OR P1, PT, R0, UR4, !P0 ;  /* 0x0000000400007c0c */ /* 0x000fda000c726670 */
[----:B0-----:R-:W0:Y:S08]  /*18610*/  @!P1 LDC.64 R2, c[0x0][0xc80] ;  /* 0x00032000ff029b82 */ /* 0x001e300000000a00 */
[----:B------:R-:W2:Y:S01]  /*18620*/  @!P1 LDC.64 R4, c[0x0][0xc78] ;  /* 0x00031e00ff049b82 */ /* 0x000ea20000000a00 */
[----:B0-----:R-:W-:-:S05]  /*18630*/  @!P1 IMAD.WIDE R2, R0, 0x4, R2 ;  /* 0x0000000400029825 */ /* 0x001fca00078e0202 */
[----:B------:R2:W3:Y:S02]  /*18640*/  @!P1 LDG.E R7, desc[UR40][R2.64] ;  /* 0x0000002802079981 */ /* 0x0004e4000c1e1900 */
[----:B--2---:R-:W-:-:S06]  /*18650*/  @!P1 IMAD.WIDE R2, R0, 0x4, R4 ;  /* 0x0000000400029825 */ /* 0x004fcc00078e0204 */
[----:B------:R-:W2:Y:S01]  /*18660*/  @!P1 LDG.E R2, desc[UR40][R2.64] ;  /* 0x0000002802029981 */ /* 0x000ea2000c1e1900 */
[----:B------:R-:W-:Y:S01]  /*18670*/  IMAD.MOV.U32 R5, RZ, RZ, RZ ;  /* 0x000000ffff057224 */ /* 0x000fe200078e00ff */
[C---:B------:R-:W-:Y:S02]  /*18680*/  ISETP.GE.U32.AND P2, PT, R10.reuse, 0x2, PT ;  /* 0x000000020a00780c */ /* 0x040fe40003f46070 */
[C---:B------:R-:W-:Y:S01]  /*18690*/  ISETP.GE.U32.AND P3, PT, R10.reuse, 0x4, PT ;  /* 0x000000040a00780c */ /* 0x040fe20003f66070 */
[----:B------:R-:W-:Y:S01]  /*186a0*/  SHFL.IDX PT, R0, R24, RZ, 0x1f ;  /* 0x00001fff18007589 */ /* 0x000fe200000e0000 */
[C---:B------:R-:W-:Y:S02]  /*186b0*/  ISETP.GE.U32.AND P4, PT, R10.reuse, 0x8, PT ;  /* 0x000000080a00780c */ /* 0x040fe40003f86070 */
[----:B------:R-:W-:Y:S01]  /*186c0*/  ISETP.GE.U32.AND P5, PT, R10, 0x10, PT ;  /* 0x000000100a00780c */ /* 0x000fe20003fa6070 */
[----:B------:R0:W-:Y:S02]  /*186d0*/  SHFL.IDX PT, R6, R24, 0x1, 0x1f ;  /* 0x00201f0018067f89 */ /* 0x0001e400000e0000 */
[----:B0-----:R-:W-:-:S02]  /*186e0*/  IMAD.MOV.U32 R24, RZ, RZ, RZ ;  /* 0x000000ffff187224 */ /* 0x001fc400078e00ff */
[----:B---3--:R-:W-:Y:S02]  /*186f0*/  @!P1 IMAD.MOV.U32 R5, RZ, RZ, R7 ;  /* 0x000000ffff059224 */ /* 0x008fe400078e0007 */
[----:B------:R-:W-:Y:S02]  /*18700*/  IMAD.MOV.U32 R7, RZ, RZ, RZ ;  /* 0x000000ffff077224 */ /* 0x000fe400078e00ff */
[----:B--2---:R-:W-:Y:S01]  /*18710*/  @!P1 IMAD.MOV.U32 R7, RZ, RZ, R2 ;  /* 0x000000ffff079224 */ /* 0x004fe200078e0002 */
[----:B------:R-:W-:-:S03]  /*18720*/  ISETP.NE.AND P1, PT, R10, RZ, PT ;  /* 0x000000ff0a00720c */ /* 0x000fc60003f25270 */
[----:B------:R-:W-:-:S05]  /*18730*/  IMAD R2, R7, R5, RZ ;  /* 0x0000000507027224 */ /* 0x000fca00078e02ff */
[----:B------:R-:W1:Y:S02]  /*18740*/  SHFL.UP PT, R3, R2, 0x1, RZ ;  /* 0x0420000002037989 */ /* 0x000e6400000e00ff */
[----:B-1----:R-:W-:-:S05]  /*18750*/  SEL R9, R3, RZ, P1 ;  /* 0x000000ff03097207 */ /* 0x002fca0000800000 */
        /* <DEDUP_REMOVED lines=13> */
[----:B------:R0:W1:Y:S02]  /*18830*/  SHFL.IDX PT, R8, R2, 0x1f, 0x1f ;  /* 0x03e01f0002087f89 */ /* 0x00006400000e0000 */
.L_x_781:
[----:B------:R-:W-:Y:S02]  /*18840*/  ULDC UR4, c[0x0][0xc38] ;  /* 0x00030e0000047ab9 */ /* 0x000fe40000000800 */
[----:B------:R-:W-:-:S04]  /*18850*/  IMAD.U32 R3, RZ, RZ, UR4 ;  /* 0x00000004ff037e24 */ /* 0x000fc8000f8e00ff */
[----:B-1----:R-:W-:-:S05]  /*18860*/  IMAD R8, R8, R3, RZ ;  /* 0x0000000308087224 */ /* 0x002fca00078e02ff */
[----:B------:R-:W-:-:S04]  /*18870*/  IADD3 R4, R6, R8, RZ ;  /* 0x0000000806047210 */ /* 0x000fc80007ffe0ff */
[----:B------:R-:W-:-:S13]  /*18880*/  ISETP.GT.AND P6, PT, R4, R0, PT ;  /* 0x000000000400720c */ /* 0x000fda0003fc4270 */
[----:B------:R-:W-:Y:S05]  /*18890*/  @P6 BRA `(.L_x_635) ;  /* 0x0000000000a46947 */ /* 0x000fea0003800000 */
.L_x_638:
[----:B0-----:R-:W0:Y:S01]  /*188a0*/  LDC R2, c[0x0][0xc3c] ;  /* 0x00030f00ff027b82 */ /* 0x001e220000000800 */
[----:B------:R-:W-:-:S05]  /*188b0*/  VIADD R27, R27, 0x1f ;  /* 0x0000001f1b1b7836 */ /* 0x000fca0000000000 */
[----:B0-----:R-:W-:-:S13]  /*188c0*/  ISETP.GE.AND P6, PT, R27, R2, PT ;  /* 0x000000021b00720c */ /* 0x001fda0003fc6270 */
[----:B------:R-:W-:Y:S05]  /*188d0*/  @P6 BRA `(.L_x_636) ;  /* 0x0000000400bc6947 */ /* 0x000fea0003800000 */
[----:B------:R-:W0:Y:S01]  /*188e0*/  S2R R3, SR_TID.X ;  /* 0x0000000000037919 */ /* 0x000e220000002100 */
[----:B------:R-:W-:Y:S01]  /*188f0*/  IMAD.MOV.U32 R5, RZ, RZ, RZ ;  /* 0x000000ffff057224 */ /* 0x000fe200078e00ff */
[----:B0-----:R-:W-:-:S05]  /*18900*/  LOP3.LUT R3, R3, 0x1f, RZ, 0xc0, !PT ;  /* 0x0000001f03037812 */ /* 0x001fca00078ec0ff */
[----:B------:R-:W-:-:S05]  /*18910*/  IMAD.IADD R6, R27, 0x1, R3 ;  /* 0x000000011b067824 */ /* 0x000fca00078e0203 */
[----:B------:R-:W-:-:S13]  /*18920*/  ISETP.GE.OR P6, PT, R6, R2, !P0 ;  /* 0x000000020600720c */ /* 0x000fda00047c6670 */
[----:B------:R-:W0:Y:S02]  /*18930*/  @!P6 LDC.64 R2, c[0x0][0xc80] ;  /* 0x00032000ff02eb82 */ /* 0x000e240000000a00 */
[----:B0-----:R-:W-:-:S05]  /*18940*/  @!P6 IMAD.WIDE R2, R6, 0x4, R2 ;  /* 0x000000040602e825 */ /* 0x001fca00078e0202 */
[----:B------:R0:W2:Y:S01]  /*18950*/  @!P6 LDG.E R5, desc[UR40][R2.64] ;  /* 0x000000280205e981 */ /* 0x0000a2000c1e1900 */
[----:B------:R-:W-:Y:S01]  /*18960*/  IMAD.MOV.U32 R7, RZ, RZ, RZ ;  /* 0x000000ffff077224 */ /* 0x000fe200078e00ff */
[----:B0-----:R-:W0:Y:S02]  /*18970*/  @!P6 LDC.64 R2, c[0x0][0xc78] ;  /* 0x00031e00ff02eb82 */ /* 0x001e240000000a00 */
[----:B0-----:R-:W-:-:S05]  /*18980*/  @!P6 IMAD.WIDE R2, R6, 0x4, R2 ;  /* 0x000000040602e825 */ /* 0x001fca00078e0202 */
[----:B------:R-:W2:Y:S01]  /*18990*/  @!P6 LDG.E R7, desc[UR40][R2.64] ;  /* 0x000000280207e981 */ /* 0x000ea2000c1e1900 */
[----:B------:R-:W-:Y:S01]  /*189a0*/  UMOV UR4, 0xffffffff ;  /* 0xffffffff00047882 */ /* 0x000fe20000000000 */
[----:B--2---:R-:W-:Y:S02]  /*189b0*/  IMAD R2, R7, R5, RZ ;  /* 0x0000000507027224 */ /* 0x004fe400078e02ff */
[----:B------:R-:W-:Y:S05]  /*189c0*/  BRA.DIV UR4, `(.L_x_637) ;  /* 0x0000004204807947 */ /* 0x000fea000b800000 */
        /* <DEDUP_REMOVED lines=16> */
.L_x_789:
[----:B------:R-:W-:Y:S02]  /*18ad0*/  ULDC UR4, c[0x0][0xc38] ;  /* 0x00030e0000047ab9 */ /* 0x000fe40000000800 */
[----:B------:R-:W-:-:S04]  /*18ae0*/  IMAD.U32 R3, RZ, RZ, UR4 ;  /* 0x00000004ff037e24 */ /* 0x000fc8000f8e00ff */
[----:B-1----:R-:W-:-:S04]  /*18af0*/  IMAD R8, R8, R3, RZ ;  /* 0x0000000308087224 */ /* 0x002fc800078e02ff */
[----:B------:R-:W-:-:S05]  /*18b00*/  IMAD.IADD R4, R8, 0x1, R4 ;  /* 0x0000000108047824 */ /* 0x000fca00078e0204 */
[----:B------:R-:W-:-:S13]  /*18b10*/  ISETP.GT.AND P6, PT, R4, R0, PT ;  /* 0x000000000400720c */ /* 0x000fda0003fc4270 */
[----:B------:R-:W-:Y:S05]  /*18b20*/  @!P6 BRA `(.L_x_638) ;  /* 0xfffffffc005ce947 */ /* 0x000fea000383ffff */
.L_x_635:
[----:B------:R-:W-:Y:S01]  /*18b30*/  IADD3 R8, -R8, R4, RZ ;  /* 0x0000000408087210 */ /* 0x000fe20007ffe1ff */
[----:B------:R-:W-:-:S04]  /*18b40*/  UMOV UR4, 0xffffffff ;  /* 0xffffffff00047882 */ /* 0x000fc80000000000 */
[----:B------:R-:W-:-:S05]  /*18b50*/  IMAD R4, R2, R3, R8 ;  /* 0x0000000302047224 */ /* 0x000fca00078e0208 */
[----:B------:R-:W-:Y:S01]  /*18b60*/  ISETP.GT.AND P6, PT, R4, R0, PT ;  /* 0x000000000400720c */ /* 0x000fe20003fc4270 */
[----:B------:R-:W-:-:S12]  /*18b70*/  BRA.DIV UR4, `(.L_x_639) ;  /* 0x0000004204ec7947 */ /* 0x000fd8000b800000 */
[----:B------:R-:W-:-:S04]  /*18b80*/  VOTE.ANY R6, PT, !P6 ;  /* 0x0000000000067806 */ /* 0x000fc800070e0100 */
[----:B------:R-:W1:Y:S02]  /*18b90*/  POPC R4, R6 ;  /* 0x0000000600047309 */ /* 0x000e640000000000 */
[----:B-1----:R1:W2:Y:S04]  /*18ba0*/  SHFL.IDX PT, R5, R5, R4, 0x1f ;  /* 0x00001f0405057589 */ /* 0x0022a800000e0000 */
[----:B------:R1:W3:Y:S02]  /*18bb0*/  SHFL.IDX PT, R7, R7, R4, 0x1f ;  /* 0x00001f0407077589 */ /* 0x0002e400000e0000 */
.L_x_794:
[----:B------:R-:W-:-:S13]  /*18bc0*/  ISETP.NE.AND P0, PT, R6, RZ, PT ;  /* 0x000000ff0600720c */ /* 0x000fda0003f05270 */
[----:B------:R-:W-:Y:S05]  /*18bd0*/  @!P0 BRA `(.L_x_640) ;  /* 0x0000000000148947 */ /* 0x000fea0003800000 */
[----:B------:R-:W-:Y:S01]  /*18be0*/  UMOV UR4, 0xffffffff ;  /* 0xffffffff00047882 */ /* 0x000fe20000000000 */
[----:B------:R-:W-:Y:S02]  /*18bf0*/  VIADD R12, R4, 0xffffffff ;  /* 0xffffffff040c7836 */ /* 0x000fe40000000000 */
[----:B------:R-:W-:Y:S05]  /*18c00*/  BRA.DIV UR4, `(.L_x_641) ;  /* 0x0000004604247947 */ /* 0x000fea000b800000 */
[----:B0-----:R0:W4:Y:S02]  /*18c10*/  SHFL.IDX PT, R2, R2, R12, 0x1f ;  /* 0x00001f0c02027589 */ /* 0x00112400000e0000 */
.L_x_797:
[----:B----4-:R-:W-:-:S07]  /*18c20*/  IMAD.MOV.U32 R24, RZ, RZ, R2 ;  /* 0x000000ffff187224 */ /* 0x010fce00078e0002 */
.L_x_640:
[----:B------:R-:W-:Y:S01]  /*18c30*/  IMAD R24, R24, R3, R8 ;  /* 0x0000000318187224 */ /* 0x000fe200078e0208 */
[----:B--2---:R-:W-:Y:S01]  /*18c40*/  IABS R8, R5 ;  /* 0x0000000500087213 */ /* 0x004fe20000000000 */
[----:B------:R-:W-:-:S03]  /*18c50*/  IMAD.IADD R27, R4, 0x1, R27 ;  /* 0x00000001041b7824 */ /* 0x000fc600078e021b */
[----:B0-----:R-:W0:Y:S01]  /*18c60*/  I2F.RP R2, R8 ;  /* 0x0000000800027306 */ /* 0x001e220000209400 */
[----:B------:R-:W-:-:S04]  /*18c70*/  IADD3 R25, R0, -R24, RZ ;  /* 0x8000001800197210 */ /* 0x000fc80007ffe0ff */
[----:B------:R-:W-:-:S03]  /*18c80*/  IABS R0, R25 ;  /* 0x0000001900007213 */ /* 0x000fc60000000000 */
[----:B0-----:R-:W0:Y:S02]  /*18c90*/  MUFU.RCP R2, R2 ;  /* 0x0000000200027308 */ /* 0x001e240000001000 */
[----:B0-----:R-:W-:-:S06]  /*18ca0*/  VIADD R2, R2, 0xffffffe ;  /* 0x0ffffffe02027836 */ /* 0x001fcc0000000000 */
[----:B------:R-:W0:Y:S02]  /*18cb0*/  F2I.FTZ.U32.TRUNC.NTZ R3, R2 ;  /* 0x0000000200037305 */ /* 0x000e24000021f000 */
[----:B0-----:R-:W-:-:S04]  /*18cc0*/  IMAD.MOV R2, RZ, RZ, -R3 ;  /* 0x000000ffff027224 */ /* 0x001fc800078e0a03 */
[----:B------:R-:W-:Y:S02]  /*18cd0*/  IMAD R6, R2, R8, RZ ;  /* 0x0000000802067224 */ /* 0x000fe400078e02ff */
[----:B------:R-:W-:-:S04]  /*18ce0*/  IMAD.MOV.U32 R2, RZ, RZ, RZ ;  /* 0x000000ffff027224 */ /* 0x000fc800078e00ff */
[----:B------:R-:W-:Y:S01]  /*18cf0*/  IMAD.HI.U32 R2, R3, R6, R2 ;  /* 0x0000000603027227 */ /* 0x000fe200078e0002 */
[----:B------:R-:W-:-:S05]  /*18d00*/  IABS R3, R5 ;  /* 0x0000000500037213 */ /* 0x000fca0000000000 */
[----:B------:R-:W-:Y:S02]  /*18d10*/  IMAD.MOV R3, RZ, RZ, -R3 ;  /* 0x000000ffff037224 */ /* 0x000fe400078e0a03 */
[----:B------:R-:W-:-:S04]  /*18d20*/  IMAD.HI.U32 R6, R2, R0, RZ ;  /* 0x0000000002067227 */ /* 0x000fc800078e00ff */
[----:B------:R-:W-:-:S05]  /*18d30*/  IMAD R0, R6, R3, R0 ;  /* 0x0000000306007224 */ /* 0x000fca00078e0200 */
[----:B------:R-:W-:-:S13]  /*18d40*/  ISETP.GT.U32.AND P1, PT, R8, R0, PT ;  /* 0x000000000800720c */ /* 0x000fda0003f24070 */
[----:B------:R-:W-:Y:S01]  /*18d50*/  @!P1 IMAD.IADD R0, R0, 0x1, -R8 ;  /* 0x0000000100009824 */ /* 0x000fe200078e0a08 */
[----:B------:R-:W-:Y:S02]  /*18d60*/  @!P1 IADD3 R6, R6, 0x1, RZ ;  /* 0x0000000106069810 */ /* 0x000fe40007ffe0ff */
[----:B------:R-:W-:Y:S02]  /*18d70*/  ISETP.NE.AND P1, PT, R5, RZ, PT ;  /* 0x000000ff0500720c */ /* 0x000fe40003f25270 */
[----:B------:R-:W-:Y:S02]  /*18d80*/  ISETP.GE.U32.AND P0, PT, R0, R8, PT ;  /* 0x000000080000720c */ /* 0x000fe40003f06070 */
[----:B---3--:R-:W-:-:S04]  /*18d90*/  IABS R0, R7 ;  /* 0x0000000700007213 */ /* 0x008fc80000000000 */
[----:B------:R-:W0:Y:S07]  /*18da0*/  I2F.RP R2, R0 ;  /* 0x0000000000027306 */ /* 0x000e2e0000209400 */
[----:B------:R-:W-:Y:S01]  /*18db0*/  @P0 VIADD R6, R6, 0x1 ;  /* 0x0000000106060836 */ /* 0x000fe20000000000 */
[----:B0-----:R-:W0:Y:S02]  /*18dc0*/  MUFU.RCP R2, R2 ;  /* 0x0000000200027308 */ /* 0x001e240000001000 */
[----:B0-----:R-:W-:-:S06]  /*18dd0*/  VIADD R2, R2, 0xffffffe ;  /* 0x0ffffffe02027836 */ /* 0x001fcc0000000000 */
[----:B------:R-:W0:Y:S02]  /*18de0*/  F2I.FTZ.U32.TRUNC.NTZ R3, R2 ;  /* 0x0000000200037305 */ /* 0x000e24000021f000 */
[----:B0-----:R-:W-:-:S04]  /*18df0*/  IMAD.MOV R2, RZ, RZ, -R3 ;  /* 0x000000ffff027224 */ /* 0x001fc800078e0a03 */
[----:B------:R-:W-:Y:S02]  /*18e00*/  IMAD R8, R2, R0, RZ ;  /* 0x0000000002087224 */ /* 0x000fe400078e02ff */
[----:B------:R-:W-:-:S04]  /*18e10*/  IMAD.MOV.U32 R2, RZ, RZ, RZ ;  /* 0x000000ffff027224 */ /* 0x000fc800078e00ff */
[----:B------:R-:W-:Y:S01]  /*18e20*/  IMAD.HI.U32 R2, R3, R8, R2 ;  /* 0x0000000803027227 */ /* 0x000fe200078e0002 */
[----:B------:R-:W-:Y:S02]  /*18e30*/  LOP3.LUT R3, R25, R5, RZ, 0x3c, !PT ;  /* 0x0000000519037212 */ /* 0x000fe400078e3cff */
[----:B------:R-:W-:Y:S02]  /*18e40*/  IABS R8, R7 ;  /* 0x0000000700087213 */ /* 0x000fe40000000000 */
[----:B------:R-:W-:-:S03]  /*18e50*/  ISETP.GE.AND P2, PT, R3, RZ, PT ;  /* 0x000000ff0300720c */ /* 0x000fc60003f46270 */
[----:B------:R-:W-:-:S10]  /*18e60*/  IMAD.MOV R8, RZ, RZ, -R8 ;  /* 0x000000ffff087224 */ /* 0x000fd400078e0a08 */
[----:B------:R-:W-:Y:S01]  /*18e70*/  @!P2 IMAD.MOV R6, RZ, RZ, -R6 ;  /* 0x000000ffff06a224 */ /* 0x000fe200078e0a06 */
[----:B------:R-:W-:-:S04]  /*18e80*/  @!P1 LOP3.LUT R6, RZ, R5, RZ, 0x33, !PT ;  /* 0x00000005ff069212 */ /* 0x000fc800078e33ff */
[-C--:B------:R-:W-:Y:S01]  /*18e90*/  IABS R3, R6.reuse ;  /* 0x0000000600037213 */ /* 0x080fe20000000000 */
[----:B------:R-:W-:-:S04]  /*18ea0*/  IMAD R5, R5, R6, RZ ;  /* 0x0000000605057224 */ /* 0x000fc800078e02ff */
[----:B------:R-:W-:-:S04]  /*18eb0*/  IMAD.HI.U32 R2, R2, R3, RZ ;  /* 0x0000000302027227 */ /* 0x000fc800078e00ff */
[----:B------:R-:W-:Y:S02]  /*18ec0*/  IMAD R3, R2, R8, R3 ;  /* 0x0000000802037224 */ /* 0x000fe400078e0203 */
[----:B------:R-:W-:-:S03]  /*18ed0*/  IMAD.IADD R25, R25, 0x1, -R5 ;  /* 0x0000000119197824 */ /* 0x000fc600078e0a05 */
[----:B------:R-:W-:-:S13]  /*18ee0*/  ISETP.GT.U32.AND P1, PT, R0, R3, PT ;  /* 0x000000030000720c */ /* 0x000fda0003f24070 */
[----:B------:R-:W-:Y:S02]  /*18ef0*/  @!P1 IMAD.IADD R3, R3, 0x1, -R0 ;  /* 0x0000000103039824 */ /* 0x000fe400078e0a00 */
[----:B------:R-:W-:Y:S01]  /*18f00*/  @!P1 VIADD R2, R2, 0x1 ;  /* 0x0000000102029836 */ /* 0x000fe20000000000 */
[----:B------:R-:W-:Y:S02]  /*18f10*/  ISETP.NE.AND P1, PT, R7, RZ, PT ;  /* 0x000000ff0700720c */ /* 0x000fe40003f25270 */
[----:B------:R-:W-:Y:S02]  /*18f20*/  ISETP.GE.U32.AND P0, PT, R3, R0, PT ;  /* 0x000000000300720c */ /* 0x000fe40003f06070 */
[----:B------:R-:W-:-:S04]  /*18f30*/  LOP3.LUT R0, R6, R7, RZ, 0x3c, !PT ;  /* 0x0000000706007212 */ /* 0x000fc800078e3cff */
[----:B------:R-:W-:-:S07]  /*18f40*/  ISETP.GE.AND P2, PT, R0, RZ, PT ;  /* 0x000000ff0000720c */ /* 0x000fce0003f46270 */
[----:B------:R-:W-:-:S06]  /*18f50*/  @P0 IADD3 R2, R2, 0x1, RZ ;  /* 0x0000000102020810 */ /* 0x000fcc0007ffe0ff */
[----:B------:R-:W-:Y:S01]  /*18f60*/  @!P2 IMAD.MOV R2, RZ, RZ, -R2 ;  /* 0x000000ffff02a224 */ /* 0x000fe200078e0a02 */
[----:B------:R-:W-:-:S05]  /*18f70*/  @!P1 LOP3.LUT R2, RZ, R7, RZ, 0x33, !PT ;  /* 0x00000007ff029212 */ /* 0x000fca00078e33ff */
[--C-:B------:R-:W-:Y:S02]  /*18f80*/  IMAD.MOV R0, RZ, RZ, -R2.reuse ;  /* 0x000000ffff007224 */ /* 0x100fe400078e0a02 */
[C---:B------:R-:W-:Y:S02]  /*18f90*/  IMAD R2, R7.reuse, 0x1000000, R2 ;  /* 0x0100000007027824 */ /* 0x040fe400078e0202 */
[----:B------:R-:W-:-:S05]  /*18fa0*/  IMAD R0, R7, R0, R6 ;  /* 0x0000000007007224 */ /* 0x000fca00078e0206 */
[----:B------:R-:W-:Y:S01]  /*18fb0*/  LEA R26, R0, R2, 0x10 ;  /* 0x00000002001a7211 */ /* 0x000fe200078e80ff */
[----:B------:R-:W-:Y:S06]  /*18fc0*/  BRA `(.L_x_642) ;  /* 0x00000000001c7947 */ /* 0x000fec0003800000 */
.L_x_636:
[----:B------:R-:W-:Y:S01]  /*18fd0*/  UMOV UR4, URZ ;  /* 0x0000003f00047c82 */ /* 0x000fe20008000000 */
[----:B------:R-:W-:Y:S01]  /*18fe0*/  UMOV UR5, URZ ;  /* 0x0000003f00057c82 */ /* 0x000fe20008000000 */
[----:B------:R-:W-:Y:S01]  /*18ff0*/  ULDC UR6, c[0x0][0xc3c] ;  /* 0x00030f0000067ab9 */ /* 0x000fe20000000800 */
[----:B------:R-:W-:Y:S02]  /*19000*/  IMAD.MOV.U32 R24, RZ, RZ, R0 ;  /* 0x000000ffff187224 */ /* 0x000fe400078e0000 */
[----:B------:R-:W-:Y:S02]  /*19010*/  IMAD.U32 R25, RZ, RZ, UR4 ;  /* 0x00000004ff197e24 */ /* 0x000fe4000f8e00ff */
[----:B------:R-:W-:Y:S02]  /*19020*/  IMAD.U32 R26, RZ, RZ, UR5 ;  /* 0x00000005ff1a7e24 */ /* 0x000fe4000f8e00ff */
[----:B------:R-:W-:-:S07]  /*19030*/  IMAD.U32 R27, RZ, RZ, UR6 ;  /* 0x00000006ff1b7e24 */ /* 0x000fce000f8e00ff */
.L_x_642:
[----:B------:R0:W2:Y:S01]  /*19040*/  LDL R2, [R1+0x28] ;  /* 0x0000280001027983 */ /* 0x0000a20000100800 */
[----:B------:R-:W3:Y:S01]  /*19050*/  S2R R0, SR_TID.X ;  /* 0x0000000000007919 */ /* 0x000ee20000002100 */
[----:B------:R-:W-:Y:S05]  /*19060*/  WARPSYNC.ALL ;  /* 0x0000000000007948 */ /* 0x000fea0003800000 */
[----:B---3--:R-:W-:Y:S01]  /*19070*/  LOP3.LUT R0, R0, 0x1f, RZ, 0xc0, !PT ;  /* 0x0000001f00007812 */ /* 0x008fe200078ec0ff */
[----:B------:R-:W-:Y:S03]  /*19080*/  BAR.SYNC.DEFER_BLOCKING 0x4, 0x200 ;  /* 0x0108000000007b1d */ /* 0x000fe60000010000 */
[----:B------:R-:W-:-:S13]  /*19090*/  ISETP.NE.AND P0, PT, R0, RZ, PT ;  /* 0x000000ff0000720c */ /* 0x000fda0003f05270 */
[----:B------:R-:W-:Y:S01]  /*190a0*/  @!P0 MOV R0, 0x400 ;  /* 0x0000040000008802 */ /* 0x000fe20000000f00 */
[----:B--2---:R-:W2:Y:S03]  /*190b0*/  @!P0 S2R R2, SR_CgaCtaId ;  /* 0x0000000000028919 */ /* 0x004ea60000008800 */
[----:B--2---:R-:W-:Y:S01]  /*190c0*/  @!P0 LEA R17, R2, R0, 0x18 ;  /* 0x0000000002118211 */ /* 0x004fe200078ec0ff */
[----:B------:R0:W-:Y:S04]  /*190d0*/  @!P0 STL [R1+0x28], R2 ;  /* 0x0000280201008387 */ /* 0x0001e80000100800 */
[----:B------:R0:W-:Y:S01]  /*190e0*/  @!P0 STS.128 [R17+0x132d0], R24 ;  /* 0x0132d01811008388 */ /* 0x0001e20000000c00 */
[----:B------:R-:W-:Y:S06]  /*190f0*/  BAR.ARV 0x5, 0x200 ;  /* 0x0148000000007b1d */ /* 0x000fec0000002000 */
.L_x_633:
[----:B------:R-:W-:Y:S02]  /*19100*/  ULDC UR4, c[0x0][0xc3c] ;  /* 0x00030f0000047ab9 */ /* 0x000fe40000000800 */
[----:B----4-:R-:W-:-:S13]  /*19110*/  ISETP.GE.AND P0, PT, R27, UR4, PT ;  /* 0x000000041b007c0c */ /* 0x010fda000bf06270 */
[----:B------:R-:W-:Y:S05]  /*19120*/  @!P0 BRA `(.L_x_643) ;  /* 0xffffff98007c8947 */ /* 0x000fea000383ffff */
[----:B------:R-:W-:Y:S05]  /*19130*/  BSYNC B7 ;  /* 0x0000000000077941 */ /* 0x000fea0003800000 */
.L_x_531:
[----:B0--3--:R-:W3:Y:S01]  /*19140*/  LDL.LU R0, [R1+0x5c] ;  /* 0x00005c0001007983 */ /* 0x009ee20000300800 */
[----:B------:R-:W-:Y:S01]  /*19150*/  BSSY B0, `(.L_x_644) ;  /* 0x000000b000007945 */ /* 0x000fe20003800000 */
[----:B------:R-:W0:Y:S01]  /*19160*/  S2R R5, SR_CgaCtaId ;  /* 0x0000000000057919 */ /* 0x000e220000008800 */
[----:B---3--:R-:W-:-:S05]  /*19170*/  VIADD R0, R0, 0x1 ;  /* 0x0000000100007836 */ /* 0x008fca0000000000 */
[----:B------:R-:W-:-:S04]  /*19180*/  LEA.HI R2, R0, R0, RZ, 0x1 ;  /* 0x0000000000027211 */ /* 0x000fc800078f08ff */
[----:B------:R-:W-:Y:S02]  /*19190*/  LOP3.LUT R3, R2, 0xfffffffe, RZ, 0xc0, !PT ;  /* 0xfffffffe02037812 */ /* 0x000fe400078ec0ff */
[----:B------:R-:W-:Y:S02]  /*191a0*/  MOV R2, 0x400 ;  /* 0x0000040000027802 */ /* 0x000fe40000000f00 */
[----:B------:R-:W-:Y:S02]  /*191b0*/  IADD3 R0, R0, -R3, RZ ;  /* 0x8000000300007210 */ /* 0x000fe40007ffe0ff */
[----:B0-----:R-:W-:Y:S02]  /*191c0*/  LEA R5, R5, R2, 0x18 ;  /* 0x0000000205057211 */ /* 0x001fe400078ec0ff */
[----:B------:R-:W-:-:S04]  /*191d0*/  SHF.L.U32 R0, R0, 0x1f, RZ ;  /* 0x0000001f00007819 */ /* 0x000fc800000006ff */
[----:B------:R-:W0:Y:S02]  /*191e0*/  SYNCS.PHASECHK.TRANS64.TRYWAIT P0, [R5+URZ+0x13220], R0 ;  /* 0x01322000050075a7 */ /* 0x000e24000800017f */
[----:B0-----:R-:W-:Y:S05]  /*191f0*/  @!P0 BRA `(.L_x_645) ;  /* 0x0000003c00d08947 */ /* 0x001fea0003800000 */
.L_x_798:
[----:B------:R-:W-:Y:S05]  /*19200*/  BSYNC B0 ;  /* 0x0000000000007941 */ /* 0x000fea0003800000 */
.L_x_644:
[----:B------:R-:W-:-:S03]  /*19210*/  UMOV UR4, 0xffffffff ;  /* 0xffffffff00047882 */ /* 0x000fc60000000000 */
[----:B------:R-:W-:Y:S05]  /*19220*/  BRA.DIV UR4, `(.L_x_646) ;  /* 0x0000003e04d87947 */ /* 0x000fea000b800000 */
[----:B0-----:R-:W0:Y:S02]  /*19230*/  S2R R0, SR_TID.X ;  /* 0x0000000000007919 */ /* 0x001e240000002100 */
[----:B0-----:R-:W-:-:S04]  /*19240*/  SHF.R.U32.HI R0, RZ, 0x5, R0 ;  /* 0x00000005ff007819 */ /* 0x001fc80000011600 */
[----:B------:R-:W-:-:S05]  /*19250*/  LOP3.LUT R0, R0, 0x3, RZ, 0xc0, !PT ;  /* 0x0000000300007812 */ /* 0x000fca00078ec0ff */
[----:B------:R0:W3:Y:S02]  /*19260*/  SHFL.IDX PT, R14, R0, RZ, 0x1f ;  /* 0x00001fff000e7589 */ /* 0x0000e400000e0000 */
.L_x_801:
[----:B---3--:R-:W-:-:S13]  /*19270*/  ISETP.NE.AND P0, PT, R14, RZ, PT ;  /* 0x000000ff0e00720c */ /* 0x008fda0003f05270 */
[----:B------:R-:W-:Y:S05]  /*19280*/  @P0 BRA `(.L_x_415) ;  /* 0x0000000000b00947 */ /* 0x000fea0003800000 */
[----:B------:R-:W-:-:S03]  /*19290*/  UMOV UR4, 0xffffffff ;  /* 0xffffffff00047882 */ /* 0x000fc60000000000 */
[----:B------:R-:W-:Y:S05]  /*192a0*/  BRA.DIV UR4, `(.L_x_647) ;  /* 0x0000003e04ec7947 */ /* 0x000fea000b800000 */
[----:B------:R-:W-:-:S13]  /*192b0*/  ELECT P6, URZ, PT ;  /* 0x00000000003f782f */ /* 0x000fda00038c0000 */
.L_x_804:
[----:B------:R-:W-:Y:S05]  /*192c0*/  @!P6 BRA `(.L_x_415) ;  /* 0x0000000000a0e947 */ /* 0x000fea0003800000 */
[----:B0-----:R-:W3:Y:S02]  /*192d0*/  LDL.LU R0, [R1+0x2c] ;  /* 0x00002c0001007983 */ /* 0x001ee40000300800 */
[----:B---3--:R-:W-:-:S04]  /*192e0*/  LOP3.LUT R0, R0, 0x2, RZ, 0xfc, !PT ;  /* 0x0000000200007812 */ /* 0x008fc800078efcff */
[----:B------:R-:W-:-:S13]  /*192f0*/  ISETP.NE.AND P0, PT, R0, 0x3, PT ;  /* 0x000000030000780c */ /* 0x000fda0003f05270 */
[----:B------:R-:W-:Y:S05]  /*19300*/  @!P0 BRA `(.L_x_648) ;  /* 0x0000000000048947 */ /* 0x000fea0003800000 */
[----:B------:R-:W-:Y:S01]  /*19310*/  BPT.TRAP 0x1 ;  /* 0x000000040000795c */ /* 0x000fe20000300000 */
.L_x_648:
[----:B------:R-:W3:Y:S01]  /*19320*/  LDL R0, [R1+0xc] ;  /* 0x00000c0001007983 */ /* 0x000ee20000100800 */
[C---:B------:R-:W-:Y:S02]  /*19330*/  IMAD R3, R29.reuse, 0x8, R5 ;  /* 0x000000081d037824 */ /* 0x040fe400078e0205 */
[----:B------:R-:W-:-:S05]  /*19340*/  VIADD R29, R29, 0x1 ;  /* 0x000000011d1d7836 */ /* 0x000fca0000000000 */
[----:B------:R-:W-:Y:S02]  /*19350*/  ISETP.NE.AND P2, PT, R29, 0x2, PT ;  /* 0x000000021d00780c */ /* 0x000fe40003f45270 */
[----:B---3--:R-:W-:Y:S02]  /*19360*/  SHF.L.U32 R2, R0, 0x1f, RZ ;  /* 0x0000001f00027819 */ /* 0x008fe400000006ff */
[----:B------:R-:W-:Y:S02]  /*19370*/  SEL R0, RZ, 0x1, P2 ;  /* 0x00000001ff007807 */ /* 0x000fe40001000000 */
[----:B------:R-:W0:Y:S02]  /*19380*/  SYNCS.PHASECHK.TRANS64.TRYWAIT P1, [R3+URZ+0x13240], R2 ;  /* 0x01324002030075a7 */ /* 0x000e24000802017f */
[----:B0-----:R-:W-:Y:S05]  /*19390*/  @!P1 BRA `(.L_x_649) ;  /* 0x0000003c00d09947 */ /* 0x001fea0003800000 */
.L_x_805:
[----:B-1----:R-:W3:Y:S01]  /*193a0*/  LDL.LU R4, [R1+0xc] ;  /* 0x00000c0001047983 */ /* 0x002ee20000300800 */
[----:B------:R-:W-:Y:S02]  /*193b0*/  SEL R29, R29, RZ, P2 ;  /* 0x000000ff1d1d7207 */ /* 0x000fe40001000000 */
[----:B---3--:R-:W-:Y:S01]  /*193c0*/  LOP3.LUT R0, R4, R0, RZ, 0x3c, !PT ;  /* 0x0000000004007212 */ /* 0x008fe200078e3cff */
[----:B------:R-:W-:Y:S06]  /*193d0*/  @!P0 BRA `(.L_x_650) ;  /* 0x0000000000048947 */ /* 0x000fec0003800000 */
[----:B------:R-:W-:Y:S01]  /*193e0*/  BPT.TRAP 0x1 ;  /* 0x000000040000795c */ /* 0x000fe20000300000 */
.L_x_650:
[----:B------:R-:W-:Y:S01]  /*193f0*/  IMAD R29, R29, 0x8, R5 ;  /* 0x000000081d1d7824 */ /* 0x000fe200078e0205 */
[----:B------:R-:W-:-:S04]  /*19400*/  SHF.L.U32 R0, R0, 0x1f, RZ ;  /* 0x0000001f00007819 */ /* 0x000fc800000006ff */
[----:B------:R-:W1:Y:S02]  /*19410*/  SYNCS.PHASECHK.TRANS64.TRYWAIT P1, [R29+URZ+0x13240], R0 ;  /* 0x013240001d0075a7 */ /* 0x000e64000802017f */
[----:B-1----:R-:W-:Y:S05]  /*19420*/  @!P1 BRA `(.L_x_651) ;  /* 0x0000003c00c09947 */ /* 0x002fea0003800000 */
.L_x_806:
[----:B------:R-:W-:Y:S05]  /*19430*/  @!P0 BRA `(.L_x_652) ;  /* 0x0000000000048947 */ /* 0x000fea0003800000 */
[----:B------:R-:W-:Y:S01]  /*19440*/  BPT.TRAP 0x1 ;  /* 0x000000040000795c */ /* 0x000fe20000300000 */
.L_x_652:
[----:B------:R-:W3:Y:S02]  /*19450*/  SYNCS.PHASECHK.TRANS64.TRYWAIT P1, [R3+URZ+0x13260], R2 ;  /* 0x01326002030075a7 */ /* 0x000ee4000802017f */
[----:B---3--:R-:W-:Y:S05]  /*19460*/  @!P1 BRA `(.L_x_653) ;  /* 0x0000003c00c49947 */ /* 0x008fea0003800000 */
.L_x_807:
[----:B------:R-:W-:Y:S05]  /*19470*/  @!P0 BRA `(.L_x_654) ;  /* 0x0000000000048947 */ /* 0x000fea0003800000 */
[----:B------:R-:W-:Y:S01]  /*19480*/  BPT.TRAP 0x1 ;  /* 0x000000040000795c */ /* 0x000fe20000300000 */
.L_x_654:
[----:B------:R-:W4:Y:S02]  /*19490*/  SYNCS.PHASECHK.TRANS64.TRYWAIT P1, [R29+URZ+0x13260], R0 ;  /* 0x013260001d0075a7 */ /* 0x000f24000802017f */
[----:B----4-:R-:W-:Y:S05]  /*194a0*/  @!P1 BRA `(.L_x_655) ;  /* 0x0000003c00c89947 */ /* 0x010fea0003800000 */
.L_x_808:
[----:B------:R-:W-:Y:S05]  /*194b0*/  @!P0 BRA `(.L_x_656) ;  /* 0x0000000000048947 */ /* 0x000fea0003800000 */
[----:B------:R-:W-:Y:S01]  /*194c0*/  BPT.TRAP 0x1 ;  /* 0x000000040000795c */ /* 0x000fe20000300000 */
.L_x_656:
[----:B------:R-:W0:Y:S02]  /*194d0*/  SYNCS.PHASECHK.TRANS64.TRYWAIT P1, [R3+URZ+0x13280], R2 ;  /* 0x01328002030075a7 */ /* 0x000e24000802017f */
[----:B0-----:R-:W-:Y:S05]  /*194e0*/  @!P1 BRA `(.L_x_657) ;  /* 0x0000003c00cc9947 */ /* 0x001fea0003800000 */
.L_x_809:
[----:B------:R-:W-:Y:S05]  /*194f0*/  @!P0 BRA `(.L_x_658) ;  /* 0x0000000000048947 */ /* 0x000fea0003800000 */
[----:B------:R-:W-:Y:S01]  /*19500*/  BPT.TRAP 0x1 ;  /* 0x000000040000795c */ /* 0x000fe20000300000 */
.L_x_658:
[----:B------:R0:W0:Y:S02]  /*19510*/  SYNCS.PHASECHK.TRANS64.TRYWAIT P0, [R29+URZ+0x13280], R0 ;  /* 0x013280001d0075a7 */ /* 0x000024000800017f */
[----:B0-----:R-:W-:Y:S05]  /*19520*/  @!P0 NANOSLEEP.SYNCS 0x989680 ;  /* 0x009896800000895d */ /* 0x001fea0003900000 */
[----:B------:R-:W0:Y:S02]  /*19530*/  @!P0 SYNCS.PHASECHK.TRANS64 P0, [R29+URZ+0x13280], R0 ;  /* 0x013280001d0085a7 */ /* 0x000e24000800007f */
[----:B0-----:R-:W-:Y:S05]  /*19540*/  @!P0 BRA `(.L_x_658) ;  /* 0xfffffffc00f08947 */ /* 0x001fea000383ffff */
.L_x_415:
[----:B------:R-:W-:Y:S05]  /*19550*/  BSYNC B8 ;  /* 0x0000000000087941 */ /* 0x000fea0003800000 */
.L_x_412:
[----:B------:R-:W-:Y:S05]  /*19560*/  EXIT ;  /* 0x000000000000794d */ /* 0x000fea0003800000 */
.L_x_433:
[----:B0-----:R0:W1:Y:S02]  /*19570*/  SYNCS.PHASECHK.TRANS64.TRYWAIT P5, [R67+URZ+0x13290], R68 ;  /* 0x01329044430075a7 */ /* 0x00106400080a017f */
[----:B-1----:R-:W-:Y:S05]  /*19580*/  @!P5 NANOSLEEP.SYNCS 0x989680 ;  /* 0x009896800000d95d */ /* 0x002fea0003900000 */
[----:B------:R-:W1:Y:S02]  /*19590*/  @!P5 SYNCS.PHASECHK.TRANS64 P5, [R67+URZ+0x13290], R68 ;  /* 0x013290444300d5a7 */ /* 0x000e6400080a007f */
[----:B-1----:R-:W-:Y:S05]  /*195a0*/  @!P5 BRA `(.L_x_433) ;  /* 0xfffffffc00f0d947 */ /* 0x002fea000383ffff */
[----:B------:R-:W-:Y:S05]  /*195b0*/  BRA `(.L_x_659) ;  /* 0xfffffe9000f87947 */ /* 0x000fea000383ffff */
.L_x_434:
[----:B------:R-:W-:Y:S01]  /*195c0*/  BSSY B1, `(.L_x_660) ;  /* 0x0000007000017945 */ /* 0x000fe20003800000 */
[----:B------:R-:W-:Y:S01]  /*195d0*/  IMAD.MOV.U32 R12, RZ, RZ, RZ ;  /* 0x000000ffff0c7224 */ /* 0x000fe200078e00ff */
[----:B------:R-:W-:Y:S01]  /*195e0*/  MOV R15, 0xffffffff ;  /* 0xffffffff000f7802 */ /* 0x000fe20000000f00 */
[----:B------:R-:W-:-:S07]  /*195f0*/  IMAD.MOV.U32 R11, RZ, RZ, 0x1e1f ;  /* 0x00001e1fff0b7424 */ /* 0x000fce00078e00ff */
[----:B0-----:R-:W-:Y:S05]  /*19600*/  WARPSYNC.COLLECTIVE R15, `(.L_x_661) ;  /* 0x000000000f087348 */ /* 0x001fea0003c00000 */
[----:B------:R1:W2:Y:S02]  /*19610*/  SHFL.IDX P6, R14, R13, R12, R11 ;  /* 0x0000000c0d0e7389 */ /* 0x0002a400000c000b */
[----:B012---:R-:W-:Y:S01]  /*19620*/  ENDCOLLECTIVE ;  /* 0x000000000000791b */ /* 0x007fe20003800000 */
.L_x_661:
[----:B------:R-:W-:Y:S05]  /*19630*/  BSYNC B1 ;  /* 0x0000000000017941 */ /* 0x000fea0003800000 */
.L_x_660:
[----:B------:R-:W-:Y:S02]  /*19640*/  IMAD.MOV.U32 R13, RZ, RZ, R72 ;  /* 0x000000ffff0d7224 */ /* 0x000fe400078e0048 */
[----:B------:R-:W-:Y:S02]  /*19650*/  IMAD.MOV.U32 R12, RZ, RZ, RZ ;  /* 0x000000ffff0c7224 */ /* 0x000fe400078e00ff */
[----:B------:R-:W-:Y:S02]  /*19660*/  IMAD.MOV.U32 R11, RZ, RZ, 0x1e1f ;  /* 0x00001e1fff0b7424 */ /* 0x000fe400078e00ff */
[----:B------:R-:W-:Y:S02]  /*19670*/  IMAD.MOV.U32 R15, RZ, RZ, -0x1 ;  /* 0xffffffffff0f7424 */ /* 0x000fe400078e00ff */
[----:B------:R-:W-:-:S07]  /*19680*/  IMAD.MOV.U32 R71, RZ, RZ, R14 ;  /* 0x000000ffff477224 */ /* 0x000fce00078e000e */
[----:B------:R-:W-:Y:S05]  /*19690*/  WARPSYNC.COLLECTIVE R15, `(.L_x_662) ;  /* 0x000000000f087348 */ /* 0x000fea0003c00000 */
[----:B------:R0:W1:Y:S02]  /*196a0*/  SHFL.IDX P6, R14, R13, R12, R11 ;  /* 0x0000000c0d0e7389 */ /* 0x00006400000c000b */
[----:B01----:R-:W-:Y:S01]  /*196b0*/  ENDCOLLECTIVE ;  /* 0x000000000000791b */ /* 0x003fe20003800000 */
.L_x_662:
[----:B------:R-:W-:Y:S05]  /*196c0*/  BRA `(.L_x_663) ;  /* 0xfffffe9000c87947 */ /* 0x000fea000383ffff */
.L_x_444:
[----:B0-----:R0:W1:Y:S02]  /*196d0*/  SYNCS.PHASECHK.TRANS64.TRYWAIT P6, [R67+URZ+0x13290], R68 ;  /* 0x01329044430075a7 */ /* 0x00106400080c017f */
[----:B-1----:R-:W-:Y:S05]  /*196e0*/  @!P6 NANOSLEEP.SYNCS 0x989680 ;  /* 0x009896800000e95d */ /* 0x002fea0003900000 */
[----:B------:R-:W1:Y:S02]  /*196f0*/  @!P6 SYNCS.PHASECHK.TRANS64 P6, [R67+URZ+0x13290], R68 ;  /* 0x013290444300e5a7 */ /* 0x000e6400080c007f */
[----:B-1----:R-:W-:Y:S05]  /*19700*/  @!P6 BRA `(.L_x_444) ;  /* 0xfffffffc00f0e947 */ /* 0x002fea000383ffff */
[----:B------:R-:W-:Y:S05]  /*19710*/  BRA `(.L_x_664) ;  /* 0xfffffea400007947 */ /* 0x000fea000383ffff */
.L_x_445:
[----:B------:R-:W-:Y:S01]  /*19720*/  BSSY B1, `(.L_x_665) ;  /* 0x0000007000017945 */ /* 0x000fe20003800000 */
[----:B------:R-:W-:Y:S01]  /*19730*/  MOV R12, RZ ;  /* 0x000000ff000c7202 */ /* 0x000fe20000000f00 */
[----:B------:R-:W-:Y:S02]  /*19740*/  IMAD.MOV.U32 R11, RZ, RZ, 0x1e1f ;  /* 0x00001e1fff0b7424 */ /* 0x000fe400078e00ff */
[----:B------:R-:W-:-:S07]  /*19750*/  IMAD.MOV.U32 R15, RZ, RZ, -0x1 ;  /* 0xffffffffff0f7424 */ /* 0x000fce00078e00ff */
[----:B0-----:R-:W-:Y:S05]  /*19760*/  WARPSYNC.COLLECTIVE R15, `(.L_x_666) ;  /* 0x000000000f087348 */ /* 0x001fea0003c00000 */
[----:B------:R1:W2:Y:S02]  /*19770*/  SHFL.IDX P6, R14, R13, R12, R11 ;  /* 0x0000000c0d0e7389 */ /* 0x0002a400000c000b */
[----:B012---:R-:W-:Y:S01]  /*19780*/  ENDCOLLECTIVE ;  /* 0x000000000000791b */ /* 0x007fe20003800000 */
.L_x_666:
[----:B------:R-:W-:Y:S05]  /*19790*/  BSYNC B1 ;  /* 0x0000000000017941 */ /* 0x000fea0003800000 */
.L_x_665:
[----:B------:R-:W-:Y:S01]  /*197a0*/  IMAD.MOV.U32 R13, RZ, RZ, R72 ;  /* 0x000000ffff0d7224 */ /* 0x000fe200078e0048 */
[----:B------:R-:W-:Y:S01]  /*197b0*/  MOV R11, 0x1e1f ;  /* 0x00001e1f000b7802 */ /* 0x000fe20000000f00 */
[----:B------:R-:W-:Y:S02]  /*197c0*/  IMAD.MOV.U32 R12, RZ, RZ, RZ ;  /* 0x000000ffff0c7224 */ /* 0x000fe400078e00ff */
[----:B------:R-:W-:Y:S02]  /*197d0*/  IMAD.MOV.U32 R15, RZ, RZ, -0x1 ;  /* 0xffffffffff0f7424 */ /* 0x000fe400078e00ff */
[----:B------:R-:W-:-:S07]  /*197e0*/  IMAD.MOV.U32 R70, RZ, RZ, R14 ;  /* 0x000000ffff467224 */ /* 0x000fce00078e000e */
[----:B------:R-:W-:Y:S05]  /*197f0*/  WARPSYNC.COLLECTIVE R15, `(.L_x_667) ;  /* 0x000000000f087348 */ /* 0x000fea0003c00000 */
[----:B------:R0:W1:Y:S02]  /*19800*/  SHFL.IDX P6, R14, R13, R12, R11 ;  /* 0x0000000c0d0e7389 */ /* 0x00006400000c000b */
[----:B01----:R-:W-:Y:S01]  /*19810*/  ENDCOLLECTIVE ;  /* 0x000000000000791b */ /* 0x003fe20003800000 */
.L_x_667:
[----:B------:R-:W-:Y:S01]  /*19820*/  IMAD.MOV.U32 R72, RZ, RZ, R14 ;  /* 0x000000ffff487224 */ /* 0x000fe200078e000e */
[----:B------:R-:W-:Y:S06]  /*19830*/  BRA `(.L_x_668) ;  /* 0xfffffea000cc7947 */ /* 0x000fec000383ffff */
.L_x_450:
[----:B0-----:R0:W1:Y:S02]  /*19840*/  SYNCS.PHASECHK.TRANS64.TRYWAIT P3, [R67+URZ+0x13290], R68 ;  /* 0x01329044430075a7 */ /* 0x001064000806017f */
[----:B-1----:R-:W-:Y:S05]  /*19850*/  @!P3 NANOSLEEP.SYNCS 0x989680 ;  /* 0x009896800000b95d */ /* 0x002fea0003900000 */
[----:B------:R-:W1:Y:S02]  /*19860*/  @!P3 SYNCS.PHASECHK.TRANS64 P3, [R67+URZ+0x13290], R68 ;  /* 0x013290444300b5a7 */ /* 0x000e64000806007f */
[----:B-1----:R-:W-:Y:S05]  /*19870*/  @!P3 BRA `(.L_x_450) ;  /* 0xfffffffc00f0b947 */ /* 0x002fea000383ffff */
[----:B------:R-:W-:Y:S05]  /*19880*/  BRA `(.L_x_669) ;  /* 0xfffffeb000a47947 */ /* 0x000fea000383ffff */
.L_x_451:
[----:B------:R-:W-:Y:S01]  /*19890*/  BSSY B1, `(.L_x_670) ;  /* 0x0000007000017945 */ /* 0x000fe20003800000 */
[----:B------:R-:W-:Y:S02]  /*198a0*/  IMAD.MOV.U32 R12, RZ, RZ, RZ ;  /* 0x000000ffff0c7224 */ /* 0x000fe400078e00ff */
[----:B------:R-:W-:Y:S02]  /*198b0*/  IMAD.MOV.U32 R11, RZ, RZ, 0x1e1f ;  /* 0x00001e1fff0b7424 */ /* 0x000fe400078e00ff */
[----:B------:R-:W-:-:S07]  /*198c0*/  IMAD.MOV.U32 R15, RZ, RZ, -0x1 ;  /* 0xffffffffff0f7424 */ /* 0x000fce00078e00ff */
[----:B0-----:R-:W-:Y:S05]  /*198d0*/  WARPSYNC.COLLECTIVE R15, `(.L_x_671) ;  /* 0x000000000f087348 */ /* 0x001fea0003c00000 */
[----:B------:R1:W2:Y:S02]  /*198e0*/  SHFL.IDX P6, R14, R13, R12, R11 ;  /* 0x0000000c0d0e7389 */ /* 0x0002a400000c000b */
[----:B012---:R-:W-:Y:S01]  /*198f0*/  ENDCOLLECTIVE ;  /* 0x000000000000791b */ /* 0x007fe20003800000 */
.L_x_671:
[----:B------:R-:W-:Y:S05]  /*19900*/  BSYNC B1 ;  /* 0x0000000000017941 */ /* 0x000fea0003800000 */
.L_x_670:
[----:B------:R-:W-:Y:S01]  /*19910*/  IMAD.MOV.U32 R13, RZ, RZ, R4 ;  /* 0x000000ffff0d7224 */ /* 0x000fe200078e0004 */
[----:B------:R-:W-:Y:S01]  /*19920*/  MOV R5, R14 ;  /* 0x0000000e00057202 */ /* 0x000fe20000000f00 */
[----:B------:R-:W-:Y:S02]  /*19930*/  IMAD.MOV.U32 R12, RZ, RZ, RZ ;  /* 0x000000ffff0c7224 */ /* 0x000fe400078e00ff */
[----:B------:R-:W-:Y:S02]  /*19940*/  IMAD.MOV.U32 R11, RZ, RZ, 0x1e1f ;  /* 0x00001e1fff0b7424 */ /* 0x000fe400078e00ff */
[----:B------:R-:W-:-:S07]  /*19950*/  IMAD.MOV.U32 R15, RZ, RZ, -0x1 ;  /* 0xffffffffff0f7424 */ /* 0x000fce00078e00ff */
[----:B------:R-:W-:Y:S05]  /*19960*/  WARPSYNC.COLLECTIVE R15, `(.L_x_672) ;  /* 0x000000000f087348 */ /* 0x000fea0003c00000 */
[----:B------:R0:W1:Y:S02]  /*19970*/  SHFL.IDX P6, R14, R13, R12, R11 ;  /* 0x0000000c0d0e7389 */ /* 0x00006400000c000b */
[----:B01----:R-:W-:Y:S01]  /*19980*/  ENDCOLLECTIVE ;  /* 0x000000000000791b */ /* 0x003fe20003800000 */
.L_x_672:
[----:B------:R-:W-:Y:S05]  /*19990*/  BRA `(.L_x_673) ;  /* 0xfffffeb000d47947 */ /* 0x000fea000383ffff */
.L_x_455:
[----:B-1----:R1:W4:Y:S02]  /*199a0*/  SYNCS.PHASECHK.TRANS64.TRYWAIT P4, [R67+URZ+0x132b0], R68 ;  /* 0x0132b044430075a7 */ /* 0x002324000808017f */
[----:B----4-:R-:W-:Y:S05]  /*199b0*/  @!P4 NANOSLEEP.SYNCS 0x989680 ;  /* 0x009896800000c95d */ /* 0x010fea0003900000 */
[----:B------:R-:W4:Y:S02]  /*199c0*/  @!P4 SYNCS.PHASECHK.TRANS64 P4, [R67+URZ+0x132b0], R68 ;  /* 0x0132b0444300c5a7 */ /* 0x000f24000808007f */
[----:B----4-:R-:W-:Y:S05]  /*199d0*/  @!P4 BRA `(.L_x_455) ;  /* 0xfffffffc00f0c947 */ /* 0x010fea000383ffff */
[----:B------:R-:W-:Y:S05]  /*199e0*/  BRA `(.L_x_674) ;  /* 0xfffffeb400487947 */ /* 0x000fea000383ffff */
.L_x_475:
        /* <DEDUP_REMOVED lines=8> */
.L_x_676:
[----:B------:R-:W-:Y:S05]  /*19a70*/  BSYNC B1 ;  /* 0x0000000000017941 */ /* 0x000fea0003800000 */
.L_x_675:
        /* <DEDUP_REMOVED lines=8> */
.L_x_677:
[----:B------:R-:W-:Y:S02]  /*19b00*/  IMAD.MOV.U32 R13, RZ, RZ, R31 ;  /* 0x000000ffff0d7224 */ /* 0x000fe400078e001f */
[----:B------:R-:W-:-:S07]  /*19b10*/  IMAD.MOV.U32 R29, RZ, RZ, R14 ;  /* 0x000000ffff1d7224 */ /* 0x000fce00078e000e */
[----:B------:R-:W-:Y:S05]  /*19b20*/  WARPSYNC.COLLECTIVE R15, `(.L_x_678) ;  /* 0x000000000f087348 */ /* 0x000fea0003c00000 */
[----:B------:R0:W1:Y:S02]  /*19b30*/  SHFL.IDX P6, R14, R13, R12, R11 ;  /* 0x0000000c0d0e7389 */ /* 0x00006400000c000b */
[----:B01----:R-:W-:Y:S01]  /*19b40*/  ENDCOLLECTIVE ;  /* 0x000000000000791b */ /* 0x003fe20003800000 */
.L_x_678:
[----:B------:R-:W-:Y:S02]  /*19b50*/  IMAD.MOV.U32 R13, RZ, RZ, R32 ;  /* 0x000000ffff0d7224 */ /* 0x000fe400078e0020 */
[----:B------:R-:W-:-:S07]  /*19b60*/  IMAD.MOV.U32 R3, RZ, RZ, R14 ;  /* 0x000000ffff037224 */ /* 0x000fce00078e000e */
[----:B------:R-:W-:Y:S05]  /*19b70*/  WARPSYNC.COLLECTIVE R15, `(.L_x_679) ;  /* 0x000000000f087348 */ /* 0x000fea0003c00000 */
[----:B------:R0:W1:Y:S02]  /*19b80*/  SHFL.IDX P6, R14, R13, R12, R11 ;  /* 0x0000000c0d0e7389 */ /* 0x00006400000c000b */
[----:B01----:R-:W-:Y:S01]  /*19b90*/  ENDCOLLECTIVE ;  /* 0x000000000000791b */ /* 0x003fe20003800000 */
.L_x_679:
[----:B------:R-:W-:Y:S05]  /*19ba0*/  BRA `(.L_x_680) ;  /* 0xfffffec000ec7947 */ /* 0x000fea000383ffff */
.L_x_479:
[----:B-1----:R1:W3:Y:S02]  /*19bb0*/  SYNCS.PHASECHK.TRANS64.TRYWAIT P0, [R18+URZ+0x13200], R27 ;  /* 0x0132001b120075a7 */ /* 0x0022e4000800017f */
[----:B---3--:R-:W-:Y:S05]  /*19bc0*/  @!P0 NANOSLEEP.SYNCS 0x989680 ;  /* 0x009896800000895d */ /* 0x008fea0003900000 */
[----:B------:R-:W3:Y:S02]  /*19bd0*/  @!P0 SYNCS.PHASECHK.TRANS64 P0, [R18+URZ+0x13200], R27 ;  /* 0x0132001b120085a7 */ /* 0x000ee4000800007f */
[----:B---3--:R-:W-:Y:S05]  /*19be0*/  @!P0 BRA `(.L_x_479) ;  /* 0xfffffffc00f08947 */ /* 0x008fea000383ffff */
[----:B------:R-:W-:Y:S05]  /*19bf0*/  BRA `(.L_x_681) ;  /* 0xfffffec4007c7947 */ /* 0x000fea000383ffff */
.L_x_483:
[----:B------:R-:W-:Y:S01]  /*19c00*/  BSSY B1, `(.L_x_682) ;  /* 0x0000008000017945 */ /* 0x000fe20003800000 */
[----:B------:R-:W-:Y:S01]  /*19c10*/  MOV R13, R30 ;  /* 0x0000001e000d7202 */ /* 0x000fe20000000f00 */
[----:B------:R-:W-:Y:S02]  /*19c20*/  IMAD.MOV.U32 R12, RZ, RZ, RZ ;  /* 0x000000ffff0c7224 */ /* 0x000fe400078e00ff */
[----:B------:R-:W-:Y:S02]  /*19c30*/  IMAD.MOV.U32 R11, RZ, RZ, 0x1e1f ;  /* 0x00001e1fff0b7424 */ /* 0x000fe400078e00ff */
[----:B------:R-:W-:-:S07]  /*19c40*/  IMAD.MOV.U32 R15, RZ, RZ, -0x1 ;  /* 0xffffffffff0f7424 */ /* 0x000fce00078e00ff */
[----:B------:R-:W-:Y:S05]  /*19c50*/  WARPSYNC.COLLECTIVE R15, `(.L_x_683) ;  /* 0x000000000f087348 */ /* 0x000fea0003c00000 */
[----:B------:R0:W1:Y:S02]  /*19c60*/  SHFL.IDX P6, R14, R13, R12, R11 ;  /* 0x0000000c0d0e7389 */ /* 0x00006400000c000b */
[----:B01----:R-:W-:Y:S01]  /*19c70*/  ENDCOLLECTIVE ;  /* 0x000000000000791b */ /* 0x003fe20003800000 */
.L_x_683:
[----:B------:R-:W-:Y:S05]  /*19c80*/  BSYNC B1 ;  /* 0x0000000000017941 */ /* 0x000fea0003800000 */
.L_x_682:
        /* <DEDUP_REMOVED lines=8> */
.L_x_684:
[----:B------:R-:W-:Y:S02]  /*19d10*/  IMAD.MOV.U32 R13, RZ, RZ, R31 ;  /* 0x000000ffff0d7224 */ /* 0x000fe400078e001f */
[----:B------:R-:W-:-:S07]  /*19d20*/  IMAD.MOV.U32 R29, RZ, RZ, R14 ;  /* 0x000000ffff1d7224 */ /* 0x000fce00078e000e */
[----:B------:R-:W-:Y:S05]  /*19d30*/  WARPSYNC.COLLECTIVE R15, `(.L_x_685) ;  /* 0x000000000f087348 */ /* 0x000fea0003c00000 */
[----:B------:R0:W1:Y:S02]  /*19d40*/  SHFL.IDX P6, R14, R13, R12, R11 ;  /* 0x0000000c0d0e7389 */ /* 0x00006400000c000b */
[----:B01----:R-:W-:Y:S01]  /*19d50*/  ENDCOLLECTIVE ;  /* 0x000000000000791b */ /* 0x003fe20003800000 */
.L_x_685:
[----:B------:R-:W-:Y:S01]  /*19d60*/  MOV R13, R32 ;  /* 0x00000020000d7202 */ /* 0x000fe20000000f00 */
[----:B------:R-:W-:-:S07]  /*19d70*/  IMAD.MOV.U32 R21, RZ, RZ, R14 ;  /* 0x000000ffff157224 */ /* 0x000fce00078e000e */
[----:B------:R-:W-:Y:S05]  /*19d80*/  WARPSYNC.COLLECTIVE R15, `(.L_x_686) ;  /* 0x000000000f087348 */ /* 0x000fea0003c00000 */
[----:B------:R0:W1:Y:S02]  /*19d90*/  SHFL.IDX P6, R14, R13, R12, R11 ;  /* 0x0000000c0d0e7389 */ /* 0x00006400000c000b */
[----:B01----:R-:W-:Y:S01]  /*19da0*/  ENDCOLLECTIVE ;  /* 0x000000000000791b */ /* 0x003fe20003800000 */
.L_x_686:
[----:B------:R-:W-:Y:S05]  /*19db0*/  BRA `(.L_x_687) ;  /* 0xfffffed4002c7947 */ /* 0x000fea000383ffff */
.L_x_487:
[----:B-1----:R1:W3:Y:S02]  /*19dc0*/  SYNCS.PHASECHK.TRANS64.TRYWAIT P1, [R18+URZ+0x13200], R27 ;  /* 0x0132001b120075a7 */ /* 0x0022e4000802017f */
[----:B---3--:R-:W-:Y:S05]  /*19dd0*/  @!P1 NANOSLEEP.SYNCS 0x989680 ;  /* 0x009896800000995d */ /* 0x008fea0003900000 */
[----:B------:R-:W3:Y:S02]  /*19de0*/  @!P1 SYNCS.PHASECHK.TRANS64 P1, [R18+URZ+0x13200], R27 ;  /* 0x0132001b120095a7 */ /* 0x000ee4000802007f */
[----:B---3--:R-:W-:Y:S05]  /*19df0*/  @!P1 BRA `(.L_x_487) ;  /* 0xfffffffc00f09947 */ /* 0x008fea000383ffff */
[----:B------:R-:W-:Y:S05]  /*19e00*/  BRA `(.L_x_688) ;  /* 0xfffffed400ac7947 */ /* 0x000fea000383ffff */
.L_x_491:
[----:B-1----:R1:W3:Y:S02]  /*19e10*/  SYNCS.PHASECHK.TRANS64.TRYWAIT P1, [R0+URZ+0x13230], R5 ;  /* 0x01323005000075a7 */ /* 0x0022e4000802017f */
[----:B---3--:R-:W-:Y:S05]  /*19e20*/  @!P1 NANOSLEEP.SYNCS 0x989680 ;  /* 0x009896800000995d */ /* 0x008fea0003900000 */
[----:B------:R-:W3:Y:S02]  /*19e30*/  @!P1 SYNCS.PHASECHK.TRANS64 P1, [R0+URZ+0x13230], R5 ;  /* 0x01323005000095a7 */ /* 0x000ee4000802007f */
[----:B---3--:R-:W-:Y:S05]  /*19e40*/  @!P1 BRA `(.L_x_491) ;  /* 0xfffffffc00f09947 */ /* 0x008fea000383ffff */
[----:B------:R-:W-:Y:S05]  /*19e50*/  BRA `(.L_x_490) ;  /* 0xfffffee800007947 */ /* 0x000fea000383ffff */
.L_x_499:
[----:B-1----:R1:W2:Y:S02]  /*19e60*/  SYNCS.PHASECHK.TRANS64.TRYWAIT P1, [R13+URZ+0x13230], R10 ;  /* 0x0132300a0d0075a7 */ /* 0x0022a4000802017f */
[----:B--2---:R-:W-:Y:S05]  /*19e70*/  @!P1 NANOSLEEP.SYNCS 0x989680 ;  /* 0x009896800000995d */ /* 0x004fea0003900000 */
[----:B------:R-:W2:Y:S02]  /*19e80*/  @!P1 SYNCS.PHASECHK.TRANS64 P1, [R13+URZ+0x13230], R10 ;  /* 0x0132300a0d0095a7 */ /* 0x000ea4000802007f */
[----:B--2---:R-:W-:Y:S05]  /*19e90*/  @!P1 BRA `(.L_x_499) ;  /* 0xfffffffc00f09947 */ /* 0x004fea000383ffff */
[----:B------:R-:W-:Y:S05]  /*19ea0*/  BRA `(.L_x_498) ;  /* 0xffffff1c00007947 */ /* 0x000fea000383ffff */
.L_x_504:
[----:B-1----:R1:W2:Y:S02]  /*19eb0*/  SYNCS.PHASECHK.TRANS64.TRYWAIT P1, [R14+URZ+0x13250], R9 ;  /* 0x013250090e0075a7 */ /* 0x0022a4000802017f */
[----:B--2---:R-:W-:Y:S05]  /*19ec0*/  @!P1 NANOSLEEP.SYNCS 0x989680 ;  /* 0x009896800000995d */ /* 0x004fea0003900000 */
[----:B------:R-:W2:Y:S02]  /*19ed0*/  @!P1 SYNCS.PHASECHK.TRANS64 P1, [R14+URZ+0x13250], R9 ;  /* 0x013250090e0095a7 */ /* 0x000ea4000802007f */
[----:B--2---:R-:W-:Y:S05]  /*19ee0*/  @!P1 BRA `(.L_x_504) ;  /* 0xfffffffc00f09947 */ /* 0x004fea000383ffff */
[----:B------:R-:W-:Y:S05]  /*19ef0*/  BRA `(.L_x_503) ;  /* 0xffffff2000707947 */ /* 0x000fea000383ffff */
.L_x_512:
[----:B-1----:R1:W2:Y:S02]  /*19f00*/  SYNCS.PHASECHK.TRANS64.TRYWAIT P1, [R8+URZ+0x13250], R3 ;  /* 0x01325003080075a7 */ /* 0x0022a4000802017f */
[----:B--2---:R-:W-:Y:S05]  /*19f10*/  @!P1 NANOSLEEP.SYNCS 0x989680 ;  /* 0x009896800000995d */ /* 0x004fea0003900000 */
[----:B------:R-:W2:Y:S02]  /*19f20*/  @!P1 SYNCS.PHASECHK.TRANS64 P1, [R8+URZ+0x13250], R3 ;  /* 0x01325003080095a7 */ /* 0x000ea4000802007f */
[----:B--2---:R-:W-:Y:S05]  /*19f30*/  @!P1 BRA `(.L_x_512) ;  /* 0xfffffffc00f09947 */ /* 0x004fea000383ffff */
[----:B------:R-:W-:Y:S05]  /*19f40*/  BRA `(.L_x_511) ;  /* 0xffffff4800807947 */ /* 0x000fea000383ffff */
.L_x_539:
[----:B-1----:R-:W0:Y:S01]  /*19f50*/  S2R R9, SR_TID.X ;  /* 0x0000000000097919 */ /* 0x002e220000002100 */
[----:B------:R-:W-:Y:S01]  /*19f60*/  BSSY B1, `(.L_x_689) ;  /* 0x000000a000017945 */ /* 0x000fe20003800000 */
[----:B------:R-:W-:Y:S02]  /*19f70*/  IMAD.MOV.U32 R12, RZ, RZ, RZ ;  /* 0x000000ffff0c7224 */ /* 0x000fe400078e00ff */
[----:B------:R-:W-:Y:S02]  /*19f80*/  IMAD.MOV.U32 R11, RZ, RZ, 0x1f ;  /* 0x0000001fff0b7424 */ /* 0x000fe400078e00ff */
[----:B------:R-:W-:Y:S01]  /*19f90*/  IMAD.MOV.U32 R15, RZ, RZ, -0x1 ;  /* 0xffffffffff0f7424 */ /* 0x000fe200078e00ff */
[----:B0-----:R-:W-:-:S04]  /*19fa0*/  SHF.R.U32.HI R9, RZ, 0x5, R9 ;  /* 0x00000005ff097819 */ /* 0x001fc80000011609 */
[----:B------:R-:W-:-:S05]  /*19fb0*/  LOP3.LUT R9, R9, 0x3, RZ, 0xc0, !PT ;  /* 0x0000000309097812 */ /* 0x000fca00078ec0ff */
[----:B------:R-:W-:-:S07]  /*19fc0*/  IMAD.MOV.U32 R13, RZ, RZ, R9 ;  /* 0x000000ffff0d7224 */ /* 0x000fce00078e0009 */
[----:B------:R-:W-:Y:S05]  /*19fd0*/  WARPSYNC.COLLECTIVE R15, `(.L_x_690) ;  /* 0x000000000f087348 */ /* 0x000fea0003c00000 */
[----:B------:R0:W1:Y:S02]  /*19fe0*/  SHFL.IDX P6, R14, R13, R12, R11 ;  /* 0x0000000c0d0e7389 */ /* 0x00006400000c000b */
[----:B01----:R-:W-:Y:S01]  /*19ff0*/  ENDCOLLECTIVE ;  /* 0x000000000000791b */ /* 0x003fe20003800000 */
.L_x_690:
[----:B------:R-:W-:Y:S05]  /*1a000*/  BSYNC B1 ;  /* 0x0000000000017941 */ /* 0x000fea0003800000 */
.L_x_689:
[----:B------:R-:W-:Y:S05]  /*1a010*/  BRA `(.L_x_691) ;  /* 0xffffff9400187947 */ /* 0x000fea000383ffff */
.L_x_541:
[----:B------:R-:W-:Y:S01]  /*1a020*/  BSSY B1, `(.L_x_692) ;  /* 0x0000006000017945 */ /* 0x000fe20003800000 */
[----:B------:R-:W-:-:S07]  /*1a030*/  IMAD.MOV.U32 R15, RZ, RZ, -0x1 ;  /* 0xffffffffff0f7424 */ /* 0x000fce00078e00ff */
[----:B01----:R-:W-:Y:S05]  /*1a040*/  WARPSYNC.COLLECTIVE R15, `(.L_x_693) ;  /* 0x000000000f0c7348 */ /* 0x003fea0003c00000 */
[----:B------:R-:W-:Y:S02]  /*1a050*/  ELECT P6, UR62, PT ;  /* 0x00000000003e782f */ /* 0x000fe400038c0000 */
[----:B------:R-:W-:Y:S01]  /*1a060*/  MOV R14, UR62 ;  /* 0x0000003e000e7c02 */ /* 0x000fe20008000f00 */
[----:B01----:R-:W-:Y:S10]  /*1a070*/  ENDCOLLECTIVE ;  /* 0x000000000000791b */ /* 0x003ff40003800000 */
.L_x_693:
[----:B------:R-:W-:Y:S05]  /*1a080*/  BSYNC B1 ;  /* 0x0000000000017941 */ /* 0x000fea0003800000 */
.L_x_692:
[----:B------:R-:W-:Y:S05]  /*1a090*/  BRA `(.L_x_540) ;  /* 0xffffff9400107947 */ /* 0x000fea000383ffff */
.L_x_543:
[----:B0-----:R0:W2:Y:S02]  /*1a0a0*/  SYNCS.PHASECHK.TRANS64.TRYWAIT P0, [R17+URZ+0x13220], R6 ;  /* 0x01322006110075a7 */ /* 0x0010a4000800017f */
[----:B--2---:R-:W-:Y:S05]  /*1a0b0*/  @!P0 NANOSLEEP.SYNCS 0x989680 ;  /* 0x009896800000895d */ /* 0x004fea0003900000 */
[----:B------:R-:W2:Y:S02]  /*1a0c0*/  @!P0 SYNCS.PHASECHK.TRANS64 P0, [R17+URZ+0x13220], R6 ;  /* 0x01322006110085a7 */ /* 0x000ea4000800007f */
[----:B--2---:R-:W-:Y:S05]  /*1a0d0*/  @!P0 BRA `(.L_x_543) ;  /* 0xfffffffc00f08947 */ /* 0x004fea000383ffff */
[----:B------:R-:W-:Y:S05]  /*1a0e0*/  BRA `(.L_x_694) ;  /* 0xffffff9400207947 */ /* 0x000fea000383ffff */
.L_x_547:
[----:B0-----:R0:W1:Y:S02]  /*1a0f0*/  SYNCS.PHASECHK.TRANS64.TRYWAIT P0, [R6+URZ+0x132a0], R10 ;  /* 0x0132a00a060075a7 */ /* 0x001064000800017f */
[----:B-1----:R-:W-:Y:S05]  /*1a100*/  @!P0 NANOSLEEP.SYNCS 0x989680 ;  /* 0x009896800000895d */ /* 0x002fea0003900000 */
[----:B------:R-:W1:Y:S02]  /*1a110*/  @!P0 SYNCS.PHASECHK.TRANS64 P0, [R6+URZ+0x132a0], R10 ;  /* 0x0132a00a060085a7 */ /* 0x000e64000800007f */
[----:B-1----:R-:W-:Y:S05]  /*1a120*/  @!P0 BRA `(.L_x_547) ;  /* 0xfffffffc00f08947 */ /* 0x002fea000383ffff */
[----:B------:R-:W-:Y:S05]  /*1a130*/  BRA `(.L_x_695) ;  /* 0xffffff9400407947 */ /* 0x000fea000383ffff */
.L_x_552:
[----:B-1----:R1:W2:Y:S02]  /*1a140*/  SYNCS.PHASECHK.TRANS64.TRYWAIT P0, [R6+URZ+0x132c0], R10 ;  /* 0x0132c00a060075a7 */ /* 0x0022a4000800017f */
[----:B--2---:R-:W-:Y:S05]  /*1a150*/  @!P0 NANOSLEEP.SYNCS 0x989680 ;  /* 0x009896800000895d */ /* 0x004fea0003900000 */
[----:B------:R-:W2:Y:S02]  /*1a160*/  @!P0 SYNCS.PHASECHK.TRANS64 P0, [R6+URZ+0x132c0], R10 ;  /* 0x0132c00a060085a7 */ /* 0x000ea4000800007f */
[----:B--2---:R-:W-:Y:S05]  /*1a170*/  @!P0 BRA `(.L_x_552) ;  /* 0xfffffffc00f08947 */ /* 0x004fea000383ffff */
[----:B------:R-:W-:Y:S05]  /*1a180*/  BRA `(.L_x_696) ;  /* 0xffffff9400c07947 */ /* 0x000fea000383ffff */
.L_x_559:
[----:B0-----:R0:W1:Y:S02]  /*1a190*/  SYNCS.PHASECHK.TRANS64.TRYWAIT P2, [R6+URZ+0x132a0], R7 ;  /* 0x0132a007060075a7 */ /* 0x001064000804017f */
[----:B-1----:R-:W-:Y:S05]  /*1a1a0*/  @!P2 NANOSLEEP.SYNCS 0x989680 ;  /* 0x009896800000a95d */ /* 0x002fea0003900000 */
[----:B------:R-:W1:Y:S02]  /*1a1b0*/  @!P2 SYNCS.PHASECHK.TRANS64 P2, [R6+URZ+0x132a0], R7 ;  /* 0x0132a0070600a5a7 */ /* 0x000e64000804007f */
[----:B-1----:R-:W-:Y:S05]  /*1a1c0*/  @!P2 BRA `(.L_x_559) ;  /* 0xfffffffc00f0a947 */ /* 0x002fea000383ffff */
[----:B------:R-:W-:Y:S05]  /*1a1d0*/  BRA `(.L_x_697) ;  /* 0xffffff9800947947 */ /* 0x000fea000383ffff */
.L_x_564:
[----:B-1----:R1:W2:Y:S02]  /*1a1e0*/  SYNCS.PHASECHK.TRANS64.TRYWAIT P2, [R6+URZ+0x132c0], R7 ;  /* 0x0132c007060075a7 */ /* 0x0022a4000804017f */
[----:B--2---:R-:W-:Y:S05]  /*1a1f0*/  @!P2 NANOSLEEP.SYNCS 0x989680 ;  /* 0x009896800000a95d */ /* 0x004fea0003900000 */
[----:B------:R-:W2:Y:S02]  /*1a200*/  @!P2 SYNCS.PHASECHK.TRANS64 P2, [R6+URZ+0x132c0], R7 ;  /* 0x0132c0070600a5a7 */ /* 0x000ea4000804007f */
[----:B--2---:R-:W-:Y:S05]  /*1a210*/  @!P2 BRA `(.L_x_564) ;  /* 0xfffffffc00f0a947 */ /* 0x004fea000383ffff */
[----:B------:R-:W-:Y:S05]  /*1a220*/  BRA `(.L_x_698) ;  /* 0xffffff9c00107947 */ /* 0x000fea000383ffff */
.L_x_581:
[----:B--2---:R-:W0:Y:S01]  /*1a230*/  S2R R20, SR_TID.X ;  /* 0x0000000000147919 */ /* 0x004e220000002100 */
[----:B------:R-:W-:Y:S01]  /*1a240*/  BSSY B0, `(.L_x_699) ;  /* 0x000000a000007945 */ /* 0x000fe20003800000 */
[----:B------:R-:W-:Y:S02]  /*1a250*/  IMAD.MOV.U32 R11, RZ, RZ, 0x1f ;  /* 0x0000001fff0b7424 */ /* 0x000fe400078e00ff */
[----:B------:R-:W-:Y:S01]  /*1a260*/  IMAD.MOV.U32 R15, RZ, RZ, -0x1 ;  /* 0xffffffffff0f7424 */ /* 0x000fe200078e00ff */
[----:B0-----:R-:W-:-:S04]  /*1a270*/  SHF.R.U32.HI R12, RZ, 0x5, R20 ;  /* 0x00000005ff0c7819 */ /* 0x001fc80000011614 */
[----:B------:R-:W-:-:S04]  /*1a280*/  LOP3.LUT R12, R12, 0x3, RZ, 0xc0, !PT ;  /* 0x000000030c0c7812 */ /* 0x000fc800078ec0ff */
[----:B------:R-:W-:Y:S01]  /*1a290*/  MOV R13, R12 ;  /* 0x0000000c000d7202 */ /* 0x000fe20000000f00 */
[----:B------:R-:W-:-:S07]  /*1a2a0*/  IMAD.MOV.U32 R12, RZ, RZ, RZ ;  /* 0x000000ffff0c7224 */ /* 0x000fce00078e00ff */
[----:B-----5:R-:W-:Y:S05]  /*1a2b0*/  WARPSYNC.COLLECTIVE R15, `(.L_x_700) ;  /* 0x000000000f087348 */ /* 0x020fea0003c00000 */
[----:B------:R0:W1:Y:S02]  /*1a2c0*/  SHFL.IDX P6, R14, R13, R12, R11 ;  /* 0x0000000c0d0e7389 */ /* 0x00006400000c000b */
[----:B01---5:R-:W-:Y:S01]  /*1a2d0*/  ENDCOLLECTIVE ;  /* 0x000000000000791b */ /* 0x023fe20003800000 */
.L_x_700:
[----:B------:R-:W-:Y:S05]  /*1a2e0*/  BSYNC B0 ;  /* 0x0000000000007941 */ /* 0x000fea0003800000 */
.L_x_699:
[----:B------:R-:W-:Y:S05]  /*1a2f0*/  BRA `(.L_x_701) ;  /* 0xffffffac00207947 */ /* 0x000fea000383ffff */
.L_x_584:
[----:B0-----:R-:W2:Y:S02]  /*1a300*/  LDL R0, [R1+0x44] ;  /* 0x0000440001007983 */ /* 0x001ea40000100800 */
[----:B--2---:R0:W1:Y:S02]  /*1a310*/  SYNCS.PHASECHK.TRANS64.TRYWAIT P0, [R6+URZ+0x13280], R0 ;  /* 0x01328000060075a7 */ /* 0x004064000800017f */
[----:B-1----:R-:W-:Y:S05]  /*1a320*/  @!P0 NANOSLEEP.SYNCS 0x989680 ;  /* 0x009896800000895d */ /* 0x002fea0003900000 */
[----:B------:R-:W1:Y:S02]  /*1a330*/  @!P0 SYNCS.PHASECHK.TRANS64 P0, [R6+URZ+0x13280], R0 ;  /* 0x01328000060085a7 */ /* 0x000e64000800007f */
[----:B-1----:R-:W-:Y:S05]  /*1a340*/  @!P0 BRA `(.L_x_584) ;  /* 0xfffffffc00ec8947 */ /* 0x002fea000383ffff */
[----:B------:R-:W-:Y:S05]  /*1a350*/  BRA `(.L_x_702) ;  /* 0xffffffac00347947 */ /* 0x000fea000383ffff */
.L_x_585:
[----:B------:R-:W-:Y:S01]  /*1a360*/  BSSY B0, `(.L_x_703) ;  /* 0x0000008000007945 */ /* 0x000fe20003800000 */
[----:B------:R-:W-:Y:S01]  /*1a370*/  IMAD.MOV.U32 R13, RZ, RZ, R2 ;  /* 0x000000ffff0d7224 */ /* 0x000fe200078e0002 */
[----:B------:R-:W-:Y:S01]  /*1a380*/  MOV R11, 0x1c1f ;  /* 0x00001c1f000b7802 */ /* 0x000fe20000000f00 */
[----:B------:R-:W-:Y:S02]  /*1a390*/  IMAD.MOV.U32 R12, RZ, RZ, RZ ;  /* 0x000000ffff0c7224 */ /* 0x000fe400078e00ff */
[----:B------:R-:W-:-:S07]  /*1a3a0*/  IMAD.MOV.U32 R15, RZ, RZ, -0x1 ;  /* 0xffffffffff0f7424 */ /* 0x000fce00078e00ff */
[----:B------:R-:W-:Y:S05]  /*1a3b0*/  WARPSYNC.COLLECTIVE R15, `(.L_x_704) ;  /* 0x000000000f087348 */ /* 0x000fea0003c00000 */
[----:B------:R0:W1:Y:S02]  /*1a3c0*/  SHFL.IDX P6, R14, R13, R12, R11 ;  /* 0x0000000c0d0e7389 */ /* 0x00006400000c000b */
[----:B01----:R-:W-:Y:S01]  /*1a3d0*/  ENDCOLLECTIVE ;  /* 0x000000000000791b */ /* 0x003fe20003800000 */
.L_x_704:
[----:B------:R-:W-:Y:S05]  /*1a3e0*/  BSYNC B0 ;  /* 0x0000000000007941 */ /* 0x000fea0003800000 */
.L_x_703:
[----:B------:R-:W-:Y:S01]  /*1a3f0*/  IMAD.MOV.U32 R13, RZ, RZ, R0 ;  /* 0x000000ffff0d7224 */ /* 0x000fe200078e0000 */
[----:B------:R-:W-:Y:S01]  /*1a400*/  MOV R15, 0xffffffff ;  /* 0xffffffff000f7802 */ /* 0x000fe20000000f00 */
[----:B------:R-:W-:Y:S02]  /*1a410*/  IMAD.MOV.U32 R12, RZ, RZ, RZ ;  /* 0x000000ffff0c7224 */ /* 0x000fe400078e00ff */
[----:B------:R-:W-:Y:S02]  /*1a420*/  IMAD.MOV.U32 R11, RZ, RZ, 0x1c1f ;  /* 0x00001c1fff0b7424 */ /* 0x000fe400078e00ff */
[----:B------:R-:W-:-:S07]  /*1a430*/  IMAD.MOV.U32 R10, RZ, RZ, R14 ;  /* 0x000000ffff0a7224 */ /* 0x000fce00078e000e */
[----:B------:R-:W-:Y:S05]  /*1a440*/  WARPSYNC.COLLECTIVE R15, `(.L_x_705) ;  /* 0x000000000f087348 */ /* 0x000fea0003c00000 */
[----:B------:R0:W1:Y:S02]  /*1a450*/  SHFL.IDX P6, R14, R13, R12, R11 ;  /* 0x0000000c0d0e7389 */ /* 0x00006400000c000b */
[----:B01----:R-:W-:Y:S01]  /*1a460*/  ENDCOLLECTIVE ;  /* 0x000000000000791b */ /* 0x003fe20003800000 */
.L_x_705:
[----:B------:R-:W-:Y:S02]  /*1a470*/  IMAD.MOV.U32 R13, RZ, RZ, R2 ;  /* 0x000000ffff0d7224 */ /* 0x000fe400078e0002 */
[----:B------:R-:W-:Y:S02]  /*1a480*/  IMAD.MOV.U32 R12, RZ, RZ, 0x1 ;  /* 0x00000001ff0c7424 */ /* 0x000fe400078e00ff */
[----:B------:R-:W-:-:S07]  /*1a490*/  IMAD.MOV.U32 R3, RZ, RZ, R14 ;  /* 0x000000ffff037224 */ /* 0x000fce00078e000e */
[----:B------:R-:W-:Y:S05]  /*1a4a0*/  WARPSYNC.COLLECTIVE R15, `(.L_x_706) ;  /* 0x000000000f087348 */ /* 0x000fea0003c00000 */
[----:B------:R0:W1:Y:S02]  /*1a4b0*/  SHFL.IDX P6, R14, R13, R12, R11 ;  /* 0x0000000c0d0e7389 */ /* 0x00006400000c000b */
[----:B01----:R-:W-:Y:S01]  /*1a4c0*/  ENDCOLLECTIVE ;  /* 0x000000000000791b */ /* 0x003fe20003800000 */
.L_x_706:
[----:B------:R-:W-:Y:S01]  /*1a4d0*/  IADD3 R20, P1, R20, R3, RZ ;  /* 0x0000000314147210 */ /* 0x000fe20007f3e0ff */
[----:B------:R-:W-:-:S04]  /*1a4e0*/  IMAD.IADD R3, R17, 0x1, R19 ;  /* 0x0000000111037824 */ /* 0x000fc800078e0213 */
[----:B------:R-:W-:Y:S01]  /*1a4f0*/  IMAD.X R21, RZ, RZ, R10, P1 ;  /* 0x000000ffff157224 */ /* 0x000fe200008e060a */
[----:B------:R-:W-:Y:S01]  /*1a500*/  ISETP.LT.OR P1, PT, R7, 0x1, P0 ;  /* 0x000000010700780c */ /* 0x000fe20000721670 */
[----:B------:R-:W0:Y:S01]  /*1a510*/  S2R R10, SR_TID.X ;  /* 0x00000000000a7919 */ /* 0x000e220000002100 */
[----:B------:R-:W-:-:S11]  /*1a520*/  IMAD.MOV.U32 R13, RZ, RZ, R0 ;  /* 0x000000ffff0d7224 */ /* 0x000fd600078e0000 */
[----:B------:R-:W-:Y:S01]  /*1a530*/  @!PT LDS RZ, [RZ] ;  /* 0x00000000fffff984 */ /* 0x000fe20000000800 */
[----:B------:R-:W-:Y:S01]  /*1a540*/  @!PT LDS RZ, [RZ] ;  /* 0x00000000fffff984 */ /* 0x000fe20000000800 */
[----:B------:R-:W-:Y:S01]  /*1a550*/  @!PT LDS RZ, [RZ] ;  /* 0x00000000fffff984 */ /* 0x000fe20000000800 */
[----:B------:R1:W-:Y:S01]  /*1a560*/  LDGSTS.E.BYPASS.LTC128B.128 [R3+0x6000], desc[UR40][R20.64], !P1 ;  /* 0x0600000014037fae */ /* 0x0003e2000c901d68 */
[----:B------:R-:W-:-:S07]  /*1a570*/  MOV R19, R14 ;  /* 0x0000000e00137202 */ /* 0x000fce0000000f00 */
[----:B01----:R-:W-:Y:S05]  /*1a580*/  WARPSYNC.COLLECTIVE R15, `(.L_x_707) ;  /* 0x000000000f087348 */ /* 0x003fea0003c00000 */
[----:B------:R2:W3:Y:S02]  /*1a590*/  SHFL.IDX P6, R14, R13, R12, R11 ;  /* 0x0000000c0d0e7389 */ /* 0x0004e400000c000b */
[----:B0123--:R-:W-:Y:S01]  /*1a5a0*/  ENDCOLLECTIVE ;  /* 0x000000000000791b */ /* 0x00ffe20003800000 */
.L_x_707:
[----:B------:R-:W-:Y:S01]  /*1a5b0*/  IMAD.MOV.U32 R13, RZ, RZ, R2 ;  /* 0x000000ffff0d7224 */ /* 0x000fe200078e0002 */
[----:B------:R-:W-:Y:S01]  /*1a5c0*/  MOV R12, 0x2 ;  /* 0x00000002000c7802 */ /* 0x000fe20000000f00 */
[----:B------:R-:W-:-:S05]  /*1a5d0*/  IMAD.SHL.U32 R21, R10, 0x10, RZ ;  /* 0x000000100a157824 */ /* 0x000fca00078e00ff */
[----:B------:R-:W-:Y:S01]  /*1a5e0*/  LOP3.LUT R21, R21, 0x30, RZ, 0xc0, !PT ;  /* 0x0000003015157812 */ /* 0x000fe200078ec0ff */
[----:B------:R-:W-:-:S07]  /*1a5f0*/  IMAD.MOV.U32 R10, RZ, RZ, R14 ;  /* 0x000000ffff0a7224 */ /* 0x000fce00078e000e */
[----:B------:R-:W-:Y:S05]  /*1a600*/  WARPSYNC.COLLECTIVE R15, `(.L_x_708) ;  /* 0x000000000f087348 */ /* 0x000fea0003c00000 */
[----:B------:R0:W1:Y:S02]  /*1a610*/  SHFL.IDX P6, R14, R13, R12, R11 ;  /* 0x0000000c0d0e7389 */ /* 0x00006400000c000b */
[----:B01----:R-:W-:Y:S01]  /*1a620*/  ENDCOLLECTIVE ;  /* 0x000000000000791b */ /* 0x003fe20003800000 */
.L_x_708:
[----:B------:R-:W-:Y:S02]  /*1a630*/  IADD3 R20, P1, R21, R10, RZ ;  /* 0x0000000a15147210 */ /* 0x000fe40007f3e0ff */
[----:B------:R-:W0:Y:S03]  /*1a640*/  S2R R10, SR_TID.X ;  /* 0x00000000000a7919 */ /* 0x000e260000002100 */
[----:B------:R-:W-:Y:S01]  /*1a650*/  IMAD.X R21, RZ, RZ, R19, P1 ;  /* 0x000000ffff157224 */ /* 0x000fe200008e0613 */
[----:B------:R-:W-:Y:S01]  /*1a660*/  ISETP.LT.OR P1, PT, R7, 0x21, P0 ;  /* 0x000000210700780c */ /* 0x000fe20000721670 */
[----:B------:R-:W-:-:S12]  /*1a670*/  IMAD.MOV.U32 R13, RZ, RZ, R0 ;  /* 0x000000ffff0d7224 */ /* 0x000fd800078e0000 */
        /* <DEDUP_REMOVED lines=8> */
.L_x_709:
[----:B------:R-:W-:-:S05]  /*1a700*/  IMAD.SHL.U32 R21, R10, 0x10, RZ ;  /* 0x000000100a157824 */ /* 0x000fca00078e00ff */
[----:B------:R-:W-:Y:S01]  /*1a710*/  LOP3.LUT R21, R21, 0x30, RZ, 0xc0, !PT ;  /* 0x0000003015157812 */ /* 0x000fe200078ec0ff */
[----:B------:R-:W-:-:S05]  /*1a720*/  IMAD.MOV.U32 R10, RZ, RZ, R14 ;  /* 0x000000ffff0a7224 */ /* 0x000fca00078e000e */
[----:B------:R-:W-:-:S05]  /*1a730*/  IADD3 R20, P1, R21, R10, RZ ;  /* 0x0000000a15147210 */ /* 0x000fca0007f3e0ff */
[----:B------:R-:W-:Y:S02]  /*1a740*/  IMAD.X R21, RZ, RZ, R19, P1 ;  /* 0x000000ffff157224 */ /* 0x000fe400008e0613 */
[----:B------:R0:W5:Y:S01]  /*1a750*/  LDL.LU R19, [R1+0x24] ;  /* 0x0000240001137983 */ /* 0x0001620000300800 */
[----:B------:R-:W-:Y:S01]  /*1a760*/  MOV R13, R2 ;  /* 0x00000002000d7202 */ /* 0x000fe20000000f00 */
[----:B------:R-:W-:Y:S01]  /*1a770*/  IMAD.MOV.U32 R12, RZ, RZ, 0x3 ;  /* 0x00000003ff0c7424 */ /* 0x000fe200078e00ff */
[C---:B------:R-:W-:Y:S01]  /*1a780*/  ISETP.LT.OR P1, PT, R7.reuse, 0x41, P0 ;  /* 0x000000410700780c */ /* 0x040fe20000721670 */
[----:B------:R-:W1:Y:S01]  /*1a790*/  S2R R10, SR_TID.X ;  /* 0x00000000000a7919 */ /* 0x000e620000002100 */
[C---:B------:R-:W-:Y:S02]  /*1a7a0*/  ISETP.GE.AND P3, PT, R7.reuse, 0x81, PT ;  /* 0x000000810700780c */ /* 0x040fe40003f66270 */
[----:B------:R-:W-:-:S13]  /*1a7b0*/  ISETP.GE.AND P4, PT, R7, 0x21, PT ;  /* 0x000000210700780c */ /* 0x000fda0003f86270 */
[----:B01---5:R-:W-:Y:S05]  /*1a7c0*/  WARPSYNC.COLLECTIVE R15, `(.L_x_710) ;  /* 0x000000000f087348 */ /* 0x023fea0003c00000 */
[----:B------:R2:W3:Y:S02]  /*1a7d0*/  SHFL.IDX P6, R14, R13, R12, R11 ;  /* 0x0000000c0d0e7389 */ /* 0x0004e400000c000b */
[----:B0123-5:R-:W-:Y:S01]  /*1a7e0*/  ENDCOLLECTIVE ;  /* 0x000000000000791b */ /* 0x02ffe20003800000 */
.L_x_710:
[----:B------:R-:W-:Y:S01]  /*1a7f0*/  ISETP.GE.AND P2, PT, R7, 0x61, PT ;  /* 0x000000610700780c */ /* 0x000fe20003f46270 */
[----:B------:R-:W-:Y:S01]  /*1a800*/  @!PT LDS RZ, [RZ] ;  /* 0x00000000fffff984 */ /* 0x000fe20000000800 */
[----:B------:R-:W-:Y:S01]  /*1a810*/  @!PT LDS RZ, [RZ] ;  /* 0x00000000fffff984 */ /* 0x000fe20000000800 */
[----:B------:R-:W-:Y:S01]  /*1a820*/  @!PT LDS RZ, [RZ] ;  /* 0x00000000fffff984 */ /* 0x000fe20000000800 */
[----:B------:R0:W-:Y:S01]  /*1a830*/  LDGSTS.E.BYPASS.LTC128B.128 [R3+0x7000], desc[UR40][R20.64], !P1 ;  /* 0x0700000014037fae */ /* 0x0001e2000c901d68 */
[----:B------:R-:W-:Y:S02]  /*1a840*/  IMAD.MOV.U32 R13, RZ, RZ, R0 ;  /* 0x000000ffff0d7224 */ /* 0x000fe400078e0000 */
[----:B------:R-:W-:-:S09]  /*1a850*/  IMAD.MOV.U32 R2, RZ, RZ, R14 ;  /* 0x000000ffff027224 */ /* 0x000fd200078e000e */
[----:B0-----:R-:W-:Y:S05]  /*1a860*/  WARPSYNC.COLLECTIVE R15, `(.L_x_711) ;  /* 0x000000000f087348 */ /* 0x001fea0003c00000 */
[----:B------:R1:W2:Y:S02]  /*1a870*/  SHFL.IDX P6, R14, R13, R12, R11 ;  /* 0x0000000c0d0e7389 */ /* 0x0002a400000c000b */
[----:B012---:R-:W-:Y:S01]  /*1a880*/  ENDCOLLECTIVE ;  /* 0x000000000000791b */ /* 0x007fe20003800000 */
.L_x_711:
[----:B------:R-:W-:-:S05]  /*1a890*/  IMAD.SHL.U32 R10, R10, 0x10, RZ ;  /* 0x000000100a0a7824 */ /* 0x000fca00078e00ff */
[----:B------:R-:W-:Y:S01]  /*1a8a0*/  LOP3.LUT R10, R10, 0x30, RZ, 0xc0, !PT ;  /* 0x000000300a0a7812 */ /* 0x000fe200078ec0ff */
[----:B------:R-:W-:Y:S02]  /*1a8b0*/  IMAD.MOV.U32 R13, RZ, RZ, R22 ;  /* 0x000000ffff0d7224 */ /* 0x000fe400078e0016 */
[----:B------:R-:W-:Y:S02]  /*1a8c0*/  IMAD.MOV.U32 R12, RZ, RZ, RZ ;  /* 0x000000ffff0c7224 */ /* 0x000fe400078e00ff */
[----:B------:R-:W-:-:S07]  /*1a8d0*/  IMAD.MOV.U32 R0, RZ, RZ, R14 ;  /* 0x000000ffff007224 */ /* 0x000fce00078e000e */
[----:B------:R-:W-:Y:S05]  /*1a8e0*/  WARPSYNC.COLLECTIVE R15, `(.L_x_712) ;  /* 0x000000000f087348 */ /* 0x000fea0003c00000 */
[----:B------:R0:W1:Y:S02]  /*1a8f0*/  SHFL.IDX P6, R14, R13, R12, R11 ;  /* 0x0000000c0d0e7389 */ /* 0x00006400000c000b */
[----:B01----:R-:W-:Y:S01]  /*1a900*/  ENDCOLLECTIVE ;  /* 0x000000000000791b */ /* 0x003fe20003800000 */
.L_x_712:
[----:B------:R-:W-:-:S04]  /*1a910*/  IADD3 R20, P1, R10, R0, RZ ;  /* 0x000000000a147210 */ /* 0x000fc80007f3e0ff */
[----:B------:R-:W-:Y:S02]  /*1a920*/  IADD3.X R21, RZ, R2, RZ, P1, !PT ;  /* 0x00000002ff157210 */ /* 0x000fe40000ffe4ff */
        /* <DEDUP_REMOVED lines=11> */
.L_x_713:
[----:B------:R-:W-:Y:S01]  /*1a9e0*/  IMAD.MOV.U32 R10, RZ, RZ, R14 ;  /* 0x000000ffff0a7224 */ /* 0x000fe200078e000e */
[----:B------:R-:W-:-:S04]  /*1a9f0*/  LOP3.LUT R19, R19, 0xfffffff7, RZ, 0xc0, !PT ;  /* 0xfffffff713137812 */ /* 0x000fc800078ec0ff */
[----:B------:R-:W-:-:S05]  /*1aa00*/  @P3 LOP3.LUT R19, R19, 0x8, RZ, 0xfc, !PT ;  /* 0x0000000813133812 */ /* 0x000fca00078efcff */
[----:B------:R1:W-:Y:S01]  /*1aa10*/  STL [R1+0x24], R19 ;  /* 0x0000241301007387 */ /* 0x0003e20000100800 */
[----:B------:R-:W-:Y:S05]  /*1aa20*/  BRA `(.L_x_714) ;  /* 0xffffffa800f47947 */ /* 0x000fea000383ffff */
.L_x_590:
[----:B----4-:R-:W4:Y:S02]  /*1aa30*/  LDL R0, [R1+0x44] ;  /* 0x0000440001007983 */ /* 0x010f240000100800 */
[----:B----4-:R4:W0:Y:S02]  /*1aa40*/  SYNCS.PHASECHK.TRANS64.TRYWAIT P0, [R6+URZ+0x13240], R0 ;  /* 0x01324000060075a7 */ /* 0x010824000800017f */
[----:B0-----:R-:W-:Y:S05]  /*1aa50*/  @!P0 NANOSLEEP.SYNCS 0x989680 ;  /* 0x009896800000895d */ /* 0x001fea0003900000 */
[----:B------:R-:W0:Y:S02]  /*1aa60*/  @!P0 SYNCS.PHASECHK.TRANS64 P0, [R6+URZ+0x13240], R0 ;  /* 0x01324000060085a7 */ /* 0x000e24000800007f */
[----:B0-----:R-:W-:Y:S05]  /*1aa70*/  @!P0 BRA `(.L_x_590) ;  /* 0xfffffffc00ec8947 */ /* 0x001fea000383ffff */
[----:B------:R-:W-:Y:S05]  /*1aa80*/  BRA `(.L_x_715) ;  /* 0xffffffac00547947 */ /* 0x000fea000383ffff */
.L_x_591:
[----:B------:R-:W-:Y:S01]  /*1aa90*/  BSSY B0, `(.L_x_716) ;  /* 0x0000008000007945 */ /* 0x000fe20003800000 */
[----:B------:R-:W-:Y:S01]  /*1aaa0*/  MOV R13, R2 ;  /* 0x00000002000d7202 */ /* 0x000fe20000000f00 */
[----:B------:R-:W-:Y:S02]  /*1aab0*/  IMAD.MOV.U32 R12, RZ, RZ, RZ ;  /* 0x000000ffff0c7224 */ /* 0x000fe400078e00ff */
[----:B------:R-:W-:Y:S02]  /*1aac0*/  IMAD.MOV.U32 R11, RZ, RZ, 0x1c1f ;  /* 0x00001c1fff0b7424 */ /* 0x000fe400078e00ff */
[----:B------:R-:W-:-:S07]  /*1aad0*/  IMAD.MOV.U32 R15, RZ, RZ, -0x1 ;  /* 0xffffffffff0f7424 */ /* 0x000fce00078e00ff */
[----:B01----:R-:W-:Y:S05]  /*1aae0*/  WARPSYNC.COLLECTIVE R15, `(.L_x_717) ;  /* 0x000000000f087348 */ /* 0x003fea0003c00000 */
[----:B0-----:R0:W2:Y:S02]  /*1aaf0*/  SHFL.IDX P6, R14, R13, R12, R11 ;  /* 0x0000000c0d0e7389 */ /* 0x0010a400000c000b */
[----:B012---:R-:W-:Y:S01]  /*1ab00*/  ENDCOLLECTIVE ;  /* 0x000000000000791b */ /* 0x007fe20003800000 */
.L_x_717:
[----:B------:R-:W-:Y:S05]  /*1ab10*/  BSYNC B0 ;  /* 0x0000000000007941 */ /* 0x000fea0003800000 */
.L_x_716:
[----:B------:R-:W0:Y:S01]  /*1ab20*/  S2R R19, SR_TID.X ;  /* 0x0000000000137919 */ /* 0x000e220000002100 */
[----:B------:R-:W-:Y:S01]  /*1ab30*/  IMAD.MOV.U32 R13, RZ, RZ, R0 ;  /* 0x000000ffff0d7224 */ /* 0x000fe200078e0000 */
[----:B------:R-:W-:Y:S01]  /*1ab40*/  MOV R12, RZ ;  /* 0x000000ff000c7202 */ /* 0x000fe20000000f00 */
[----:B------:R-:W-:Y:S01]  /*1ab50*/  IMAD.MOV.U32 R11, RZ, RZ, 0x1c1f ;  /* 0x00001c1fff0b7424 */ /* 0x000fe200078e00ff */
[----:B------:R-:W1:Y:S01]  /*1ab60*/  LDC R20, c[0x0][0x2f4] ;  /* 0x0000bd00ff147b82 */ /* 0x000e620000000800 */
[----:B------:R-:W-:Y:S02]  /*1ab70*/  IMAD.MOV.U32 R15, RZ, RZ, -0x1 ;  /* 0xffffffffff0f7424 */ /* 0x000fe400078e00ff */
[----:B------:R-:W-:-:S07]  /*1ab80*/  IMAD.MOV.U32 R4, RZ, RZ, R14 ;  /* 0x000000ffff047224 */ /* 0x000fce00078e000e */
[----:B01----:R-:W-:Y:S05]  /*1ab90*/  WARPSYNC.COLLECTIVE R15, `(.L_x_718) ;  /* 0x000000000f087348 */ /* 0x003fea0003c00000 */
[----:B------:R2:W3:Y:S02]  /*1aba0*/  SHFL.IDX P6, R14, R13, R12, R11 ;  /* 0x0000000c0d0e7389 */ /* 0x0004e400000c000b */
[----:B0123--:R-:W-:Y:S01]  /*1abb0*/  ENDCOLLECTIVE ;  /* 0x000000000000791b */ /* 0x00ffe20003800000 */
.L_x_718:
[----:B------:R-:W-:Y:S01]  /*1abc0*/  MOV R13, R2 ;  /* 0x00000002000d7202 */ /* 0x000fe20000000f00 */
[----:B------:R-:W-:Y:S02]  /*1abd0*/  IMAD.MOV.U32 R12, RZ, RZ, 0x1 ;  /* 0x00000001ff0c7424 */ /* 0x000fe400078e00ff */
[----:B------:R-:W-:Y:S02]  /*1abe0*/  IMAD.SHL.U32 R19, R19, 0x10, RZ ;  /* 0x0000001013137824 */ /* 0x000fe400078e00ff */
[----:B------:R-:W-:-:S07]  /*1abf0*/  IMAD.MOV.U32 R5, RZ, RZ, R14 ;  /* 0x000000ffff057224 */ /* 0x000fce00078e000e */
[----:B------:R-:W-:Y:S05]  /*1ac00*/  WARPSYNC.COLLECTIVE R15, `(.L_x_719) ;  /* 0x000000000f087348 */ /* 0x000fea0003c00000 */
[----:B------:R0:W1:Y:S02]  /*1ac10*/  SHFL.IDX P6, R14, R13, R12, R11 ;  /* 0x0000000c0d0e7389 */ /* 0x00006400000c000b */
[----:B01----:R-:W-:Y:S01]  /*1ac20*/  ENDCOLLECTIVE ;  /* 0x000000000000791b */ /* 0x003fe20003800000 */
.L_x_719:
        /* <DEDUP_REMOVED lines=16> */
.L_x_720:
[----:B------:R-:W-:Y:S01]  /*1ad30*/  MOV R13, R2 ;  /* 0x00000002000d7202 */ /* 0x000fe20000000f00 */
[----:B------:R-:W-:Y:S02]  /*1ad40*/  IMAD.MOV.U32 R12, RZ, RZ, 0x2 ;  /* 0x00000002ff0c7424 */ /* 0x000fe400078e00ff */
[----:B------:R-:W-:-:S07]  /*1ad50*/  IMAD.MOV.U32 R5, RZ, RZ, R14 ;  /* 0x000000ffff057224 */ /* 0x000fce00078e000e */
[----:B------:R-:W-:Y:S05]  /*1ad60*/  WARPSYNC.COLLECTIVE R15, `(.L_x_721) ;  /* 0x000000000f087348 */ /* 0x000fea0003c00000 */
[----:B------:R0:W1:Y:S02]  /*1ad70*/  SHFL.IDX P6, R14, R13, R12, R11 ;  /* 0x0000000c0d0e7389 */ /* 0x00006400000c000b */
[----:B01----:R-:W-:Y:S01]  /*1ad80*/  ENDCOLLECTIVE ;  /* 0x000000000000791b */ /* 0x003fe20003800000 */
.L_x_721:
        /* <DEDUP_REMOVED lines=14> */
.L_x_722:
[----:B------:R-:W-:Y:S01]  /*1ae70*/  MOV R13, R2 ;  /* 0x00000002000d7202 */ /* 0x000fe20000000f00 */
[----:B------:R-:W-:Y:S02]  /*1ae80*/  IMAD.MOV.U32 R12, RZ, RZ, 0x3 ;  /* 0x00000003ff0c7424 */ /* 0x000fe400078e00ff */
[----:B------:R-:W-:-:S07]  /*1ae90*/  IMAD.MOV.U32 R5, RZ, RZ, R14 ;  /* 0x000000ffff057224 */ /* 0x000fce00078e000e */
[----:B------:R-:W-:Y:S05]  /*1aea0*/  WARPSYNC.COLLECTIVE R15, `(.L_x_723) ;  /* 0x000000000f087348 */ /* 0x000fea0003c00000 */
[----:B------:R0:W1:Y:S02]  /*1aeb0*/  SHFL.IDX P6, R14, R13, R12, R11 ;  /* 0x0000000c0d0e7389 */ /* 0x00006400000c000b */
[----:B01----:R-:W-:Y:S01]  /*1aec0*/  ENDCOLLECTIVE ;  /* 0x000000000000791b */ /* 0x003fe20003800000 */
.L_x_723:
[----:B------:R-:W-:-:S05]  /*1aed0*/  @P1 IADD3 R5, P0, R19, R5, RZ ;  /* 0x0000000513051210 */ /* 0x000fca0007f1e0ff */
[----:B------:R-:W-:-:S05]  /*1aee0*/  @P1 IMAD.X R4, RZ, RZ, R4, P0 ;  /* 0x000000ffff041224 */ /* 0x000fca00000e0604 */
[----:B------:R-:W-:Y:S01]  /*1aef0*/  @P1 LOP3.LUT R5, R5, R4, RZ, 0x3c, !PT ;  /* 0x0000000405051212 */ /* 0x000fe200078e3cff */
[----:B------:R-:W-:-:S03]  /*1af00*/  IMAD.MOV.U32 R13, RZ, RZ, R0 ;  /* 0x000000ffff0d7224 */ /* 0x000fc600078e0000 */
[----:B------:R-:W-:-:S04]  /*1af10*/  @P1 LOP3.LUT R4, R5, R4, RZ, 0x3c, !PT ;  /* 0x0000000405041212 */ /* 0x000fc800078e3cff */
[----:B------:R-:W-:Y:S01]  /*1af20*/  @P1 LOP3.LUT R5, R5, R4, RZ, 0x3c, !PT ;  /* 0x0000000405051212 */ /* 0x000fe200078e3cff */
[----:B------:R-:W-:-:S07]  /*1af30*/  IMAD.MOV.U32 R2, RZ, RZ, R14 ;  /* 0x000000ffff027224 */ /* 0x000fce00078e000e */
[----:B------:R-:W-:Y:S05]  /*1af40*/  WARPSYNC.COLLECTIVE R15, `(.L_x_724) ;  /* 0x000000000f087348 */ /* 0x000fea0003c00000 */
[----:B------:R0:W1:Y:S02]  /*1af50*/  SHFL.IDX P6, R14, R13, R12, R11 ;  /* 0x0000000c0d0e7389 */ /* 0x00006400000c000b */
[----:B01----:R-:W-:Y:S01]  /*1af60*/  ENDCOLLECTIVE ;  /* 0x000000000000791b */ /* 0x003fe20003800000 */
.L_x_724:
[----:B------:R-:W-:Y:S01]  /*1af70*/  @!PT LDS RZ, [RZ] ;  /* 0x00000000fffff984 */ /* 0x000fe20000000800 */
[----:B------:R-:W-:Y:S01]  /*1af80*/  @!PT LDS RZ, [RZ] ;  /* 0x00000000fffff984 */ /* 0x000fe20000000800 */
[----:B------:R-:W-:Y:S01]  /*1af90*/  @!PT LDS RZ, [RZ] ;  /* 0x00000000fffff984 */ /* 0x000fe20000000800 */
[----:B------:R0:W-:Y:S01]  /*1afa0*/  @P1 LDGSTS.E.BYPASS.LTC128B.128 [R3+0xf000], desc[UR40][R4.64], !P3 ;  /* 0x0f00000004031fae */ /* 0x0001e2000d901d68 */
[----:B------:R-:W-:Y:S02]  /*1afb0*/  IMAD.MOV.U32 R13, RZ, RZ, R7 ;  /* 0x000000ffff0d7224 */ /* 0x000fe400078e0007 */
[----:B------:R-:W-:Y:S02]  /*1afc0*/  IMAD.MOV.U32 R12, RZ, RZ, RZ ;  /* 0x000000ffff0c7224 */ /* 0x000fe400078e00ff */
[----:B------:R-:W-:-:S07]  /*1afd0*/  IMAD.MOV.U32 R0, RZ, RZ, R14 ;  /* 0x000000ffff007224 */ /* 0x000fce00078e000e */
[----:B0-----:R-:W-:Y:S05]  /*1afe0*/  WARPSYNC.COLLECTIVE R15, `(.L_x_725) ;  /* 0x000000000f087348 */ /* 0x001fea0003c00000 */
[----:B------:R1:W2:Y:S02]  /*1aff0*/  SHFL.IDX P6, R14, R13, R12, R11 ;  /* 0x0000000c0d0e7389 */ /* 0x0002a400000c000b */
[----:B012---:R-:W-:Y:S01]  /*1b000*/  ENDCOLLECTIVE ;  /* 0x000000000000791b */ /* 0x007fe20003800000 */
.L_x_725:
        /* <DEDUP_REMOVED lines=13> */
.L_x_726:
[----:B------:R-:W-:Y:S01]  /*1b0e0*/  MOV R4, R14 ;  /* 0x0000000e00047202 */ /* 0x000fe20000000f00 */
[----:B------:R-:W-:Y:S06]  /*1b0f0*/  BRA `(.L_x_727) ;  /* 0xffffffa800d87947 */ /* 0x000fec000383ffff */
.L_x_598:
[----:B------:R-:W-:Y:S02]  /*1b100*/  IMAD.MOV.U32 R13, RZ, RZ, R4 ;  /* 0x000000ffff0d7224 */ /* 0x000fe400078e0004 */
[----:B------:R-:W-:Y:S02]  /*1b110*/  IMAD.MOV.U32 R12, RZ, RZ, RZ ;  /* 0x000000ffff0c7224 */ /* 0x000fe400078e00ff */
[----:B------:R-:W-:Y:S02]  /*1b120*/  IMAD.MOV.U32 R11, RZ, RZ, 0x1c1f ;  /* 0x00001c1fff0b7424 */ /* 0x000fe400078e00ff */
[----:B------:R-:W-:Y:S02]  /*1b130*/  IMAD.MOV.U32 R15, RZ, RZ, -0x1 ;  /* 0xffffffffff0f7424 */ /* 0x000fe400078e00ff */
[----:B-----5:R-:W-:Y:S02]  /*1b140*/  IMAD R3, R20, R9, RZ ;  /* 0x0000000914037224 */ /* 0x020fe400078e02ff */
[----:B------:R-:W-:-:S07]  /*1b150*/  IMAD R25, R25, 0xc0, R19 ;  /* 0x000000c019197824 */ /* 0x000fce00078e0213 */
[----:B------:R-:W-:Y:S05]  /*1b160*/  WARPSYNC.COLLECTIVE R15, `(.L_x_728) ;  /* 0x000000000f087348 */ /* 0x000fea0003c00000 */
[----:B------:R0:W1:Y:S02]  /*1b170*/  SHFL.IDX P6, R14, R13, R12, R11 ;  /* 0x0000000c0d0e7389 */ /* 0x00006400000c000b */
[----:B01----:R-:W-:Y:S01]  /*1b180*/  ENDCOLLECTIVE ;  /* 0x000000000000791b */ /* 0x003fe20003800000 */
.L_x_728:
[C---:B------:R-:W-:Y:S01]  /*1b190*/  VIADD R8, R25.reuse, 0x20 ;  /* 0x0000002019087836 */ /* 0x040fe20000000000 */
[----:B------:R-:W-:Y:S02]  /*1b1a0*/  ISETP.GE.AND P2, PT, R25, R3, PT ;  /* 0x000000031900720c */ /* 0x000fe40003f46270 */
[----:B------:R-:W-:Y:S01]  /*1b1b0*/  MOV R13, R0 ;  /* 0x00000000000d7202 */ /* 0x000fe20000000f00 */
[----:B------:R-:W-:-:S10]  /*1b1c0*/  IMAD.MOV.U32 R7, RZ, RZ, R14 ;  /* 0x000000ffff077224 */ /* 0x000fd400078e000e */
[----:B------:R-:W-:Y:S05]  /*1b1d0*/  WARPSYNC.COLLECTIVE R15, `(.L_x_729) ;  /* 0x000000000f087348 */ /* 0x000fea0003c00000 */
[----:B------:R0:W1:Y:S02]  /*1b1e0*/  SHFL.IDX P6, R14, R13, R12, R11 ;  /* 0x0000000c0d0e7389 */ /* 0x00006400000c000b */
[----:B01----:R-:W-:Y:S01]  /*1b1f0*/  ENDCOLLECTIVE ;  /* 0x000000000000791b */ /* 0x003fe20003800000 */
.L_x_729:
[----:B------:R-:W-:Y:S02]  /*1b200*/  IMAD.MOV.U32 R13, RZ, RZ, R4 ;  /* 0x000000ffff0d7224 */ /* 0x000fe400078e0004 */
[----:B------:R-:W-:Y:S02]  /*1b210*/  IMAD.MOV.U32 R12, RZ, RZ, 0x1 ;  /* 0x00000001ff0c7424 */ /* 0x000fe400078e00ff */
[----:B------:R-:W-:-:S07]  /*1b220*/  IMAD.MOV.U32 R6, RZ, RZ, R14 ;  /* 0x000000ffff067224 */ /* 0x000fce00078e000e */
[----:B------:R-:W-:Y:S05]  /*1b230*/  WARPSYNC.COLLECTIVE R15, `(.L_x_730) ;  /* 0x000000000f087348 */ /* 0x000fea0003c00000 */
[----:B------:R0:W1:Y:S02]  /*1b240*/  SHFL.IDX P6, R14, R13, R12, R11 ;  /* 0x0000000c0d0e7389 */ /* 0x00006400000c000b */
[----:B01----:R-:W-:Y:S01]  /*1b250*/  ENDCOLLECTIVE ;  /* 0x000000000000791b */ /* 0x003fe20003800000 */
.L_x_730:
[----:B------:R-:W-:-:S05]  /*1b260*/  @!P2 IADD3 R6, P1, R18, R6, RZ ;  /* 0x000000061206a210 */ /* 0x000fca0007f3e0ff */
[----:B------:R-:W-:Y:S01]  /*1b270*/  @!P2 IMAD.X R7, RZ, RZ, R7, P1 ;  /* 0x000000ffff07a224 */ /* 0x000fe200008e0607 */
[----:B------:R-:W-:-:S04]  /*1b280*/  ISETP.GE.AND P1, PT, R8, R3, PT ;  /* 0x000000030800720c */ /* 0x000fc80003f26270 */
[----:B------:R-:W-:Y:S01]  /*1b290*/  @!PT LDS RZ, [RZ] ;  /* 0x00000000fffff984 */ /* 0x000fe20000000800 */
[----:B------:R-:W-:Y:S01]  /*1b2a0*/  @!PT LDS RZ, [RZ] ;  /* 0x00000000fffff984 */ /* 0x000fe20000000800 */
[----:B------:R-:W-:Y:S01]  /*1b2b0*/  @!PT LDS RZ, [RZ] ;  /* 0x00000000fffff984 */ /* 0x000fe20000000800 */
[----:B------:R0:W-:Y:S01]  /*1b2c0*/  @!P2 LDGSTS.E.BYPASS.LTC128B.128 [R10+0xb000], desc[UR40][R6.64], !P0 ;  /* 0x0b000000060aafae */ /* 0x0001e2000c101d68 */
[----:B------:R-:W-:Y:S01]  /*1b2d0*/  IMAD.MOV.U32 R13, RZ, RZ, R0 ;  /* 0x000000ffff0d7224 */ /* 0x000fe200078e0000 */
[----:B0-----:R-:W-:-:S07]  /*1b2e0*/  MOV R6, R14 ;  /* 0x0000000e00067202 */ /* 0x001fce0000000f00 */
[----:B------:R-:W-:Y:S05]  /*1b2f0*/  WARPSYNC.COLLECTIVE R15, `(.L_x_731) ;  /* 0x000000000f087348 */ /* 0x000fea0003c00000 */
[----:B------:R0:W1:Y:S02]  /*1b300*/  SHFL.IDX P6, R14, R13, R12, R11 ;  /* 0x0000000c0d0e7389 */ /* 0x00006400000c000b */
[----:B01----:R-:W-:Y:S01]  /*1b310*/  ENDCOLLECTIVE ;  /* 0x000000000000791b */ /* 0x003fe20003800000 */
.L_x_731:
[----:B------:R-:W-:Y:S01]  /*1b320*/  IMAD.MOV.U32 R13, RZ, RZ, R4 ;  /* 0x000000ffff0d7224 */ /* 0x000fe200078e0004 */
[----:B------:R-:W-:Y:S01]  /*1b330*/  MOV R12, 0x2 ;  /* 0x00000002000c7802 */ /* 0x000fe20000000f00 */
[----:B------:R-:W-:-:S07]  /*1b340*/  IMAD.MOV.U32 R7, RZ, RZ, R14 ;  /* 0x000000ffff077224 */ /* 0x000fce00078e000e */
[----:B------:R-:W-:Y:S05]  /*1b350*/  WARPSYNC.COLLECTIVE R15, `(.L_x_732) ;  /* 0x000000000f087348 */ /* 0x000fea0003c00000 */
[----:B------:R0:W1:Y:S02]  /*1b360*/  SHFL.IDX P6, R14, R13, R12, R11 ;  /* 0x0000000c0d0e7389 */ /* 0x00006400000c000b */
[----:B01----:R-:W-:Y:S01]  /*1b370*/  ENDCOLLECTIVE ;  /* 0x000000000000791b */ /* 0x003fe20003800000 */
.L_x_732:
[----:B------:R-:W-:-:S05]  /*1b380*/  @!P1 IADD3 R7, P2, R18, R7, RZ ;  /* 0x0000000712079210 */ /* 0x000fca0007f5e0ff */
[----:B------:R-:W-:-:S05]  /*1b390*/  @!P1 IMAD.X R6, RZ, RZ, R6, P2 ;  /* 0x000000ffff069224 */ /* 0x000fca00010e0606 */
        /* <DEDUP_REMOVED lines=14> */
.L_x_733:
[----:B------:R-:W-:Y:S01]  /*1b480*/  IMAD.MOV.U32 R13, RZ, RZ, R4 ;  /* 0x000000ffff0d7224 */ /* 0x000fe200078e0004 */
[----:B------:R-:W-:Y:S01]  /*1b490*/  MOV R12, 0x3 ;  /* 0x00000003000c7802 */ /* 0x000fe20000000f00 */
[----:B------:R-:W-:-:S07]  /*1b4a0*/  IMAD.MOV.U32 R7, RZ, RZ, R14 ;  /* 0x000000ffff077224 */ /* 0x000fce00078e000e */
[----:B------:R-:W-:Y:S05]  /*1b4b0*/  WARPSYNC.COLLECTIVE R15, `(.L_x_734) ;  /* 0x000000000f087348 */ /* 0x000fea0003c00000 */
[----:B------:R0:W1:Y:S02]  /*1b4c0*/  SHFL.IDX P6, R14, R13, R12, R11 ;  /* 0x0000000c0d0e7389 */ /* 0x00006400000c000b */
[----:B01----:R-:W-:Y:S01]  /*1b4d0*/  ENDCOLLECTIVE ;  /* 0x000000000000791b */ /* 0x003fe20003800000 */
.L_x_734:
[----:B------:R-:W-:-:S05]  /*1b4e0*/  @!P1 IADD3 R7, P2, R18, R7, RZ ;  /* 0x0000000712079210 */ /* 0x000fca0007f5e0ff */
[----:B------:R-:W-:-:S05]  /*1b4f0*/  @!P1 IMAD.X R6, RZ, RZ, R6, P2 ;  /* 0x000000ffff069224 */ /* 0x000fca00010e0606 */
[-C--:B------:R-:W-:Y:S01]  /*1b500*/  @!P1 LOP3.LUT R7, R7, R6.reuse, RZ, 0x3c, !PT ;  /* 0x0000000607079212 */ /* 0x080fe200078e3cff */
[----:B------:R-:W-:Y:S02]  /*1b510*/  IMAD.MOV.U32 R13, RZ, RZ, R0 ;  /* 0x000000ffff0d7224 */ /* 0x000fe400078e0000 */
[----:B------:R-:W-:Y:S01]  /*1b520*/  VIADD R0, R25, 0x60 ;  /* 0x0000006019007836 */ /* 0x000fe20000000000 */
[----:B------:R-:W-:-:S04]  /*1b530*/  @!P1 LOP3.LUT R6, R7, R6, RZ, 0x3c, !PT ;  /* 0x0000000607069212 */ /* 0x000fc800078e3cff */
[----:B------:R-:W-:Y:S01]  /*1b540*/  @!P1 LOP3.LUT R7, R7, R6, RZ, 0x3c, !PT ;  /* 0x0000000607079212 */ /* 0x000fe200078e3cff */
[----:B------:R-:W-:-:S07]  /*1b550*/  IMAD.MOV.U32 R4, RZ, RZ, R14 ;  /* 0x000000ffff047224 */ /* 0x000fce00078e000e */
[----:B------:R-:W-:Y:S05]  /*1b560*/  WARPSYNC.COLLECTIVE R15, `(.L_x_735) ;  /* 0x000000000f087348 */ /* 0x000fea0003c00000 */
[----:B------:R0:W1:Y:S02]  /*1b570*/  SHFL.IDX P6, R14, R13, R12, R11 ;  /* 0x0000000c0d0e7389 */ /* 0x00006400000c000b */
[----:B01----:R-:W-:Y:S01]  /*1b580*/  ENDCOLLECTIVE ;  /* 0x000000000000791b */ /* 0x003fe20003800000 */
.L_x_735:
[----:B------:R-:W-:Y:S01]  /*1b590*/  @!PT LDS RZ, [RZ] ;  /* 0x00000000fffff984 */ /* 0x000fe20000000800 */
[----:B------:R-:W-:Y:S01]  /*1b5a0*/  @!PT LDS RZ, [RZ] ;  /* 0x00000000fffff984 */ /* 0x000fe20000000800 */
[----:B------:R-:W-:Y:S01]  /*1b5b0*/  @!PT LDS RZ, [RZ] ;  /* 0x00000000fffff984 */ /* 0x000fe20000000800 */
[----:B------:R0:W-:Y:S01]  /*1b5c0*/  @!P1 LDGSTS.E.BYPASS.LTC128B.128 [R10+0xc000], desc[UR40][R6.64], !P0 ;  /* 0x0c000000060a9fae */ /* 0x0001e2000c101d68 */
[----:B------:R-:W-:Y:S02]  /*1b5d0*/  ISETP.GE.AND P1, PT, R0, R3, PT ;  /* 0x000000030000720c */ /* 0x000fe40003f26270 */
[----:B------:R-:W-:Y:S01]  /*1b5e0*/  MOV R13, R2 ;  /* 0x00000002000d7202 */ /* 0x000fe20000000f00 */
[----:B------:R-:W-:Y:S02]  /*1b5f0*/  IMAD.MOV.U32 R12, RZ, RZ, RZ ;  /* 0x000000ffff0c7224 */ /* 0x000fe400078e00ff */
[----:B0-----:R-:W-:-:S08]  /*1b600*/  IMAD.MOV.U32 R6, RZ, RZ, R14 ;  /* 0x000000ffff067224 */ /* 0x001fd000078e000e */
[----:B------:R-:W-:Y:S05]  /*1b610*/  WARPSYNC.COLLECTIVE R15, `(.L_x_736) ;  /* 0x000000000f087348 */ /* 0x000fea0003c00000 */
[----:B------:R0:W1:Y:S02]  /*1b620*/  SHFL.IDX P6, R14, R13, R12, R11 ;  /* 0x0000000c0d0e7389 */ /* 0x00006400000c000b */
[----:B01----:R-:W-:Y:S01]  /*1b630*/  ENDCOLLECTIVE ;  /* 0x000000000000791b */ /* 0x003fe20003800000 */
.L_x_736:
[----:B------:R-:W-:-:S05]  /*1b640*/  @!P1 IADD3 R6, P3, R18, R6, RZ ;  /* 0x0000000612069210 */ /* 0x000fca0007f7e0ff */
[----:B------:R-:W-:-:S05]  /*1b650*/  @!P1 IMAD.X R7, RZ, RZ, R4, P3 ;  /* 0x000000ffff079224 */ /* 0x000fca00018e0604 */
[----:B------:R-:W-:Y:S01]  /*1b660*/  @!PT LDS RZ, [RZ] ;  /* 0x00000000fffff984 */ /* 0x000fe20000000800 */
[----:B------:R-:W-:Y:S01]  /*1b670*/  @!PT LDS RZ, [RZ] ;  /* 0x00000000fffff984 */ /* 0x000fe20000000800 */
[----:B------:R-:W-:Y:S01]  /*1b680*/  @!PT LDS RZ, [RZ] ;  /* 0x00000000fffff984 */ /* 0x000fe20000000800 */
[----:B------:R0:W-:Y:S01]  /*1b690*/  @!P1 LDGSTS.E.BYPASS.LTC128B.128 [R10+0xc800], desc[UR40][R6.64], !P0 ;  /* 0x0c800000060a9fae */ /* 0x0001e2000c101d68 */
[----:B------:R-:W-:Y:S02]  /*1b6a0*/  IMAD.MOV.U32 R13, RZ, RZ, R5 ;  /* 0x000000ffff0d7224 */ /* 0x000fe400078e0005 */
[----:B------:R-:W-:-:S07]  /*1b6b0*/  IMAD.MOV.U32 R4, RZ, RZ, R14 ;  /* 0x000000ffff047224 */ /* 0x000fce00078e000e */
[----:B0-----:R-:W-:Y:S05]  /*1b6c0*/  WARPSYNC.COLLECTIVE R15, `(.L_x_737) ;  /* 0x000000000f087348 */ /* 0x001fea0003c00000 */
[----:B------:R1:W2:Y:S02]  /*1b6d0*/  SHFL.IDX P6, R14, R13, R12, R11 ;  /* 0x0000000c0d0e7389 */ /* 0x0002a400000c000b */
[----:B012---:R-:W-:Y:S01]  /*1b6e0*/  ENDCOLLECTIVE ;  /* 0x000000000000791b */ /* 0x007fe20003800000 */
.L_x_737:
[----:B------:R-:W-:-:S05]  /*1b6f0*/  VIADD R6, R25, 0x80 ;  /* 0x0000008019067836 */ /* 0x000fca0000000000 */
[----:B------:R-:W-:Y:S01]  /*1b700*/  ISETP.GE.AND P1, PT, R6, R3, PT ;  /* 0x000000030600720c */ /* 0x000fe20003f26270 */
[----:B------:R-:W-:Y:S02]  /*1b710*/  IMAD.MOV.U32 R13, RZ, RZ, R2 ;  /* 0x000000ffff0d7224 */ /* 0x000fe400078e0002 */
[----:B------:R-:W-:Y:S02]  /*1b720*/  IMAD.MOV.U32 R12, RZ, RZ, 0x1 ;  /* 0x00000001ff0c7424 */ /* 0x000fe400078e00ff */
[----:B------:R-:W-:-:S08]  /*1b730*/  IMAD.MOV.U32 R0, RZ, RZ, R14 ;  /* 0x000000ffff007224 */ /* 0x000fd000078e000e */
[----:B------:R-:W-:Y:S05]  /*1b740*/  WARPSYNC.COLLECTIVE R15, `(.L_x_738) ;  /* 0x000000000f087348 */ /* 0x000fea0003c00000 */
[----:B------:R0:W1:Y:S02]  /*1b750*/  SHFL.IDX P6, R14, R13, R12, R11 ;  /* 0x0000000c0d0e7389 */ /* 0x00006400000c000b */
[----:B01----:R-:W-:Y:S01]  /*1b760*/  ENDCOLLECTIVE ;  /* 0x000000000000791b */ /* 0x003fe20003800000 */
.L_x_738:
[----:B------:R-:W-:-:S04]  /*1b770*/  @!P1 IADD3 R0, P3, R18, R0, RZ ;  /* 0x0000000012009210 */ /* 0x000fc80007f7e0ff */
[----:B------:R-:W-:Y:S01]  /*1b780*/  @!P1 IADD3.X R4, RZ, R4, RZ, P3, !PT ;  /* 0x00000004ff049210 */ /* 0x000fe20001ffe4ff */
[----:B------:R-:W-:-:S04]  /*1b790*/  @!P1 IMAD.MOV.U32 R6, RZ, RZ, R0 ;  /* 0x000000ffff069224 */ /* 0x000fc800078e0000 */
        /* <DEDUP_REMOVED lines=10> */
.L_x_739:
[----:B------:R-:W-:Y:S01]  /*1b840*/  IMAD.MOV.U32 R2, RZ, RZ, R14 ;  /* 0x000000ffff027224 */ /* 0x000fe200078e000e */
[----:B------:R-:W-:Y:S06]  /*1b850*/  BRA `(.L_x_740) ;  /* 0xffffffac00d87947 */ /* 0x000fec000383ffff */
.L_x_601:
[----:B0-----:R0:W1:Y:S02]  /*1b860*/  SYNCS.PHASECHK.TRANS64.TRYWAIT P0, [R17+URZ+0x13220], R0 ;  /* 0x01322000110075a7 */ /* 0x001064000800017f */
[----:B-1----:R-:W-:Y:S05]  /*1b870*/  @!P0 NANOSLEEP.SYNCS 0x989680 ;  /* 0x009896800000895d */ /* 0x002fea0003900000 */
[----:B------:R-:W1:Y:S02]  /*1b880*/  @!P0 SYNCS.PHASECHK.TRANS64 P0, [R17+URZ+0x13220], R0 ;  /* 0x01322000110085a7 */ /* 0x000e64000800007f */
[----:B-1----:R-:W-:Y:S05]  /*1b890*/  @!P0 BRA `(.L_x_601) ;  /* 0xfffffffc00f08947 */ /* 0x002fea000383ffff */
[----:B------:R-:W-:Y:S05]  /*1b8a0*/  BRA `(.L_x_741) ;  /* 0xffffffb000347947 */ /* 0x000fea000383ffff */
.L_x_605:
[----:B0-----:R0:W1:Y:S02]  /*1b8b0*/  SYNCS.PHASECHK.TRANS64.TRYWAIT P0, [R6+URZ+0x13280], R28 ;  /* 0x0132801c060075a7 */ /* 0x001064000800017f */
[----:B-1----:R-:W-:Y:S05]  /*1b8c0*/  @!P0 NANOSLEEP.SYNCS 0x989680 ;  /* 0x009896800000895d */ /* 0x002fea0003900000 */
[----:B------:R-:W1:Y:S02]  /*1b8d0*/  @!P0 SYNCS.PHASECHK.TRANS64 P0, [R6+URZ+0x13280], R28 ;  /* 0x0132801c060085a7 */ /* 0x000e64000800007f */
[----:B-1----:R-:W-:Y:S05]  /*1b8e0*/  @!P0 BRA `(.L_x_605) ;  /* 0xfffffffc00f08947 */ /* 0x002fea000383ffff */
[----:B------:R-:W-:Y:S05]  /*1b8f0*/  BRA `(.L_x_742) ;  /* 0xffffffb400787947 */ /* 0x000fea000383ffff */
.L_x_606:
        /* <DEDUP_REMOVED lines=8> */
.L_x_744:
[----:B------:R-:W-:Y:S05]  /*1b980*/  BSYNC B0 ;  /* 0x0000000000007941 */ /* 0x000fea0003800000 */
.L_x_743:
[----:B------:R-:W0:Y:S01]  /*1b990*/  S2R R2, SR_TID.X ;  /* 0x0000000000027919 */ /* 0x000e220000002100 */
[----:B------:R-:W-:Y:S01]  /*1b9a0*/  IMAD.MOV.U32 R13, RZ, RZ, R4 ;  /* 0x000000ffff0d7224 */ /* 0x000fe200078e0004 */
[----:B------:R-:W-:Y:S01]  /*1b9b0*/  MOV R3, R14 ;  /* 0x0000000e00037202 */ /* 0x000fe20000000f00 */
[----:B------:R-:W-:Y:S02]  /*1b9c0*/  IMAD.MOV.U32 R12, RZ, RZ, RZ ;  /* 0x000000ffff0c7224 */ /* 0x000fe400078e00ff */
[----:B------:R-:W-:Y:S02]  /*1b9d0*/  IMAD.MOV.U32 R11, RZ, RZ, 0x1c1f ;  /* 0x00001c1fff0b7424 */ /* 0x000fe400078e00ff */
[----:B------:R-:W-:Y:S02]  /*1b9e0*/  IMAD.MOV.U32 R15, RZ, RZ, -0x1 ;  /* 0xffffffffff0f7424 */ /* 0x000fe400078e00ff */
[----:B------:R-:W-:-:S07]  /*1b9f0*/  IMAD.IADD R7, R17, 0x1, R7 ;  /* 0x0000000111077824 */ /* 0x000fce00078e0207 */
[----:B0-----:R-:W-:Y:S05]  /*1ba00*/  WARPSYNC.COLLECTIVE R15, `(.L_x_745) ;  /* 0x000000000f087348 */ /* 0x001fea0003c00000 */
[----:B------:R1:W2:Y:S02]  /*1ba10*/  SHFL.IDX P6, R14, R13, R12, R11 ;  /* 0x0000000c0d0e7389 */ /* 0x0002a400000c000b */
[----:B012---:R-:W-:Y:S01]  /*1ba20*/  ENDCOLLECTIVE ;  /* 0x000000000000791b */ /* 0x007fe20003800000 */
.L_x_745:
        /* <DEDUP_REMOVED lines=11> */
.L_x_746:
[----:B------:R-:W-:Y:S01]  /*1bae0*/  @!PT LDS RZ, [RZ] ;  /* 0x00000000fffff984 */ /* 0x000fe20000000800 */
[----:B------:R-:W-:Y:S01]  /*1baf0*/  @!PT LDS RZ, [RZ] ;  /* 0x00000000fffff984 */ /* 0x000fe20000000800 */
[----:B------:R-:W-:Y:S01]  /*1bb00*/  @!PT LDS RZ, [RZ] ;  /* 0x00000000fffff984 */ /* 0x000fe20000000800 */
[----:B------:R0:W-:Y:S01]  /*1bb10*/  LDGSTS.E.BYPASS.LTC128B.128 [R7+0x6000], desc[UR40][R2.64], !P2 ;  /* 0x0600000002077fae */ /* 0x0001e2000d101d68 */
[----:B------:R-:W-:Y:S01]  /*1bb20*/  IMAD.MOV.U32 R13, RZ, RZ, R4 ;  /* 0x000000ffff0d7224 */ /* 0x000fe200078e0004 */
[----:B0-----:R-:W0:Y:S01]  /*1bb30*/  S2R R2, SR_TID.X ;  /* 0x0000000000027919 */ /* 0x001e220000002100 */
[----:B------:R-:W-:-:S07]  /*1bb40*/  MOV R3, R14 ;  /* 0x0000000e00037202 */ /* 0x000fce0000000f00 */
[----:B0-----:R-:W-:Y:S05]  /*1bb50*/  WARPSYNC.COLLECTIVE R15, `(.L_x_747) ;  /* 0x000000000f087348 */ /* 0x001fea0003c00000 */
[----:B------:R1:W2:Y:S02]  /*1bb60*/  SHFL.IDX P6, R14, R13, R12, R11 ;  /* 0x0000000c0d0e7389 */ /* 0x0002a400000c000b */
[----:B012---:R-:W-:Y:S01]  /*1bb70*/  ENDCOLLECTIVE ;  /* 0x000000000000791b */ /* 0x007fe20003800000 */
.L_x_747:
[----:B------:R-:W-:Y:S01]  /*1bb80*/  IMAD.MOV.U32 R13, RZ, RZ, R5 ;  /* 0x000000ffff0d7224 */ /* 0x000fe200078e0005 */
[----:B------:R-:W-:Y:S01]  /*1bb90*/  MOV R12, 0x2 ;  /* 0x00000002000c7802 */ /* 0x000fe20000000f00 */
        /* <DEDUP_REMOVED lines=9> */
.L_x_748:
        /* <DEDUP_REMOVED lines=10> */
.L_x_749:
[----:B------:R-:W-:Y:S02]  /*1bcd0*/  IMAD.MOV.U32 R13, RZ, RZ, R5 ;  /* 0x000000ffff0d7224 */ /* 0x000fe400078e0005 */
[----:B------:R-:W-:Y:S02]  /*1bce0*/  IMAD.MOV.U32 R12, RZ, RZ, 0x3 ;  /* 0x00000003ff0c7424 */ /* 0x000fe400078e00ff */
[----:B------:R-:W-:Y:S02]  /*1bcf0*/  IMAD.SHL.U32 R15, R2, 0x10, RZ ;  /* 0x00000010020f7824 */ /* 0x000fe400078e00ff */
[----:B------:R-:W-:-:S03]  /*1bd00*/  IMAD.MOV.U32 R2, RZ, RZ, R14 ;  /* 0x000000ffff027224 */ /* 0x000fc600078e000e */
[----:B------:R-:W-:-:S04]  /*1bd10*/  LOP3.LUT R15, R15, 0x30, RZ, 0xc0, !PT ;  /* 0x000000300f0f7812 */ /* 0x000fc800078ec0ff */
[----:B------:R-:W-:Y:S01]  /*1bd20*/  IADD3 R2, P0, R15, R2, RZ ;  /* 0x000000020f027210 */ /* 0x000fe20007f1e0ff */
[----:B------:R-:W-:-:S03]  /*1bd30*/  IMAD.MOV.U32 R15, RZ, RZ, -0x1 ;  /* 0xffffffffff0f7424 */ /* 0x000fc600078e00ff */
[----:B------:R-:W-:-:S09]  /*1bd40*/  IADD3.X R3, RZ, R3, RZ, P0, !PT ;  /* 0x00000003ff037210 */ /* 0x000fd200007fe4ff */
[----:B------:R-:W-:Y:S05]  /*1bd50*/  WARPSYNC.COLLECTIVE R15, `(.L_x_750) ;  /* 0x000000000f087348 */ /* 0x000fea0003c00000 */
[----:B------:R0:W1:Y:S02]  /*1bd60*/  SHFL.IDX P6, R14, R13, R12, R11 ;  /* 0x0000000c0d0e7389 */ /* 0x00006400000c000b */
[----:B01----:R-:W-:Y:S01]  /*1bd70*/  ENDCOLLECTIVE ;  /* 0x000000000000791b */ /* 0x003fe20003800000 */
.L_x_750:
        /* <DEDUP_REMOVED lines=10> */
.L_x_751:
[----:B------:R-:W-:Y:S02]  /*1be20*/  IMAD.MOV.U32 R13, RZ, RZ, R18 ;  /* 0x000000ffff0d7224 */ /* 0x000fe400078e0012 */
[----:B------:R-:W-:Y:S01]  /*1be30*/  IMAD.MOV.U32 R12, RZ, RZ, RZ ;  /* 0x000000ffff0c7224 */ /* 0x000fe200078e00ff */
[----:B------:R-:W-:Y:S01]  /*1be40*/  SHF.L.U32 R3, R3, 0x4, RZ ;  /* 0x0000000403037819 */ /* 0x000fe200000006ff */
[----:B------:R-:W-:-:S07]  /*1be50*/  IMAD.MOV.U32 R2, RZ, RZ, R14 ;  /* 0x000000ffff027224 */ /* 0x000fce00078e000e */
[----:B------:R-:W-:Y:S05]  /*1be60*/  WARPSYNC.COLLECTIVE R15, `(.L_x_752) ;  /* 0x000000000f087348 */ /* 0x000fea0003c00000 */
[----:B------:R0:W1:Y:S02]  /*1be70*/  SHFL.IDX P6, R14, R13, R12, R11 ;  /* 0x0000000c0d0e7389 */ /* 0x00006400000c000b */
[----:B01----:R-:W-:Y:S01]  /*1be80*/  ENDCOLLECTIVE ;  /* 0x000000000000791b */ /* 0x003fe20003800000 */
.L_x_752:
[----:B------:R-:W-:-:S04]  /*1be90*/  LOP3.LUT R3, R3, 0x30, RZ, 0xc0, !PT ;  /* 0x0000003003037812 */ /* 0x000fc800078ec0ff */
[----:B------:R-:W-:-:S05]  /*1bea0*/  IADD3 R2, P0, R3, R2, RZ ;  /* 0x0000000203027210 */ /* 0x000fca0007f1e0ff */
[----:B------:R-:W-:Y:S01]  /*1beb0*/  IMAD.X R3, RZ, RZ, R5, P0 ;  /* 0x000000ffff037224 */ /* 0x000fe200000e0605 */
[----:B------:R-:W-:-:S04]  /*1bec0*/  MOV R13, R19 ;  /* 0x00000013000d7202 */ /* 0x000fc80000000f00 */
[----:B------:R-:W-:Y:S01]  /*1bed0*/  @!PT LDS RZ, [RZ] ;  /* 0x00000000fffff984 */ /* 0x000fe20000000800 */
[----:B------:R-:W-:Y:S01]  /*1bee0*/  @!PT LDS RZ, [RZ] ;  /* 0x00000000fffff984 */ /* 0x000fe20000000800 */
[----:B------:R-:W-:Y:S01]  /*1bef0*/  @!PT LDS RZ, [RZ] ;  /* 0x00000000fffff984 */ /* 0x000fe20000000800 */
[----:B------:R0:W-:Y:S01]  /*1bf00*/  LDGSTS.E.BYPASS.LTC128B.128 [R7+0x7800], desc[UR40][R2.64], !P2 ;  /* 0x0780000002077fae */ /* 0x0001e2000d101d68 */
[----:B------:R-:W-:-:S07]  /*1bf10*/  IMAD.MOV.U32 R18, RZ, RZ, R14 ;  /* 0x000000ffff127224 */ /* 0x000fce00078e000e */
[----:B0-----:R-:W-:Y:S05]  /*1bf20*/  WARPSYNC.COLLECTIVE R15, `(.L_x_753) ;  /* 0x000000000f087348 */ /* 0x001fea0003c00000 */
[----:B------:R1:W2:Y:S02]  /*1bf30*/  SHFL.IDX P6, R14, R13, R12, R11 ;  /* 0x0000000c0d0e7389 */ /* 0x0002a400000c000b */
[----:B012---:R-:W-:Y:S01]  /*1bf40*/  ENDCOLLECTIVE ;  /* 0x000000000000791b */ /* 0x007fe20003800000 */
.L_x_753:
[----:B------:R-:W-:Y:S01]  /*1bf50*/  IMAD.MOV.U32 R2, RZ, RZ, R14 ;  /* 0x000000ffff027224 */ /* 0x000fe200078e000e */
[----:B------:R-:W-:Y:S06]  /*1bf60*/  BRA `(.L_x_754) ;  /* 0xffffffb000e47947 */ /* 0x000fec000383ffff */
.L_x_611:
[----:B---3--:R3:W4:Y:S02]  /*1bf70*/  SYNCS.PHASECHK.TRANS64.TRYWAIT P0, [R6+URZ+0x13240], R28 ;  /* 0x0132401c060075a7 */ /* 0x008724000800017f */
[----:B----4-:R-:W-:Y:S05]  /*1bf80*/  @!P0 NANOSLEEP.SYNCS 0x989680 ;  /* 0x009896800000895d */ /* 0x010fea0003900000 */
[----:B------:R-:W4:Y:S02]  /*1bf90*/  @!P0 SYNCS.PHASECHK.TRANS64 P0, [R6+URZ+0x13240], R28 ;  /* 0x0132401c060085a7 */ /* 0x000f24000800007f */
[----:B----4-:R-:W-:Y:S05]  /*1bfa0*/  @!P0 BRA `(.L_x_611) ;  /* 0xfffffffc00f08947 */ /* 0x010fea000383ffff */
[----:B------:R-:W-:Y:S05]  /*1bfb0*/  BRA `(.L_x_755) ;  /* 0xffffffb400407947 */ /* 0x000fea000383ffff */
.L_x_612:
[----:B------:R-:W-:Y:S01]  /*1bfc0*/  BSSY B0, `(.L_x_756) ;  /* 0x0000008000007945 */ /* 0x000fe20003800000 */
[----:B------:R-:W-:Y:S02]  /*1bfd0*/  IMAD.MOV.U32 R13, RZ, RZ, R8 ;  /* 0x000000ffff0d7224 */ /* 0x000fe400078e0008 */
[----:B------:R-:W-:Y:S02]  /*1bfe0*/  IMAD.MOV.U32 R12, RZ, RZ, RZ ;  /* 0x000000ffff0c7224 */ /* 0x000fe400078e00ff */
[----:B------:R-:W-:Y:S02]  /*1bff0*/  IMAD.MOV.U32 R11, RZ, RZ, 0x1c1f ;  /* 0x00001c1fff0b7424 */ /* 0x000fe400078e00ff */
[----:B------:R-:W-:-:S07]  /*1c000*/  IMAD.MOV.U32 R15, RZ, RZ, -0x1 ;  /* 0xffffffffff0f7424 */ /* 0x000fce00078e00ff */
[----:B0123--:R-:W-:Y:S05]  /*1c010*/  WARPSYNC.COLLECTIVE R15, `(.L_x_757) ;  /* 0x000000000f087348 */ /* 0x00ffea0003c00000 */
[----:B------:R4:W0:Y:S02]  /*1c020*/  SHFL.IDX P6, R14, R13, R12, R11 ;  /* 0x0000000c0d0e7389 */ /* 0x00082400000c000b */
[----:B01234-:R-:W-:Y:S01]  /*1c030*/  ENDCOLLECTIVE ;  /* 0x000000000000791b */ /* 0x01ffe20003800000 */
.L_x_757:
[----:B------:R-:W-:Y:S05]  /*1c040*/  BSYNC B0 ;  /* 0x0000000000007941 */ /* 0x000fea0003800000 */
.L_x_756:
        /* <DEDUP_REMOVED lines=8> */
.L_x_758:
[----:B------:R-:W-:Y:S02]  /*1c0d0*/  IMAD.MOV.U32 R13, RZ, RZ, R8 ;  /* 0x000000ffff0d7224 */ /* 0x000fe400078e0008 */
[----:B------:R-:W-:Y:S02]  /*1c0e0*/  IMAD.MOV.U32 R12, RZ, RZ, 0x1 ;  /* 0x00000001ff0c7424 */ /* 0x000fe400078e00ff */
[----:B------:R-:W-:-:S07]  /*1c0f0*/  IMAD.MOV.U32 R2, RZ, RZ, R14 ;  /* 0x000000ffff027224 */ /* 0x000fce00078e000e */
[----:B------:R-:W-:Y:S05]  /*1c100*/  WARPSYNC.COLLECTIVE R15, `(.L_x_759) ;  /* 0x000000000f087348 */ /* 0x000fea0003c00000 */
[----:B------:R0:W1:Y:S02]  /*1c110*/  SHFL.IDX P6, R14, R13, R12, R11 ;  /* 0x0000000c0d0e7389 */ /* 0x00006400000c000b */
[----:B01----:R-:W-:Y:S01]  /*1c120*/  ENDCOLLECTIVE ;  /* 0x000000000000791b */ /* 0x003fe20003800000 */
.L_x_759:
[----:B------:R-:W-:-:S04]  /*1c130*/  IADD3 R2, P0, R18, R2, RZ ;  /* 0x0000000212027210 */ /* 0x000fc80007f1e0ff */
[----:B------:R-:W-:-:S05]  /*1c140*/  IADD3.X R3, RZ, R3, RZ, P0, !PT ;  /* 0x00000003ff037210 */ /* 0x000fca00007fe4ff */
        /* <DEDUP_REMOVED lines=9> */
.L_x_760:
[----:B------:R-:W-:Y:S02]  /*1c1e0*/  IMAD.MOV.U32 R13, RZ, RZ, R8 ;  /* 0x000000ffff0d7224 */ /* 0x000fe400078e0008 */
[----:B------:R-:W-:Y:S02]  /*1c1f0*/  IMAD.MOV.U32 R12, RZ, RZ, 0x2 ;  /* 0x00000002ff0c7424 */ /* 0x000fe400078e00ff */
[----:B------:R-:W-:-:S07]  /*1c200*/  IMAD.MOV.U32 R2, RZ, RZ, R14 ;  /* 0x000000ffff027224 */ /* 0x000fce00078e000e */
[----:B------:R-:W-:Y:S05]  /*1c210*/  WARPSYNC.COLLECTIVE R15, `(.L_x_761) ;  /* 0x000000000f087348 */ /* 0x000fea0003c00000 */
[----:B------:R0:W1:Y:S02]  /*1c220*/  SHFL.IDX P6, R14, R13, R12, R11 ;  /* 0x0000000c0d0e7389 */ /* 0x00006400000c000b */
[----:B01----:R-:W-:Y:S01]  /*1c230*/  ENDCOLLECTIVE ;  /* 0x000000000000791b */ /* 0x003fe20003800000 */
.L_x_761:
        /* <DEDUP_REMOVED lines=11> */
.L_x_762:
[----:B------:R-:W-:Y:S02]  /*1c2f0*/  IMAD.MOV.U32 R13, RZ, RZ, R8 ;  /* 0x000000ffff0d7224 */ /* 0x000fe400078e0008 */
[----:B------:R-:W-:Y:S01]  /*1c300*/  IMAD.MOV.U32 R12, RZ, RZ, 0x3 ;  /* 0x00000003ff0c7424 */ /* 0x000fe200078e00ff */
[----:B------:R-:W-:-:S07]  /*1c310*/  MOV R2, R14 ;  /* 0x0000000e00027202 */ /* 0x000fce0000000f00 */
[----:B------:R-:W-:Y:S05]  /*1c320*/  WARPSYNC.COLLECTIVE R15, `(.L_x_763) ;  /* 0x000000000f087348 */ /* 0x000fea0003c00000 */
[----:B------:R0:W1:Y:S02]  /*1c330*/  SHFL.IDX P6, R14, R13, R12, R11 ;  /* 0x0000000c0d0e7389 */ /* 0x00006400000c000b */
[----:B01----:R-:W-:Y:S01]  /*1c340*/  ENDCOLLECTIVE ;  /* 0x000000000000791b */ /* 0x003fe20003800000 */
.L_x_763:
        /* <DEDUP_REMOVED lines=11> */
.L_x_764:
[----:B------:R-:W-:Y:S02]  /*1c400*/  IMAD.MOV.U32 R13, RZ, RZ, R4 ;  /* 0x000000ffff0d7224 */ /* 0x000fe400078e0004 */
[----:B------:R-:W-:Y:S02]  /*1c410*/  IMAD.MOV.U32 R12, RZ, RZ, RZ ;  /* 0x000000ffff0c7224 */ /* 0x000fe400078e00ff */
[----:B------:R-:W-:-:S07]  /*1c420*/  IMAD.MOV.U32 R2, RZ, RZ, R14 ;  /* 0x000000ffff027224 */ /* 0x000fce00078e000e */
[----:B------:R-:W-:Y:S05]  /*1c430*/  WARPSYNC.COLLECTIVE R15, `(.L_x_765) ;  /* 0x000000000f087348 */ /* 0x000fea0003c00000 */
[----:B------:R0:W1:Y:S02]  /*1c440*/  SHFL.IDX P6, R14, R13, R12, R11 ;  /* 0x0000000c0d0e7389 */ /* 0x00006400000c000b */
[----:B01----:R-:W-:Y:S01]  /*1c450*/  ENDCOLLECTIVE ;  /* 0x000000000000791b */ /* 0x003fe20003800000 */
.L_x_765:
[----:B------:R-:W-:-:S05]  /*1c460*/  IADD3 R2, P0, R18, R2, RZ ;  /* 0x0000000212027210 */ /* 0x000fca0007f1e0ff */
[----:B------:R-:W-:-:S05]  /*1c470*/  IMAD.X R3, RZ, RZ, R8, P0 ;  /* 0x000000ffff037224 */ /* 0x000fca00000e0608 */
        /* <DEDUP_REMOVED lines=9> */
.L_x_766:
[----:B------:R-:W-:Y:S01]  /*1c510*/  IMAD.MOV.U32 R2, RZ, RZ, R14 ;  /* 0x000000ffff027224 */ /* 0x000fe200078e000e */
[----:B------:R-:W-:Y:S06]  /*1c520*/  BRA `(.L_x_767) ;  /* 0xffffffb000cc7947 */ /* 0x000fec000383ffff */
.L_x_617:
[----:B------:R0:W0:Y:S02]  /*1c530*/  SYNCS.PHASECHK.TRANS64.TRYWAIT P2, [R2+URZ+0x13270], R0 ;  /* 0x01327000020075a7 */ /* 0x000024000804017f */
[----:B0-----:R-:W-:Y:S05]  /*1c540*/  @!P2 NANOSLEEP.SYNCS 0x989680 ;  /* 0x009896800000a95d */ /* 0x001fea0003900000 */
[----:B------:R-:W0:Y:S02]  /*1c550*/  @!P2 SYNCS.PHASECHK.TRANS64 P2, [R2+URZ+0x13270], R0 ;  /* 0x013270000200a5a7 */ /* 0x000e24000804007f */
[----:B0-----:R-:W-:Y:S05]  /*1c560*/  @!P2 BRA `(.L_x_617) ;  /* 0xfffffffc00f0a947 */ /* 0x001fea000383ffff */
[----:B------:R-:W-:Y:S05]  /*1c570*/  BRA `(.L_x_768) ;  /* 0xffffffb400307947 */ /* 0x000fea000383ffff */
.L_x_619:
[----:B------:R0:W0:Y:S02]  /*1c580*/  SYNCS.PHASECHK.TRANS64.TRYWAIT P2, [R2+URZ+0x13260], R0 ;  /* 0x01326000020075a7 */ /* 0x000024000804017f */
[----:B0-----:R-:W-:Y:S05]  /*1c590*/  @!P2 NANOSLEEP.SYNCS 0x989680 ;  /* 0x009896800000a95d */ /* 0x001fea0003900000 */
[----:B------:R-:W0:Y:S02]  /*1c5a0*/  @!P2 SYNCS.PHASECHK.TRANS64 P2, [R2+URZ+0x13260], R0 ;  /* 0x013260000200a5a7 */ /* 0x000e24000804007f */
[----:B0-----:R-:W-:Y:S05]  /*1c5b0*/  @!P2 BRA `(.L_x_619) ;  /* 0xfffffffc00f0a947 */ /* 0x001fea000383ffff */
[----:B------:R-:W-:Y:S05]  /*1c5c0*/  BRA `(.L_x_769) ;  /* 0xffffffb400407947 */ /* 0x000fea000383ffff */
.L_x_627:
[----:B0-----:R0:W2:Y:S02]  /*1c5d0*/  SYNCS.PHASECHK.TRANS64.TRYWAIT P1, [R3+URZ+0x13270], R0 ;  /* 0x01327000030075a7 */ /* 0x0010a4000802017f */
[----:B--2---:R-:W-:Y:S05]  /*1c5e0*/  @!P1 NANOSLEEP.SYNCS 0x989680 ;  /* 0x009896800000995d */ /* 0x004fea0003900000 */
[----:B------:R-:W2:Y:S02]  /*1c5f0*/  @!P1 SYNCS.PHASECHK.TRANS64 P1, [R3+URZ+0x13270], R0 ;  /* 0x01327000030095a7 */ /* 0x000ea4000802007f */
[----:B--2---:R-:W-:Y:S05]  /*1c600*/  @!P1 BRA `(.L_x_627) ;  /* 0xfffffffc00f09947 */ /* 0x004fea000383ffff */
[----:B------:R-:W-:Y:S05]  /*1c610*/  BRA `(.L_x_770) ;  /* 0xffffffb800887947 */ /* 0x000fea000383ffff */
.L_x_629:
[----:B0-----:R0:W2:Y:S02]  /*1c620*/  SYNCS.PHASECHK.TRANS64.TRYWAIT P1, [R3+URZ+0x13260], R0 ;  /* 0x01326000030075a7 */ /* 0x0010a4000802017f */
[----:B--2---:R-:W-:Y:S05]  /*1c630*/  @!P1 NANOSLEEP.SYNCS 0x989680 ;  /* 0x009896800000995d */ /* 0x004fea0003900000 */
[----:B------:R-:W2:Y:S02]  /*1c640*/  @!P1 SYNCS.PHASECHK.TRANS64 P1, [R3+URZ+0x13260], R0 ;  /* 0x01326000030095a7 */ /* 0x000ea4000802007f */
[----:B--2---:R-:W-:Y:S05]  /*1c650*/  @!P1 BRA `(.L_x_629) ;  /* 0xfffffffc00f09947 */ /* 0x004fea000383ffff */
[----:B------:R-:W-:Y:S05]  /*1c660*/  BRA `(.L_x_771) ;  /* 0xffffffb800987947 */ /* 0x000fea000383ffff */
.L_x_634:
[----:B------:R-:W-:Y:S01]  /*1c670*/  BSSY B0, `(.L_x_772) ;  /* 0x0000008000007945 */ /* 0x000fe20003800000 */
[----:B------:R-:W-:Y:S01]  /*1c680*/  IMAD.MOV.U32 R13, RZ, RZ, R24 ;  /* 0x000000ffff0d7224 */ /* 0x000fe200078e0018 */
[----:B------:R-:W-:Y:S01]  /*1c690*/  MOV R11, 0x1f ;  /* 0x0000001f000b7802 */ /* 0x000fe20000000f00 */
[----:B------:R-:W-:Y:S02]  /*1c6a0*/  IMAD.MOV.U32 R12, RZ, RZ, RZ ;  /* 0x000000ffff0c7224 */ /* 0x000fe400078e00ff */
[----:B------:R-:W-:-:S07]  /*1c6b0*/  IMAD.MOV.U32 R15, RZ, RZ, -0x1 ;  /* 0xffffffffff0f7424 */ /* 0x000fce00078e00ff */
[----:B01---5:R-:W-:Y:S05]  /*1c6c0*/  WARPSYNC.COLLECTIVE R15, `(.L_x_773) ;  /* 0x000000000f087348 */ /* 0x023fea0003c00000 */
[----:B------:R2:W3:Y:S02]  /*1c6d0*/  SHFL.IDX P6, R14, R13, R12, R11 ;  /* 0x0000000c0d0e7389 */ /* 0x0004e400000c000b */
[----:B0123-5:R-:W-:Y:S01]  /*1c6e0*/  ENDCOLLECTIVE ;  /* 0x000000000000791b */ /* 0x02ffe20003800000 */
.L_x_773:
[----:B------:R-:W-:Y:S05]  /*1c6f0*/  BSYNC B0 ;  /* 0x0000000000007941 */ /* 0x000fea0003800000 */
.L_x_772:
[----:B------:R-:W-:Y:S01]  /*1c700*/  IMAD.MOV.U32 R13, RZ, RZ, R24 ;  /* 0x000000ffff0d7224 */ /* 0x000fe200078e0018 */
[----:B------:R-:W-:Y:S01]  /*1c710*/  MOV R11, 0x1f ;  /* 0x0000001f000b7802 */ /* 0x000fe20000000f00 */
[----:B------:R-:W-:Y:S02]  /*1c720*/  IMAD.MOV.U32 R12, RZ, RZ, 0x1 ;  /* 0x00000001ff0c7424 */ /* 0x000fe400078e00ff */
[----:B------:R-:W-:Y:S02]  /*1c730*/  IMAD.MOV.U32 R15, RZ, RZ, -0x1 ;  /* 0xffffffffff0f7424 */ /* 0x000fe400078e00ff */
[----:B------:R-:W-:Y:S02]  /*1c740*/  IMAD.IADD R8, R27, 0x1, R10 ;  /* 0x000000011b087824 */ /* 0x000fe400078e020a */
[----:B------:R-:W-:-:S07]  /*1c750*/  IMAD.MOV.U32 R0, RZ, RZ, R14 ;  /* 0x000000ffff007224 */ /* 0x000fce00078e000e */
[----:B------:R-:W-:Y:S05]  /*1c760*/  WARPSYNC.COLLECTIVE R15, `(.L_x_774) ;  /* 0x000000000f087348 */ /* 0x000fea0003c00000 */
[----:B------:R0:W1:Y:S02]  /*1c770*/  SHFL.IDX P6, R14, R13, R12, R11 ;  /* 0x0000000c0d0e7389 */ /* 0x00006400000c000b */
[----:B01----:R-:W-:Y:S01]  /*1c780*/  ENDCOLLECTIVE ;  /* 0x000000000000791b */ /* 0x003fe20003800000 */
.L_x_774:
[----:B------:R-:W-:Y:S02]  /*1c790*/  ULDC UR4, c[0x0][0xc3c] ;  /* 0x00030f0000047ab9 */ /* 0x000fe40000000800 */
[----:B------:R-:W-:-:S13]  /*1c7a0*/  ISETP.GE.OR P1, PT, R8, UR4, !P0 ;  /* 0x0000000408007c0c */ /* 0x000fda000c726670 */
[----:B------:R-:W0:Y:S08]  /*1c7b0*/  @!P1 LDC.64 R2, c[0x0][0xc80] ;  /* 0x00032000ff029b82 */ /* 0x000e300000000a00 */
[----:B------:R-:W1:Y:S01]  /*1c7c0*/  @!P1 LDC.64 R4, c[0x0][0xc78] ;  /* 0x00031e00ff049b82 */ /* 0x000e620000000a00 */
[----:B------:R-:W-:Y:S02]  /*1c7d0*/  IMAD.MOV.U32 R11, RZ, RZ, RZ ;  /* 0x000000ffff0b7224 */ /* 0x000fe400078e00ff */
[----:B------:R-:W-:-:S02]  /*1c7e0*/  IMAD.MOV.U32 R6, RZ, RZ, R14 ;  /* 0x000000ffff067224 */ /* 0x000fc400078e000e */
[----:B0-----:R-:W-:-:S05]  /*1c7f0*/  @!P1 IMAD.WIDE R2, R8, 0x4, R2 ;  /* 0x0000000408029825 */ /* 0x001fca00078e0202 */
[----:B------:R1:W2:Y:S02]  /*1c800*/  @!P1 LDG.E R7, desc[UR40][R2.64] ;  /* 0x0000002802079981 */ /* 0x0002a4000c1e1900 */
[----:B-1----:R-:W-:-:S06]  /*1c810*/  @!P1 IMAD.WIDE R2, R8, 0x4, R4 ;  /* 0x0000000408029825 */ /* 0x002fcc00078e0204 */
[----:B------:R-:W3:Y:S01]  /*1c820*/  @!P1 LDG.E R2, desc[UR40][R2.64] ;  /* 0x0000002802029981 */ /* 0x000ee2000c1e1900 */
[----:B------:R-:W-:Y:S01]  /*1c830*/  IMAD.MOV.U32 R5, RZ, RZ, RZ ;  /* 0x000000ffff057224 */ /* 0x000fe200078e00ff */
[C---:B------:R-:W-:Y:S01]  /*1c840*/  ISETP.GE.U32.AND P2, PT, R10.reuse, 0x2, PT ;  /* 0x000000020a00780c */ /* 0x040fe20003f46070 */
[----:B------:R-:W-:Y:S01]  /*1c850*/  IMAD.MOV.U32 R24, RZ, RZ, RZ ;  /* 0x000000ffff187224 */ /* 0x000fe200078e00ff */
[C---:B------:R-:W-:Y:S02]  /*1c860*/  ISETP.GE.U32.AND P3, PT, R10.reuse, 0x4, PT ;  /* 0x000000040a00780c */ /* 0x040fe40003f66070 */
[C---:B------:R-:W-:Y:S02]  /*1c870*/  ISETP.GE.U32.AND P4, PT, R10.reuse, 0x8, PT ;  /* 0x000000080a00780c */ /* 0x040fe40003f86070 */
[----:B------:R-:W-:Y:S02]  /*1c880*/  ISETP.GE.U32.AND P5, PT, R10, 0x10, PT ;  /* 0x000000100a00780c */ /* 0x000fe40003fa6070 */
[----:B--2---:R-:W-:Y:S01]  /*1c890*/  @!P1 MOV R5, R7 ;  /* 0x0000000700059202 */ /* 0x004fe20000000f00 */
[----:B------:R-:W-:-:S02]  /*1c8a0*/  IMAD.MOV.U32 R7, RZ, RZ, RZ ;  /* 0x000000ffff077224 */ /* 0x000fc400078e00ff */
[----:B---3--:R-:W-:Y:S01]  /*1c8b0*/  @!P1 IMAD.MOV.U32 R7, RZ, RZ, R2 ;  /* 0x000000ffff079224 */ /* 0x008fe200078e0002 */
[----:B------:R-:W-:-:S03]  /*1c8c0*/  ISETP.NE.AND P1, PT, R10, RZ, PT ;  /* 0x000000ff0a00720c */ /* 0x000fc60003f25270 */
[----:B------:R-:W-:-:S04]  /*1c8d0*/  IMAD R2, R7, R5, RZ ;  /* 0x0000000507027224 */ /* 0x000fc800078e02ff */
[----:B------:R-:W-:-:S07]  /*1c8e0*/  IMAD.MOV.U32 R13, RZ, RZ, R2 ;  /* 0x000000ffff0d7224 */ /* 0x000fce00078e0002 */
[----:B------:R-:W-:Y:S05]  /*1c8f0*/  WARPSYNC.COLLECTIVE R15, `(.L_x_775) ;  /* 0x000000000f087348 */ /* 0x000fea0003c00000 */
[----:B------:R0:W1:Y:S02]  /*1c900*/  SHFL.UP P6, R14, R13, R12, R11 ;  /* 0x0400000c0d0e7389 */ /* 0x00006400000c000b */
[----:B01----:R-:W-:Y:S01]  /*1c910*/  ENDCOLLECTIVE ;  /* 0x000000000000791b */ /* 0x003fe20003800000 */
.L_x_775:
[----:B------:R-:W-:Y:S01]  /*1c920*/  IMAD.MOV.U32 R12, RZ, RZ, 0x2 ;  /* 0x00000002ff0c7424 */ /* 0x000fe200078e00ff */
[----:B------:R-:W-:-:S04]  /*1c930*/  MOV R3, R14 ;  /* 0x0000000e00037202 */ /* 0x000fc80000000f00 */
[----:B------:R-:W-:-:S05]  /*1c940*/  SEL R3, R3, RZ, P1 ;  /* 0x000000ff03037207 */ /* 0x000fca0000800000 */
[----:B------:R-:W-:-:S04]  /*1c950*/  IMAD.IADD R2, R2, 0x1, R3 ;  /* 0x0000000102027824 */ /* 0x000fc800078e0203 */
[----:B------:R-:W-:-:S07]  /*1c960*/  IMAD.MOV.U32 R13, RZ, RZ, R2 ;  /* 0x000000ffff0d7224 */ /* 0x000fce00078e0002 */
[----:B------:R-:W-:Y:S05]  /*1c970*/  WARPSYNC.COLLECTIVE R15, `(.L_x_776) ;  /* 0x000000000f087348 */ /* 0x000fea0003c00000 */
[----:B------:R0:W1:Y:S02]  /*1c980*/  SHFL.UP P6, R14, R13, R12, R11 ;  /* 0x0400000c0d0e7389 */ /* 0x00006400000c000b */
[----:B01----:R-:W-:Y:S01]  /*1c990*/  ENDCOLLECTIVE ;  /* 0x000000000000791b */ /* 0x003fe20003800000 */
.L_x_776:
[----:B------:R-:W-:Y:S02]  /*1c9a0*/  IMAD.MOV.U32 R12, RZ, RZ, 0x4 ;  /* 0x00000004ff0c7424 */ /* 0x000fe400078e00ff */
[----:B------:R-:W-:-:S05]  /*1c9b0*/  IMAD.MOV.U32 R3, RZ, RZ, R14 ;  /* 0x000000ffff037224 */ /* 0x000fca00078e000e */
[----:B------:R-:W-:-:S04]  /*1c9c0*/  SEL R3, R3, RZ, P2 ;  /* 0x000000ff03037207 */ /* 0x000fc80001000000 */
[----:B------:R-:W-:-:S05]  /*1c9d0*/  IADD3 R2, R2, R3, RZ ;  /* 0x0000000302027210 */ /* 0x000fca0007ffe0ff */
[----:B------:R-:W-:-:S07]  /*1c9e0*/  IMAD.MOV.U32 R13, RZ, RZ, R2 ;  /* 0x000000ffff0d7224 */ /* 0x000fce00078e0002 */
[----:B------:R-:W-:Y:S05]  /*1c9f0*/  WARPSYNC.COLLECTIVE R15, `(.L_x_777) ;  /* 0x000000000f087348 */ /* 0x000fea0003c00000 */
[----:B------:R0:W1:Y:S02]  /*1ca00*/  SHFL.UP P6, R14, R13, R12, R11 ;  /* 0x0400000c0d0e7389 */ /* 0x00006400000c000b */
[----:B01----:R-:W-:Y:S01]  /*1ca10*/  ENDCOLLECTIVE ;  /* 0x000000000000791b */ /* 0x003fe20003800000 */
.L_x_777:
[----:B------:R-:W-:Y:S02]  /*1ca20*/  IMAD.MOV.U32 R12, RZ, RZ, 0x8 ;  /* 0x00000008ff0c7424 */ /* 0x000fe400078e00ff */
[----:B------:R-:W-:-:S05]  /*1ca30*/  IMAD.MOV.U32 R3, RZ, RZ, R14 ;  /* 0x000000ffff037224 */ /* 0x000fca00078e000e */
[----:B------:R-:W-:-:S05]  /*1ca40*/  SEL R3, R3, RZ, P3 ;  /* 0x000000ff03037207 */ /* 0x000fca0001800000 */
[----:B------:R-:W-:-:S05]  /*1ca50*/  IMAD.IADD R2, R2, 0x1, R3 ;  /* 0x0000000102027824 */ /* 0x000fca00078e0203 */
[----:B------:R-:W-:-:S07]  /*1ca60*/  MOV R13, R2 ;  /* 0x00000002000d7202 */ /* 0x000fce0000000f00 */
[----:B------:R-:W-:Y:S05]  /*1ca70*/  WARPSYNC.COLLECTIVE R15, `(.L_x_778) ;  /* 0x000000000f087348 */ /* 0x000fea0003c00000 */
[----:B------:R0:W1:Y:S02]  /*1ca80*/  SHFL.UP P6, R14, R13, R12, R11 ;  /* 0x0400000c0d0e7389 */ /* 0x00006400000c000b */
[----:B01----:R-:W-:Y:S01]  /*1ca90*/  ENDCOLLECTIVE ;  /* 0x000000000000791b */ /* 0x003fe20003800000 */
.L_x_778:
[----:B------:R-:W-:Y:S01]  /*1caa0*/  MOV R12, 0x10 ;  /* 0x00000010000c7802 */ /* 0x000fe20000000f00 */
[----:B------:R-:W-:-:S05]  /*1cab0*/  IMAD.MOV.U32 R3, RZ, RZ, R14 ;  /* 0x000000ffff037224 */ /* 0x000fca00078e000e */
[----:B------:R-:W-:-:S05]  /*1cac0*/  SEL R3, R3, RZ, P4 ;  /* 0x000000ff03037207 */ /* 0x000fca0002000000 */
[----:B------:R-:W-:-:S04]  /*1cad0*/  IMAD.IADD R2, R2, 0x1, R3 ;  /* 0x0000000102027824 */ /* 0x000fc800078e0203 */
[----:B------:R-:W-:-:S07]  /*1cae0*/  IMAD.MOV.U32 R13, RZ, RZ, R2 ;  /* 0x000000ffff0d7224 */ /* 0x000fce00078e0002 */
[----:B------:R-:W-:Y:S05]  /*1caf0*/  WARPSYNC.COLLECTIVE R15, `(.L_x_779) ;  /* 0x000000000f087348 */ /* 0x000fea0003c00000 */
[----:B------:R0:W1:Y:S02]  /*1cb00*/  SHFL.UP P6, R14, R13, R12, R11 ;  /* 0x0400000c0d0e7389 */ /* 0x00006400000c000b */
[----:B01----:R-:W-:Y:S01]  /*1cb10*/  ENDCOLLECTIVE ;  /* 0x000000000000791b */ /* 0x003fe20003800000 */
.L_x_779:
[----:B------:R-:W-:Y:S01]  /*1cb20*/  IMAD.MOV.U32 R12, RZ, RZ, 0x1f ;  /* 0x0000001fff0c7424 */ /* 0x000fe200078e00ff */
[----:B------:R-:W-:Y:S01]  /*1cb30*/  MOV R11, 0x1f ;  /* 0x0000001f000b7802 */ /* 0x000fe20000000f00 */
[----:B------:R-:W-:-:S05]  /*1cb40*/  IMAD.MOV.U32 R3, RZ, RZ, R14 ;  /* 0x000000ffff037224 */ /* 0x000fca00078e000e */
[----:B------:R-:W-:-:S05]  /*1cb50*/  SEL R3, R3, RZ, P5 ;  /* 0x000000ff03037207 */ /* 0x000fca0002800000 */
[----:B------:R-:W-:-:S04]  /*1cb60*/  IMAD.IADD R2, R2, 0x1, R3 ;  /* 0x0000000102027824 */ /* 0x000fc800078e0203 */
[----:B------:R-:W-:-:S07]  /*1cb70*/  IMAD.MOV.U32 R13, RZ, RZ, R2 ;  /* 0x000000ffff0d7224 */ /* 0x000fce00078e0002 */
[----:B------:R-:W-:Y:S05]  /*1cb80*/  WARPSYNC.COLLECTIVE R15, `(.L_x_780) ;  /* 0x000000000f087348 */ /* 0x000fea0003c00000 */
[----:B------:R0:W1:Y:S02]  /*1cb90*/  SHFL.IDX P6, R14, R13, R12, R11 ;  /* 0x0000000c0d0e7389 */ /* 0x00006400000c000b */
[----:B01----:R-:W-:Y:S01]  /*1cba0*/  ENDCOLLECTIVE ;  /* 0x000000000000791b */ /* 0x003fe20003800000 */
.L_x_780:
[----:B------:R-:W-:Y:S01]  /*1cbb0*/  IMAD.MOV.U32 R8, RZ, RZ, R14 ;  /* 0x000000ffff087224 */ /* 0x000fe200078e000e */
[----:B------:R-:W-:Y:S06]  /*1cbc0*/  BRA `(.L_x_781) ;  /* 0xffffffbc001c7947 */ /* 0x000fec000383ffff */
.L_x_637:
[----:B------:R-:W-:Y:S01]  /*1cbd0*/  BSSY B0, `(.L_x_782) ;  /* 0x0000008000007945 */ /* 0x000fe20003800000 */
[----:B------:R-:W-:Y:S01]  /*1cbe0*/  IMAD.MOV.U32 R13, RZ, RZ, R2 ;  /* 0x000000ffff0d7224 */ /* 0x000fe200078e0002 */
[----:B------:R-:W-:Y:S01]  /*1cbf0*/  MOV R11, RZ ;  /* 0x000000ff000b7202 */ /* 0x000fe20000000f00 */
[----:B------:R-:W-:Y:S02]  /*1cc00*/  IMAD.MOV.U32 R12, RZ, RZ, 0x1 ;  /* 0x00000001ff0c7424 */ /* 0x000fe400078e00ff */
[----:B------:R-:W-:-:S07]  /*1cc10*/  IMAD.MOV.U32 R15, RZ, RZ, -0x1 ;  /* 0xffffffffff0f7424 */ /* 0x000fce00078e00ff */
[----:B-----5:R-:W-:Y:S05]  /*1cc20*/  WARPSYNC.COLLECTIVE R15, `(.L_x_783) ;  /* 0x000000000f087348 */ /* 0x020fea0003c00000 */
[----:B------:R0:W1:Y:S02]  /*1cc30*/  SHFL.UP P6, R14, R13, R12, R11 ;  /* 0x0400000c0d0e7389 */ /* 0x00006400000c000b */
[----:B01---5:R-:W-:Y:S01]  /*1cc40*/  ENDCOLLECTIVE ;  /* 0x000000000000791b */ /* 0x023fe20003800000 */
.L_x_783:
[----:B------:R-:W-:Y:S05]  /*1cc50*/  BSYNC B0 ;  /* 0x0000000000007941 */ /* 0x000fea0003800000 */
.L_x_782:
[----:B------:R-:W-:Y:S01]  /*1cc60*/  IMAD.MOV.U32 R3, RZ, RZ, R14 ;  /* 0x000000ffff037224 */ /* 0x000fe200078e000e */
[----:B------:R-:W-:Y:S01]  /*1cc70*/  MOV R12, 0x2 ;  /* 0x00000002000c7802 */ /* 0x000fe20000000f00 */
[----:B------:R-:W-:Y:S02]  /*1cc80*/  IMAD.MOV.U32 R11, RZ, RZ, RZ ;  /* 0x000000ffff0b7224 */ /* 0x000fe400078e00ff */
[----:B------:R-:W-:Y:S01]  /*1cc90*/  IMAD.MOV.U32 R15, RZ, RZ, -0x1 ;  /* 0xffffffffff0f7424 */ /* 0x000fe200078e00ff */
[----:B------:R-:W-:-:S05]  /*1cca0*/  SEL R3, R3, RZ, P1 ;  /* 0x000000ff03037207 */ /* 0x000fca0000800000 */
[----:B------:R-:W-:-:S04]  /*1ccb0*/  IMAD.IADD R2, R2, 0x1, R3 ;  /* 0x0000000102027824 */ /* 0x000fc800078e0203 */
[----:B------:R-:W-:-:S07]  /*1ccc0*/  IMAD.MOV.U32 R13, RZ, RZ, R2 ;  /* 0x000000ffff0d7224 */ /* 0x000fce00078e0002 */
[----:B------:R-:W-:Y:S05]  /*1ccd0*/  WARPSYNC.COLLECTIVE R15, `(.L_x_784) ;  /* 0x000000000f087348 */ /* 0x000fea0003c00000 */
[----:B------:R0:W1:Y:S02]  /*1cce0*/  SHFL.UP P6, R14, R13, R12, R11 ;  /* 0x0400000c0d0e7389 */ /* 0x00006400000c000b */
[----:B01----:R-:W-:Y:S01]  /*1ccf0*/  ENDCOLLECTIVE ;  /* 0x000000000000791b */ /* 0x003fe20003800000 */
.L_x_784:
        /* <DEDUP_REMOVED lines=8> */
.L_x_785:
        /* <DEDUP_REMOVED lines=8> */
.L_x_786:
[----:B------:R-:W-:Y:S02]  /*1ce00*/  IMAD.MOV.U32 R12, RZ, RZ, 0x10 ;  /* 0x00000010ff0c7424 */ /* 0x000fe400078e00ff */
[----:B------:R-:W-:-:S05]  /*1ce10*/  IMAD.MOV.U32 R3, RZ, RZ, R14 ;  /* 0x000000ffff037224 */ /* 0x000fca00078e000e */
[----:B------:R-:W-:-:S05]  /*1ce20*/  SEL R3, R3, RZ, P4 ;  /* 0x000000ff03037207 */ /* 0x000fca0002000000 */
[----:B------:R-:W-:-:S04]  /*1ce30*/  IMAD.IADD R2, R2, 0x1, R3 ;  /* 0x0000000102027824 */ /* 0x000fc800078e0203 */
[----:B------:R-:W-:-:S07]  /*1ce40*/  IMAD.MOV.U32 R13, RZ, RZ, R2 ;  /* 0x000000ffff0d7224 */ /* 0x000fce00078e0002 */
[----:B------:R-:W-:Y:S05]  /*1ce50*/  WARPSYNC.COLLECTIVE R15, `(.L_x_787) ;  /* 0x000000000f087348 */ /* 0x000fea0003c00000 */
[----:B------:R0:W1:Y:S02]  /*1ce60*/  SHFL.UP P6, R14, R13, R12, R11 ;  /* 0x0400000c0d0e7389 */ /* 0x00006400000c000b */
[----:B01----:R-:W-:Y:S01]  /*1ce70*/  ENDCOLLECTIVE ;  /* 0x000000000000791b */ /* 0x003fe20003800000 */
.L_x_787:
[----:B------:R-:W-:Y:S02]  /*1ce80*/  IMAD.MOV.U32 R12, RZ, RZ, 0x1f ;  /* 0x0000001fff0c7424 */ /* 0x000fe400078e00ff */
[----:B------:R-:W-:Y:S01]  /*1ce90*/  IMAD.MOV.U32 R11, RZ, RZ, 0x1f ;  /* 0x0000001fff0b7424 */ /* 0x000fe200078e00ff */
[----:B------:R-:W-:-:S04]  /*1cea0*/  MOV R3, R14 ;  /* 0x0000000e00037202 */ /* 0x000fc80000000f00 */
[----:B------:R-:W-:-:S05]  /*1ceb0*/  SEL R3, R3, RZ, P5 ;  /* 0x000000ff03037207 */ /* 0x000fca0002800000 */
[----:B------:R-:W-:-:S04]  /*1cec0*/  IMAD.IADD R2, R2, 0x1, R3 ;  /* 0x0000000102027824 */ /* 0x000fc800078e0203 */
[----:B------:R-:W-:-:S07]  /*1ced0*/  IMAD.MOV.U32 R13, RZ, RZ, R2 ;  /* 0x000000ffff0d7224 */ /* 0x000fce00078e0002 */
[----:B------:R-:W-:Y:S05]  /*1cee0*/  WARPSYNC.COLLECTIVE R15, `(.L_x_788) ;  /* 0x000000000f087348 */ /* 0x000fea0003c00000 */
[----:B------:R0:W1:Y:S02]  /*1cef0*/  SHFL.IDX P6, R14, R13, R12, R11 ;  /* 0x0000000c0d0e7389 */ /* 0x00006400000c000b */
[----:B01----:R-:W-:Y:S01]  /*1cf00*/  ENDCOLLECTIVE ;  /* 0x000000000000791b */ /* 0x003fe20003800000 */
.L_x_788:
[----:B------:R-:W-:Y:S01]  /*1cf10*/  MOV R8, R14 ;  /* 0x0000000e00087202 */ /* 0x000fe20000000f00 */
[----:B------:R-:W-:Y:S06]  /*1cf20*/  BRA `(.L_x_789) ;  /* 0xffffffb800e87947 */ /* 0x000fec000383ffff */
.L_x_639:
[----:B------:R-:W-:Y:S01]  /*1cf30*/  BSSY B0, `(.L_x_790) ;  /* 0x0000006000007945 */ /* 0x000fe20003800000 */
[----:B------:R-:W-:Y:S01]  /*1cf40*/  PLOP3.LUT P6, PT, P6, PT, PT, 0x8, 0x0 ;  /* 0x000000000000781c */ /* 0x000fe200037ce170 */
[----:B------:R-:W-:-:S12]  /*1cf50*/  IMAD.MOV.U32 R15, RZ, RZ, -0x1 ;  /* 0xffffffffff0f7424 */ /* 0x000fd800078e00ff */
[----:B0----5:R-:W-:Y:S05]  /*1cf60*/  WARPSYNC.COLLECTIVE R15, `(.L_x_791) ;  /* 0x000000000f087348 */ /* 0x021fea0003c00000 */
[----:B------:R-:W-:Y:S01]  /*1cf70*/  VOTE.ANY R14, PT, P6 ;  /* 0x00000000000e7806 */ /* 0x000fe200030e0100 */
[----:B0----5:R-:W-:Y:S06]  /*1cf80*/  ENDCOLLECTIVE ;  /* 0x000000000000791b */ /* 0x021fec0003800000 */
.L_x_791:
[----:B------:R-:W-:Y:S05]  /*1cf90*/  BSYNC B0 ;  /* 0x0000000000007941 */ /* 0x000fea0003800000 */
.L_x_790:
[----:B------:R-:W-:Y:S01]  /*1cfa0*/  IMAD.MOV.U32 R6, RZ, RZ, R14 ;  /* 0x000000ffff067224 */ /* 0x000fe200078e000e */
[----:B------:R-:W-:Y:S01]  /*1cfb0*/  MOV R11, 0x1f ;  /* 0x0000001f000b7802 */ /* 0x000fe20000000f00 */
[----:B------:R-:W-:Y:S02]  /*1cfc0*/  IMAD.MOV.U32 R13, RZ, RZ, R5 ;  /* 0x000000ffff0d7224 */ /* 0x000fe400078e0005 */
[----:B------:R-:W0:Y:S01]  /*1cfd0*/  POPC R4, R6 ;  /* 0x0000000600047309 */ /* 0x000e220000000000 */
[----:B------:R-:W-:Y:S02]  /*1cfe0*/  IMAD.MOV.U32 R15, RZ, RZ, -0x1 ;  /* 0xffffffffff0f7424 */ /* 0x000fe400078e00ff */
[----:B0-----:R-:W-:-:S07]  /*1cff0*/  IMAD.MOV.U32 R12, RZ, RZ, R4 ;  /* 0x000000ffff0c7224 */ /* 0x001fce00078e0004 */
[----:B------:R-:W-:Y:S05]  /*1d000*/  WARPSYNC.COLLECTIVE R15, `(.L_x_792) ;  /* 0x000000000f087348 */ /* 0x000fea0003c00000 */
[----:B------:R0:W1:Y:S02]  /*1d010*/  SHFL.IDX P6, R14, R13, R12, R11 ;  /* 0x0000000c0d0e7389 */ /* 0x00006400000c000b */
[----:B01----:R-:W-:Y:S01]  /*1d020*/  ENDCOLLECTIVE ;  /* 0x000000000000791b */ /* 0x003fe20003800000 */
.L_x_792:
[----:B------:R-:W-:Y:S02]  /*1d030*/  IMAD.MOV.U32 R13, RZ, RZ, R7 ;  /* 0x000000ffff0d7224 */ /* 0x000fe400078e0007 */
[----:B------:R-:W-:-:S07]  /*1d040*/  IMAD.MOV.U32 R5, RZ, RZ, R14 ;  /* 0x000000ffff057224 */ /* 0x000fce00078e000e */
[----:B------:R-:W-:Y:S05]  /*1d050*/  WARPSYNC.COLLECTIVE R15, `(.L_x_793) ;  /* 0x000000000f087348 */ /* 0x000fea0003c00000 */
[----:B------:R0:W1:Y:S02]  /*1d060*/  SHFL.IDX P6, R14, R13, R12, R11 ;  /* 0x0000000c0d0e7389 */ /* 0x00006400000c000b */
[----:B01----:R-:W-:Y:S01]  /*1d070*/  ENDCOLLECTIVE ;  /* 0x000000000000791b */ /* 0x003fe20003800000 */
.L_x_793:
[----:B------:R-:W-:Y:S01]  /*1d080*/  IMAD.MOV.U32 R7, RZ, RZ, R14 ;  /* 0x000000ffff077224 */ /* 0x000fe200078e000e */
[----:B------:R-:W-:Y:S06]  /*1d090*/  BRA `(.L_x_794) ;  /* 0xffffffb800c87947 */ /* 0x000fec000383ffff */
.L_x_641:
[----:B------:R-:W-:Y:S01]  /*1d0a0*/  BSSY B0, `(.L_x_795) ;  /* 0x0000007000007945 */ /* 0x000fe20003800000 */
[----:B------:R-:W-:Y:S01]  /*1d0b0*/  MOV R13, R2 ;  /* 0x00000002000d7202 */ /* 0x000fe20000000f00 */
[----:B------:R-:W-:Y:S02]  /*1d0c0*/  IMAD.MOV.U32 R11, RZ, RZ, 0x1f ;  /* 0x0000001fff0b7424 */ /* 0x000fe400078e00ff */
[----:B------:R-:W-:-:S07]  /*1d0d0*/  IMAD.MOV.U32 R15, RZ, RZ, -0x1 ;  /* 0xffffffffff0f7424 */ /* 0x000fce00078e00ff */
[----:B0123-5:R-:W-:Y:S05]  /*1d0e0*/  WARPSYNC.COLLECTIVE R15, `(.L_x_796) ;  /* 0x000000000f087348 */ /* 0x02ffea0003c00000 */
[----:B------:R4:W0:Y:S02]  /*1d0f0*/  SHFL.IDX P6, R14, R13, R12, R11 ;  /* 0x0000000c0d0e7389 */ /* 0x00082400000c000b */
[----:B012345:R-:W-:Y:S01]  /*1d100*/  ENDCOLLECTIVE ;  /* 0x000000000000791b */ /* 0x03ffe20003800000 */
.L_x_796:
[----:B------:R-:W-:Y:S05]  /*1d110*/  BSYNC B0 ;  /* 0x0000000000007941 */ /* 0x000fea0003800000 */
.L_x_795:
[----:B------:R-:W-:Y:S01]  /*1d120*/  IMAD.MOV.U32 R2, RZ, RZ, R14 ;  /* 0x000000ffff027224 */ /* 0x000fe200078e000e */
[----:B------:R-:W-:Y:S06]  /*1d130*/  BRA `(.L_x_797) ;  /* 0xffffffb800b87947 */ /* 0x000fec000383ffff */
.L_x_645:
[----:B0-----:R0:W3:Y:S02]  /*1d140*/  SYNCS.PHASECHK.TRANS64.TRYWAIT P0, [R5+URZ+0x13220], R0 ;  /* 0x01322000050075a7 */ /* 0x0010e4000800017f */
[----:B---3--:R-:W-:Y:S05]  /*1d150*/  @!P0 NANOSLEEP.SYNCS 0x989680 ;  /* 0x009896800000895d */ /* 0x008fea0003900000 */
[----:B------:R-:W3:Y:S02]  /*1d160*/  @!P0 SYNCS.PHASECHK.TRANS64 P0, [R5+URZ+0x13220], R0 ;  /* 0x01322000050085a7 */ /* 0x000ee4000800007f */
[----:B---3--:R-:W-:Y:S05]  /*1d170*/  @!P0 BRA `(.L_x_645) ;  /* 0xfffffffc00f08947 */ /* 0x008fea000383ffff */
[----:B------:R-:W-:Y:S05]  /*1d180*/  BRA `(.L_x_798) ;  /* 0xffffffc0001c7947 */ /* 0x000fea000383ffff */
.L_x_646:
[----:B------:R-:W3:Y:S01]  /*1d190*/  S2R R2, SR_TID.X ;  /* 0x0000000000027919 */ /* 0x000ee20000002100 */
[----:B------:R-:W-:Y:S01]  /*1d1a0*/  BSSY B0, `(.L_x_799) ;  /* 0x000000a000007945 */ /* 0x000fe20003800000 */
[----:B------:R-:W-:Y:S01]  /*1d1b0*/  MOV R12, RZ ;  /* 0x000000ff000c7202 */ /* 0x000fe20000000f00 */
[----:B------:R-:W-:Y:S02]  /*1d1c0*/  IMAD.MOV.U32 R11, RZ, RZ, 0x1f ;  /* 0x0000001fff0b7424 */ /* 0x000fe400078e00ff */
[----:B------:R-:W-:Y:S01]  /*1d1d0*/  IMAD.MOV.U32 R15, RZ, RZ, -0x1 ;  /* 0xffffffffff0f7424 */ /* 0x000fe200078e00ff */
[----:B---3--:R-:W-:-:S04]  /*1d1e0*/  SHF.R.U32.HI R2, RZ, 0x5, R2 ;  /* 0x00000005ff027819 */ /* 0x008fc80000011602 */
[----:B------:R-:W-:-:S05]  /*1d1f0*/  LOP3.LUT R2, R2, 0x3, RZ, 0xc0, !PT ;  /* 0x0000000302027812 */ /* 0x000fca00078ec0ff */
[----:B------:R-:W-:-:S07]  /*1d200*/  IMAD.MOV.U32 R13, RZ, RZ, R2 ;  /* 0x000000ffff0d7224 */ /* 0x000fce00078e0002 */
[----:B012--5:R-:W-:Y:S05]  /*1d210*/  WARPSYNC.COLLECTIVE R15, `(.L_x_800) ;  /* 0x000000000f087348 */ /* 0x027fea0003c00000 */
[----:B------:R3:W4:Y:S02]  /*1d220*/  SHFL.IDX P6, R14, R13, R12, R11 ;  /* 0x0000000c0d0e7389 */ /* 0x00072400000c000b */
[----:B012345:R-:W-:Y:S01]  /*1d230*/  ENDCOLLECTIVE ;  /* 0x000000000000791b */ /* 0x03ffe20003800000 */
.L_x_800:
[----:B------:R-:W-:Y:S05]  /*1d240*/  BSYNC B0 ;  /* 0x0000000000007941 */ /* 0x000fea0003800000 */
.L_x_799:
[----:B------:R-:W-:Y:S05]  /*1d250*/  BRA `(.L_x_801) ;  /* 0xffffffc000047947 */ /* 0x000fea000383ffff */
.L_x_647:
[----:B------:R-:W-:Y:S01]  /*1d260*/  BSSY B0, `(.L_x_802) ;  /* 0x0000006000007945 */ /* 0x000fe20003800000 */
[----:B------:R-:W-:-:S07]  /*1d270*/  IMAD.MOV.U32 R15, RZ, RZ, -0x1 ;  /* 0xffffffffff0f7424 */ /* 0x000fce00078e00ff */
[----:B012--5:R-:W-:Y:S05]  /*1d280*/  WARPSYNC.COLLECTIVE R15, `(.L_x_803) ;  /* 0x000000000f0c7348 */ /* 0x027fea0003c00000 */
[----:B------:R-:W-:Y:S02]  /*1d290*/  ELECT P6, UR62, PT ;  /* 0x00000000003e782f */ /* 0x000fe400038c0000 */
[----:B------:R-:W-:Y:S01]  /*1d2a0*/  MOV R14, UR62 ;  /* 0x0000003e000e7c02 */ /* 0x000fe20008000f00 */
[----:B012--5:R-:W-:Y:S10]  /*1d2b0*/  ENDCOLLECTIVE ;  /* 0x000000000000791b */ /* 0x027ff40003800000 */
.L_x_803:
[----:B------:R-:W-:Y:S05]  /*1d2c0*/  BSYNC B0 ;  /* 0x0000000000007941 */ /* 0x000fea0003800000 */
.L_x_802:
[----:B------:R-:W-:Y:S05]  /*1d2d0*/  BRA `(.L_x_804) ;  /* 0xffffffbc00f87947 */ /* 0x000fea000383ffff */
.L_x_649:
[----:B0-----:R0:W3:Y:S02]  /*1d2e0*/  SYNCS.PHASECHK.TRANS64.TRYWAIT P1, [R3+URZ+0x13240], R2 ;  /* 0x01324002030075a7 */ /* 0x0010e4000802017f */
[----:B---3--:R-:W-:Y:S05]  /*1d2f0*/  @!P1 NANOSLEEP.SYNCS 0x989680 ;  /* 0x009896800000995d */ /* 0x008fea0003900000 */
[----:B------:R-:W3:Y:S02]  /*1d300*/  @!P1 SYNCS.PHASECHK.TRANS64 P1, [R3+URZ+0x13240], R2 ;  /* 0x01324002030095a7 */ /* 0x000ee4000802007f */
[----:B---3--:R-:W-:Y:S05]  /*1d310*/  @!P1 BRA `(.L_x_649) ;  /* 0xfffffffc00f09947 */ /* 0x008fea000383ffff */
[----:B------:R-:W-:Y:S05]  /*1d320*/  BRA `(.L_x_805) ;  /* 0xffffffc0001c7947 */ /* 0x000fea000383ffff */
.L_x_651:
[----:B-1----:R1:W3:Y:S02]  /*1d330*/  SYNCS.PHASECHK.TRANS64.TRYWAIT P1, [R29+URZ+0x13240], R0 ;  /* 0x013240001d0075a7 */ /* 0x0022e4000802017f */
[----:B---3--:R-:W-:Y:S05]  /*1d340*/  @!P1 NANOSLEEP.SYNCS 0x989680 ;  /* 0x009896800000995d */ /* 0x008fea0003900000 */
[----:B------:R-:W3:Y:S02]  /*1d350*/  @!P1 SYNCS.PHASECHK.TRANS64 P1, [R29+URZ+0x13240], R0 ;  /* 0x013240001d0095a7 */ /* 0x000ee4000802007f */
[----:B---3--:R-:W-:Y:S05]  /*1d360*/  @!P1 BRA `(.L_x_651) ;  /* 0xfffffffc00f09947 */ /* 0x008fea000383ffff */
[----:B------:R-:W-:Y:S05]  /*1d370*/  BRA `(.L_x_806) ;  /* 0xffffffc0002c7947 */ /* 0x000fea000383ffff */
.L_x_653:
[----:B---3--:R3:W4:Y:S02]  /*1d380*/  SYNCS.PHASECHK.TRANS64.TRYWAIT P1, [R3+URZ+0x13260], R2 ;  /* 0x01326002030075a7 */ /* 0x008724000802017f */
[----:B----4-:R-:W-:Y:S05]  /*1d390*/  @!P1 NANOSLEEP.SYNCS 0x989680 ;  /* 0x009896800000995d */ /* 0x010fea0003900000 */
[----:B------:R-:W4:Y:S02]  /*1d3a0*/  @!P1 SYNCS.PHASECHK.TRANS64 P1, [R3+URZ+0x13260], R2 ;  /* 0x01326002030095a7 */ /* 0x000f24000802007f */
[----:B----4-:R-:W-:Y:S05]  /*1d3b0*/  @!P1 BRA `(.L_x_653) ;  /* 0xfffffffc00f09947 */ /* 0x010fea000383ffff */
[----:B------:R-:W-:Y:S05]  /*1d3c0*/  BRA `(.L_x_807) ;  /* 0xffffffc000287947 */ /* 0x000fea000383ffff */
.L_x_655:
[----:B----4-:R4:W0:Y:S02]  /*1d3d0*/  SYNCS.PHASECHK.TRANS64.TRYWAIT P1, [R29+URZ+0x13260], R0 ;  /* 0x013260001d0075a7 */ /* 0x010824000802017f */
[----:B0-----:R-:W-:Y:S05]  /*1d3e0*/  @!P1 NANOSLEEP.SYNCS 0x989680 ;  /* 0x009896800000995d */ /* 0x001fea0003900000 */
[----:B------:R-:W0:Y:S02]  /*1d3f0*/  @!P1 SYNCS.PHASECHK.TRANS64 P1, [R29+URZ+0x13260], R0 ;  /* 0x013260001d0095a7 */ /* 0x000e24000802007f */
[----:B0-----:R-:W-:Y:S05]  /*1d400*/  @!P1 BRA `(.L_x_655) ;  /* 0xfffffffc00f09947 */ /* 0x001fea000383ffff */
[----:B------:R-:W-:Y:S05]  /*1d410*/  BRA `(.L_x_808) ;  /* 0xffffffc000247947 */ /* 0x000fea000383ffff */
.L_x_657:
[----:B------:R0:W0:Y:S02]  /*1d420*/  SYNCS.PHASECHK.TRANS64.TRYWAIT P1, [R3+URZ+0x13280], R2 ;  /* 0x01328002030075a7 */ /* 0x000024000802017f */
[----:B0-----:R-:W-:Y:S05]  /*1d430*/  @!P1 NANOSLEEP.SYNCS 0x989680 ;  /* 0x009896800000995d */ /* 0x001fea0003900000 */
[----:B------:R-:W0:Y:S02]  /*1d440*/  @!P1 SYNCS.PHASECHK.TRANS64 P1, [R3+URZ+0x13280], R2 ;  /* 0x01328002030095a7 */ /* 0x000e24000802007f */
[----:B0-----:R-:W-:Y:S05]  /*1d450*/  @!P1 BRA `(.L_x_657) ;  /* 0xfffffffc00f09947 */ /* 0x001fea000383ffff */
[----:B------:R-:W-:Y:S05]  /*1d460*/  BRA `(.L_x_809) ;  /* 0xffffffc000207947 */ /* 0x000fea000383ffff */
.L_x_810:
        /* <DEDUP_REMOVED lines=9> */
.L_x_2721:


//--------------------- .text._ZN7cutlass13device_kernelIN5flash11enable_sm90INS1_16FlashAttnFwdSm90INS1_25CollectiveMainloopFwdSm90ILi2EN4cute5tupleIJNS5_1CILi1EEES8_S8_EEENS6_IJNS7_ILi192EEENS7_ILi160EEENS7_ILi64EEEEEELi64ENS_12float_e4m3_tEfNS_4arch4Sm90ELb0ELb1ELb1ELb0ELb1ELb0ELb0ELb1ELb1ELb1ELb1ELb0EEENS1_21CollectiveEpilogueFwdINS6_IJSA_SC_SB_EEES9_NS_10bfloat16_tESG_Li384ELb0ELb1ELb1ELb1EEENS1_19SingleTileSchedulerILb0ELb1ELb1ELi192EEEEEEEEEvNT_6ParamsE --------------------------
	.section	.text._ZN7cutlass13device_kernelIN5flash11enable_sm90INS1_16FlashAttnFwdSm90INS1_25CollectiveMainloopFwdSm90ILi2EN4cute5tupleIJNS5_1CILi1EEES8_S8_EEENS6_IJNS7_ILi192EEENS7_ILi160EEENS7_ILi64EEEEEELi64ENS_12float_e4m3_tEfNS_4arch4Sm90ELb0ELb1ELb1ELb0ELb1ELb0ELb0ELb1ELb1ELb1ELb1ELb0EEENS1_21CollectiveEpilogueFwdINS6_IJSA_SC_SB_EEES9_NS_10bfloat16_tESG_Li384ELb0ELb1ELb1ELb1EEENS1_19SingleTileSchedulerILb0ELb1ELb1ELi192EEEEEEEEEvNT_6ParamsE,"ax",@progbits
	.align	128
.text._ZN7cutlass13device_kernelIN5flash11enable_sm90INS1_16FlashAttnFwdSm90INS1_25CollectiveMainloopFwdSm90ILi2EN4cute5tupleIJNS5_1CILi1EEES8_S8_EEENS6_IJNS7_ILi192EEENS7_ILi160EEENS7_ILi64EEEEEELi64ENS_12float_e4m3_tEfNS_4arch4Sm90ELb0ELb1ELb1ELb0ELb1ELb0ELb0ELb1ELb1ELb1ELb1ELb0EEENS1_21CollectiveEpilogueFwdINS6_IJSA_SC_SB_EEES9_NS_10bfloat16_tESG_Li384ELb0ELb1ELb1ELb1EEENS1_19SingleTileSchedulerILb0ELb1ELb1ELi192EEEEEEEEEvNT_6ParamsE:
        .type           _ZN7cutlass13device_kernelIN5flash11enable_sm90INS1_16FlashAttnFwdSm90INS1_25CollectiveMainloopFwdSm90ILi2EN4cute5tupleIJNS5_1CILi1EEES8_S8_EEENS6_IJNS7_ILi192EEENS7_ILi160EEENS7_ILi64EEEEEELi64ENS_12float_e4m3_tEfNS_4arch4Sm90ELb0ELb1ELb1ELb0ELb1ELb0ELb0ELb1ELb1ELb1ELb1ELb0EEENS1_21CollectiveEpilogueFwdINS6_IJSA_SC_SB_EEES9_NS_10bfloat16_tESG_Li384ELb0ELb1ELb1ELb1EEENS1_19SingleTileSchedulerILb0ELb1ELb1ELi192EEEEEEEEEvNT_6ParamsE,@function
        .size           _ZN7cutlass13device_kernelIN5flash11enable_sm90INS1_16FlashAttnFwdSm90INS1_25CollectiveMainloopFwdSm90ILi2EN4cute5tupleIJNS5_1CILi1EEES8_S8_EEENS6_IJNS7_ILi192EEENS7_ILi160EEENS7_ILi64EEEEEELi64ENS_12float_e4m3_tEfNS_4arch4Sm90ELb0ELb1ELb1ELb0ELb1ELb0ELb0ELb1ELb1ELb1ELb1ELb0EEENS1_21CollectiveEpilogueFwdINS6_IJSA_SC_SB_EEES9_NS_10bfloat16_tESG_Li384ELb0ELb1ELb1ELb1EEENS1_19SingleTileSchedulerILb0ELb1ELb1ELi192EEEEEEEEEvNT_6ParamsE,(.L_x_2722 - _ZN7cutlass13device_kernelIN5flash11enable_sm90INS1_16FlashAttnFwdSm90INS1_25CollectiveMainloopFwdSm90ILi2EN4cute5tupleIJNS5_1CILi1EEES8_S8_EEENS6_IJNS7_ILi192EEENS7_ILi160EEENS7_ILi64EEEEEELi64ENS_12float_e4m3_tEfNS_4arch4Sm90ELb0ELb1ELb1ELb0ELb1ELb0ELb0ELb1ELb1ELb1ELb1ELb0EEENS1_21CollectiveEpilogueFwdINS6_IJSA_SC_SB_EEES9_NS_10bfloat16_tESG_Li384ELb0ELb1ELb1ELb1EEENS1_19SingleTileSchedulerILb0ELb1ELb1ELi192EEEEEEEEEvNT_6ParamsE)
        .other          _ZN7cutlass13device_kernelIN5flash11enable_sm90INS1_16FlashAttnFwdSm90INS1_25CollectiveMainloopFwdSm90ILi2EN4cute5tupleIJNS5_1CILi1EEES8_S8_EEENS6_IJNS7_ILi192EEENS7_ILi160EEENS7_ILi64EEEEEELi64ENS_12float_e4m3_tEfNS_4arch4Sm90ELb0ELb1ELb1ELb0ELb1ELb0ELb0ELb1ELb1ELb1ELb1ELb0EEENS1_21CollectiveEpilogueFwdINS6_IJSA_SC_SB_EEES9_NS_10bfloat16_tESG_Li384ELb0ELb1ELb1ELb1EEENS1_19SingleTileSchedulerILb0ELb1ELb1ELi192EEEEEEEEEvNT_6ParamsE,@"STO_CUDA_ENTRY STV_DEFAULT"
_ZN7cutlass13device_kernelIN5flash11enable_sm90INS1_16FlashAttnFwdSm90INS1_25CollectiveMainloopFwdSm90ILi2EN4cute5tupleIJNS5_1CILi1EEES8_S8_EEENS6_IJNS7_ILi192EEENS7_ILi160EEENS7_ILi64EEEEEELi64ENS_12float_e4m3_tEfNS_4arch4Sm90ELb0ELb1ELb1ELb0ELb1ELb0ELb0ELb1ELb1ELb1ELb1ELb0EEENS1_21CollectiveEpilogueFwdINS6_IJSA_SC_SB_EEES9_NS_10bfloat16_tESG_Li384ELb0ELb1ELb1ELb1EEENS1_19SingleTileSchedulerILb0ELb1ELb1ELi192EEEEEEEEEvNT_6ParamsE:
        /* <DEDUP_REMOVED lines=45> */
.L_x_811:
        /* <DEDUP_REMOVED lines=22> */
.L_x_812:
        /* <DEDUP_REMOVED lines=18> */
.L_x_813:
        /* <DEDUP_REMOVED lines=22> */
.L_x_814:
        /* <DEDUP_REMOVED lines=23> */
.L_x_815:
        /* <DEDUP_REMOVED lines=9> */
.L_x_818:
        /* <DEDUP_REMOVED lines=18> */
[----:B------:R-:W0:Y:S01]  /*09d0*/  LDC.64 R2, c[0x0][0x418] ;  /* 0x00010600ff027b82 */ /* 0x000e220000000a00 */
[----:B------:R-:W-:Y:S01]  /*09e0*/  ULDC UR4, c[0x0][0x448] ;  /* 0x0001120000047ab9 */ /* 0x000fe20000000800 */
[----:B------:R-:W-:Y:S01]  /*09f0*/  USHF.R.S32.HI UR43, URZ, 0x1f, UR41 ;  /* 0x0000001f3f2b7899 */ /* 0x000fe20008011429 */
[----:B------:R-:W-:Y:S01]  /*0a00*/  VIADD R104, R17, 0xffffff80 ;  /* 0xffffff8011687836 */ /* 0x000fe20000000000 */
[----:B------:R-:W-:-:S04]  /*0a10*/  UISETP.NE.AND UP0, UPT, UR4, 0x1, UPT ;  /* 0x000000010400788c */ /* 0x000fc8000bf05270 */
[----:B------:R-:W1:Y:S01]  /*0a20*/  S2UR UR38, SR_CTAID.X ;  /* 0x00000000002679c3 */ /* 0x000e620000002500 */
[----:B------:R-:W-:-:S06]  /*0a30*/  UP2UR UR44, UPR, URZ, 0x1 ;  /* 0x000000013f2c7883 */ /* 0x000fcc0008000000 */
[----:B------:R-:W-:Y:S01]  /*0a40*/  @UP0 ULDC UR5, c[0x0][0x44c] ;  /* 0x0001130000050ab9 */ /* 0x000fe20000000800 */
[----:B------:R-:W2:Y:S01]  /*0a50*/  LDC R19, c[0x0][0x288] ;  /* 0x0000a200ff137b82 */ /* 0x000ea20000000800 */
[----:B------:R-:W-:-:S07]  /*0a60*/  @UP0 ULDC UR9, c[0x0][0x450] ;  /* 0x0001140000090ab9 */ /* 0x000fce0000000800 */
[----:B------:R-:W3:Y:S01]  /*0a70*/  LDC R16, c[0x0][0x424] ;  /* 0x00010900ff107b82 */ /* 0x000ee20000000800 */
[----:B0-----:R-:W-:-:S04]  /*0a80*/  ISETP.NE.U32.AND P0, PT, R2, RZ, PT ;  /* 0x000000ff0200720c */ /* 0x001fc80003f05070 */
[----:B------:R-:W-:-:S03]  /*0a90*/  ISETP.NE.AND.EX P0, PT, R3, RZ, PT, P0 ;  /* 0x000000ff0300720c */ /* 0x000fc60003f05300 */
[----:B------:R-:W0:Y:S01]  /*0aa0*/  LDC R5, c[0x0][0x2f0] ;  /* 0x0000bc00ff057b82 */ /* 0x000e220000000800 */
[----:B-1----:R-:W-:-:S04]  /*0ab0*/  UIMAD UR38, UR38, 0xc0, URZ ;  /* 0x000000c0262678a4 */ /* 0x002fc8000f8e023f */
[----:B------:R-:W-:Y:S02]  /*0ac0*/  @UP0 UIADD3 UR4, UR38, 0xbf, URZ ;  /* 0x000000bf26040890 */ /* 0x000fe4000fffe03f */
[----:B------:R-:W-:Y:S01]  /*0ad0*/  UIADD3 UR7, UR38, 0xbf, URZ ;  /* 0x000000bf26077890 */ /* 0x000fe2000fffe03f */
[----:B--2---:R-:W-:Y:S01]  /*0ae0*/  IADD3 R3, -R19, 0x1, RZ ;  /* 0x0000000113037810 */ /* 0x004fe20007ffe1ff */
[----:B------:R-:W-:-:S04]  /*0af0*/  UIMAD.WIDE.U32 UR4, UR4, UR5, URZ ;  /* 0x00000005040472a5 */ /* 0x000fc8000f8e003f */
[----:B------:R-:W-:Y:S01]  /*0b00*/  @UP0 USHF.R.U32.HI UR7, URZ, UR9, UR5 ;  /* 0x000000093f070299 */ /* 0x000fe20008011605 */
[----:B---3--:R-:W-:Y:S02]  /*0b10*/  SEL R16, R16, 0x1, P0 ;  /* 0x0000000110107807 */ /* 0x008fe40000000000 */
[----:B------:R-:W-:Y:S02]  /*0b20*/  ULDC.64 UR4, c[0x0][0x9e0] ;  /* 0x0002780000047ab9 */ /* 0x000fe40000000a00 */
[----:B------:R-:W-:-:S04]  /*0b30*/  UISETP.GE.AND UP0, UPT, UR5, 0x1, UPT ;  /* 0x000000010500788c */ /* 0x000fc8000bf06270 */
[----:B------:R-:W-:Y:S01]  /*0b40*/  UP2UR UR47, UPR, URZ, 0x1 ;  /* 0x000000013f2f7883 */ /* 0x000fe20008000000 */
[CC--:B0-----:R-:W-:Y:S01]  /*0b50*/  IMAD R3, R16.reuse, R5.reuse, R3 ;  /* 0x0000000510037224 */ /* 0x0c1fe200078e0203 */
[----:B------:R-:W-:Y:S01]  /*0b60*/  PLOP3.LUT P0, PT, PT, PT, UP0, 0x40, 0x0 ;  /* 0x000000000000781c */ /* 0x000fe20003f0e808 */
[----:B------:R-:W-:-:S03]  /*0b70*/  IMAD R17, R16, R5, RZ ;  /* 0x0000000510117224 */ /* 0x000fc600078e02ff */
[----:B------:R-:W-:-:S13]  /*0b80*/  R2UR UR8, R3 ;  /* 0x00000000030872ca */ /* 0x000fda00000e0000 */
[----:B------:R-:W-:-:S04]  /*0b90*/  UIADD3 UR7, UR8, UR7, URZ ;  /* 0x0000000708077290 */ /* 0x000fc8000fffe03f */
[----:B------:R-:W-:-:S06]  /*0ba0*/  UIADD3 UR4, UR7, UR4, URZ ;  /* 0x0000000407047290 */ /* 0x000fcc000fffe03f */
[----:B------:R-:W-:Y:S01]  /*0bb0*/  IMAD.U32 R0, RZ, RZ, UR4 ;  /* 0x00000004ff007e24 */ /* 0x000fe2000f8e00ff */
[----:B------:R-:W-:Y:S06]  /*0bc0*/  @P0 BRA `(.L_x_820) ;  /* 0x0000000000400947 */ /* 0x000fec0003800000 */
[----:B------:R-:W-:Y:S01]  /*0bd0*/  ISETP.LT.AND P0, PT, RZ, UR7, PT ;  /* 0x00000007ff007c0c */ /* 0x000fe2000bf01270 */
[----:B------:R-:W-:-:S12]  /*0be0*/  UIADD3 UR4, UR7, -0x1, URZ ;  /* 0xffffffff07047890 */ /* 0x000fd8000fffe03f */
[----:B------:R-:W-:Y:S05]  /*0bf0*/  @P0 BRA `(.L_x_821) ;  /* 0x00000000001c0947 */ /* 0x000fea0003800000 */
[----:B------:R-:W-:Y:S02]  /*0c00*/  UISETP.NE.AND UP0, UPT, UR5, 0x1, UPT ;  /* 0x000000010500788c */ /* 0x000fe4000bf05270 */
[----:B------:R-:W-:-:S09]  /*0c10*/  UIADD3 UR4, -UR7, URZ, URZ ;  /* 0x0000003f07047290 */ /* 0x000fd2000fffe13f */
[----:B------:R-:W-:Y:S02]  /*0c20*/  @UP0 ULDC.64 UR10, c[0x0][0x9e8] ;  /* 0x00027a00000a0ab9 */ /* 0x000fe40000000a00 */
[----:B------:R-:W-:-:S04]  /*0c30*/  UIMAD.WIDE.U32 UR8, UR4, UR10, URZ ;  /* 0x0000000a040872a5 */ /* 0x000fc8000f8e003f */
[----:B------:R-:W-:-:S04]  /*0c40*/  @UP0 USHF.R.U32.HI UR4, URZ, UR11, UR9 ;  /* 0x0000000b3f040299 */ /* 0x000fc80008011609 */
[----:B------:R-:W-:Y:S01]  /*0c50*/  ULOP3.LUT UR4, URZ, UR4, URZ, 0x33, !UPT ;  /* 0x000000043f047292 */ /* 0x000fe2000f8e333f */
[----:B------:R-:W-:Y:S11]  /*0c60*/  BRA `(.L_x_822) ;  /* 0x0000000000107947 */ /* 0x000ff60003800000 */
.L_x_821:
[----:B------:R-:W-:-:S11]  /*0c70*/  UISETP.NE.AND UP0, UPT, UR5, 0x1, UPT ;  /* 0x000000010500788c */ /* 0x000fd6000bf05270 */
[----:B------:R-:W-:Y:S02]  /*0c80*/  @UP0 ULDC.64 UR10, c[0x0][0x9e8] ;  /* 0x00027a00000a0ab9 */ /* 0x000fe40000000a00 */
[----:B------:R-:W-:-:S04]  /*0c90*/  UIMAD.WIDE.U32 UR8, UR4, UR10, URZ ;  /* 0x0000000a040872a5 */ /* 0x000fc8000f8e003f */
[----:B------:R-:W-:-:S12]  /*0ca0*/  @UP0 USHF.R.U32.HI UR4, URZ, UR11, UR9 ;  /* 0x0000000b3f040299 */ /* 0x000fd80008011609 */
.L_x_822:
[----:B------:R-:W-:-:S06]  /*0cb0*/  UIMAD UR4, UR4, UR5, UR5 ;  /* 0x00000005040472a4 */ /* 0x000fcc000f8e0205 */
[----:B------:R-:W-:-:S07]  /*0cc0*/  VIMNMX R0, R0, UR4, PT ;  /* 0x0000000400007c48 */ /* 0x000fce000bfe0100 */
.L_x_820:
[----:B------:R-:W-:Y:S01]  /*0cd0*/  UISETP.NE.AND UP0, UPT, UR44, URZ, UPT ;  /* 0x0000003f2c00728c */ /* 0x000fe2000bf05270 */
[-C--:B------:R-:W-:Y:S01]  /*0ce0*/  IMAD R19, R16, R5.reuse, -R19 ;  /* 0x0000000510137224 */ /* 0x080fe200078e0a13 */
[----:B------:R-:W-:Y:S01]  /*0cf0*/  UMOV UR4, UR38 ;  /* 0x0000002600047c82 */ /* 0x000fe20008000000 */
[----:B------:R-:W-:Y:S02]  /*0d00*/  VIADD R2, R0, 0x9f ;  /* 0x0000009f00027836 */ /* 0x000fe40000000000 */
[----:B------:R-:W-:Y:S01]  /*0d10*/  IMAD R0, R16, R5, 0x9f ;  /* 0x0000009f10007424 */ /* 0x000fe200078e0205 */
[----:B------:R-:W-:Y:S01]  /*0d20*/  R2UR UR7, R19 ;  /* 0x00000000130772ca */ /* 0x000fe200000e0000 */
[----:B------:R-:W-:-:S04]  /*0d30*/  IMAD.HI R2, R2, 0x66666667, RZ ;  /* 0x6666666702027827 */ /* 0x000fc800078e02ff */
[----:B------:R-:W-:Y:S01]  /*0d40*/  @UP0 ULDC UR8, c[0x0][0x44c] ;  /* 0x0001130000080ab9 */ /* 0x000fe20000000800 */
[----:B------:R-:W-:Y:S01]  /*0d50*/  @UP0 ULDC UR10, c[0x0][0x450] ;  /* 0x00011400000a0ab9 */ /* 0x000fe20000000800 */
[----:B------:R-:W-:Y:S01]  /*0d60*/  UIMAD.WIDE.U32 UR8, UR38, UR8, URZ ;  /* 0x00000008260872a5 */ /* 0x000fe2000f8e003f */
[----:B------:R-:W-:Y:S01]  /*0d70*/  IMAD.HI R0, R0, 0x66666667, RZ ;  /* 0x6666666700007827 */ /* 0x000fe200078e02ff */
[----:B------:R-:W-:Y:S02]  /*0d80*/  SHF.R.U32.HI R5, RZ, 0x1f, R2 ;  /* 0x0000001fff057819 */ /* 0x000fe40000011602 */
[----:B------:R-:W-:Y:S02]  /*0d90*/  @UP0 USHF.R.U32.HI UR4, URZ, UR10, UR9 ;  /* 0x0000000a3f040299 */ /* 0x000fe40008011609 */
[----:B------:R-:W-:Y:S01]  /*0da0*/  UISETP.GE.AND UP0, UPT, UR5, 0x1, UPT ;  /* 0x000000010500788c */ /* 0x000fe2000bf06270 */
[----:B------:R-:W-:Y:S01]  /*0db0*/  SHF.R.U32.HI R3, RZ, 0x1f, R0 ;  /* 0x0000001fff037819 */ /* 0x000fe20000011600 */
[----:B------:R-:W-:Y:S01]  /*0dc0*/  UIADD3 UR4, UR7, UR4, URZ ;  /* 0x0000000407047290 */ /* 0x000fe2000fffe03f */
[----:B------:R-:W-:-:S02]  /*0dd0*/  LEA.HI.SX32 R2, R2, R5, 0x1a ;  /* 0x0000000502027211 */ /* 0x000fc400078fd2ff */
[----:B------:R-:W-:Y:S01]  /*0de0*/  ULDC UR7, c[0x0][0x9dc] ;  /* 0x0002770000077ab9 */ /* 0x000fe20000000800 */
[----:B------:R-:W-:Y:S01]  /*0df0*/  PLOP3.LUT P0, PT, PT, PT, UP0, 0x40, 0x0 ;  /* 0x000000000000781c */ /* 0x000fe20003f0e808 */
[----:B------:R-:W-:Y:S01]  /*0e00*/  UIADD3 UR7, UR4, -UR7, URZ ;  /* 0x8000000704077290 */ /* 0x000fe2000fffe03f */
[----:B------:R-:W-:-:S04]  /*0e10*/  LEA.HI.SX32 R3, R0, R3, 0x1a ;  /* 0x0000000300037211 */ /* 0x000fc800078fd2ff */
[----:B------:R-:W-:-:S07]  /*0e20*/  VIMNMX R18, R3, R2, PT ;  /* 0x0000000203127248 */ /* 0x000fce0003fe0100 */
[----:B------:R-:W-:Y:S05]  /*0e30*/  @P0 BRA `(.L_x_823) ;  /* 0x0000000000440947 */ /* 0x000fea0003800000 */
[----:B------:R-:W-:-:S06]  /*0e40*/  UISETP.GT.AND UP0, UPT, UR4, -0x1, UPT ;  /* 0xffffffff0400788c */ /* 0x000fcc000bf04270 */
[----:B------:R-:W-:-:S13]  /*0e50*/  PLOP3.LUT P0, PT, PT, PT, UP0, 0x80, 0x0 ;  /* 0x000000000000781c */ /* 0x000fda0003f0f008 */
[----:B------:R-:W-:Y:S05]  /*0e60*/  @P0 BRA `(.L_x_824) ;  /* 0x00000000001c0947 */ /* 0x000fea0003800000 */
[----:B------:R-:W-:Y:S02]  /*0e70*/  UISETP.NE.AND UP0, UPT, UR5, 0x1, UPT ;  /* 0x000000010500788c */ /* 0x000fe4000bf05270 */
[----:B------:R-:W-:-:S09]  /*0e80*/  ULOP3.LUT UR4, URZ, UR4, URZ, 0x33, !UPT ;  /* 0x000000043f047292 */ /* 0x000fd2000f8e333f */
[----:B------:R-:W-:Y:S02]  /*0e90*/  @UP0 ULDC.64 UR10, c[0x0][0x9e8] ;  /* 0x00027a00000a0ab9 */ /* 0x000fe40000000a00 */
[----:B------:R-:W-:-:S04]  /*0ea0*/  UIMAD.WIDE.U32 UR8, UR4, UR10, URZ ;  /* 0x0000000a040872a5 */ /* 0x000fc8000f8e003f */
[----:B------:R-:W-:-:S04]  /*0eb0*/  @UP0 USHF.R.U32.HI UR4, URZ, UR11, UR9 ;  /* 0x0000000b3f040299 */ /* 0x000fc80008011609 */
[----:B------:R-:W-:Y:S01]  /*0ec0*/  ULOP3.LUT UR4, URZ, UR4, URZ, 0x33, !UPT ;  /* 0x000000043f047292 */ /* 0x000fe2000f8e333f */
[----:B------:R-:W-:Y:S11]  /*0ed0*/  BRA `(.L_x_825) ;  /* 0x0000000000107947 */ /* 0x000ff60003800000 */
.L_x_824:
[----:B------:R-:W-:-:S11]  /*0ee0*/  UISETP.NE.AND UP0, UPT, UR5, 0x1, UPT ;  /* 0x000000010500788c */ /* 0x000fd6000bf05270 */
[----:B------:R-:W-:Y:S02]  /*0ef0*/  @UP0 ULDC.64 UR10, c[0x0][0x9e8] ;  /* 0x00027a00000a0ab9 */ /* 0x000fe40000000a00 */
[----:B------:R-:W-:-:S04]  /*0f00*/  UIMAD.WIDE.U32 UR8, UR4, UR10, URZ ;  /* 0x0000000a040872a5 */ /* 0x000fc8000f8e003f */
[----:B------:R-:W-:-:S12]  /*0f10*/  @UP0 USHF.R.U32.HI UR4, URZ, UR11, UR9 ;  /* 0x0000000b3f040299 */ /* 0x000fd80008011609 */
.L_x_825:
[----:B------:R-:W-:-:S04]  /*0f20*/  UIMAD UR4, UR4, UR5, URZ ;  /* 0x00000005040472a4 */ /* 0x000fc8000f8e023f */
[----:B------:R-:W-:-:S04]  /*0f30*/  UISETP.LT.AND UP0, UPT, UR7, UR4, UPT ;  /* 0x000000040700728c */ /* 0x000fc8000bf01270 */
[----:B------:R-:W-:-:S12]  /*0f40*/  USEL UR7, UR7, UR4, !UP0 ;  /* 0x0000000407077287 */ /* 0x000fd8000c000000 */
.L_x_823:
[----:B------:R-:W-:Y:S02]  /*0f50*/  UIMAD.WIDE UR4, UR7, 0x66666667, URZ ;  /* 0x66666667070478a5 */ /* 0x000fe4000f8e023f */
[----:B------:R-:W-:Y:S02]  /*0f60*/  USHF.R.U32.HI UR10, URZ, 0x10, UR6 ;  /* 0x000000103f0a7899 */ /* 0x000fe40008011606 */
[----:B------:R-:W-:Y:S02]  /*0f70*/  USHF.R.U32.HI UR4, URZ, 0x1f, UR5 ;  /* 0x0000001f3f047899 */ /* 0x000fe40008011605 */
[----:B------:R-:W-:Y:S02]  /*0f80*/  ULOP3.LUT UR45, UR6, 0xffff, URZ, 0xc0, !UPT ;  /* 0x0000ffff062d7892 */ /* 0x000fe4000f8ec03f */
[----:B------:R-:W-:-:S04]  /*0f90*/  ULEA.HI.SX32 UR4, UR5, UR4, 0x1a ;  /* 0x0000000405047291 */ /* 0x000fc8000f8fd23f */
[----:B------:R-:W-:-:S04]  /*0fa0*/  UISETP.LT.AND UP0, UPT, URZ, UR4, UPT ;  /* 0x000000043f00728c */ /* 0x000fc8000bf01270 */
[----:B------:R-:W-:Y:S02]  /*0fb0*/  USEL UR9, URZ, UR4, !UP0 ;  /* 0x000000043f097287 */ /* 0x000fe4000c000000 */
[----:B------:R-:W-:Y:S01]  /*0fc0*/  UISETP.NE.AND UP0, UPT, UR10, URZ, UPT ;  /* 0x0000003f0a00728c */ /* 0x000fe2000bf05270 */
[----:B------:R-:W-:-:S03]  /*0fd0*/  UMOV UR4, URZ ;  /* 0x0000003f00047c82 */ /* 0x000fc60008000000 */
[----:B------:R-:W-:-:S07]  /*0fe0*/  ISETP.GT.AND P0, PT, R18, UR9, PT ;  /* 0x0000000912007c0c */ /* 0x000fce000bf04270 */
[----:B------:R-:W-:-:S06]  /*0ff0*/  @!UP0 ULDC UR10, c[0x0][0x9f0] ;  /* 0x00027c00000a8ab9 */ /* 0x000fcc0000000800 */
[----:B------:R-:W-:Y:S05]  /*1000*/  @!P0 BRA `(.L_x_826) ;  /* 0x00000000008c8947 */ /* 0x000fea0003800000 */
[----:B------:R-:W-:Y:S01]  /*1010*/  IMAD.U32 R5, RZ, RZ, UR10 ;  /* 0x0000000aff057e24 */ /* 0x000fe2000f8e00ff */
[----:B------:R-:W-:-:S04]  /*1020*/  UMOV UR4, URZ ;  /* 0x0000003f00047c82 */ /* 0x000fc80008000000 */
[----:B------:R-:W-:-:S04]  /*1030*/  IABS R0, R5 ;  /* 0x0000000500007213 */ /* 0x000fc80000000000 */
[----:B------:R-:W-:Y:S02]  /*1040*/  R2UR UR11, R0 ;  /* 0x00000000000b72ca */ /* 0x000fe400000e0000 */
[----:B------:R-:W-:Y:S02]  /*1050*/  IADD3 R0, R5, -0x1, R18 ;  /* 0xffffffff05007810 */ /* 0x000fe40007ffe012 */
[----:B------:R-:W-:Y:S02]  /*1060*/  IABS R5, R5 ;  /* 0x0000000500057213 */ /* 0x000fe40000000000 */
[----:B------:R-:W-:-:S03]  /*1070*/  R2UR UR6, R0 ;  /* 0x00000000000672ca */ /* 0x000fc600000e0000 */
[----:B------:R-:W-:-:S04]  /*1080*/  IMAD.MOV R5, RZ, RZ, -R5 ;  /* 0x000000ffff057224 */ /* 0x000fc800078e0a05 */
[----:B------:R-:W0:Y:S06]  /*1090*/  I2F.RP R2, UR11 ;  /* 0x0000000b00027d06 */ /* 0x000e2c0008209400 */
[----:B------:R-:W-:-:S06]  /*10a0*/  UIADD3 UR6, -UR9, UR6, URZ ;  /* 0x0000000609067290 */ /* 0x000fcc000fffe13f */
[----:B------:R-:W-:Y:S01]  /*10b0*/  IMAD.U32 R0, RZ, RZ, UR6 ;  /* 0x00000006ff007e24 */ /* 0x000fe2000f8e00ff */
[----:B------:R-:W-:Y:S01]  /*10c0*/  ULOP3.LUT UR6, UR6, UR10, URZ, 0x3c, !UPT ;  /* 0x0000000a06067292 */ /* 0x000fe2000f8e3c3f */
[----:B0-----:R-:W0:Y:S03]  /*10d0*/  MUFU.RCP R2, R2 ;  /* 0x0000000200027308 */ /* 0x001e260000001000 */
[----:B------:R-:W-:-:S04]  /*10e0*/  IABS R0, R0 ;  /* 0x0000000000007213 */ /* 0x000fc80000000000 */
[----:B------:R-:W-:Y:S01]  /*10f0*/  R2UR UR8, R0 ;  /* 0x00000000000872ca */ /* 0x000fe200000e0000 */
[----:B------:R-:W-:Y:S02]  /*1100*/  IMAD.MOV.U32 R0, RZ, RZ, R5 ;  /* 0x000000ffff007224 */ /* 0x000fe400078e0005 */
[----:B0-----:R-:W-:-:S06]  /*1110*/  VIADD R3, R2, 0xffffffe ;  /* 0x0ffffffe02037836 */ /* 0x001fcc0000000000 */
        /* <DEDUP_REMOVED lines=18> */
.L_x_826:
[----:B------:R-:W-:Y:S02]  /*1240*/  UIMAD UR45, UR45, UR4, UR9 ;  /* 0x000000042d2d72a4 */ /* 0x000fe4000f8e0209 */
[----:B------:R-:W-:Y:S01]  /*1250*/  IMAD.U32 R3, RZ, RZ, UR4 ;  /* 0x00000004ff037e24 */ /* 0x000fe2000f8e00ff */
[----:B------:R-:W-:Y:S02]  /*1260*/  PLOP3.LUT P0, PT, PT, PT, PT, 0x80, 0x0 ;  /* 0x000000000000781c */ /* 0x000fe40003f0f070 */
[----:B------:R-:W-:Y:S01]  /*1270*/  CS2R R28, SRZ ;  /* 0x00000000001c7805 */ /* 0x000fe2000001ff00 */
[----:B------:R-:W-:Y:S01]  /*1280*/  IMAD.MOV.U32 R0, RZ, RZ, RZ ;  /* 0x000000ffff007224 */ /* 0x000fe200078e00ff */
[----:B------:R-:W-:Y:S02]  /*1290*/  CS2R R24, SRZ ;  /* 0x0000000000187805 */ /* 0x000fe4000001ff00 */
[----:B------:R-:W-:Y:S01]  /*12a0*/  VIADDMNMX R18, R3, UR45, R18, PT ;  /* 0x0000002d03127c46 */ /* 0x000fe2000b800112 */
[----:B------:R-:W-:Y:S01]  /*12b0*/  IMAD.MOV.U32 R2, RZ, RZ, RZ ;  /* 0x000000ffff027224 */ /* 0x000fe200078e00ff */
[----:B------:R-:W-:-:S02]  /*12c0*/  CS2R R30, SRZ ;  /* 0x00000000001e7805 */ /* 0x000fc4000001ff00 */
[----:B------:R-:W-:Y:S02]  /*12d0*/  CS2R R26, SRZ ;  /* 0x00000000001a7805 */ /* 0x000fe4000001ff00 */
[----:B------:R-:W-:Y:S02]  /*12e0*/  ISETP.GT.AND P1, PT, R18, UR45, PT ;  /* 0x0000002d12007c0c */ /* 0x000fe4000bf24270 */
        /* <DEDUP_REMOVED lines=11> */
[----:B------:R-:W-:Y:S01]  /*13a0*/  CS2R R50, SRZ ;  /* 0x0000000000327805 */ /* 0x000fe2000001ff00 */
[----:B------:R-:W-:Y:S06]  /*13b0*/  @!P1 BRA `(.L_x_827) ;  /* 0x00000118009c9947 */ /* 0x000fec0003800000 */
[----:B------:R-:W-:Y:S01]  /*13c0*/  SHF.R.S32.HI R23, RZ, 0x1f, R104 ;  /* 0x0000001fff177819 */ /* 0x000fe20000011468 */
[----:B------:R-:W0:Y:S01]  /*13d0*/  S2UR UR39, SR_CgaCtaId ;  /* 0x00000000002779c3 */ /* 0x000e220000008800 */
[----:B------:R-:W-:Y:S01]  /*13e0*/  UMOV UR46, 0x400 ;  /* 0x00000400002e7882 */ /* 0x000fe20000000000 */
[----:B------:R-:W-:Y:S01]  /*13f0*/  UMOV UR37, 0x80000020 ;  /* 0x8000002000257882 */ /* 0x000fe20000000000 */
[----:B------:R-:W-:-:S04]  /*1400*/  LEA.HI R105, R23, R104, RZ, 0x7 ;  /* 0x0000006817697211 */ /* 0x000fc800078f38ff */
[----:B------:R-:W-:-:S05]  /*1410*/  SHF.R.S32.HI R22, RZ, 0x7, R105 ;  /* 0x00000007ff167819 */ /* 0x000fca0000011469 */
        /* <DEDUP_REMOVED lines=8> */
[----:B------:R-:W-:Y:S01]  /*14a0*/  ULEA UR5, UR5, UR4, 0xc ;  /* 0x0000000405057291 */ /* 0x000fe2000f8e603f */
[----:B------:R-:W-:-:S03]  /*14b0*/  PLOP3.LUT P0, PT, PT, PT, UP0, 0x80, 0x0 ;  /* 0x000000000000781c */ /* 0x000fc60003f0f008 */
[----:B------:R-:W-:-:S04]  /*14c0*/  USHF.R.U32.HI UR5, URZ, 0x4, UR5 ;  /* 0x000000043f057899 */ /* 0x000fc80008011605 */
[----:B------:R-:W-:-:S04]  /*14d0*/  ULOP3.LUT UR5, UR5, 0x3fff, URZ, 0xc0, !UPT ;  /* 0x00003fff05057892 */ /* 0x000fc8000f8ec03f */
[----:B------:R-:W-:Y:S02]  /*14e0*/  ULOP3.LUT UR36, UR5, 0x10000, URZ, 0xfc, !UPT ;  /* 0x0001000005247892 */ /* 0x000fe4000f8efc3f */
[----:B------:R-:W-:Y:S10]  /*14f0*/  @!P0 BRA `(.L_x_828) ;  /* 0x0000000000408947 */ /* 0x000ff40003800000 */
[----:B------:R-:W-:Y:S01]  /*1500*/  MOV R0, 0x0 ;  /* 0x0000000000007802 */ /* 0x000fe20000000f00 */
[----:B------:R-:W-:Y:S01]  /*1510*/  ULDC.64 UR4, c[0x4][0x98] ;  /* 0x0100260000047ab9 */ /* 0x000fe20000000a00 */
[----:B------:R-:W-:Y:S01]  /*1520*/  ULDC.64 UR6, c[0x4][0x30] ;  /* 0x01000c0000067ab9 */ /* 0x000fe20000000a00 */
[----:B------:R-:W-:Y:S01]  /*1530*/  IMAD.U32 R4, RZ, RZ, UR4 ;  /* 0x00000004ff047e24 */ /* 0x000fe2000f8e00ff */
[----:B------:R0:W1:Y:S01]  /*1540*/  LDC.64 R2, c[0x4][R0] ;  /* 0x0100000000027b82 */ /* 0x0000620000000a00 */
[----:B------:R-:W-:Y:S01]  /*1550*/  IMAD.U32 R5, RZ, RZ, UR5 ;  /* 0x00000005ff057e24 */ /* 0x000fe2000f8e00ff */
[----:B------:R-:W-:Y:S01]  /*1560*/  ULDC.64 UR4, c[0x4][0xa0] ;  /* 0x0100280000047ab9 */ /* 0x000fe20000000a00 */
[----:B------:R-:W-:Y:S02]  /*1570*/  IMAD.U32 R10, RZ, RZ, UR6 ;  /* 0x00000006ff0a7e24 */ /* 0x000fe4000f8e00ff */
[----:B------:R-:W-:Y:S02]  /*1580*/  IMAD.U32 R6, RZ, RZ, UR4 ;  /* 0x00000004ff067e24 */ /* 0x000fe4000f8e00ff */
[----:B------:R-:W-:-:S02]  /*1590*/  IMAD.U32 R7, RZ, RZ, UR5 ;  /* 0x00000005ff077e24 */ /* 0x000fc4000f8e00ff */
[----:B------:R-:W-:Y:S02]  /*15a0*/  IMAD.U32 R11, RZ, RZ, UR7 ;  /* 0x00000007ff0b7e24 */ /* 0x000fe4000f8e00ff */
[----:B------:R-:W-:Y:S02]  /*15b0*/  IMAD.MOV.U32 R8, RZ, RZ, 0x70 ;  /* 0x00000070ff087424 */ /* 0x000fe400078e00ff */
[----:B------:R-:W-:Y:S02]  /*15c0*/  IMAD.MOV.U32 R12, RZ, RZ, 0x1 ;  /* 0x00000001ff0c7424 */ /* 0x000fe400078e00ff */
[----:B0-----:R-:W-:-:S07]  /*15d0*/  IMAD.MOV.U32 R13, RZ, RZ, RZ ;  /* 0x000000ffff0d7224 */ /* 0x001fce00078e00ff */
[----:B------:R-:W-:-:S07]  /*15e0*/  LEPC R20, `(.L_x_828) ;  /* 0x000000001014794e */ /* 0x000fce0000000000 */
[----:B-1----:R-:W-:Y:S05]  /*15f0*/  CALL.ABS.NOINC R2 ;  /* 0x0000000002007343 */ /* 0x002fea0003c00000 */
.L_x_828:
        /* <DEDUP_REMOVED lines=14> */
[----:B------:R-:W-:Y:S02]  /*16e0*/  @UP1 UIMAD UR12, UR43, UR16, URZ ;  /* 0x000000102b0c12a4 */ /* 0x000fe4000f8e023f */
[----:B------:R-:W-:Y:S02]  /*16f0*/  @UP0 UIMAD UR15, UR41, UR15, UR8 ;  /* 0x0000000f290f02a4 */ /* 0x000fe4000f8e0208 */
[----:B------:R-:W-:Y:S02]  /*1700*/  @UP1 UIMAD.WIDE.U32 UR8, UR41, UR16, URZ ;  /* 0x00000010290812a5 */ /* 0x000fe4000f8e003f */
[----:B------:R-:W-:-:S02]  /*1710*/  @UP0 UIMAD.WIDE.U32 UR10, UR41, UR14, URZ ;  /* 0x0000000e290a02a5 */ /* 0x000fc4000f8e003f */
[----:B------:R-:W-:Y:S02]  /*1720*/  @UP1 UIMAD UR16, UR41, UR17, UR12 ;  /* 0x00000011291012a4 */ /* 0x000fe4000f8e020c */
[----:B------:R-:W-:Y:S02]  /*1730*/  @UP1 USHF.R.S32.HI UR17, URZ, 0x1f, UR42 ;  /* 0x0000001f3f111899 */ /* 0x000fe4000801142a */
[----:B------:R-:W-:Y:S01]  /*1740*/  @UP0 USHF.R.S32.HI UR14, URZ, 0x1f, UR42 ;  /* 0x0000001f3f0e0899 */ /* 0x000fe2000801142a */
[----:B------:R-:W-:Y:S01]  /*1750*/  @UP1 ULDC.64 UR12, c[0x0][0x9c0] ;  /* 0x00027000000c1ab9 */ /* 0x000fe20000000a00 */
[----:B------:R-:W-:Y:S02]  /*1760*/  @UP0 UIADD3 UR11, UR11, UR15, URZ ;  /* 0x0000000f0b0b0290 */ /* 0x000fe4000fffe03f */
[----:B------:R-:W-:Y:S02]  /*1770*/  @UP1 UIMAD UR15, UR17, UR12, URZ ;  /* 0x0000000c110f12a4 */ /* 0x000fe4000f8e023f */
[----:B------:R-:W-:-:S02]  /*1780*/  @UP0 UIMAD UR14, UR14, UR18, URZ ;  /* 0x000000120e0e02a4 */ /* 0x000fc4000f8e023f */
[----:B------:R-:W-:Y:S02]  /*1790*/  @UP1 UIADD3 UR9, UR9, UR16, URZ ;  /* 0x0000001009091290 */ /* 0x000fe4000fffe03f */
[----:B------:R-:W-:Y:S02]  /*17a0*/  @UP1 UIMAD UR15, UR42, UR13, UR15 ;  /* 0x0000000d2a0f12a4 */ /* 0x000fe4000f8e020f */
[----:B------:R-:W-:Y:S02]  /*17b0*/  @UP0 UIMAD UR14, UR42, UR19, UR14 ;  /* 0x000000132a0e02a4 */ /* 0x000fe4000f8e020e */
[----:B------:R-:W-:Y:S02]  /*17c0*/  @UP0 UIMAD.WIDE.U32 UR10, UR42, UR18, UR10 ;  /* 0x000000122a0a02a5 */ /* 0x000fe4000f8e000a */
        /* <DEDUP_REMOVED lines=10> */
[----:B------:R-:W-:Y:S01]  /*1870*/  IMAD.U32 R5, RZ, RZ, UR7 ;  /* 0x00000007ff057e24 */ /* 0x000fe2000f8e00ff */
[----:B------:R-:W-:Y:S01]  /*1880*/  ULDC UR4, c[0x0][0x9d8] ;  /* 0x0002760000047ab9 */ /* 0x000fe20000000800 */
[----:B------:R-:W-:-:S03]  /*1890*/  IMAD.U32 R7, RZ, RZ, UR5 ;  /* 0x00000005ff077e24 */ /* 0x000fc6000f8e00ff */
[----:B------:R-:W2:Y:S04]  /*18a0*/  @P0 LDG.E R3, desc[UR48][R4.64] ;  /* 0x0000003004030981 */ /* 0x000ea8000c1e1900 */
[----:B------:R-:W2:Y:S01]  /*18b0*/  @P1 LDG.E R0, desc[UR48][R6.64] ;  /* 0x0000003006001981 */ /* 0x000ea2000c1e1900 */
[----:B------:R-:W0:Y:S01]  /*18c0*/  SYNCS.PHASECHK.TRANS64.TRYWAIT P0, [UR46+0x12400], R8 ;  /* 0x01240008ff0075a7 */ /* 0x000e22000800016e */
[----:B--2---:R-:W-:-:S04]  /*18d0*/  FMUL.FTZ R0, R3, R0 ;  /* 0x0000000003007220 */ /* 0x004fc80000410000 */
[----:B------:R-:W-:Y:S01]  /*18e0*/  FMUL.FTZ R2, R0, UR4 ;  /* 0x0000000400027c20 */ /* 0x000fe20008410000 */
[----:B0-----:R-:W-:Y:S06]  /*18f0*/  @!P0 BRA `(.L_x_829) ;  /* 0x0000017800248947 */ /* 0x001fec0003800000 */
.L_x_973:
[----:B------:R-:W-:-:S06]  /*1900*/  ULOP3.LUT UR4, UR40, 0x1, URZ, 0xfc, !UPT ;  /* 0x0000000128047892 */ /* 0x000fcc000f8efc3f */
[----:B------:R-:W-:-:S05]  /*1910*/  IMAD.U32 R0, RZ, RZ, UR4 ;  /* 0x00000004ff007e24 */ /* 0x000fca000f8e00ff */
[----:B------:R-:W-:-:S13]  /*1920*/  ISETP.NE.AND P0, PT, R0, 0x3, PT ;  /* 0x000000030000780c */ /* 0x000fda0003f05270 */
[----:B------:R-:W-:Y:S05]  /*1930*/  @!P0 BRA `(.L_x_830) ;  /* 0x0000000000048947 */ /* 0x000fea0003800000 */
[----:B------:R-:W-:Y:S01]  /*1940*/  BPT.TRAP 0x1 ;  /* 0x000000040000795c */ /* 0x000fe20000300000 */
.L_x_830:
[----:B------:R1:W2:Y:S01]  /*1950*/  SYNCS.PHASECHK.TRANS64.TRYWAIT P1, [UR46+0x12430], R8 ;  /* 0x01243008ff0075a7 */ /* 0x0002a2000802016e */
[----:B------:R-:W-:Y:S05]  /*1960*/  @!P0 BRA `(.L_x_831) ;  /* 0x0000000000048947 */ /* 0x000fea0003800000 */
[----:B------:R-:W-:Y:S01]  /*1970*/  BPT.TRAP 0x1 ;  /* 0x000000040000795c */ /* 0x000fe20000300000 */
.L_x_831:
[----:B--2---:R-:W-:Y:S05]  /*1980*/  @P1 BRA `(.L_x_832) ;  /* 0x0000000000081947 */ /* 0x004fea0003800000 */
[----:B------:R-:W2:Y:S02]  /*1990*/  SYNCS.PHASECHK.TRANS64.TRYWAIT P1, [UR46+0x12430], R8 ;  /* 0x01243008ff0075a7 */ /* 0x000ea4000802016e */
[----:B--2---:R-:W-:Y:S05]  /*19a0*/  @!P1 BRA `(.L_x_833) ;  /* 0x0000017800109947 */ /* 0x004fea0003800000 */
.L_x_832:
[----:B------:R-:W-:Y:S05]  /*19b0*/  WARPSYNC.ALL ;  /* 0x0000000000007948 */ /* 0x000fea0003800000 */
[----:B------:R-:W-:Y:S01]  /*19c0*/  UIADD3 UR4, UR46, 0xd200, URZ ;  /* 0x0000d2002e047890 */ /* 0x000fe2000fffe03f */
[----:B------:R-:W-:Y:S01]  /*19d0*/  WARPGROUP.ARRIVE ;  /* 0x00000000000079c5 */ /* 0x000fe20000000000 */
[----:B------:R-:W-:Y:S01]  /*19e0*/  UMOV UR8, UR36 ;  /* 0x0000002400087c82 */ /* 0x000fe20008000000 */
[----:B------:R-:W-:Y:S01]  /*19f0*/  UMOV UR9, UR37 ;  /* 0x0000002500097c82 */ /* 0x000fe20008000000 */
[----:B------:R-:W-:Y:S01]  /*1a00*/  USHF.R.U32.HI UR4, URZ, 0x4, UR4 ;  /* 0x000000043f047899 */ /* 0x000fe20008011604 */
[----:B------:R-:W-:Y:S01]  /*1a10*/  UMOV UR11, 0x80000020 ;  /* 0x80000020000b7882 */ /* 0x000fe20000000000 */
[----:B------:R-:W-:-:S02]  /*1a20*/  UMOV UR12, UR36 ;  /* 0x00000024000c7c82 */ /* 0x000fc40008000000 */
[----:B------:R-:W-:Y:S01]  /*1a30*/  ULOP3.LUT UR4, UR4, 0x3fff, URZ, 0xc0, !UPT ;  /* 0x00003fff04047892 */ /* 0x000fe2000f8ec03f */
[----:B------:R-:W-:Y:S01]  /*1a40*/  UMOV UR13, UR37 ;  /* 0x00000025000d7c82 */ /* 0x000fe20008000000 */
[----:B------:R-:W-:Y:S02]  /*1a50*/  UMOV UR15, 0x80000020 ;  /* 0x80000020000f7882 */ /* 0x000fe40000000000 */
[----:B------:R-:W-:Y:S01]  /*1a60*/  ULOP3.LUT UR4, UR4, 0x10000, URZ, 0xfc, !UPT ;  /* 0x0001000004047892 */ /* 0x000fe2000f8efc3f */
[----:B------:R-:W-:Y:S01]  /*1a70*/  UMOV UR16, UR36 ;  /* 0x0000002400107c82 */ /* 0x000fe20008000000 */
[----:B------:R-:W-:Y:S02]  /*1a80*/  UMOV UR17, UR37 ;  /* 0x0000002500117c82 */ /* 0x000fe40008000000 */
[----:B------:R-:W-:Y:S02]  /*1a90*/  UIADD3 UR14, UR4, 0x80, URZ ;  /* 0x00000080040e7890 */ /* 0x000fe4000fffe03f */
[----:B------:R-:W-:-:S02]  /*1aa0*/  UIADD3 UR18, UR4, 0x100, URZ ;  /* 0x0000010004127890 */ /* 0x000fc4000fffe03f */
[----:B------:R-:W-:Y:S01]  /*1ab0*/  UMOV UR10, UR4 ;  /* 0x00000004000a7c82 */ /* 0x000fe20008000000 */
[----:B------:R-:W-:Y:S01]  /*1ac0*/  UMOV UR19, 0x80000020 ;  /* 0x8000002000137882 */ /* 0x000fe20000000000 */
[----:B------:R-:W-:Y:S01]  /*1ad0*/  QGMMA.64x32x32.F32.E4M3.E4M3 R88, gdesc[UR8], RZ, !UPT, gsb0 ;  /* 0x00600000085879f3 */ /* 0x000fe2000c0008ff */
[----:B------:R-:W-:Y:S01]  /*1ae0*/  UIADD3 UR10, UR4, 0x180, URZ ;  /* 0x00000180040a7890 */ /* 0x000fe2000fffe03f */
[----:B------:R-:W-:Y:S01]  /*1af0*/  UMOV UR8, UR36 ;  /* 0x0000002400087c82 */ /* 0x000fe20008000000 */
[----:B------:R-:W-:Y:S01]  /*1b00*/  UMOV UR9, UR37 ;  /* 0x0000002500097c82 */ /* 0x000fe20008000000 */
[----:B------:R-:W-:Y:S01]  /*1b10*/  UMOV UR11, 0x80000020 ;  /* 0x80000020000b7882 */ /* 0x000fe20000000000 */
[----:B------:R-:W-:Y:S01]  /*1b20*/  UIADD3 UR5, UR4, 0x200, URZ ;  /* 0x0000020004057890 */ /* 0x000fe2000fffe03f */
[----:B------:R-:W-:Y:S02]  /*1b30*/  WARPGROUP.DEPBAR.LE gsb0, 0x0 ;  /* 0x00008000000079c5 */ /* 0x000fe40000010000 */
[----:B------:R-:W-:-:S06]  /*1b40*/  WARPGROUP.ARRIVE ;  /* 0x00000000000079c5 */ /* 0x000fcc0000000000 */
[----:B------:R-:W-:Y:S01]  /*1b50*/  QGMMA.64x32x32.F32.E4M3.E4M3 R72, gdesc[UR12], RZ, !UPT, gsb0 ;  /* 0x006000000c4879f3 */ /* 0x000fe2000c0008ff */
[----:B------:R-:W-:Y:S01]  /*1b60*/  UIADD3 UR14, UR4, 0x82, URZ ;  /* 0x00000082040e7890 */ /* 0x000fe2000fffe03f */
[----:B------:R-:W-:Y:S01]  /*1b70*/  UMOV UR15, 0x80000020 ;  /* 0x80000020000f7882 */ /* 0x000fe20000000000 */
        /* <DEDUP_REMOVED lines=8> */
[----:B------:R-:W-:Y:S01]  /*1c00*/  UMOV UR8, UR36 ;  /* 0x0000002400087c82 */ /* 0x000fe20008000000 */
[----:B------:R-:W-:Y:S01]  /*1c10*/  UMOV UR9, UR37 ;  /* 0x0000002500097c82 */ /* 0x000fe20008000000 */
[----:B------:R-:W-:Y:S01]  /*1c20*/  UMOV UR10, UR5 ;  /* 0x00000005000a7c82 */ /* 0x000fe20008000000 */
[----:B------:R-:W-:Y:S01]  /*1c30*/  UMOV UR11, 0x80000020 ;  /* 0x80000020000b7882 */ /* 0x000fe20000000000 */
[----:B------:R-:W-:Y:S01]  /*1c40*/  UIADD3 UR5, UR4, 0x202, URZ ;  /* 0x0000020204057890 */ /* 0x000fe2000fffe03f */
[----:B------:R-:W-:Y:S02]  /*1c50*/  WARPGROUP.DEPBAR.LE gsb0, 0x0 ;  /* 0x00008000000079c5 */ /* 0x000fe40000010000 */
[----:B------:R-:W-:-:S06]  /*1c60*/  WARPGROUP.ARRIVE ;  /* 0x00000000000079c5 */ /* 0x000fcc0000000000 */
[----:B------:R-:W-:Y:S01]  /*1c70*/  QGMMA.64x32x32.F32.E4M3.E4M3 R24, gdesc[UR8], RZ, !UPT, gsb0 ;  /* 0x00600000081879f3 */ /* 0x000fe2000c0008ff */
[----:B------:R-:W-:Y:S02]  /*1c80*/  UIADD3 UR8, UR36, 0x2, URZ ;  /* 0x0000000224087890 */ /* 0x000fe4000fffe03f */
[----:B------:R-:W-:Y:S01]  /*1c90*/  UIADD3 UR10, UR4, 0x2, URZ ;  /* 0x00000002040a7890 */ /* 0x000fe2000fffe03f */
[----:B------:R-:W-:Y:S01]  /*1ca0*/  UMOV UR9, 0x80000020 ;  /* 0x8000002000097882 */ /* 0x000fe20000000000 */
[----:B------:R-:W-:Y:S01]  /*1cb0*/  UMOV UR11, 0x80000020 ;  /* 0x80000020000b7882 */ /* 0x000fe20000000000 */
[----:B------:R-:W-:Y:S02]  /*1cc0*/  UMOV UR13, UR9 ;  /* 0x00000009000d7c82 */ /* 0x000fe40008000000 */
[----:B------:R-:W-:Y:S01]  /*1cd0*/  UMOV UR12, UR8 ;  /* 0x00000008000c7c82 */ /* 0x000fe20008000000 */
[----:B------:R-:W-:Y:S01]  /*1ce0*/  UMOV UR16, UR8 ;  /* 0x0000000800107c82 */ /* 0x000fe20008000000 */
[----:B------:R-:W-:Y:S01]  /*1cf0*/  UMOV UR17, UR9 ;  /* 0x0000000900117c82 */ /* 0x000fe20008000000 */
[----:B------:R-:W-:-:S02]  /*1d00*/  WARPGROUP.DEPBAR.LE gsb0, 0x0 ;  /* 0x00008000000079c5 */ /* 0x000fc40000010000 */
        /* <DEDUP_REMOVED lines=21> */
.L_x_834:
[----:B------:R-:W-:Y:S01]  /*1e60*/  LOP3.LUT R105, R105, 0xffffff80, RZ, 0xc0, !PT ;  /* 0xffffff8069697812 */ /* 0x000fe200078ec0ff */
[C---:B0-----:R-:W-:Y:S01]  /*1e70*/  FMUL.FTZ R3, R2.reuse, R89 ;  /* 0x0000005902037220 */ /* 0x041fe20000410000 */
[----:B------:R-:W-:Y:S01]  /*1e80*/  LEA.HI R23, R23, R104, RZ, 0x2 ;  /* 0x0000006817177211 */ /* 0x000fe200078f10ff */
[C---:B------:R-:W-:Y:S01]  /*1e90*/  FMUL.FTZ R13, R2.reuse, R102 ;  /* 0x00000066020d7220 */ /* 0x040fe20000410000 */
[----:B------:R-:W-:Y:S01]  /*1ea0*/  FMUL.FTZ R89, R2, R92 ;  /* 0x0000005c02597220 */ /* 0x000fe20000410000 */
[----:B------:R-:W-:Y:S02]  /*1eb0*/  IMAD.IADD R12, R104, 0x1, -R105 ;  /* 0x00000001680c7824 */ /* 0x000fe400078e0a69 */
[C---:B------:R-:W-:Y:S01]  /*1ec0*/  FMUL.FTZ R102, R2.reuse, R29 ;  /* 0x0000001d02667220 */ /* 0x040fe20000410000 */
[C---:B------:R-:W-:Y:S01]  /*1ed0*/  FMUL.FTZ R11, R2.reuse, R99 ;  /* 0x00000063020b7220 */ /* 0x040fe20000410000 */
[C---:B------:R-:W-:Y:S01]  /*1ee0*/  FMUL.FTZ R92, R2.reuse, R101 ;  /* 0x00000065025c7220 */ /* 0x040fe20000410000 */
[----:B------:R-:W-:Y:S01]  /*1ef0*/  LOP3.LUT R29, R23, 0xfffffffc, RZ, 0xc0, !PT ;  /* 0xfffffffc171d7812 */ /* 0x000fe200078ec0ff */
[C---:B------:R-:W-:Y:S01]  /*1f00*/  FMUL.FTZ R99, R2.reuse, R24 ;  /* 0x0000001802637220 */ /* 0x040fe20000410000 */
[----:B------:R-:W-:Y:S01]  /*1f10*/  SHF.R.S32.HI R9, RZ, 0x1f, R12 ;  /* 0x0000001fff097819 */ /* 0x000fe2000001140c */
[C---:B------:R-:W-:Y:S01]  /*1f20*/  FMUL.FTZ R101, R2.reuse, R28 ;  /* 0x0000001c02657220 */ /* 0x040fe20000410000 */
[C---:B------:R-:W-:Y:S01]  /*1f30*/  FMUL.FTZ R24, R2.reuse, R26 ;  /* 0x0000001a02187220 */ /* 0x040fe20000410000 */
[C---:B------:R-:W-:Y:S01]  /*1f40*/  FMUL.FTZ R6, R2.reuse, R88 ;  /* 0x0000005802067220 */ /* 0x040fe20000410000 */
[CC--:B------:R-:W-:Y:S01]  /*1f50*/  LEA.HI R0, R9.reuse, R12.reuse, RZ, 0x2 ;  /* 0x0000000c09007211 */ /* 0x0c0fe200078f10ff */
[C---:B------:R-:W-:Y:S01]  /*1f60*/  FMUL.FTZ R14, R2.reuse, R103 ;  /* 0x00000067020e7220 */ /* 0x040fe20000410000 */
[----:B------:R-:W-:Y:S01]  /*1f70*/  LEA.HI R23, R9, R12, RZ, 0x5 ;  /* 0x0000000c09177211 */ /* 0x000fe200078f28ff */
[C---:B------:R-:W-:Y:S01]  /*1f80*/  FMUL.FTZ R26, R2.reuse, R30 ;  /* 0x0000001e021a7220 */ /* 0x040fe20000410000 */
[--C-:B------:R-:W-:Y:S01]  /*1f90*/  SHF.R.S32.HI R9, RZ, 0x2, R0.reuse ;  /* 0x00000002ff097819 */ /* 0x100fe20000011400 */
[C---:B------:R-:W-:Y:S01]  /*1fa0*/  FMUL.FTZ R88, R2.reuse, R93 ;  /* 0x0000005d02587220 */ /* 0x040fe20000410000 */
[----:B------:R-:W-:Y:S01]  /*1fb0*/  SHF.R.S32.HI R28, RZ, 0x1f, R0 ;  /* 0x0000001fff1c7819 */ /* 0x000fe20000011400 */
[----:B------:R-:W-:Y:S01]  /*1fc0*/  FMUL.FTZ R103, R2, R32 ;  /* 0x0000002002677220 */ /* 0x000fe20000410000 */
[----:B------:R-:W-:-:S04]  /*1fd0*/  IMAD.HI R30, R22, 0x55555556, RZ ;  /* 0x55555556161e7827 */ /* 0x000fc800078e02ff */
[C---:B------:R-:W-:Y:S01]  /*1fe0*/  FMUL.FTZ R93, R2.reuse, R100 ;  /* 0x00000064025d7220 */ /* 0x040fe20000410000 */
[----:B------:R-:W-:Y:S01]  /*1ff0*/  SHF.R.S32.HI R23, RZ, 0x5, R23 ;  /* 0x00000005ff177819 */ /* 0x000fe20000011417 */
[----:B------:R-:W-:Y:S01]  /*2000*/  FMUL.FTZ R100, R2, R25 ;  /* 0x0000001902647220 */ /* 0x000fe20000410000 */
[----:B------:R-:W-:Y:S01]  /*2010*/  IMAD.IADD R32, R104, 0x1, -R29 ;  /* 0x0000000168207824 */ /* 0x000fe200078e0a1d */
[----:B------:R-:W-:Y:S01]  /*2020*/  LEA.HI R29, R28, R9, RZ, 0x3 ;  /* 0x000000091c1d7211 */ /* 0x000fe200078f18ff */
[C---:B------:R-:W-:Y:S01]  /*2030*/  FMUL.FTZ R25, R2.reuse, R27 ;  /* 0x0000001b02197220 */ /* 0x040fe20000410000 */
[----:B------:R-:W-:Y:S01]  /*2040*/  UISETP.NE.AND UP1, UPT, UR44, URZ, UPT ;  /* 0x0000003f2c00728c */ /* 0x000fe2000bf25270 */
[C---:B------:R-:W-:Y:S01]  /*2050*/  FMUL.FTZ R27, R2.reuse, R31 ;  /* 0x0000001f021b7220 */ /* 0x040fe20000410000 */
[----:B------:R-:W-:Y:S01]  /*2060*/  FMUL.FTZ R28, R2, R34 ;  /* 0x00000022021c7220 */ /* 0x000fe20000410000 */
[----:B------:R-:W-:Y:S01]  /*2070*/  LEA.HI R31, R30, R30, RZ, 0x1 ;  /* 0x0000001e1e1f7211 */ /* 0x000fe200078f08ff */
[C---:B-1----:R-:W-:Y:S01]  /*2080*/  FMUL.FTZ R8, R2.reuse, R95 ;  /* 0x0000005f02087220 */ /* 0x042fe20000410000 */
[----:B------:R-:W-:Y:S01]  /*2090*/  LEA R34, R23, UR38, 0x4 ;  /* 0x0000002617227c11 */ /* 0x000fe2000f8e20ff */
[----:B------:R-:W-:Y:S01]  /*20a0*/  FMUL.FTZ R95, R2, R72 ;  /* 0x00000048025f7220 */ /* 0x000fe20000410000 */
[----:B------:R-:W-:Y:S01]  /*20b0*/  LOP3.LUT R30, R29, 0xfffffff8, RZ, 0xc0, !PT ;  /* 0xfffffff81d1e7812 */ /* 0x000fe200078ec0ff */
[----:B------:R-:W-:Y:S01]  /*20c0*/  IMAD R31, R31, -0x3, R22 ;  /* 0xfffffffd1f1f7824 */ /* 0x000fe200078e0216 */
[----:B------:R-:W-:Y:S01]  /*20d0*/  LEA.HI R23, R32, R32, RZ, 0x1 ;  /* 0x0000002020177211 */ /* 0x000fe200078f08ff */
[----:B------:R-:W-:Y:S01]  /*20e0*/  FMUL.FTZ R33, R2, R33 ;  /* 0x0000002102217220 */ /* 0x000fe20000410000 */
[----:B------:R-:W-:Y:S01]  /*20f0*/  IADD3 R30, R34, R9, -R30 ;  /* 0x00000009221e7210 */ /* 0x000fe20007ffe81e */
[----:B------:R-:W-:Y:S01]  /*2100*/  @UP1 ULDC UR5, c[0x0][0x44c] ;  /* 0x0001130000051ab9 */ /* 0x000fe20000000800 */
[----:B------:R-:W-:Y:S01]  /*2110*/  LOP3.LUT R23, R23, 0x1ffffffe, RZ, 0xc0, !PT ;  /* 0x1ffffffe17177812 */ /* 0x000fe200078ec0ff */
[----:B------:R-:W-:Y:S01]  /*2120*/  FMUL.FTZ R21, R2, R78 ;  /* 0x0000004e02157220 */ /* 0x000fe20000410000 */
[----:B------:R-:W-:Y:S01]  /*2130*/  PLOP3.LUT P1, PT, PT, PT, UP1, 0x80, 0x0 ;  /* 0x000000000000781c */ /* 0x000fe20003f2f018 */
[----:B------:R-:W-:Y:S01]  /*2140*/  IMAD R30, R31, 0x40, R30 ;  /* 0x000000401f1e7824 */ /* 0x000fe200078e021e */
[----:B------:R-:W-:Y:S01]  /*2150*/  PLOP3.LUT P2, PT, PT, PT, UP1, 0x80, 0x0 ;  /* 0x000000000000781c */ /* 0x000fe20003f4f018 */
[----:B------:R-:W-:-:S02]  /*2160*/  IMAD.IADD R9, R32, 0x1, -R23 ;  /* 0x0000000120097824 */ /* 0x000fc400078e0a17 */
[C---:B------:R-:W-:Y:S01]  /*2170*/  FMUL.FTZ R72, R2.reuse, R79 ;  /* 0x0000004f02487220 */ /* 0x040fe20000410000 */
[C---:B------:R-:W-:Y:S01]  /*2180*/  FMUL.FTZ R7, R2.reuse, R94 ;  /* 0x0000005e02077220 */ /* 0x040fe20000410000 */
[C---:B------:R-:W-:Y:S01]  /*2190*/  FMUL.FTZ R79, R2.reuse, R80 ;  /* 0x00000050024f7220 */ /* 0x040fe20000410000 */
[----:B------:R-:W-:Y:S02]  /*21a0*/  IMAD R9, R9, 0x8, R30 ;  /* 0x0000000809097824 */ /* 0x000fe400078e021e */
[C---:B------:R-:W-:Y:S01]  /*21b0*/  FMUL.FTZ R78, R2.reuse, R81 ;  /* 0x00000051024e7220 */ /* 0x040fe20000410000 */
[C---:B------:R-:W-:Y:S01]  /*21c0*/  FMUL.FTZ R94, R2.reuse, R73 ;  /* 0x00000049025e7220 */ /* 0x040fe20000410000 */
[C---:B------:R-:W-:Y:S01]  /*21d0*/  FMUL.FTZ R15, R2.reuse, R74 ;  /* 0x0000004a020f7220 */ /* 0x040fe20000410000 */
[----:B------:R-:W-:Y:S02]  /*21e0*/  IMAD.MOV.U32 R105, RZ, RZ, R9 ;  /* 0x000000ffff697224 */ /* 0x000fe400078e0009 */
[----:B------:R-:W-:Y:S01]  /*21f0*/  FMUL.FTZ R81, R2, R84 ;  /* 0x0000005402517220 */ /* 0x000fe20000410000 */
[----:B------:R-:W-:Y:S01]  /*2200*/  @P1 IMAD.HI.U32 R22, R9, UR5, RZ ;  /* 0x0000000509161c27 */ /* 0x000fe2000f8e00ff */
[----:B------:R-:W-:-:S03]  /*2210*/  @UP1 ULDC UR5, c[0x0][0x450] ;  /* 0x0001140000051ab9 */ /* 0x000fc60000000800 */
[C---:B------:R-:W-:Y:S01]  /*2220*/  FMUL.FTZ R80, R2.reuse, R85 ;  /* 0x0000005502507220 */ /* 0x040fe20000410000 */
[C---:B------:R-:W-:Y:S01]  /*2230*/  FMUL.FTZ R73, R2.reuse, R82 ;  /* 0x0000005202497220 */ /* 0x040fe20000410000 */
[C---:B------:R-:W-:Y:S01]  /*2240*/  FMUL.FTZ R74, R2.reuse, R83 ;  /* 0x00000053024a7220 */ /* 0x040fe20000410000 */
[----:B------:R-:W-:Y:S01]  /*2250*/  @P2 SHF.R.U32.HI R105, RZ, UR5, R22 ;  /* 0x00000005ff692c19 */ /* 0x000fe20008011616 */
[C---:B------:R-:W-:Y:S01]  /*2260*/  FMUL.FTZ R85, R2.reuse, R60 ;  /* 0x0000003c02557220 */ /* 0x040fe20000410000 */
[----:B------:R-:W-:Y:S01]  /*2270*/  FMUL.FTZ R84, R2, R61 ;  /* 0x0000003d02547220 */ /* 0x000fe20000410000 */
[----:B------:R0:W1:Y:S01]  /*2280*/  MUFU.TANH R104, R33 ;  /* 0x0000002100687308 */ /* 0x0000620000002400 */
[----:B------:R-:W-:Y:S01]  /*2290*/  LOP3.LUT R23, R0, 0x7ffffffc, RZ, 0xc0, !PT ;  /* 0x7ffffffc00177812 */ /* 0x000fe200078ec0ff */
[----:B------:R-:W2:Y:S01]  /*22a0*/  SHFL.IDX PT, R22, R105, RZ, 0x1c1f ;  /* 0x001c1fff69167589 */ /* 0x000ea200000e0000 */
[C---:B------:R-:W-:Y:S01]  /*22b0*/  FMUL.FTZ R83, R2.reuse, R56 ;  /* 0x0000003802537220 */ /* 0x040fe20000410000 */
[C---:B------:R-:W-:Y:S01]  /*22c0*/  FMUL.FTZ R82, R2.reuse, R57 ;  /* 0x0000003902527220 */ /* 0x040fe20000410000 */
[C---:B------:R-:W-:Y:S01]  /*22d0*/  FMUL.FTZ R60, R2.reuse, R66 ;  /* 0x00000042023c7220 */ /* 0x040fe20000410000 */
[C---:B------:R-:W-:Y:S01]  /*22e0*/  FMUL.FTZ R61, R2.reuse, R67 ;  /* 0x00000043023d7220 */ /* 0x040fe20000410000 */
[C---:B------:R-:W-:Y:S01]  /*22f0*/  FMUL.FTZ R5, R2.reuse, R91 ;  /* 0x0000005b02057220 */ /* 0x040fe20000410000 */
[----:B------:R-:W-:Y:S01]  /*2300*/  FMUL.FTZ R56, R2, R58 ;  /* 0x0000003a02387220 */ /* 0x000fe20000410000 */
[----:B0-----:R-:W-:-:S02]  /*2310*/  IMAD.MOV.U32 R33, RZ, RZ, -0xa0 ;  /* 0xffffff60ff217424 */ /* 0x001fc400078e00ff */
[C---:B------:R-:W-:Y:S01]  /*2320*/  FMUL.FTZ R57, R2.reuse, R59 ;  /* 0x0000003b02397220 */ /* 0x040fe20000410000 */
[C---:B------:R-:W-:Y:S01]  /*2330*/  FMUL.FTZ R66, R2.reuse, R68 ;  /* 0x0000004402427220 */ /* 0x040fe20000410000 */
[C---:B------:R-:W-:Y:S01]  /*2340*/  FMUL.FTZ R67, R2.reuse, R69 ;  /* 0x0000004502437220 */ /* 0x040fe20000410000 */
[----:B------:R-:W-:Y:S01]  /*2350*/  UISETP.NE.AND UP0, UPT, UR47, URZ, UPT ;  /* 0x0000003f2f00728c */ /* 0x000fe2000bf05270 */
[C---:B------:R-:W-:Y:S01]  /*2360*/  FMUL.FTZ R91, R2.reuse, R96 ;  /* 0x00000060025b7220 */ /* 0x040fe20000410000 */
[C---:B------:R-:W-:Y:S01]  /*2370*/  FMUL.FTZ R58, R2.reuse, R62 ;  /* 0x0000003e023a7220 */ /* 0x040fe20000410000 */
[C---:B------:R-:W-:Y:S01]  /*2380*/  FMUL.FTZ R59, R2.reuse, R63 ;  /* 0x0000003f023b7220 */ /* 0x040fe20000410000 */
[C---:B------:R-:W-:Y:S01]  /*2390*/  FMUL.FTZ R68, R2.reuse, R40 ;  /* 0x0000002802447220 */ /* 0x040fe20000410000 */
[C---:B------:R-:W-:Y:S01]  /*23a0*/  FMUL.FTZ R69, R2.reuse, R41 ;  /* 0x0000002902457220 */ /* 0x040fe20000410000 */
[----:B------:R-:W-:Y:S01]  /*23b0*/  UIADD3 UR5, UR46, 0x12440, URZ ;  /* 0x000124402e057890 */ /* 0x000fe2000fffe03f */
[C---:B------:R-:W-:Y:S01]  /*23c0*/  FMUL.FTZ R4, R2.reuse, R90 ;  /* 0x0000005a02047220 */ /* 0x040fe20000410000 */
        /* <DEDUP_REMOVED lines=13> */
[----:B------:R-:W-:Y:S01]  /*24a0*/  FMUL.FTZ R43, R2, R47 ;  /* 0x0000002f022b7220 */ /* 0x000fe20000410000 */
[----:B------:R-:W-:-:S02]  /*24b0*/  IMAD.IADD R12, R12, 0x1, -R23 ;  /* 0x000000010c0c7824 */ /* 0x000fc400078e0a17 */
[----:B------:R-:W-:Y:S01]  /*24c0*/  FMUL.FTZ R77, R2, R77 ;  /* 0x0000004d024d7220 */ /* 0x000fe20000410000 */
[----:B------:R-:W-:Y:S02]  /*24d0*/  IMAD R33, R18, R33, 0xa1 ;  /* 0x000000a112217424 */ /* 0x000fe400078e0221 */
        /* <DEDUP_REMOVED lines=15> */
[----:B------:R-:W-:Y:S01]  /*25d0*/  UPRMT UR5, UR39, 0x654, UR5 ;  /* 0x0000065427057896 */ /* 0x000fe20008000005 */
[----:B------:R-:W-:Y:S01]  /*25e0*/  IMAD R0, R18, -0xa0, R17 ;  /* 0xffffff6012007824 */ /* 0x000fe200078e0211 */
[----:B------:R-:W-:Y:S01]  /*25f0*/  PLOP3.LUT P1, PT, PT, PT, UP0, 0x40, 0x0 ;  /* 0x000000000000781c */ /* 0x000fe20003f2e808 */
[----:B------:R-:W-:Y:S01]  /*2600*/  IMAD R108, R12, -0x2, R33 ;  /* 0xfffffffe0c6c7824 */ /* 0x000fe200078e0221 */
[----:B------:R-:W0:Y:S01]  /*2610*/  MUFU.TANH R6, R6 ;  /* 0x0000000600067308 */ /* 0x000e220000002400 */
[----:B------:R-:W-:Y:S01]  /*2620*/  ULDC UR18, c[0x0][0x288] ;  /* 0x0000a20000127ab9 */ /* 0x000fe20000000800 */
[----:B------:R-:W-:Y:S01]  /*2630*/  ULDC UR20, c[0x0][0x9dc] ;  /* 0x0002770000147ab9 */ /* 0x000fe20000000800 */
[----:B------:R-:W-:Y:S01]  /*2640*/  VIADD R23, R0, 0xa0 ;  /* 0x000000a000177836 */ /* 0x000fe20000000000 */
[----:B------:R-:W-:Y:S01]  /*2650*/  ULOP3.LUT UR20, URZ, UR20, URZ, 0x33, !UPT ;  /* 0x000000143f147292 */ /* 0x000fe2000f8e333f */
[----:B------:R-:W-:Y:S01]  /*2660*/  IADD3 R0, R108, -UR18, R17 ;  /* 0x800000126c007c10 */ /* 0x000fe2000fffe011 */
[----:B------:R-:W-:Y:S01]  /*2670*/  SYNCS.ARRIVE.TRANS64.RED.A1T0 RZ, [UR5], RZ ;  /* 0x000000ffffff79a7 */ /* 0x000fe20008100405 */
[----:B------:R-:W-:Y:S01]  /*2680*/  ULDC UR5, c[0x0][0x9e0] ;  /* 0x0002780000057ab9 */ /* 0x000fe20000000800 */
[----:B------:R-:W3:Y:S01]  /*2690*/  MUFU.TANH R3, R3 ;  /* 0x0000000300037308 */ /* 0x000ee20000002400 */
[----:B------:R-:W-:-:S02]  /*26a0*/  IMAD R111, R12, -0x2, R23 ;  /* 0xfffffffe0c6f7824 */ /* 0x000fc400078e0217 */
[C---:B------:R-:W-:Y:S02]  /*26b0*/  VIADD R112, R0.reuse, UR5 ;  /* 0x0000000500707c36 */ /* 0x040fe40008000000 */
[----:B------:R-:W-:Y:S02]  /*26c0*/  VIADD R113, R0, UR20 ;  /* 0x0000001400717c36 */ /* 0x000fe40008000000 */
[----:B------:R-:W-:Y:S01]  /*26d0*/  VIADD R114, R33, 0xffffffff ;  /* 0xffffffff21727836 */ /* 0x000fe20000000000 */
[----:B------:R-:W4:Y:S01]  /*26e0*/  MUFU.TANH R4, R4 ;  /* 0x0000000400047308 */ /* 0x000f220000002400 */
[----:B------:R-:W-:Y:S01]  /*26f0*/  VIADD R108, R108, 0xffffffff ;  /* 0xffffffff6c6c7836 */ /* 0x000fe20000000000 */
[----:B--2---:R-:W-:Y:S01]  /*2700*/  VIADDMNMX R109, R22, R112, R111, PT ;  /* 0x00000070166d7246 */ /* 0x004fe2000380016f */
[----:B------:R-:W-:-:S05]  /*2710*/  IMAD.IADD R110, R113, 0x1, R22 ;  /* 0x00000001716e7824 */ /* 0x000fca00078e0216 */
[----:B------:R-:W2:Y:S08]  /*2720*/  MUFU.TANH R5, R5 ;  /* 0x0000000500057308 */ /* 0x000eb00000002400 */
[----:B------:R-:W0:Y:S08]  /*2730*/  MUFU.TANH R89, R89 ;  /* 0x0000005900597308 */ /* 0x000e300000002400 */
        /* <DEDUP_REMOVED lines=73> */
[----:B------:R-:W0:Y:S01]  /*2bd0*/  MUFU.TANH R30, R30 ;  /* 0x0000001e001e7308 */ /* 0x000e220000002400 */
[----:B-1234-:R-:W-:Y:S05]  /*2be0*/  @P1 BRA `(.L_x_835) ;  /* 0x00000000005c1947 */ /* 0x01efea0003800000 */
[----:B------:R-:W-:Y:S01]  /*2bf0*/  IADD3 R33, R17, -UR18, R22 ;  /* 0x8000001211217c10 */ /* 0x000fe2000fffe016 */
[----:B------:R-:W-:Y:S03]  /*2c00*/  BSSY B0, `(.L_x_836) ;  /* 0x0000012000007945 */ /* 0x000fe60003800000 */
[----:B------:R-:W-:-:S13]  /*2c10*/  ISETP.GT.AND P1, PT, R33, -0x1, PT ;  /* 0xffffffff2100780c */ /* 0x000fda0003f24270 */
[----:B------:R-:W-:Y:S05]  /*2c20*/  @P1 BRA `(.L_x_837) ;  /* 0x0000000000241947 */ /* 0x000fea0003800000 */
[----:B------:R-:W-:Y:S01]  /*2c30*/  ULDC UR6, c[0x0][0x9e4] ;  /* 0x0002790000067ab9 */ /* 0x000fe20000000800 */
[----:B------:R-:W-:Y:S01]  /*2c40*/  LOP3.LUT R33, RZ, R33, RZ, 0x33, !PT ;  /* 0x00000021ff217212 */ /* 0x000fe200078e33ff */
[----:B------:R-:W-:-:S05]  /*2c50*/  IMAD.U32 R0, RZ, RZ, UR6 ;  /* 0x00000006ff007e24 */ /* 0x000fca000f8e00ff */
[----:B------:R-:W-:-:S13]  /*2c60*/  ISETP.NE.AND P1, PT, R0, 0x1, PT ;  /* 0x000000010000780c */ /* 0x000fda0003f25270 */
[----:B------:R-:W1:Y:S02]  /*2c70*/  @P1 LDC.64 R22, c[0x0][0x9e8] ;  /* 0x00027a00ff161b82 */ /* 0x000e640000000a00 */
[----:B-1----:R-:W-:-:S05]  /*2c80*/  @P1 IMAD.HI.U32 R22, R33, R22, RZ ;  /* 0x0000001621161227 */ /* 0x002fca00078e00ff */
[----:B------:R-:W-:-:S04]  /*2c90*/  @P1 SHF.R.U32.HI R33, RZ, R23, R22 ;  /* 0x00000017ff211219 */ /* 0x000fc80000011616 */
[----:B------:R-:W-:Y:S01]  /*2ca0*/  LOP3.LUT R33, RZ, R33, RZ, 0x33, !PT ;  /* 0x00000021ff217212 */ /* 0x000fe200078e33ff */
[----:B------:R-:W-:Y:S06]  /*2cb0*/  BRA `(.L_x_838) ;  /* 0x0000000000187947 */ /* 0x000fec0003800000 */
.L_x_837:
[----:B------:R-:W-:Y:S02]  /*2cc0*/  ULDC UR6, c[0x0][0x9e4] ;  /* 0x0002790000067ab9 */ /* 0x000fe40000000800 */
[----:B------:R-:W-:-:S05]  /*2cd0*/  IMAD.U32 R0, RZ, RZ, UR6 ;  /* 0x00000006ff007e24 */ /* 0x000fca000f8e00ff */
[----:B------:R-:W-:-:S13]  /*2ce0*/  ISETP.NE.AND P1, PT, R0, 0x1, PT ;  /* 0x000000010000780c */ /* 0x000fda0003f25270 */
[----:B------:R-:W1:Y:S02]  /*2cf0*/  @P1 LDC.64 R22, c[0x0][0x9e8] ;  /* 0x00027a00ff161b82 */ /* 0x000e640000000a00 */
[----:B-1----:R-:W-:-:S05]  /*2d00*/  @P1 IMAD.HI.U32 R22, R33, R22, RZ ;  /* 0x0000001621161227 */ /* 0x002fca00078e00ff */
[----:B------:R-:W-:-:S07]  /*2d10*/  @P1 SHF.R.U32.HI R33, RZ, R23, R22 ;  /* 0x00000017ff211219 */ /* 0x000fce0000011616 */
.L_x_838:
[----:B------:R-:W-:Y:S05]  /*2d20*/  BSYNC B0 ;  /* 0x0000000000007941 */ /* 0x000fea0003800000 */
.L_x_836:
[----:B------:R-:W-:-:S05]  /*2d30*/  IMAD R33, R33, R0, R108 ;  /* 0x0000000021217224 */ /* 0x000fca00078e026c */
[----:B------:R-:W-:Y:S02]  /*2d40*/  VIADDMNMX R109, R33, R0, R109, PT ;  /* 0x00000000216d7246 */ /* 0x000fe4000380016d */
[----:B------:R-:W-:-:S07]  /*2d50*/  VIMNMX R110, R110, R33, !PT ;  /* 0x000000216e6e7248 */ /* 0x000fce0007fe0100 */
.L_x_835:
[C---:B------:R-:W-:Y:S01]  /*2d60*/  ISETP.GE.AND P2, PT, R114.reuse, 0x9, PT ;  /* 0x000000097200780c */ /* 0x040fe20003f46270 */
[----:B------:R-:W-:Y:S01]  /*2d70*/  UISETP.NE.AND UP0, UPT, UR47, URZ, UPT ;  /* 0x0000003f2f00728c */ /* 0x000fe2000bf05270 */
[C---:B------:R-:W-:Y:S02]  /*2d80*/  ISETP.GE.AND P1, PT, R114.reuse, 0x2, PT ;  /* 0x000000027200780c */ /* 0x040fe40003f26270 */
[----:B------:R-:W-:Y:S02]  /*2d90*/  ISETP.GE.AND P5, PT, R114, 0xa, PT ;  /* 0x0000000a7200780c */ /* 0x000fe40003fa6270 */
[----:B------:R-:W-:Y:S02]  /*2da0*/  LOP3.LUT R0, R0, 0xfffffffd, RZ, 0xc0, !PT ;  /* 0xfffffffd00007812 */ /* 0x000fe400078ec0ff */
[----:B------:R-:W-:Y:S02]  /*2db0*/  ISETP.GT.AND P3, PT, R110, 0x1, !P1 ;  /* 0x000000016e00780c */ /* 0x000fe40004f64270 */
[----:B------:R-:W-:-:S02]  /*2dc0*/  ISETP.GE.AND P4, PT, R114, 0x11, PT ;  /* 0x000000117200780c */ /* 0x000fc40003f86270 */
[C---:B------:R-:W-:Y:S02]  /*2dd0*/  ISETP.LT.OR P3, PT, R109.reuse, 0x2, P3 ;  /* 0x000000026d00780c */ /* 0x040fe40001f61670 */
[----:B------:R-:W-:Y:S02]  /*2de0*/  @P2 LOP3.LUT R0, R0, 0x2, RZ, 0xfc, !PT ;  /* 0x0000000200002812 */ /* 0x000fe400078efcff */
[----:B------:R-:W-:Y:S02]  /*2df0*/  ISETP.GT.AND P2, PT, R110, 0x8, !P2 ;  /* 0x000000086e00780c */ /* 0x000fe40005744270 */
[----:B------:R-:W-:Y:S02]  /*2e00*/  LOP3.LUT R0, R0, 0xfffffffb, RZ, 0xc0, !PT ;  /* 0xfffffffb00007812 */ /* 0x000fe400078ec0ff */
[----:B------:R-:W-:Y:S02]  /*2e10*/  ISETP.LT.OR P2, PT, R109, 0x9, P2 ;  /* 0x000000096d00780c */ /* 0x000fe40001741670 */
[----:B------:R-:W-:-:S02]  /*2e20*/  FSEL R32, R3, -INF , !P3 ;  /* 0xff80000003207808 */ /* 0x000fc40005800000 */
[----:B------:R-:W-:Y:S02]  /*2e30*/  @P5 LOP3.LUT R0, R0, 0x4, RZ, 0xfc, !PT ;  /* 0x0000000400005812 */ /* 0x000fe400078efcff */
[----:B------:R-:W-:Y:S02]  /*2e40*/  ISETP.GT.AND P3, PT, R110, 0x9, !P5 ;  /* 0x000000096e00780c */ /* 0x000fe40006f64270 */
[----:B0-----:R-:W-:Y:S02]  /*2e50*/  FSEL R89, R89, -INF , !P2 ;  /* 0xff80000059597808 */ /* 0x001fe40005000000 */
[----:B------:R-:W-:Y:S02]  /*2e60*/  LOP3.LUT R0, R0, 0xfffffff7, RZ, 0xc0, !PT ;  /* 0xfffffff700007812 */ /* 0x000fe400078ec0ff */
[----:B------:R-:W-:Y:S02]  /*2e70*/  ISETP.GT.AND P2, PT, R110, 0x10, !P4 ;  /* 0x000000106e00780c */ /* 0x000fe40006744270 */
[----:B------:R-:W-:-:S02]  /*2e80*/  ISETP.LT.OR P3, PT, R109, 0xa, P3 ;  /* 0x0000000a6d00780c */ /* 0x000fc40001f61670 */
[----:B------:R-:W-:Y:S02]  /*2e90*/  @P4 LOP3.LUT R0, R0, 0x8, RZ, 0xfc, !PT ;  /* 0x0000000800004812 */ /* 0x000fe400078efcff */
[----:B------:R-:W-:Y:S02]  /*2ea0*/  ISETP.LT.OR P2, PT, R109, 0x11, P2 ;  /* 0x000000116d00780c */ /* 0x000fe40001741670 */
[----:B------:R-:W-:Y:S02]  /*2eb0*/  FSEL R88, R88, -INF , !P3 ;  /* 0xff80000058587808 */ /* 0x000fe40005800000 */
[C---:B------:R-:W-:Y:S02]  /*2ec0*/  ISETP.GE.AND P4, PT, R114.reuse, 0x12, PT ;  /* 0x000000127200780c */ /* 0x040fe40003f86270 */
[----:B------:R-:W-:Y:S02]  /*2ed0*/  ISETP.GE.AND P3, PT, R114, 0x19, PT ;  /* 0x000000197200780c */ /* 0x000fe40003f66270 */
[----:B------:R-:W-:-:S02]  /*2ee0*/  FSEL R91, R91, -INF , !P2 ;  /* 0xff8000005b5b7808 */ /* 0x000fc40005000000 */
[----:B------:R-:W-:Y:S02]  /*2ef0*/  ISETP.GT.AND P2, PT, R110, 0x11, !P4 ;  /* 0x000000116e00780c */ /* 0x000fe40006744270 */
[----:B------:R-:W-:Y:S02]  /*2f00*/  LOP3.LUT R3, R3, 0xfffffffe, RZ, 0xc0, !PT ;  /* 0xfffffffe03037812 */ /* 0x000fe400078ec0ff */
[----:B------:R-:W-:Y:S02]  /*2f10*/  ISETP.LT.OR P2, PT, R109, 0x12, P2 ;  /* 0x000000126d00780c */ /* 0x000fe40001741670 */
[----:B------:R-:W-:Y:S02]  /*2f20*/  LOP3.LUT R0, R0, 0xffffffef, RZ, 0xc0, !PT ;  /* 0xffffffef00007812 */ /* 0x000fe400078ec0ff */
[----:B------:R-:W-:Y:S02]  /*2f30*/  FSEL R90, R90, -INF , !P2 ;  /* 0xff8000005a5a7808 */ /* 0x000fe40005000000 */
[----:B------:R-:W-:-:S02]  /*2f40*/  @P3 LOP3.LUT R3, R3, 0x1, RZ, 0xfc, !PT ;  /* 0x0000000103033812 */ /* 0x000fc400078efcff */
[----:B------:R-:W-:Y:S02]  /*2f50*/  ISETP.GT.AND P2, PT, R110, 0x18, !P3 ;  /* 0x000000186e00780c */ /* 0x000fe40005f44270 */
[----:B------:R-:W-:Y:S02]  /*2f60*/  ISETP.GE.AND P3, PT, R114, 0x1a, PT ;  /* 0x0000001a7200780c */ /* 0x000fe40003f66270 */
[----:B------:R-:W-:Y:S02]  /*2f70*/  @P4 LOP3.LUT R0, R0, 0x10, RZ, 0xfc, !PT ;  /* 0x0000001000004812 */ /* 0x000fe400078efcff */
[----:B------:R-:W-:Y:S02]  /*2f80*/  ISETP.LT.OR P2, PT, R109, 0x19, P2 ;  /* 0x000000196d00780c */ /* 0x000fe40001741670 */
[----:B------:R-:W-:Y:S02]  /*2f90*/  LOP3.LUT R0, R0, 0x7fffffff, RZ, 0xc0, !PT ;  /* 0x7fffffff00007812 */ /* 0x000fe400078ec0ff */
[----:B------:R-:W-:-:S02]  /*2fa0*/  FSEL R93, R93, -INF , !P2 ;  /* 0xff8000005d5d7808 */ /* 0x000fc40005000000 */
[----:B------:R-:W-:Y:S02]  /*2fb0*/  ISETP.GT.AND P2, PT, R110, 0x19, !P3 ;  /* 0x000000196e00780c */ /* 0x000fe40005f44270 */
[----:B------:R-:W-:Y:S02]  /*2fc0*/  LOP3.LUT R3, R3, 0xfffffffd, RZ, 0xc0, !PT ;  /* 0xfffffffd03037812 */ /* 0x000fe400078ec0ff */
[----:B------:R-:W-:Y:S02]  /*2fd0*/  @P3 LOP3.LUT R0, R0, 0x80000000, RZ, 0xfc, !PT ;  /* 0x8000000000003812 */ /* 0x000fe400078efcff */
[----:B------:R-:W-:Y:S02]  /*2fe0*/  ISETP.GE.AND P3, PT, R114, 0x21, PT ;  /* 0x000000217200780c */ /* 0x000fe40003f66270 */
[----:B------:R-:W-:Y:S02]  /*2ff0*/  ISETP.LT.OR P2, PT, R109, 0x1a, P2 ;  /* 0x0000001a6d00780c */ /* 0x000fe40001741670 */
[----:B------:R-:W-:-:S02]  /*3000*/  LOP3.LUT R0, R0, 0xbfffffff, RZ, 0xc0, !PT ;  /* 0xbfffffff00007812 */ /* 0x000fc400078ec0ff */
[----:B------:R-:W-:Y:S02]  /*3010*/  FSEL R92, R92, -INF , !P2 ;  /* 0xff8000005c5c7808 */ /* 0x000fe40005000000 */
[----:B------:R-:W-:-:S04]  /*3020*/  ISETP.GT.AND P2, PT, R110, 0x20, !P3 ;  /* 0x000000206e00780c */ /* 0x000fc80005f44270 */
[----:B------:R-:W-:Y:S02]  /*3030*/  ISETP.LT.OR P2, PT, R109, 0x21, P2 ;  /* 0x000000216d00780c */ /* 0x000fe40001741670 */
[----:B------:R-:W-:Y:S02]  /*3040*/  @P3 LOP3.LUT R0, R0, 0x40000000, RZ, 0xfc, !PT ;  /* 0x4000000000003812 */ /* 0x000fe400078efcff */
[----:B------:R-:W-:Y:S02]  /*3050*/  ISETP.GE.AND P3, PT, R114, 0x22, PT ;  /* 0x000000227200780c */ /* 0x000fe40003f66270 */
[----:B------:R-:W-:Y:S02]  /*3060*/  LOP3.LUT R0, R0, 0xdfffffff, RZ, 0xc0, !PT ;  /* 0xdfffffff00007812 */ /* 0x000fe400078ec0ff */
[----:B------:R-:W-:Y:S02]  /*3070*/  FSEL R95, R95, -INF , !P2 ;  /* 0xff8000005f5f7808 */ /* 0x000fe40005000000 */
[----:B------:R-:W-:-:S04]  /*3080*/  ISETP.GT.AND P2, PT, R110, 0x21, !P3 ;  /* 0x000000216e00780c */ /* 0x000fc80005f44270 */
[----:B------:R-:W-:-:S03]  /*3090*/  ISETP.LT.OR P2, PT, R109, 0x22, P2 ;  /* 0x000000226d00780c */ /* 0x000fc60001741670 */
        /* <DEDUP_REMOVED lines=140> */
[----:B------:R-:W-:Y:S02]  /*3960*/  FSEL R71, R99, -INF , !P2 ;  /* 0xff80000063477808 */ /* 0x000fe40005000000 */
[----:B------:R-:W-:Y:S02]  /*3970*/  LOP3.LUT R0, R0, 0xffffffdf, RZ, 0xc0, !PT ;  /* 0xffffffdf00007812 */ /* 0x000fe400078ec0ff */
[----:B------:R-:W-:-:S04]  /*3980*/  ISETP.GT.AND P2, PT, R110, 0x81, !P3 ;  /* 0x000000816e00780c */ /* 0x000fc80005f44270 */
[----:B------:R-:W-:-:S03]  /*3990*/  ISETP.LT.OR P2, PT, R109, 0x82, P2 ;  /* 0x000000826d00780c */ /* 0x000fc60001741670 */
[----:B------:R-:W-:Y:S02]  /*39a0*/  @P3 LOP3.LUT R0, R0, 0x20, RZ, 0xfc, !PT ;  /* 0x0000002000003812 */ /* 0x000fe400078efcff */
[----:B------:R-:W-:Y:S02]  /*39b0*/  ISETP.GE.AND P3, PT, R114, 0x89, PT ;  /* 0x000000897200780c */ /* 0x000fe40003f66270 */
[----:B------:R-:W-:Y:S02]  /*39c0*/  FSEL R77, R100, -INF , !P2 ;  /* 0xff800000644d7808 */ /* 0x000fe40005000000 */
[----:B------:R-:W-:Y:S02]  /*39d0*/  ISETP.GT.AND P2, PT, R110, 0x88, !P3 ;  /* 0x000000886e00780c */ /* 0x000fe40005f44270 */
[----:B------:R-:W-:Y:S02]  /*39e0*/  LOP3.LUT R0, R0, 0xfffffffe, RZ, 0xc0, !PT ;  /* 0xfffffffe00007812 */ /* 0x000fe400078ec0ff */
[----:B------:R-:W-:-:S04]  /*39f0*/  ISETP.LT.OR P2, PT, R109, 0x89, P2 ;  /* 0x000000896d00780c */ /* 0x000fc80001741670 */
[----:B------:R-:W-:Y:S02]  /*3a00*/  FSEL R78, R101, -INF , !P2 ;  /* 0xff800000654e7808 */ /* 0x000fe40005000000 */
[----:B------:R-:W-:Y:S02]  /*3a10*/  ISETP.GE.AND P2, PT, R114, 0x8a, PT ;  /* 0x0000008a7200780c */ /* 0x000fe40003f46270 */
[----:B------:R-:W-:Y:S02]  /*3a20*/  @P3 LOP3.LUT R3, R3, 0x2, RZ, 0xfc, !PT ;  /* 0x0000000203033812 */ /* 0x000fe400078efcff */
[----:B------:R-:W-:Y:S02]  /*3a30*/  ISETP.GT.AND P3, PT, R110, 0x89, !P2 ;  /* 0x000000896e00780c */ /* 0x000fe40005764270 */
[----:B------:R-:W-:Y:S02]  /*3a40*/  LOP3.LUT R3, R3, 0xfffffffb, RZ, 0xc0, !PT ;  /* 0xfffffffb03037812 */ /* 0x000fe400078ec0ff */
[----:B------:R-:W-:-:S04]  /*3a50*/  ISETP.LT.OR P3, PT, R109, 0x8a, P3 ;  /* 0x0000008a6d00780c */ /* 0x000fc80001f61670 */
[----:B------:R-:W-:Y:S02]  /*3a60*/  FSEL R79, R102, -INF , !P3 ;  /* 0xff800000664f7808 */ /* 0x000fe40005800000 */
[----:B------:R-:W-:-:S04]  /*3a70*/  ISETP.GE.AND P3, PT, R114, 0x91, PT ;  /* 0x000000917200780c */ /* 0x000fc80003f66270 */
[----:B------:R-:W-:-:S04]  /*3a80*/  ISETP.GT.AND P4, PT, R110, 0x90, !P3 ;  /* 0x000000906e00780c */ /* 0x000fc80005f84270 */
        /* <DEDUP_REMOVED lines=10> */
[----:B------:R-:W-:-:S13]  /*3b30*/  ISETP.GE.AND P6, PT, R114, 0x1, PT ;  /* 0x000000017200780c */ /* 0x000fda0003fc6270 */
[----:B------:R-:W-:Y:S02]  /*3b40*/  @P6 LOP3.LUT R0, R0, 0x1, RZ, 0xfc, !PT ;  /* 0x0000000100006812 */ /* 0x000fe400078efcff */
[----:B------:R-:W-:-:S04]  /*3b50*/  ISETP.GT.AND P6, PT, R110, RZ, !P6 ;  /* 0x000000ff6e00720c */ /* 0x000fc800077c4270 */
[----:B------:R-:W-:-:S04]  /*3b60*/  ISETP.LT.OR P6, PT, R109, 0x1, P6 ;  /* 0x000000016d00780c */ /* 0x000fc800037c1670 */
[----:B------:R-:W-:Y:S02]  /*3b70*/  FSEL R85, R6, -INF , !P6 ;  /* 0xff80000006557808 */ /* 0x000fe40007000000 */
[----:B------:R-:W-:Y:S01]  /*3b80*/  ISETP.GE.AND P6, PT, R114, 0x9a, PT ;  /* 0x0000009a7200780c */ /* 0x000fe20003fc6270 */
[----:B------:R-:W0:-:S12]  /*3b90*/  SHFL.IDX PT, R6, R105, 0x1, 0x1c1f ;  /* 0x003c1f0069067f89 */ /* 0x000e1800000e0000 */
[----:B------:R-:W-:Y:S02]  /*3ba0*/  @P6 LOP3.LUT R3, R3, 0x4, RZ, 0xfc, !PT ;  /* 0x0000000403036812 */ /* 0x000fe400078efcff */
[----:B------:R-:W-:-:S04]  /*3bb0*/  ISETP.GT.AND P6, PT, R110, 0x99, !P6 ;  /* 0x000000996e00780c */ /* 0x000fc800077c4270 */
[----:B------:R-:W-:-:S04]  /*3bc0*/  ISETP.LT.OR P6, PT, R109, 0x9a, P6 ;  /* 0x0000009a6d00780c */ /* 0x000fc800037c1670 */
[----:B------:R-:W-:Y:S02]  /*3bd0*/  FSEL R82, R107, -INF , !P6 ;  /* 0xff8000006b527808 */ /* 0x000fe40007000000 */
[----:B------:R-:W-:Y:S01]  /*3be0*/  PLOP3.LUT P6, PT, PT, PT, UP0, 0x40, 0x0 ;  /* 0x000000000000781c */ /* 0x000fe20003fce808 */
[----:B0-----:R-:W-:Y:S01]  /*3bf0*/  IMAD.IADD R96, R113, 0x1, R6 ;  /* 0x0000000171607824 */ /* 0x001fe200078e0206 */
[----:B------:R-:W-:-:S11]  /*3c00*/  VIADDMNMX R84, R6, R112, R111, PT ;  /* 0x0000007006547246 */ /* 0x000fd6000380016f */
[----:B------:R-:W-:Y:S05]  /*3c10*/  @P6 BRA `(.L_x_839) ;  /* 0x00000000005c6947 */ /* 0x000fea0003800000 */
        /* <DEDUP_REMOVED lines=8> */
[----:B------:R-:W0:Y:S02]  /*3ca0*/  @P6 LDC.64 R22, c[0x0][0x9e8] ;  /* 0x00027a00ff166b82 */ /* 0x000e240000000a00 */
[----:B0-----:R-:W-:-:S05]  /*3cb0*/  @P6 IMAD.HI.U32 R22, R87, R22, RZ ;  /* 0x0000001657166227 */ /* 0x001fca00078e00ff */
[----:B------:R-:W-:-:S04]  /*3cc0*/  @P6 SHF.R.U32.HI R87, RZ, R23, R22 ;  /* 0x00000017ff576219 */ /* 0x000fc80000011616 */
[----:B------:R-:W-:Y:S01]  /*3cd0*/  LOP3.LUT R87, RZ, R87, RZ, 0x33, !PT ;  /* 0x00000057ff577212 */ /* 0x000fe200078e33ff */
[----:B------:R-:W-:Y:S06]  /*3ce0*/  BRA `(.L_x_842) ;  /* 0x0000000000187947 */ /* 0x000fec0003800000 */
.L_x_841:
[----:B------:R-:W-:Y:S02]  /*3cf0*/  ULDC UR6, c[0x0][0x9e4] ;  /* 0x0002790000067ab9 */ /* 0x000fe40000000800 */
[----:B------:R-:W-:-:S05]  /*3d00*/  IMAD.U32 R6, RZ, RZ, UR6 ;  /* 0x00000006ff067e24 */ /* 0x000fca000f8e00ff */
[----:B------:R-:W-:-:S13]  /*3d10*/  ISETP.NE.AND P6, PT, R6, 0x1, PT ;  /* 0x000000010600780c */ /* 0x000fda0003fc5270 */
[----:B------:R-:W0:Y:S02]  /*3d20*/  @P6 LDC.64 R22, c[0x0][0x9e8] ;  /* 0x00027a00ff166b82 */ /* 0x000e240000000a00 */
[----:B0-----:R-:W-:-:S05]  /*3d30*/  @P6 IMAD.HI.U32 R22, R87, R22, RZ ;  /* 0x0000001657166227 */ /* 0x001fca00078e00ff */
[----:B------:R-:W-:-:S07]  /*3d40*/  @P6 SHF.R.U32.HI R87, RZ, R23, R22 ;  /* 0x00000017ff576219 */ /* 0x000fce0000011616 */
.L_x_842:
[----:B------:R-:W-:Y:S05]  /*3d50*/  BSYNC B0 ;  /* 0x0000000000007941 */ /* 0x000fea0003800000 */
.L_x_840:
[----:B------:R-:W-:-:S05]  /*3d60*/  IMAD R87, R87, R6, R108 ;  /* 0x0000000657577224 */ /* 0x000fca00078e026c */
[----:B------:R-:W-:Y:S02]  /*3d70*/  VIADDMNMX R84, R87, R6, R84, PT ;  /* 0x0000000657547246 */ /* 0x000fe40003800154 */
[----:B------:R-:W-:-:S07]  /*3d80*/  VIMNMX R96, R96, R87, !PT ;  /* 0x0000005760607248 */ /* 0x000fce0007fe0100 */
.L_x_839:
[----:B------:R-:W-:Y:S01]  /*3d90*/  ISETP.GT.AND P1, PT, R96, 0x1, !P1 ;  /* 0x000000016000780c */ /* 0x000fe20004f24270 */
[----:B------:R-:W-:Y:S01]  /*3da0*/  ULDC UR16, c[0x0][0x988] ;  /* 0x0002620000107ab9 */ /* 0x000fe20000000800 */
[----:B------:R-:W-:Y:S01]  /*3db0*/  LOP3.LUT P6, RZ, R0, 0x8000000, RZ, 0xc0, !PT ;  /* 0x0800000000ff7812 */ /* 0x000fe200078cc0ff */
[----:B------:R-:W-:Y:S01]  /*3dc0*/  IMAD.U32 R87, RZ, RZ, UR16 ;  /* 0x00000010ff577e24 */ /* 0x000fe2000f8e00ff */
[----:B------:R-:W-:Y:S01]  /*3dd0*/  ISETP.LT.OR P1, PT, R84, 0x2, P1 ;  /* 0x000000025400780c */ /* 0x000fe20000f21670 */
[----:B------:R-:W-:Y:S01]  /*3de0*/  UISETP.NE.AND UP1, UPT, UR44, URZ, UPT ;  /* 0x0000003f2c00728c */ /* 0x000fe2000bf25270 */
[----:B------:R-:W-:Y:S01]  /*3df0*/  FMNMX.FTZ R6, R85, R32, !PT ;  /* 0x0000002055067209 */ /* 0x000fe20007810000 */
[----:B------:R-:W-:Y:S01]  /*3e00*/  UISETP.NE.AND UP0, UPT, UR47, URZ, UPT ;  /* 0x0000003f2f00728c */ /* 0x000fe2000bf05270 */
[----:B------:R-:W-:Y:S02]  /*3e10*/  FSEL R22, R5, -INF , !P1 ;  /* 0xff80000005167808 */ /* 0x000fe40004800000 */
[----:B------:R-:W-:-:S02]  /*3e20*/  LOP3.LUT P1, RZ, R0, 0x2, RZ, 0xc0, !PT ;  /* 0x0000000200ff7812 */ /* 0x000fc4000782c0ff */
[----:B------:R-:W-:Y:S02]  /*3e30*/  FMNMX.FTZ R5, R89, R6, !PT ;  /* 0x0000000659057209 */ /* 0x000fe40007810000 */
[----:B------:R-:W-:Y:S02]  /*3e40*/  ISETP.GT.AND P1, PT, R96, 0x8, !P1 ;  /* 0x000000086000780c */ /* 0x000fe40004f24270 */
[----:B------:R-:W-:Y:S01]  /*3e50*/  FMNMX.FTZ R6, R88, R5, !PT ;  /* 0x0000000558067209 */ /* 0x000fe20007810000 */
[----:B------:R-:W-:Y:S01]  /*3e60*/  @UP1 ULDC UR6, c[0x0][0x44c] ;  /* 0x0001130000061ab9 */ /* 0x000fe20000000800 */
[----:B------:R-:W-:Y:S01]  /*3e70*/  ISETP.LT.OR P1, PT, R84, 0x9, P1 ;  /* 0x000000095400780c */ /* 0x000fe20000f21670 */
[----:B------:R-:W-:Y:S01]  /*3e80*/  UIMAD.WIDE.U32 UR6, UR38, UR6, URZ ;  /* 0x00000006260672a5 */ /* 0x000fe2000f8e003f */
[----:B------:R-:W-:Y:S01]  /*3e90*/  FMNMX.FTZ R5, R91, R6, !PT ;  /* 0x000000065b057209 */ /* 0x000fe20007810000 */
[----:B------:R-:W-:Y:S01]  /*3ea0*/  @UP1 ULDC UR11, c[0x0][0x450] ;  /* 0x00011400000b1ab9 */ /* 0x000fe20000000800 */
[----:B------:R-:W-:Y:S01]  /*3eb0*/  FSEL R7, R7, -INF , !P1 ;  /* 0xff80000007077808 */ /* 0x000fe20004800000 */
[----:B------:R-:W-:Y:S01]  /*3ec0*/  @UP1 USHF.R.U32.HI UR38, URZ, UR11, UR7 ;  /* 0x0000000b3f261299 */ /* 0x000fe20008011607 */
[----:B------:R-:W-:-:S02]  /*3ed0*/  LOP3.LUT P1, RZ, R0, 0x4, RZ, 0xc0, !PT ;  /* 0x0000000400ff7812 */ /* 0x000fc4000782c0ff */
[----:B------:R-:W-:Y:S02]  /*3ee0*/  FMNMX.FTZ R6, R90, R5, !PT ;  /* 0x000000055a067209 */ /* 0x000fe40007810000 */
[----:B------:R-:W-:Y:S02]  /*3ef0*/  ISETP.GT.AND P1, PT, R96, 0x9, !P1 ;  /* 0x000000096000780c */ /* 0x000fe40004f24270 */
[----:B------:R-:W-:Y:S02]  /*3f00*/  FMNMX.FTZ R5, R93, R6, !PT ;  /* 0x000000065d057209 */ /* 0x000fe40007810000 */
[----:B------:R-:W-:Y:S02]  /*3f10*/  ISETP.LT.OR P1, PT, R84, 0xa, P1 ;  /* 0x0000000a5400780c */ /* 0x000fe40000f21670 */
[----:B------:R-:W-:Y:S02]  /*3f20*/  FMNMX.FTZ R6, R92, R5, !PT ;  /* 0x000000055c067209 */ /* 0x000fe40007810000 */
[----:B------:R-:W-:-:S02]  /*3f30*/  FSEL R8, R8, -INF , !P1 ;  /* 0xff80000008087808 */ /* 0x000fc40004800000 */
[----:B------:R-:W-:Y:S02]  /*3f40*/  LOP3.LUT P1, RZ, R0, 0x8, RZ, 0xc0, !PT ;  /* 0x0000000800ff7812 */ /* 0x000fe4000782c0ff */
[----:B------:R-:W-:Y:S02]  /*3f50*/  FMNMX.FTZ R5, R95, R6, !PT ;  /* 0x000000065f057209 */ /* 0x000fe40007810000 */
[----:B------:R-:W-:Y:S02]  /*3f60*/  ISETP.GT.AND P1, PT, R96, 0x10, !P1 ;  /* 0x000000106000780c */ /* 0x000fe40004f24270 */
[----:B------:R-:W-:Y:S02]  /*3f70*/  FMNMX.FTZ R6, R94, R5, !PT ;  /* 0x000000055e067209 */ /* 0x000fe40007810000 */
[----:B------:R-:W-:Y:S02]  /*3f80*/  ISETP.LT.OR P1, PT, R84, 0x11, P1 ;  /* 0x000000115400780c */ /* 0x000fe40000f21670 */
[----:B------:R-:W-:-:S02]  /*3f90*/  FMNMX.FTZ R5, R33, R6, !PT ;  /* 0x0000000621057209 */ /* 0x000fc40007810000 */
[----:B------:R-:W-:Y:S02]  /*3fa0*/  FSEL R10, R10, -INF , !P1 ;  /* 0xff8000000a0a7808 */ /* 0x000fe40004800000 */
[----:B------:R-:W-:Y:S02]  /*3fb0*/  LOP3.LUT P1, RZ, R0, 0x10, RZ, 0xc0, !PT ;  /* 0x0000001000ff7812 */ /* 0x000fe4000782c0ff */
[----:B------:R-:W-:Y:S02]  /*3fc0*/  FMNMX.FTZ R6, R34, R5, !PT ;  /* 0x0000000522067209 */ /* 0x000fe40007810000 */
[----:B------:R-:W-:Y:S02]  /*3fd0*/  ISETP.GT.AND P1, PT, R96, 0x11, !P1 ;  /* 0x000000116000780c */ /* 0x000fe40004f24270 */
[----:B------:R-:W-:Y:S02]  /*3fe0*/  FMNMX.FTZ R5, R35, R6, !PT ;  /* 0x0000000623057209 */ /* 0x000fe40007810000 */
[----:B------:R-:W-:-:S02]  /*3ff0*/  ISETP.LT.OR P1, PT, R84, 0x12, P1 ;  /* 0x000000125400780c */ /* 0x000fc40000f21670 */
[----:B------:R-:W-:Y:S02]  /*4000*/  FMNMX.FTZ R6, R36, R5, !PT ;  /* 0x0000000524067209 */ /* 0x000fe40007810000 */
[----:B------:R-:W-:Y:S02]  /*4010*/  FSEL R11, R11, -INF , !P1 ;  /* 0xff8000000b0b7808 */ /* 0x000fe40004800000 */
[----:B------:R-:W-:Y:S02]  /*4020*/  LOP3.LUT P1, RZ, R3, 0x1, RZ, 0xc0, !PT ;  /* 0x0000000103ff7812 */ /* 0x000fe4000782c0ff */
[----:B------:R-:W-:Y:S02]  /*4030*/  FMNMX.FTZ R5, R37, R6, !PT ;  /* 0x0000000625057209 */ /* 0x000fe40007810000 */
[----:B------:R-:W-:Y:S02]  /*4040*/  ISETP.GT.AND P1, PT, R96, 0x18, !P1 ;  /* 0x000000186000780c */ /* 0x000fe40004f24270 */
[----:B------:R-:W-:-:S02]  /*4050*/  FMNMX.FTZ R6, R38, R5, !PT ;  /* 0x0000000526067209 */ /* 0x000fc40007810000 */
[----:B------:R-:W-:Y:S02]  /*4060*/  ISETP.LT.OR P1, PT, R84, 0x19, P1 ;  /* 0x000000195400780c */ /* 0x000fe40000f21670 */
[----:B------:R-:W-:Y:S02]  /*4070*/  FMNMX.FTZ R5, R39, R6, !PT ;  /* 0x0000000627057209 */ /* 0x000fe40007810000 */
[----:B------:R-:W-:Y:S02]  /*4080*/  FSEL R13, R13, -INF , !P1 ;  /* 0xff8000000d0d7808 */ /* 0x000fe40004800000 */
[----:B------:R-:W-:Y:S02]  /*4090*/  LOP3.LUT P1, RZ, R0, 0x80000000, RZ, 0xc0, !PT ;  /* 0x8000000000ff7812 */ /* 0x000fe4000782c0ff */
[----:B------:R-:W-:Y:S02]  /*40a0*/  FMNMX.FTZ R6, R48, R5, !PT ;  /* 0x0000000530067209 */ /* 0x000fe40007810000 */
[----:B------:R-:W-:-:S02]  /*40b0*/  ISETP.GT.AND P1, PT, R96, 0x19, !P1 ;  /* 0x000000196000780c */ /* 0x000fc40004f24270 */
[----:B------:R-:W-:Y:S02]  /*40c0*/  FMNMX.FTZ R5, R49, R6, !PT ;  /* 0x0000000631057209 */ /* 0x000fe40007810000 */
[----:B------:R-:W-:Y:S02]  /*40d0*/  ISETP.LT.OR P1, PT, R84, 0x1a, P1 ;  /* 0x0000001a5400780c */ /* 0x000fe40000f21670 */
[----:B------:R-:W-:Y:S02]  /*40e0*/  FMNMX.FTZ R6, R50, R5, !PT ;  /* 0x0000000532067209 */ /* 0x000fe40007810000 */
[----:B------:R-:W-:Y:S02]  /*40f0*/  FSEL R14, R14, -INF , !P1 ;  /* 0xff8000000e0e7808 */ /* 0x000fe40004800000 */
[----:B------:R-:W-:Y:S02]  /*4100*/  LOP3.LUT P1, RZ, R0, 0x40000000, RZ, 0xc0, !PT ;  /* 0x4000000000ff7812 */ /* 0x000fe4000782c0ff */
[----:B------:R-:W-:-:S02]  /*4110*/  FMNMX.FTZ R5, R51, R6, !PT ;  /* 0x0000000633057209 */ /* 0x000fc40007810000 */
[----:B------:R-:W-:Y:S02]  /*4120*/  ISETP.GT.AND P1, PT, R96, 0x20, !P1 ;  /* 0x000000206000780c */ /* 0x000fe40004f24270 */
[----:B------:R-:W-:Y:S02]  /*4130*/  FMNMX.FTZ R6, R52, R5, !PT ;  /* 0x0000000534067209 */ /* 0x000fe40007810000 */
[----:B------:R-:W-:Y:S02]  /*4140*/  ISETP.LT.OR P1, PT, R84, 0x21, P1 ;  /* 0x000000215400780c */ /* 0x000fe40000f21670 */
[----:B------:R-:W-:Y:S02]  /*4150*/  FMNMX.FTZ R5, R53, R6, !PT ;  /* 0x0000000635057209 */ /* 0x000fe40007810000 */
[----:B------:R-:W-:Y:S02]  /*4160*/  FSEL R15, R15, -INF , !P1 ;  /* 0xff8000000f0f7808 */ /* 0x000fe40004800000 */
        /* <DEDUP_REMOVED lines=14> */
[----:B------:R-:W-:Y:S02]  /*4250*/  ISETP.GT.AND P1, PT, R96, 0x29, !P6 ;  /* 0x000000296000780c */ /* 0x000fe40007724270 */
[----:B------:R-:W-:Y:S02]  /*4260*/  LOP3.LUT P6, RZ, R0, 0x10000, RZ, 0xc0, !PT ;  /* 0x0001000000ff7812 */ /* 0x000fe400078cc0ff */
        /* <DEDUP_REMOVED lines=27> */
[----:B------:R-:W-:Y:S01]  /*4420*/  ISETP.GT.AND P2, PT, R96, 0x89, !P2 ;  /* 0x000000896000780c */ /* 0x000fe20005744270 */
[----:B------:R-:W0:Y:S01]  /*4430*/  SHFL.BFLY PT, R6, R5, 0x2, 0x1f ;  /* 0x0c401f0005067f89 */ /* 0x000e2200000e0000 */
[----:B------:R-:W-:Y:S02]  /*4440*/  ISETP.LT.OR P1, PT, R84, 0x3a, P1 ;  /* 0x0000003a5400780c */ /* 0x000fe40000f21670 */
[----:B------:R-:W-:Y:S02]  /*4450*/  ISETP.GT.AND P3, PT, R96, 0x90, !P3 ;  /* 0x000000906000780c */ /* 0x000fe40005f64270 */
[----:B------:R-:W-:Y:S02]  /*4460*/  FSEL R76, R76, -INF , !P1 ;  /* 0xff8000004c4c7808 */ /* 0x000fe40004800000 */
[----:B------:R-:W-:Y:S02]  /*4470*/  LOP3.LUT P1, RZ, R0, 0x400000, RZ, 0xc0, !PT ;  /* 0x0040000000ff7812 */ /* 0x000fe4000782c0ff */
[----:B------:R-:W-:-:S02]  /*4480*/  ISETP.LT.OR P2, PT, R84, 0x8a, P2 ;  /* 0x0000008a5400780c */ /* 0x000fc40001741670 */
[C---:B------:R-:W-:Y:S02]  /*4490*/  ISETP.GT.AND P1, PT, R96.reuse, 0x40, !P1 ;  /* 0x000000406000780c */ /* 0x040fe40004f24270 */
[----:B------:R-:W-:Y:S02]  /*44a0*/  ISETP.GT.AND P4, PT, R96, 0x91, !P4 ;  /* 0x000000916000780c */ /* 0x000fe40006784270 */
[C---:B------:R-:W-:Y:S02]  /*44b0*/  ISETP.LT.OR P1, PT, R84.reuse, 0x41, P1 ;  /* 0x000000415400780c */ /* 0x040fe40000f21670 */
[----:B------:R-:W-:Y:S02]  /*44c0*/  ISETP.LT.OR P3, PT, R84, 0x91, P3 ;  /* 0x000000915400780c */ /* 0x000fe40001f61670 */
[----:B------:R-:W-:Y:S02]  /*44d0*/  FSEL R56, R56, -INF , !P1 ;  /* 0xff80000038387808 */ /* 0x000fe40004800000 */
[----:B------:R-:W-:-:S02]  /*44e0*/  LOP3.LUT P1, RZ, R0, 0x200000, RZ, 0xc0, !PT ;  /* 0x0020000000ff7812 */ /* 0x000fc4000782c0ff */
[----:B------:R-:W-:Y:S02]  /*44f0*/  FSEL R27, R27, -INF , !P2 ;  /* 0xff8000001b1b7808 */ /* 0x000fe40005000000 */
[----:B------:R-:W-:Y:S02]  /*4500*/  ISETP.GT.AND P1, PT, R96, 0x41, !P1 ;  /* 0x000000416000780c */ /* 0x000fe40004f24270 */
[----:B0-----:R-:W-:Y:S02]  /*4510*/  FMNMX.FTZ R23, R5, R6, !PT ;  /* 0x0000000605177209 */ /* 0x001fe40007810000 */
[----:B------:R-:W-:Y:S02]  /*4520*/  ISETP.LT.OR P1, PT, R84, 0x42, P1 ;  /* 0x000000425400780c */ /* 0x000fe40000f21670 */
[----:B------:R-:W-:Y:S01]  /*4530*/  ISETP.GT.AND P5, PT, R96, 0x98, !P5 ;  /* 0x000000986000780c */ /* 0x000fe20006fa4270 */
[----:B------:R-:W0:Y:S01]  /*4540*/  SHFL.BFLY PT, R6, R23, 0x1, 0x1f ;  /* 0x0c201f0017067f89 */ /* 0x000e2200000e0000 */
[----:B------:R-:W-:-:S02]  /*4550*/  FSEL R57, R57, -INF , !P1 ;  /* 0xff80000039397808 */ /* 0x000fc40004800000 */
[----:B------:R-:W-:Y:S02]  /*4560*/  LOP3.LUT P1, RZ, R0, 0x100000, RZ, 0xc0, !PT ;  /* 0x0010000000ff7812 */ /* 0x000fe4000782c0ff */
[----:B------:R-:W-:Y:S02]  /*4570*/  ISETP.LT.OR P4, PT, R84, 0x92, P4 ;  /* 0x000000925400780c */ /* 0x000fe40002781670 */
[----:B------:R-:W-:Y:S02]  /*4580*/  ISETP.GT.AND P1, PT, R96, 0x48, !P1 ;  /* 0x000000486000780c */ /* 0x000fe40004f24270 */
[----:B------:R-:W-:Y:S02]  /*4590*/  FSEL R28, R28, -INF , !P3 ;  /* 0xff8000001c1c7808 */ /* 0x000fe40005800000 */
[C---:B------:R-:W-:Y:S02]  /*45a0*/  ISETP.LT.OR P1, PT, R84.reuse, 0x49, P1 ;  /* 0x000000495400780c */ /* 0x040fe40000f21670 */
[----:B------:R-:W-:-:S02]  /*45b0*/  ISETP.LT.OR P5, PT, R84, 0x99, P5 ;  /* 0x000000995400780c */ /* 0x000fc40002fa1670 */
[----:B------:R-:W-:Y:S02]  /*45c0*/  FSEL R58, R58, -INF , !P1 ;  /* 0xff8000003a3a7808 */ /* 0x000fe40004800000 */
[----:B------:R-:W-:Y:S02]  /*45d0*/  LOP3.LUT P1, RZ, R0, 0x80000, RZ, 0xc0, !PT ;  /* 0x0008000000ff7812 */ /* 0x000fe4000782c0ff */
[----:B------:R-:W-:Y:S02]  /*45e0*/  FSEL R29, R29, -INF , !P4 ;  /* 0xff8000001d1d7808 */ /* 0x000fe40006000000 */
[----:B------:R-:W-:Y:S02]  /*45f0*/  ISETP.GT.AND P1, PT, R96, 0x49, !P1 ;  /* 0x000000496000780c */ /* 0x000fe40004f24270 */
[----:B------:R-:W-:Y:S02]  /*4600*/  FSEL R31, R31, -INF , !P5 ;  /* 0xff8000001f1f7808 */ /* 0x000fe40006800000 */
[----:B------:R-:W-:-:S02]  /*4610*/  ISETP.LT.OR P1, PT, R84, 0x4a, P1 ;  /* 0x0000004a5400780c */ /* 0x000fc40000f21670 */
[----:B0-----:R-:W-:Y:S02]  /*4620*/  FMNMX.FTZ R6, R23, R6, !PT ;  /* 0x0000000617067209 */ /* 0x001fe40007810000 */
[----:B------:R-:W-:Y:S02]  /*4630*/  FSEL R59, R59, -INF , !P1 ;  /* 0xff8000003b3b7808 */ /* 0x000fe40004800000 */
[----:B------:R-:W-:Y:S01]  /*4640*/  LOP3.LUT P1, RZ, R0, 0x40000, RZ, 0xc0, !PT ;  /* 0x0004000000ff7812 */ /* 0x000fe2000782c0ff */
[----:B------:R-:W-:Y:S01]  /*4650*/  FFMA.FTZ R98, R6, R87, -8 ;  /* 0xc100000006627423 */ /* 0x000fe20000010057 */
[----:B------:R-:W-:Y:S02]  /*4660*/  R2UR UR10, R19 ;  /* 0x00000000130a72ca */ /* 0x000fe400000e0000 */
[----:B------:R-:W-:-:S04]  /*4670*/  ISETP.GT.AND P1, PT, R96, 0x50, !P1 ;  /* 0x000000506000780c */ /* 0x000fc80004f24270 */
[----:B------:R-:W-:-:S04]  /*4680*/  ISETP.LT.OR P1, PT, R84, 0x51, P1 ;  /* 0x000000515400780c */ /* 0x000fc80000f21670 */
[----:B------:R-:W-:Y:S02]  /*4690*/  FSEL R60, R60, -INF , !P1 ;  /* 0xff8000003c3c7808 */ /* 0x000fe40004800000 */
[----:B------:R-:W-:Y:S01]  /*46a0*/  LOP3.LUT P1, RZ, R0, 0x20000, RZ, 0xc0, !PT ;  /* 0x0002000000ff7812 */ /* 0x000fe2000782c0ff */
[----:B------:R-:W-:-:S03]  /*46b0*/  UIADD3 UR38, UR10, UR38, URZ ;  /* 0x000000260a267290 */ /* 0x000fc6000fffe03f */
[----:B------:R-:W-:Y:S01]  /*46c0*/  ISETP.GT.AND P1, PT, R96, 0x51, !P1 ;  /* 0x000000516000780c */ /* 0x000fe20004f24270 */
[----:B------:R-:W-:-:S03]  /*46d0*/  UIADD3 UR5, UR38, UR5, URZ ;  /* 0x0000000526057290 */ /* 0x000fc6000fffe03f */
[----:B------:R-:W-:-:S04]  /*46e0*/  ISETP.LT.OR P1, PT, R84, 0x52, P1 ;  /* 0x000000525400780c */ /* 0x000fc80000f21670 */
[----:B------:R-:W-:Y:S02]  /*46f0*/  FSEL R61, R61, -INF , !P1 ;  /* 0xff8000003d3d7808 */ /* 0x000fe40004800000 */
[----:B------:R-:W-:Y:S02]  /*4700*/  ISETP.GT.AND P1, PT, R96, 0x58, !P6 ;  /* 0x000000586000780c */ /* 0x000fe40007724270 */
[----:B------:R-:W-:Y:S02]  /*4710*/  LOP3.LUT P6, RZ, R0, 0x20, RZ, 0xc0, !PT ;  /* 0x0000002000ff7812 */ /* 0x000fe400078cc0ff */
[----:B------:R-:W-:-:S04]  /*4720*/  ISETP.LT.OR P1, PT, R84, 0x59, P1 ;  /* 0x000000595400780c */ /* 0x000fc80000f21670 */
[----:B------:R-:W-:Y:S02]  /*4730*/  FSEL R62, R62, -INF , !P1 ;  /* 0xff8000003e3e7808 */ /* 0x000fe40004800000 */
[----:B------:R-:W-:-:S04]  /*4740*/  LOP3.LUT P1, RZ, R0, 0x8000, RZ, 0xc0, !PT ;  /* 0x0000800000ff7812 */ /* 0x000fc8000782c0ff */
[----:B------:R-:W-:-:S04]  /*4750*/  ISETP.GT.AND P1, PT, R96, 0x59, !P1 ;  /* 0x000000596000780c */ /* 0x000fc80004f24270 */
        /* <DEDUP_REMOVED lines=38> */
[----:B------:R-:W-:Y:S02]  /*49c0*/  ISETP.GT.AND P1, PT, R96, 0x81, !P6 ;  /* 0x000000816000780c */ /* 0x000fe40007724270 */
[----:B------:R-:W-:Y:S02]  /*49d0*/  LOP3.LUT P6, RZ, R0, 0x1, RZ, 0xc0, !PT ;  /* 0x0000000100ff7812 */ /* 0x000fe400078cc0ff */
[----:B------:R-:W-:-:S04]  /*49e0*/  ISETP.LT.OR P1, PT, R84, 0x82, P1 ;  /* 0x000000825400780c */ /* 0x000fc80000f21670 */
[----:B------:R-:W-:Y:S02]  /*49f0*/  FSEL R25, R25, -INF , !P1 ;  /* 0xff80000019197808 */ /* 0x000fe40004800000 */
[----:B------:R-:W-:-:S04]  /*4a00*/  FSETP.NEU.FTZ.AND P1, PT, R6, -INF , PT ;  /* 0xff8000000600780b */ /* 0x000fc80003f3d000 */
[----:B------:R-:W-:Y:S02]  /*4a10*/  FSEL R98, R98, RZ, P1 ;  /* 0x000000ff62627208 */ /* 0x000fe40000800000 */
[----:B------:R-:W-:Y:S02]  /*4a20*/  ISETP.GT.AND P1, PT, R96, RZ, !P6 ;  /* 0x000000ff6000720c */ /* 0x000fe40007724270 */
[----:B------:R-:W-:Y:S01]  /*4a30*/  LOP3.LUT P6, RZ, R3, 0x4, RZ, 0xc0, !PT ;  /* 0x0000000403ff7812 */ /* 0x000fe200078cc0ff */
[--C-:B------:R-:W-:Y:S01]  /*4a40*/  FFMA.FTZ R87, R90, UR16, -R98.reuse ;  /* 0x000000105a577c23 */ /* 0x100fe20008010862 */
[----:B------:R-:W-:Y:S01]  /*4a50*/  ISETP.LT.OR P1, PT, R84, 0x1, P1 ;  /* 0x000000015400780c */ /* 0x000fe20000f21670 */
[--C-:B------:R-:W-:Y:S01]  /*4a60*/  FFMA.FTZ R23, R32, UR16, -R98.reuse ;  /* 0x0000001020177c23 */ /* 0x100fe20008010862 */
[--C-:B------:R-:W-:Y:S01]  /*4a70*/  FFMA.FTZ R32, R89, UR16, -R98.reuse ;  /* 0x0000001059207c23 */ /* 0x100fe20008010862 */
[--C-:B------:R-:W-:Y:S01]  /*4a80*/  FFMA.FTZ R89, R92, UR16, -R98.reuse ;  /* 0x000000105c597c23 */ /* 0x100fe20008010862 */
[----:B------:R-:W-:Y:S01]  /*4a90*/  FSEL R97, R4, -INF , !P1 ;  /* 0xff80000004617808 */ /* 0x000fe20004800000 */
        /* <DEDUP_REMOVED lines=13> */
[----:B------:R-:W-:Y:S01]  /*4b70*/  LOP3.LUT P1, RZ, R3, 0x2, RZ, 0xc0, !PT ;  /* 0x0000000203ff7812 */ /* 0x000fe2000782c0ff */
[----:B------:R-:W-:Y:S01]  /*4b80*/  MUFU.EX2 R4, R4 ;  /* 0x0000000400047308 */ /* 0x000fe20000000800 */
[----:B------:R-:W-:Y:S01]  /*4b90*/  FMNMX.FTZ R92, R10, R5, !PT ;  /* 0x000000050a5c7209 */ /* 0x000fe20007810000 */
[----:B------:R-:W-:Y:S01]  /*4ba0*/  FFMA.FTZ R82, R82, UR16, -R98 ;  /* 0x0000001052527c23 */ /* 0x000fe20008010862 */
[----:B------:R-:W-:-:S02]  /*4bb0*/  ISETP.GT.AND P1, PT, R96, 0x88, !P1 ;  /* 0x000000886000780c */ /* 0x000fc40004f24270 */
[----:B------:R-:W-:Y:S02]  /*4bc0*/  FMNMX.FTZ R92, R11, R92, !PT ;  /* 0x0000005c0b5c7209 */ /* 0x000fe40007810000 */
[----:B------:R-:W-:Y:S01]  /*4bd0*/  ISETP.LT.OR P1, PT, R84, 0x89, P1 ;  /* 0x000000895400780c */ /* 0x000fe20000f21670 */
[----:B------:R0:W-:Y:S01]  /*4be0*/  MUFU.EX2 R90, R95 ;  /* 0x0000005f005a7308 */ /* 0x0001e20000000800 */
[----:B------:R-:W-:Y:S02]  /*4bf0*/  FMNMX.FTZ R5, R13, R92, !PT ;  /* 0x0000005c0d057209 */ /* 0x000fe40007810000 */
[----:B------:R-:W-:Y:S02]  /*4c00*/  ISETP.GT.AND P6, PT, R96, 0x99, !P6 ;  /* 0x000000996000780c */ /* 0x000fe400077c4270 */
[----:B------:R-:W-:Y:S02]  /*4c10*/  FMNMX.FTZ R94, R14, R5, !PT ;  /* 0x000000050e5e7209 */ /* 0x000fe40007810000 */
[----:B------:R-:W-:Y:S01]  /*4c20*/  ISETP.LT.OR P6, PT, R84, 0x9a, P6 ;  /* 0x0000009a5400780c */ /* 0x000fe200037c1670 */
[----:B------:R-:W-:Y:S01]  /*4c30*/  MUFU.EX2 R23, R23 ;  /* 0x0000001700177308 */ /* 0x000fe20000000800 */
[----:B------:R-:W-:Y:S01]  /*4c40*/  FMNMX.FTZ R5, R15, R94, !PT ;  /* 0x0000005e0f057209 */ /* 0x000fe20007810000 */
[--C-:B------:R-:W-:Y:S01]  /*4c50*/  FFMA.FTZ R94, R37, UR16, -R98.reuse ;  /* 0x00000010255e7c23 */ /* 0x100fe20008010862 */
[--C-:B------:R-:W-:Y:S01]  /*4c60*/  FFMA.FTZ R37, R38, UR16, -R98.reuse ;  /* 0x0000001026257c23 */ /* 0x100fe20008010862 */
[----:B------:R-:W-:Y:S01]  /*4c70*/  FSEL R30, R30, -INF , !P6 ;  /* 0xff8000001e1e7808 */ /* 0x000fe20007000000 */
        /* <DEDUP_REMOVED lines=15> */
[----:B------:R-:W-:Y:S01]  /*4d70*/  FFMA.FTZ R79, R81, UR16, -R98 ;  /* 0x00000010514f7c23 */ /* 0x000fe20008010862 */
[----:B------:R-:W-:Y:S01]  /*4d80*/  MUFU.EX2 R32, R32 ;  /* 0x0000002000207308 */ /* 0x000fe20000000800 */
[----:B------:R-:W-:-:S04]  /*4d90*/  FMNMX.FTZ R36, R74, R5, !PT ;  /* 0x000000054a247209 */ /* 0x000fc80007810000 */
[----:B------:R-:W-:-:S03]  /*4da0*/  FMNMX.FTZ R5, R75, R36, !PT ;  /* 0x000000244b057209 */ /* 0x000fc60007810000 */
[----:B------:R0:W-:Y:S01]  /*4db0*/  MUFU.EX2 R36, R94 ;  /* 0x0000005e00247308 */ /* 0x0001e20000000800 */
[----:B------:R-:W-:-:S04]  /*4dc0*/  FMNMX.FTZ R5, R76, R5, !PT ;  /* 0x000000054c057209 */ /* 0x000fc80007810000 */
[----:B------:R-:W-:-:S03]  /*4dd0*/  FMNMX.FTZ R38, R56, R5, !PT ;  /* 0x0000000538267209 */ /* 0x000fc60007810000 */
[----:B------:R-:W1:Y:S01]  /*4de0*/  MUFU.EX2 R85, R85 ;  /* 0x0000005500557308 */ /* 0x000e620000000800 */
[----:B------:R-:W-:Y:S01]  /*4df0*/  FMNMX.FTZ R5, R57, R38, !PT ;  /* 0x0000002639057209 */ /* 0x000fe20007810000 */
[----:B0-----:R-:W-:-:S03]  /*4e00*/  FFMA.FTZ R94, R54, UR16, -R98 ;  /* 0x00000010365e7c23 */ /* 0x001fc60008010862 */
[----:B------:R-:W-:-:S03]  /*4e10*/  FMNMX.FTZ R38, R58, R5, !PT ;  /* 0x000000053a267209 */ /* 0x000fc60007810000 */
[----:B------:R-:W-:Y:S01]  /*4e20*/  MUFU.EX2 R86, R86 ;  /* 0x0000005600567308 */ /* 0x000fe20000000800 */
[----:B------:R-:W-:Y:S01]  /*4e30*/  FMNMX.FTZ R5, R59, R38, !PT ;  /* 0x000000263b057209 */ /* 0x000fe20007810000 */
[----:B------:R-:W-:-:S03]  /*4e40*/  FFMA.FTZ R38, R48, UR16, -R98 ;  /* 0x0000001030267c23 */ /* 0x000fc60008010862 */
[----:B------:R-:W-:-:S03]  /*4e50*/  FMNMX.FTZ R48, R60, R5, !PT ;  /* 0x000000053c307209 */ /* 0x000fc60007810000 */
[----:B------:R-:W-:Y:S01]  /*4e60*/  MUFU.EX2 R87, R87 ;  /* 0x0000005700577308 */ /* 0x000fe20000000800 */
[----:B------:R-:W-:Y:S02]  /*4e70*/  FMNMX.FTZ R5, R61, R48, !PT ;  /* 0x000000303d057209 */ /* 0x000fe40007810000 */
[----:B-1----:R-:W-:Y:S02]  /*4e80*/  F2FP.SATFINITE.E4M3.F32.PACK_AB_MERGE_C R152, R85, R32, RZ ;  /* 0x000000205598723e */ /* 0x002fe400048070ff */
[----:B------:R-:W-:Y:S02]  /*4e90*/  FMNMX.FTZ R48, R62, R5, !PT ;  /* 0x000000053e307209 */ /* 0x000fe40007810000 */
[----:B------:R-:W-:Y:S01]  /*4ea0*/  F2FP.SATFINITE.E4M3.F32.PACK_AB_MERGE_C R152, R23, R4, R152 ;  /* 0x000000041798723e */ /* 0x000fe20004807098 */
[----:B------:R-:W-:Y:S01]  /*4eb0*/  MUFU.EX2 R34, R35 ;  /* 0x0000002300227308 */ /* 0x000fe20000000800 */
[----:B------:R-:W-:Y:S01]  /*4ec0*/  FMNMX.FTZ R5, R63, R48, !PT ;  /* 0x000000303f057209 */ /* 0x000fe20007810000 */
[----:B------:R-:W-:-:S03]  /*4ed0*/  FFMA.FTZ R48, R50, UR16, -R98 ;  /* 0x0000001032307c23 */ /* 0x000fc60008010862 */
[----:B------:R-:W-:-:S03]  /*4ee0*/  FMNMX.FTZ R50, R40, R5, !PT ;  /* 0x0000000528327209 */ /* 0x000fc60007810000 */
[----:B------:R-:W-:Y:S01]  /*4ef0*/  MUFU.EX2 R35, R95 ;  /* 0x0000005f00237308 */ /* 0x000fe20000000800 */
[----:B------:R-:W-:-:S04]  /*4f00*/  FMNMX.FTZ R5, R41, R50, !PT ;  /* 0x0000003229057209 */ /* 0x000fc80007810000 */
[----:B------:R-:W-:-:S03]  /*4f10*/  FMNMX.FTZ R50, R42, R5, !PT ;  /* 0x000000052a327209 */ /* 0x000fc60007810000 */
[----:B------:R-:W-:Y:S01]  /*4f20*/  MUFU.EX2 R88, R88 ;  /* 0x0000005800587308 */ /* 0x000fe20000000800 */
[----:B------:R-:W-:Y:S01]  /*4f30*/  FMNMX.FTZ R5, R43, R50, !PT ;  /* 0x000000322b057209 */ /* 0x000fe20007810000 */
[----:B------:R-:W-:-:S03]  /*4f40*/  FFMA.FTZ R50, R52, UR16, -R98 ;  /* 0x0000001034327c23 */ /* 0x000fc60008010862 */
[----:B------:R-:W-:-:S03]  /*4f50*/  FMNMX.FTZ R52, R44, R5, !PT ;  /* 0x000000052c347209 */ /* 0x000fc60007810000 */
[----:B------:R-:W0:Y:S01]  /*4f60*/  MUFU.EX2 R89, R89 ;  /* 0x0000005900597308 */ /* 0x000e220000000800 */
[----:B------:R-:W-:-:S04]  /*4f70*/  FMNMX.FTZ R5, R45, R52, !PT ;  /* 0x000000342d057209 */ /* 0x000fc80007810000 */
[----:B------:R-:W-:-:S03]  /*4f80*/  FMNMX.FTZ R52, R46, R5, !PT ;  /* 0x000000052e347209 */ /* 0x000fc60007810000 */
[----:B------:R-:W-:Y:S01]  /*4f90*/  MUFU.EX2 R91, R91 ;  /* 0x0000005b005b7308 */ /* 0x000fe20000000800 */
[----:B------:R-:W-:Y:S02]  /*4fa0*/  FMNMX.FTZ R5, R47, R52, !PT ;  /* 0x000000342f057209 */ /* 0x000fe40007810000 */
[----:B------:R-:W-:Y:S02]  /*4fb0*/  FSEL R52, R26, -INF , !P1 ;  /* 0xff8000001a347808 */ /* 0x000fe40004800000 */
[----:B------:R-:W-:-:S03]  /*4fc0*/  FMNMX.FTZ R54, R24, R5, !PT ;  /* 0x0000000518367209 */ /* 0x000fc60007810000 */
[----:B------:R-:W-:Y:S01]  /*4fd0*/  MUFU.EX2 R92, R99 ;  /* 0x00000063005c7308 */ /* 0x000fe20000000800 */
[----:B------:R-:W-:Y:S02]  /*4fe0*/  FMNMX.FTZ R5, R25, R54, !PT ;  /* 0x0000003619057209 */ /* 0x000fe40007810000 */
[----:B0-----:R-:W-:Y:S02]  /*4ff0*/  F2FP.SATFINITE.E4M3.F32.PACK_AB_MERGE_C R154, R89, R88, RZ ;  /* 0x00000058599a723e */ /* 0x001fe400048070ff */
[----:B------:R-:W-:Y:S02]  /*5000*/  FMNMX.FTZ R54, R52, R5, !PT ;  /* 0x0000000534367209 */ /* 0x000fe40007810000 */
[----:B------:R-:W-:Y:S01]  /*5010*/  F2FP.SATFINITE.E4M3.F32.PACK_AB_MERGE_C R154, R87, R86, R154 ;  /* 0x00000056579a723e */ /* 0x000fe2000480709a */
[----:B------:R-:W-:Y:S01]  /*5020*/  MUFU.EX2 R26, R94 ;  /* 0x0000005e001a7308 */ /* 0x000fe20000000800 */
[----:B------:R-:W-:Y:S01]  /*5030*/  FMNMX.FTZ R5, R27, R54, !PT ;  /* 0x000000361b057209 */ /* 0x000fe20007810000 */
[----:B------:R-:W-:-:S03]  /*5040*/  FFMA.FTZ R54, R64, UR16, -R98 ;  /* 0x0000001040367c23 */ /* 0x000fc60008010862 */
[----:B------:R-:W-:-:S03]  /*5050*/  FMNMX.FTZ R64, R28, R5, !PT ;  /* 0x000000051c407209 */ /* 0x000fc60007810000 */
[----:B------:R-:W0:Y:S01]  /*5060*/  MUFU.EX2 R93, R93 ;  /* 0x0000005d005d7308 */ /* 0x000e220000000800 */
[----:B------:R-:W-:-:S04]  /*5070*/  FMNMX.FTZ R64, R29, R64, !PT ;  /* 0x000000401d407209 */ /* 0x000fc80007810000 */
        /* <DEDUP_REMOVED lines=8> */
[----:B------:R-:W-:Y:S01]  /*5100*/  MUFU.EX2 R33, R33 ;  /* 0x0000002100217308 */ /* 0x000fe20000000800 */
[----:B------:R-:W1:Y:S01]  /*5110*/  SHFL.BFLY PT, R84, R5, 0x2, 0x1f ;  /* 0x0c401f0005547f89 */ /* 0x000e6200000e0000 */
[----:B0-----:R-:W-:-:S06]  /*5120*/  F2FP.SATFINITE.E4M3.F32.PACK_AB_MERGE_C R148, R93, R92, RZ ;  /* 0x0000005c5d94723e */ /* 0x001fcc00048070ff */
[----:B------:R-:W0:Y:S01]  /*5130*/  MUFU.EX2 R37, R37 ;  /* 0x0000002500257308 */ /* 0x000e220000000800 */
[----:B------:R-:W-:-:S07]  /*5140*/  F2FP.SATFINITE.E4M3.F32.PACK_AB_MERGE_C R148, R91, R90, R148 ;  /* 0x0000005a5b94723e */ /* 0x000fce0004807094 */
[----:B------:R-:W-:Y:S08]  /*5150*/  MUFU.EX2 R38, R38 ;  /* 0x0000002600267308 */ /* 0x000ff00000000800 */
[----:B------:R-:W-:Y:S01]  /*5160*/  MUFU.EX2 R39, R39 ;  /* 0x0000002700277308 */ /* 0x000fe20000000800 */
[----:B-1----:R-:W-:Y:S02]  /*5170*/  FMNMX.FTZ R84, R5, R84, !PT ;  /* 0x0000005405547209 */ /* 0x002fe40007810000 */
[----:B0-----:R-:W-:-:S03]  /*5180*/  F2FP.SATFINITE.E4M3.F32.PACK_AB_MERGE_C R150, R37, R36, RZ ;  /* 0x000000242596723e */ /* 0x001fc600048070ff */
[----:B------:R-:W0:Y:S01]  /*5190*/  SHFL.BFLY PT, R5, R84, 0x1, 0x1f ;  /* 0x0c201f0054057f89 */ /* 0x000e2200000e0000 */
[----:B------:R-:W-:Y:S01]  /*51a0*/  F2FP.SATFINITE.E4M3.F32.PACK_AB_MERGE_C R150, R34, R33, R150 ;  /* 0x000000212296723e */ /* 0x000fe20004807096 */
[----:B------:R-:W1:Y:S08]  /*51b0*/  MUFU.EX2 R48, R48 ;  /* 0x0000003000307308 */ /* 0x000e700000000800 */
[----:B------:R-:W2:Y:S08]  /*51c0*/  MUFU.EX2 R51, R51 ;  /* 0x0000003300337308 */ /* 0x000eb00000000800 */
[----:B------:R-:W-:Y:S01]  /*51d0*/  MUFU.EX2 R49, R49 ;  /* 0x0000003100317308 */ /* 0x000fe20000000800 */
[----:B-1----:R-:W-:-:S04]  /*51e0*/  F2FP.SATFINITE.E4M3.F32.PACK_AB_MERGE_C R144, R48, R39, RZ ;  /* 0x000000273090723e */ /* 0x002fc800048070ff */
[----:B------:R-:W-:Y:S02]  /*51f0*/  F2FP.SATFINITE.E4M3.F32.PACK_AB_MERGE_C R144, R38, R35, R144 ;  /* 0x000000232690723e */ /* 0x000fe40004807090 */
[----:B0-----:R-:W-:Y:S01]  /*5200*/  FMNMX.FTZ R5, R84, R5, !PT ;  /* 0x0000000554057209 */ /* 0x001fe20007810000 */
[----:B------:R-:W-:Y:S01]  /*5210*/  IMAD.U32 R84, RZ, RZ, UR16 ;  /* 0x00000010ff547e24 */ /* 0x000fe2000f8e00ff */
[----:B------:R-:W0:Y:S01]  /*5220*/  MUFU.EX2 R50, R50 ;  /* 0x0000003200327308 */ /* 0x000e220000000800 */
[----:B--2---:R-:W-:Y:S02]  /*5230*/  F2FP.SATFINITE.E4M3.F32.PACK_AB_MERGE_C R146, R26, R51, RZ ;  /* 0x000000331a92723e */ /* 0x004fe400048070ff */
[C---:B------:R-:W-:Y:S01]  /*5240*/  FFMA.FTZ R81, R5.reuse, R84, -8 ;  /* 0xc100000005517423 */ /* 0x040fe20000010054 */
[----:B------:R-:W-:-:S04]  /*5250*/  FSETP.NEU.FTZ.AND P1, PT, R5, -INF , PT ;  /* 0xff8000000500780b */ /* 0x000fc80003f3d000 */
        /* <DEDUP_REMOVED lines=14> */
[----:B------:R-:W-:Y:S01]  /*5340*/  FFMA.FTZ R60, R61, UR16, -R81 ;  /* 0x000000103d3c7c23 */ /* 0x000fe20008010851 */
[----:B------:R-:W-:Y:S01]  /*5350*/  MUFU.EX2 R83, R83 ;  /* 0x0000005300537308 */ /* 0x000fe20000000800 */
[----:B------:R-:W-:Y:S01]  /*5360*/  FADD.FTZ R61, R4, R23 ;  /* 0x00000017043d7221 */ /* 0x000fe20000010000 */
[--C-:B------:R-:W-:Y:S01]  /*5370*/  FFMA.FTZ R95, R72, UR16, -R81.reuse ;  /* 0x00000010485f7c23 */ /* 0x100fe20008010851 */
[--C-:B------:R-:W-:Y:S01]  /*5380*/  FFMA.FTZ R8, R8, UR16, -R81.reuse ;  /* 0x0000001008087c23 */ /* 0x100fe20008010851 */
[--C-:B------:R-:W-:Y:S01]  /*5390*/  FFMA.FTZ R72, R74, UR16, -R81.reuse ;  /* 0x000000104a487c23 */ /* 0x100fe20008010851 */
[----:B------:R-:W-:Y:S01]  /*53a0*/  FFMA.FTZ R74, R76, UR16, -R81 ;  /* 0x000000104c4a7c23 */ /* 0x000fe20008010851 */
[----:B------:R-:W-:Y:S01]  /*53b0*/  FADD.FTZ R76, R32, R61 ;  /* 0x0000003d204c7221 */ /* 0x000fe20000010000 */
[--C-:B------:R-:W-:Y:S01]  /*53c0*/  FFMA.FTZ R10, R10, UR16, -R81.reuse ;  /* 0x000000100a0a7c23 */ /* 0x100fe20008010851 */
[----:B------:R-:W1:Y:S01]  /*53d0*/  MUFU.EX2 R22, R22 ;  /* 0x0000001600167308 */ /* 0x000e620000000800 */
[--C-:B------:R-:W-:Y:S01]  /*53e0*/  FFMA.FTZ R11, R11, UR16, -R81.reuse ;  /* 0x000000100b0b7c23 */ /* 0x100fe20008010851 */
[----:B------:R-:W-:Y:S01]  /*53f0*/  FADD.FTZ R97, R85, R76 ;  /* 0x0000004c55617221 */ /* 0x000fe20000010000 */
[--C-:B------:R-:W-:Y:S01]  /*5400*/  FFMA.FTZ R13, R13, UR16, -R81.reuse ;  /* 0x000000100d0d7c23 */ /* 0x100fe20008010851 */
[--C-:B------:R-:W-:Y:S01]  /*5410*/  FFMA.FTZ R61, R62, UR16, -R81.reuse ;  /* 0x000000103e3d7c23 */ /* 0x100fe20008010851 */
[----:B------:R-:W-:Y:S01]  /*5420*/  FFMA.FTZ R62, R63, UR16, -R81 ;  /* 0x000000103f3e7c23 */ /* 0x000fe20008010851 */
[----:B------:R-:W-:Y:S01]  /*5430*/  FADD.FTZ R76, R86, R97 ;  /* 0x00000061564c7221 */ /* 0x000fe20000010000 */
[--C-:B------:R-:W-:Y:S01]  /*5440*/  FFMA.FTZ R19, R41, UR16, -R81.reuse ;  /* 0x0000001029137c23 */ /* 0x100fe20008010851 */
[----:B------:R-:W2:Y:S01]  /*5450*/  MUFU.EX2 R7, R7 ;  /* 0x0000000700077308 */ /* 0x000ea20000000800 */
[--C-:B------:R-:W-:Y:S01]  /*5460*/  FFMA.FTZ R56, R56, UR16, -R81.reuse ;  /* 0x0000001038387c23 */ /* 0x100fe20008010851 */
[----:B------:R-:W-:Y:S01]  /*5470*/  FADD.FTZ R63, R87, R76 ;  /* 0x0000004c573f7221 */ /* 0x000fe20000010000 */
[--C-:B------:R-:W-:Y:S01]  /*5480*/  FFMA.FTZ R57, R57, UR16, -R81.reuse ;  /* 0x0000001039397c23 */ /* 0x100fe20008010851 */
[--C-:B------:R-:W-:Y:S01]  /*5490*/  FFMA.FTZ R58, R58, UR16, -R81.reuse ;  /* 0x000000103a3a7c23 */ /* 0x100fe20008010851 */
[----:B------:R-:W-:Y:S01]  /*54a0*/  FFMA.FTZ R40, R40, UR16, -R81 ;  /* 0x0000001028287c23 */ /* 0x000fe20008010851 */
[----:B------:R-:W-:Y:S01]  /*54b0*/  FADD.FTZ R94, R88, R63 ;  /* 0x0000003f585e7221 */ /* 0x000fe20000010000 */
[----:B0-----:R-:W-:Y:S01]  /*54c0*/  F2FP.SATFINITE.E4M3.F32.PACK_AB_MERGE_C R146, R50, R49, R146 ;  /* 0x000000313292723e */ /* 0x001fe20004807092 */
[----:B------:R-:W0:Y:S01]  /*54d0*/  MUFU.EX2 R8, R8 ;  /* 0x0000000800087308 */ /* 0x000e220000000800 */
[----:B-1----:R-:W-:Y:S01]  /*54e0*/  FADD.FTZ R76, R83, R22 ;  /* 0x00000016534c7221 */ /* 0x002fe20000010000 */
[----:B------:R-:W-:Y:S01]  /*54f0*/  FADD.FTZ R97, R89, R94 ;  /* 0x0000005e59617221 */ /* 0x000fe20000010000 */
[--C-:B------:R-:W-:Y:S01]  /*5500*/  FFMA.FTZ R46, R46, UR16, -R81.reuse ;  /* 0x000000102e2e7c23 */ /* 0x100fe20008010851 */
[--C-:B------:R-:W-:Y:S01]  /*5510*/  FFMA.FTZ R47, R47, UR16, -R81.reuse ;  /* 0x000000102f2f7c23 */ /* 0x100fe20008010851 */
[--C-:B------:R-:W-:Y:S01]  /*5520*/  FFMA.FTZ R24, R24, UR16, -R81.reuse ;  /* 0x0000001018187c23 */ /* 0x100fe20008010851 */
[--C-:B------:R-:W-:Y:S01]  /*5530*/  FFMA.FTZ R25, R25, UR16, -R81.reuse ;  /* 0x0000001019197c23 */ /* 0x100fe20008010851 */
[----:B------:R-:W-:Y:S01]  /*5540*/  FFMA.FTZ R52, R52, UR16, -R81 ;  /* 0x0000001034347c23 */ /* 0x000fe20008010851 */
[----:B------:R-:W1:Y:S01]  /*5550*/  MUFU.EX2 R10, R10 ;  /* 0x0000000a000a7308 */ /* 0x000e620000000800 */
[----:B--2---:R-:W-:Y:S01]  /*5560*/  FADD.FTZ R63, R7, R76 ;  /* 0x0000004c073f7221 */ /* 0x004fe20000010000 */
[----:B------:R-:W-:Y:S01]  /*5570*/  FADD.FTZ R76, R90, R97 ;  /* 0x000000615a4c7221 */ /* 0x000fe20000010000 */
[--C-:B------:R-:W-:Y:S01]  /*5580*/  FFMA.FTZ R27, R27, UR16, -R81.reuse ;  /* 0x000000101b1b7c23 */ /* 0x100fe20008010851 */
[--C-:B------:R-:W-:Y:S01]  /*5590*/  FFMA.FTZ R28, R28, UR16, -R81.reuse ;  /* 0x000000101c1c7c23 */ /* 0x100fe20008010851 */
[--C-:B------:R-:W-:Y:S01]  /*55a0*/  FFMA.FTZ R29, R29, UR16, -R81.reuse ;  /* 0x000000101d1d7c23 */ /* 0x100fe20008010851 */
[----:B------:R-:W-:Y:S01]  /*55b0*/  FADD.FTZ R41, R91, R76 ;  /* 0x0000004c5b297221 */ /* 0x000fe20000010000 */
[----:B------:R-:W-:Y:S01]  /*55c0*/  FFMA.FTZ R31, R31, UR16, -R81 ;  /* 0x000000101f1f7c23 */ /* 0x000fe20008010851 */
[----:B------:R-:W2:Y:S01]  /*55d0*/  MUFU.EX2 R11, R11 ;  /* 0x0000000b000b7308 */ /* 0x000ea20000000800 */
[----:B0-----:R-:W-:Y:S01]  /*55e0*/  FADD.FTZ R63, R8, R63 ;  /* 0x0000003f083f7221 */ /* 0x001fe20000010000 */
[----:B------:R-:W-:Y:S01]  /*55f0*/  FADD.FTZ R88, R92, R41 ;  /* 0x000000295c587221 */ /* 0x000fe20000010000 */
[----:B------:R-:W-:-:S03]  /*5600*/  FFMA.FTZ R30, R30, UR16, -R81 ;  /* 0x000000101e1e7c23 */ /* 0x000fc60008010851 */
[----:B------:R-:W-:Y:S02]  /*5610*/  FADD.FTZ R88, R93, R88 ;  /* 0x000000585d587221 */ /* 0x000fe40000010000 */
[----:B------:R-:W0:Y:S01]  /*5620*/  MUFU.EX2 R13, R13 ;  /* 0x0000000d000d7308 */ /* 0x000e220000000800 */
[----:B-1----:R-:W-:Y:S01]  /*5630*/  FADD.FTZ R32, R10, R63 ;  /* 0x0000003f0a207221 */ /* 0x002fe20000010000 */
[----:B------:R-:W-:-:S04]  /*5640*/  FADD.FTZ R63, R33, R88 ;  /* 0x00000058213f7221 */ /* 0x000fc80000010000 */
[----:B------:R-:W-:Y:S02]  /*5650*/  FADD.FTZ R63, R34, R63 ;  /* 0x0000003f223f7221 */ /* 0x000fe40000010000 */
[----:B------:R-:W1:Y:S01]  /*5660*/  MUFU.EX2 R84, R84 ;  /* 0x0000005400547308 */ /* 0x000e620000000800 */
[----:B--2---:R-:W-:Y:S01]  /*5670*/  FADD.FTZ R76, R11, R32 ;  /* 0x000000200b4c7221 */ /* 0x004fe20000010000 */
[----:B------:R-:W-:Y:S01]  /*5680*/  FFMA.FTZ R32, R42, UR16, -R81 ;  /* 0x000000102a207c23 */ /* 0x000fe20008010851 */
[----:B------:R-:W-:-:S04]  /*5690*/  FADD.FTZ R42, R36, R63 ;  /* 0x0000003f242a7221 */ /* 0x000fc80000010000 */
[----:B------:R-:W-:Y:S01]  /*56a0*/  FADD.FTZ R42, R37, R42 ;  /* 0x0000002a252a7221 */ /* 0x000fe20000010000 */
[----:B------:R-:W2:Y:S01]  /*56b0*/  MUFU.EX2 R14, R14 ;  /* 0x0000000e000e7308 */ /* 0x000ea20000000800 */
[----:B0-----:R-:W-:Y:S02]  /*56c0*/  FADD.FTZ R41, R13, R76 ;  /* 0x0000004c0d297221 */ /* 0x001fe40000010000 */
[----:B------:R-:W-:-:S05]  /*56d0*/  FADD.FTZ R37, R35, R42 ;  /* 0x0000002a23257221 */ /* 0x000fca0000010000 */
[----:B------:R-:W0:Y:S01]  /*56e0*/  MUFU.EX2 R15, R15 ;  /* 0x0000000f000f7308 */ /* 0x000e220000000800 */
[C---:B-1----:R-:W-:Y:S01]  /*56f0*/  FADD.FTZ R23, R84.reuse, R41 ;  /* 0x0000002954177221 */ /* 0x042fe20000010000 */
[----:B------:R-:W-:Y:S01]  /*5700*/  FFMA.FTZ R41, R43, UR16, -R81 ;  /* 0x000000102b297c23 */ /* 0x000fe20008010851 */
[----:B------:R-:W-:-:S04]  /*5710*/  F2FP.SATFINITE.E4M3.F32.PACK_AB_MERGE_C R13, R84, R13, RZ ;  /* 0x0000000d540d723e */ /* 0x000fc800048070ff */
[----:B------:R-:W-:Y:S01]  /*5720*/  F2FP.SATFINITE.E4M3.F32.PACK_AB_MERGE_C R155, R11, R10, R13 ;  /* 0x0000000a0b9b723e */ /* 0x000fe2000480700d */
[----:B------:R-:W1:Y:S01]  /*5730*/  MUFU.EX2 R20, R20 ;  /* 0x0000001400147308 */ /* 0x000e620000000800 */
[----:B--2---:R-:W-:-:S07]  /*5740*/  FADD.FTZ R4, R14, R23 ;  /* 0x000000170e047221 */ /* 0x004fce0000010000 */
[----:B------:R-:W2:Y:S01]  /*5750*/  MUFU.EX2 R95, R95 ;  /* 0x0000005f005f7308 */ /* 0x000ea20000000800 */
[----:B0-----:R-:W-:Y:S01]  /*5760*/  FADD.FTZ R23, R15, R4 ;  /* 0x000000040f177221 */ /* 0x001fe20000010000 */
[----:B------:R-:W-:-:S06]  /*5770*/  FFMA.FTZ R4, R44, UR16, -R81 ;  /* 0x000000102c047c23 */ /* 0x000fcc0008010851 */
[----:B------:R-:W0:Y:S01]  /*5780*/  MUFU.EX2 R21, R21 ;  /* 0x0000001500157308 */ /* 0x000e220000000800 */
[----:B-1----:R-:W-:Y:S01]  /*5790*/  FADD.FTZ R36, R20, R23 ;  /* 0x0000001714247221 */ /* 0x002fe20000010000 */
[----:B------:R-:W-:-:S06]  /*57a0*/  FFMA.FTZ R23, R45, UR16, -R81 ;  /* 0x000000102d177c23 */ /* 0x000fcc0008010851 */
[----:B------:R-:W1:Y:S01]  /*57b0*/  MUFU.EX2 R72, R72 ;  /* 0x0000004800487308 */ /* 0x000e620000000800 */
[C---:B--2---:R-:W-:Y:S01]  /*57c0*/  FADD.FTZ R36, R95.reuse, R36 ;  /* 0x000000245f247221 */ /* 0x044fe20000010000 */
[----:B------:R-:W-:-:S04]  /*57d0*/  F2FP.SATFINITE.E4M3.F32.PACK_AB_MERGE_C R20, R95, R20, RZ ;  /* 0x000000145f14723e */ /* 0x000fc800048070ff */
[----:B------:R-:W-:Y:S02]  /*57e0*/  F2FP.SATFINITE.E4M3.F32.PACK_AB_MERGE_C R149, R15, R14, R20 ;  /* 0x0000000e0f95723e */ /* 0x000fe40004807014 */
[----:B------:R-:W2:Y:S01]  /*57f0*/  MUFU.EX2 R73, R73 ;  /* 0x0000004900497308 */ /* 0x000ea20000000800 */
[----:B0-----:R-:W-:Y:S01]  /*5800*/  FADD.FTZ R33, R21, R36 ;  /* 0x0000002415217221 */ /* 0x001fe20000010000 */
[----:B------:R-:W-:-:S04]  /*5810*/  FADD.FTZ R36, R38, R37 ;  /* 0x0000002526247221 */ /* 0x000fc80000010000 */
[----:B------:R-:W-:Y:S02]  /*5820*/  FADD.FTZ R39, R39, R36 ;  /* 0x0000002427277221 */ /* 0x000fe40000010000 */
[----:B------:R-:W0:Y:S01]  /*5830*/  MUFU.EX2 R74, R74 ;  /* 0x0000004a004a7308 */ /* 0x000e220000000800 */
[----:B-1----:R-:W-:Y:S01]  /*5840*/  FADD.FTZ R34, R72, R33 ;  /* 0x0000002148227221 */ /* 0x002fe20000010000 */
[----:B------:R-:W-:-:S04]  /*5850*/  FADD.FTZ R48, R48, R39 ;  /* 0x0000002730307221 */ /* 0x000fc80000010000 */
[----:B------:R-:W-:Y:S02]  /*5860*/  FADD.FTZ R49, R49, R48 ;  /* 0x0000003031317221 */ /* 0x000fe40000010000 */
[----:B------:R-:W1:Y:S01]  /*5870*/  MUFU.EX2 R56, R56 ;  /* 0x0000003800387308 */ /* 0x000e620000000800 */
[----:B--2---:R-:W-:Y:S01]  /*5880*/  FADD.FTZ R33, R73, R34 ;  /* 0x0000002249217221 */ /* 0x004fe20000010000 */
[----:B------:R-:W-:-:S04]  /*5890*/  FADD.FTZ R50, R50, R49 ;  /* 0x0000003132327221 */ /* 0x000fc80000010000 */
[----:B------:R-:W-:Y:S02]  /*58a0*/  FADD.FTZ R51, R51, R50 ;  /* 0x0000003233337221 */ /* 0x000fe40000010000 */
[----:B------:R-:W2:Y:S01]  /*58b0*/  MUFU.EX2 R57, R57 ;  /* 0x0000003900397308 */ /* 0x000ea20000000800 */
[----:B0-----:R-:W-:Y:S01]  /*58c0*/  FADD.FTZ R33, R74, R33 ;  /* 0x000000214a217221 */ /* 0x001fe20000010000 */
[----:B------:R-:W-:Y:S01]  /*58d0*/  FADD.FTZ R26, R26, R51 ;  /* 0x000000331a1a7221 */ /* 0x000fe20000010000 */
[----:B------:R-:W-:-:S04]  /*58e0*/  F2FP.SATFINITE.E4M3.F32.PACK_AB_MERGE_C R73, R74, R73, RZ ;  /* 0x000000494a49723e */ /* 0x000fc800048070ff */
[----:B------:R-:W-:Y:S01]  /*58f0*/  F2FP.SATFINITE.E4M3.F32.PACK_AB_MERGE_C R151, R72, R21, R73 ;  /* 0x000000154897723e */ /* 0x000fe20004807049 */
[----:B------:R-:W0:Y:S01]  /*5900*/  MUFU.EX2 R58, R58 ;  /* 0x0000003a003a7308 */ /* 0x000e220000000800 */
[----:B-1----:R-:W-:-:S07]  /*5910*/  FADD.FTZ R34, R56, R33 ;  /* 0x0000002138227221 */ /* 0x002fce0000010000 */
[----:B------:R-:W1:Y:S01]  /*5920*/  MUFU.EX2 R75, R75 ;  /* 0x0000004b004b7308 */ /* 0x000e620000000800 */
[----:B--2---:R-:W-:-:S07]  /*5930*/  FADD.FTZ R33, R57, R34 ;  /* 0x0000002239217221 */ /* 0x004fce0000010000 */
[----:B------:R-:W2:Y:S01]  /*5940*/  MUFU.EX2 R59, R59 ;  /* 0x0000003b003b7308 */ /* 0x000ea20000000800 */
[----:B0-----:R-:W-:Y:S01]  /*5950*/  FADD.FTZ R34, R58, R33 ;  /* 0x000000213a227221 */ /* 0x001fe20000010000 */
[----:B------:R-:W-:-:S04]  /*5960*/  F2FP.SATFINITE.E4M3.F32.PACK_AB_MERGE_C R33, R8, R7, RZ ;  /* 0x000000070821723e */ /* 0x000fc800048070ff */
[----:B------:R-:W-:Y:S02]  /*5970*/  F2FP.SATFINITE.E4M3.F32.PACK_AB_MERGE_C R153, R22, R83, R33 ;  /* 0x000000531699723e */ /* 0x000fe40004807021 */
[----:B------:R-:W0:Y:S01]  /*5980*/  MUFU.EX2 R60, R60 ;  /* 0x0000003c003c7308 */ /* 0x000e220000000800 */
[C---:B-1----:R-:W-:Y:S01]  /*5990*/  FADD.FTZ R34, R75.reuse, R34 ;  /* 0x000000224b227221 */ /* 0x042fe20000010000 */
[----:B------:R-:W-:-:S04]  /*59a0*/  F2FP.SATFINITE.E4M3.F32.PACK_AB_MERGE_C R58, R75, R58, RZ ;  /* 0x0000003a4b3a723e */ /* 0x000fc800048070ff */
[----:B------:R-:W-:Y:S02]  /*59b0*/  F2FP.SATFINITE.E4M3.F32.PACK_AB_MERGE_C R145, R57, R56, R58 ;  /* 0x000000383991723e */ /* 0x000fe4000480703a */
[----:B------:R-:W1:Y:S01]  /*59c0*/  MUFU.EX2 R61, R61 ;  /* 0x0000003d003d7308 */ /* 0x000e620000000800 */
[----:B--2---:R-:W-:-:S07]  /*59d0*/  FADD.FTZ R7, R59, R34 ;  /* 0x000000223b077221 */ /* 0x004fce0000010000 */
[----:B------:R-:W2:Y:S01]  /*59e0*/  MUFU.EX2 R64, R64 ;  /* 0x0000004000407308 */ /* 0x000ea20000000800 */
[----:B0-----:R-:W-:-:S07]  /*59f0*/  FADD.FTZ R8, R60, R7 ;  /* 0x000000073c087221 */ /* 0x001fce0000010000 */
[----:B------:R-:W0:Y:S01]  /*5a00*/  MUFU.EX2 R62, R62 ;  /* 0x0000003e003e7308 */ /* 0x000e220000000800 */
[----:B-1----:R-:W-:-:S07]  /*5a10*/  FADD.FTZ R7, R61, R8 ;  /* 0x000000083d077221 */ /* 0x002fce0000010000 */
[----:B------:R-:W-:Y:S01]  /*5a20*/  MUFU.EX2 R53, R53 ;  /* 0x0000003500357308 */ /* 0x000fe20000000800 */
[----:B--2---:R-:W-:-:S07]  /*5a30*/  F2FP.SATFINITE.E4M3.F32.PACK_AB_MERGE_C R34, R64, R55, RZ ;  /* 0x000000374022723e */ /* 0x004fce00048070ff */
[----:B------:R-:W1:Y:S01]  /*5a40*/  MUFU.EX2 R54, R54 ;  /* 0x0000003600367308 */ /* 0x000e620000000800 */
[C---:B0-----:R-:W-:Y:S01]  /*5a50*/  FADD.FTZ R7, R62.reuse, R7 ;  /* 0x000000073e077221 */ /* 0x041fe20000010000 */
[----:B------:R-:W-:-:S04]  /*5a60*/  F2FP.SATFINITE.E4M3.F32.PACK_AB_MERGE_C R61, R62, R61, RZ ;  /* 0x0000003d3e3d723e */ /* 0x000fc800048070ff */
[----:B------:R-:W-:Y:S02]  /*5a70*/  F2FP.SATFINITE.E4M3.F32.PACK_AB_MERGE_C R147, R60, R59, R61 ;  /* 0x0000003b3c93723e */ /* 0x000fe4000480703d */
[----:B------:R-:W0:Y:S08]  /*5a80*/  MUFU.EX2 R40, R40 ;  /* 0x0000002800287308 */ /* 0x000e300000000800 */
[----:B------:R-:W2:Y:S01]  /*5a90*/  MUFU.EX2 R19, R19 ;  /* 0x0000001300137308 */ /* 0x000ea20000000800 */
[----:B-1----:R-:W-:Y:S01]  /*5aa0*/  F2FP.SATFINITE.E4M3.F32.PACK_AB_MERGE_C R140, R54, R53, R34 ;  /* 0x00000035368c723e */ /* 0x002fe20004807022 */
[----:B------:R-:W-:-:S04]  /*5ab0*/  FADD.FTZ R53, R53, R26 ;  /* 0x0000001a35357221 */ /* 0x000fc80000010000 */
[----:B------:R-:W-:Y:S02]  /*5ac0*/  FADD.FTZ R54, R54, R53 ;  /* 0x0000003536367221 */ /* 0x000fe40000010000 */
[----:B------:R-:W1:Y:S01]  /*5ad0*/  MUFU.EX2 R32, R32 ;  /* 0x0000002000207308 */ /* 0x000e620000000800 */
[----:B0-----:R-:W-:Y:S01]  /*5ae0*/  FADD.FTZ R8, R40, R7 ;  /* 0x0000000728087221 */ /* 0x001fe20000010000 */
[----:B------:R-:W-:-:S04]  /*5af0*/  FADD.FTZ R55, R55, R54 ;  /* 0x0000003637377221 */ /* 0x000fc80000010000 */
[----:B------:R-:W-:Y:S02]  /*5b00*/  FADD.FTZ R64, R64, R55 ;  /* 0x0000003740407221 */ /* 0x000fe40000010000 */
[----:B------:R-:W-:Y:S01]  /*5b10*/  MUFU.EX2 R67, R67 ;  /* 0x0000004300437308 */ /* 0x000fe20000000800 */
[----:B--2---:R-:W-:-:S07]  /*5b20*/  FADD.FTZ R7, R19, R8 ;  /* 0x0000000813077221 */ /* 0x004fce0000010000 */
[----:B------:R-:W0:Y:S01]  /*5b30*/  MUFU.EX2 R68, R68 ;  /* 0x0000004400447308 */ /* 0x000e220000000800 */
[----:B-1----:R-:W-:-:S07]  /*5b40*/  FADD.FTZ R8, R32, R7 ;  /* 0x0000000720087221 */ /* 0x002fce0000010000 */
[----:B------:R-:W1:Y:S08]  /*5b50*/  MUFU.EX2 R41, R41 ;  /* 0x0000002900297308 */ /* 0x000e700000000800 */
[----:B------:R-:W-:Y:S01]  /*5b60*/  MUFU.EX2 R65, R65 ;  /* 0x0000004100417308 */ /* 0x000fe20000000800 */
[----:B0-----:R-:W-:-:S07]  /*5b70*/  F2FP.SATFINITE.E4M3.F32.PACK_AB_MERGE_C R26, R68, R67, RZ ;  /* 0x00000043441a723e */ /* 0x001fce00048070ff */
[----:B------:R-:W0:Y:S01]  /*5b80*/  MUFU.EX2 R66, R66 ;  /* 0x0000004200427308 */ /* 0x000e220000000800 */
[C---:B-1----:R-:W-:Y:S01]  /*5b90*/  F2FP.SATFINITE.E4M3.F32.PACK_AB_MERGE_C R32, R41.reuse, R32, RZ ;  /* 0x000000202920723e */ /* 0x042fe200048070ff */
[----:B------:R-:W-:-:S03]  /*5ba0*/  FADD.FTZ R41, R41, R8 ;  /* 0x0000000829297221 */ /* 0x000fc60000010000 */
[----:B------:R-:W-:-:S03]  /*5bb0*/  F2FP.SATFINITE.E4M3.F32.PACK_AB_MERGE_C R141, R19, R40, R32 ;  /* 0x00000028138d723e */ /* 0x000fc60004807020 */
[----:B------:R-:W1:Y:S08]  /*5bc0*/  MUFU.EX2 R4, R4 ;  /* 0x0000000400047308 */ /* 0x000e700000000800 */
[----:B------:R-:W2:Y:S01]  /*5bd0*/  MUFU.EX2 R23, R23 ;  /* 0x0000001700177308 */ /* 0x000ea20000000800 */
[----:B0-----:R-:W-:Y:S01]  /*5be0*/  F2FP.SATFINITE.E4M3.F32.PACK_AB_MERGE_C R142, R66, R65, R26 ;  /* 0x00000041428e723e */ /* 0x001fe2000480701a */
[----:B------:R-:W-:-:S04]  /*5bf0*/  FADD.FTZ R65, R65, R64 ;  /* 0x0000004041417221 */ /* 0x000fc80000010000 */
[----:B------:R-:W-:Y:S02]  /*5c00*/  FADD.FTZ R66, R66, R65 ;  /* 0x0000004142427221 */ /* 0x000fe40000010000 */
[----:B------:R-:W0:Y:S01]  /*5c10*/  MUFU.EX2 R46, R46 ;  /* 0x0000002e002e7308 */ /* 0x000e220000000800 */
[----:B-1----:R-:W-:Y:S01]  /*5c20*/  FADD.FTZ R8, R4, R41 ;  /* 0x0000002904087221 */ /* 0x002fe20000010000 */
[----:B------:R-:W-:-:S04]  /*5c30*/  FADD.FTZ R67, R67, R66 ;  /* 0x0000004243437221 */ /* 0x000fc80000010000 */
[----:B------:R-:W-:Y:S02]  /*5c40*/  FADD.FTZ R68, R68, R67 ;  /* 0x0000004344447221 */ /* 0x000fe40000010000 */
[----:B------:R-:W-:Y:S01]  /*5c50*/  MUFU.EX2 R71, R71 ;  /* 0x0000004700477308 */ /* 0x000fe20000000800 */
[----:B--2---:R-:W-:-:S07]  /*5c60*/  FADD.FTZ R7, R23, R8 ;  /* 0x0000000817077221 */ /* 0x004fce0000010000 */
[----:B------:R-:W1:Y:S01]  /*5c70*/  MUFU.EX2 R78, R78 ;  /* 0x0000004e004e7308 */ /* 0x000e620000000800 */
[----:B0-----:R-:W-:-:S07]  /*5c80*/  FADD.FTZ R8, R46, R7 ;  /* 0x000000072e087221 */ /* 0x001fce0000010000 */
[----:B------:R-:W0:Y:S08]  /*5c90*/  MUFU.EX2 R47, R47 ;  /* 0x0000002f002f7308 */ /* 0x000e300000000800 */
[----:B------:R-:W-:Y:S01]  /*5ca0*/  MUFU.EX2 R69, R69 ;  /* 0x0000004500457308 */ /* 0x000fe20000000800 */
[----:B-1----:R-:W-:-:S07]  /*5cb0*/  F2FP.SATFINITE.E4M3.F32.PACK_AB_MERGE_C R10, R78, R71, RZ ;  /* 0x000000474e0a723e */ /* 0x002fce00048070ff */
[----:B------:R-:W1:Y:S01]  /*5cc0*/  MUFU.EX2 R70, R70 ;  /* 0x0000004600467308 */ /* 0x000e620000000800 */
[C---:B0-----:R-:W-:Y:S01]  /*5cd0*/  F2FP.SATFINITE.E4M3.F32.PACK_AB_MERGE_C R46, R47.reuse, R46, RZ ;  /* 0x0000002e2f2e723e */ /* 0x041fe200048070ff */
[----:B------:R-:W-:-:S03]  /*5ce0*/  FADD.FTZ R47, R47, R8 ;  /* 0x000000082f2f7221 */ /* 0x000fc60000010000 */
[----:B------:R-:W-:-:S03]  /*5cf0*/  F2FP.SATFINITE.E4M3.F32.PACK_AB_MERGE_C R143, R23, R4, R46 ;  /* 0x00000004178f723e */ /* 0x000fc6000480702e */
        /* <DEDUP_REMOVED lines=27> */
[----:B------:R-:W-:-:S06]  /*5eb0*/  FADD.FTZ R79, R79, R80 ;  /* 0x000000504f4f7221 */ /* 0x000fcc0000010000 */
[----:B------:R-:W1:Y:S01]  /*5ec0*/  MUFU.EX2 R30, R30 ;  /* 0x0000001e001e7308 */ /* 0x000e620000000800 */
[----:B--2---:R-:W-:-:S04]  /*5ed0*/  FADD.FTZ R4, R29, R4 ;  /* 0x000000041d047221 */ /* 0x004fc80000010000 */
[----:B0-----:R-:W-:Y:S01]  /*5ee0*/  FADD.FTZ R7, R31, R4 ;  /* 0x000000041f077221 */ /* 0x001fe20000010000 */
[----:B------:R-:W-:Y:S01]  /*5ef0*/  VIADD R4, R18, 0xfffffffe ;  /* 0xfffffffe12047836 */ /* 0x000fe20000000000 */
[C---:B-1----:R-:W-:Y:S02]  /*5f00*/  F2FP.SATFINITE.E4M3.F32.PACK_AB_MERGE_C R8, R30.reuse, R31, RZ ;  /* 0x0000001f1e08723e */ /* 0x042fe400048070ff */
[----:B------:R-:W-:Y:S02]  /*5f10*/  FADD.FTZ R7, R30, R7 ;  /* 0x000000071e077221 */ /* 0x000fe40000010000 */
[----:B------:R-:W-:Y:S01]  /*5f20*/  F2FP.SATFINITE.E4M3.F32.PACK_AB_MERGE_C R139, R29, R28, R8 ;  /* 0x0000001c1d8b723e */ /* 0x000fe20004807008 */
[----:B------:R-:W-:Y:S01]  /*5f30*/  FADD.FTZ R8, R82, R79 ;  /* 0x0000004f52087221 */ /* 0x000fe20000010000 */
[----:B------:R-:W-:Y:S06]  /*5f40*/  @P1 BRA `(.L_x_843) ;  /* 0x00000000004c1947 */ /* 0x000fec0003800000 */
[----:B------:R-:W-:Y:S01]  /*5f50*/  ISETP.LT.AND P1, PT, RZ, UR38, PT ;  /* 0x00000026ff007c0c */ /* 0x000fe2000bf21270 */
[----:B------:R-:W-:-:S12]  /*5f60*/  UIADD3 UR10, UR38, -0x1, URZ ;  /* 0xffffffff260a7890 */ /* 0x000fd8000fffe03f */
[----:B------:R-:W-:Y:S05]  /*5f70*/  @P1 BRA `(.L_x_844) ;  /* 0x0000000000201947 */ /* 0x000fea0003800000 */
[----:B------:R-:W-:Y:S01]  /*5f80*/  ULDC UR11, c[0x0][0x9e4] ;  /* 0x00027900000b7ab9 */ /* 0x000fe20000000800 */
[----:B------:R-:W-:Y:S02]  /*5f90*/  UIADD3 UR10, -UR38, URZ, URZ ;  /* 0x0000003f260a7290 */ /* 0x000fe4000fffe13f */
[----:B------:R-:W-:-:S11]  /*5fa0*/  UISETP.NE.AND UP0, UPT, UR11, 0x1, UPT ;  /* 0x000000010b00788c */ /* 0x000fd6000bf05270 */
[----:B------:R-:W-:Y:S02]  /*5fb0*/  @UP0 ULDC.64 UR12, c[0x0][0x9e8] ;  /* 0x00027a00000c0ab9 */ /* 0x000fe40000000a00 */
[----:B------:R-:W-:-:S04]  /*5fc0*/  UIMAD.WIDE.U32 UR6, UR10, UR12, URZ ;  /* 0x0000000c0a0672a5 */ /* 0x000fc8000f8e003f */
[----:B------:R-:W-:-:S04]  /*5fd0*/  @UP0 USHF.R.U32.HI UR10, URZ, UR13, UR7 ;  /* 0x0000000d3f0a0299 */ /* 0x000fc80008011607 */
[----:B------:R-:W-:Y:S01]  /*5fe0*/  ULOP3.LUT UR10, URZ, UR10, URZ, 0x33, !UPT ;  /* 0x0000000a3f0a7292 */ /* 0x000fe2000f8e333f */
[----:B------:R-:W-:Y:S11]  /*5ff0*/  BRA `(.L_x_845) ;  /* 0x0000000000147947 */ /* 0x000ff60003800000 */
.L_x_844:
[----:B------:R-:W-:Y:S02]  /*6000*/  ULDC UR11, c[0x0][0x9e4] ;  /* 0x00027900000b7ab9 */ /* 0x000fe40000000800 */
[----:B------:R-:W-:-:S11]  /*6010*/  UISETP.NE.AND UP0, UPT, UR11, 0x1, UPT ;  /* 0x000000010b00788c */ /* 0x000fd6000bf05270 */
[----:B------:R-:W-:Y:S02]  /*6020*/  @UP0 ULDC.64 UR12, c[0x0][0x9e8] ;  /* 0x00027a00000c0ab9 */ /* 0x000fe40000000a00 */
[----:B------:R-:W-:-:S04]  /*6030*/  UIMAD.WIDE.U32 UR6, UR10, UR12, URZ ;  /* 0x0000000c0a0672a5 */ /* 0x000fc8000f8e003f */
[----:B------:R-:W-:-:S12]  /*6040*/  @UP0 USHF.R.U32.HI UR10, URZ, UR13, UR7 ;  /* 0x0000000d3f0a0299 */ /* 0x000fd80008011607 */
.L_x_845:
[----:B------:R-:W-:-:S04]  /*6050*/  UIMAD UR10, UR10, UR11, UR11 ;  /* 0x0000000b0a0a72a4 */ /* 0x000fc8000f8e020b */
[----:B------:R-:W-:-:S04]  /*6060*/  UISETP.LT.AND UP0, UPT, UR5, UR10, UPT ;  /* 0x0000000a0500728c */ /* 0x000fc8000bf01270 */
[----:B------:R-:W-:-:S12]  /*6070*/  USEL UR5, UR5, UR10, UP0 ;  /* 0x0000000a05057287 */ /* 0x000fd80008000000 */
.L_x_843:
[----:B------:R-:W-:Y:S01]  /*6080*/  UIMAD.WIDE UR6, UR5, 0x66666667, URZ ;  /* 0x66666667050678a5 */ /* 0x000fe2000f8e023f */
[----:B------:R-:W0:Y:S01]  /*6090*/  S2UR UR5, SR_CgaCtaId ;  /* 0x00000000000579c3 */ /* 0x000e220000008800 */
[----:B------:R-:W-:Y:S02]  /*60a0*/  CS2R R24, SRZ ;  /* 0x0000000000187805 */ /* 0x000fe4000001ff00 */
[----:B------:R-:W-:Y:S01]  /*60b0*/  CS2R R26, SRZ ;  /* 0x00000000001a7805 */ /* 0x000fe2000001ff00 */
[----:B------:R-:W-:Y:S01]  /*60c0*/  USHF.R.U32.HI UR6, URZ, 0x1f, UR7 ;  /* 0x0000001f3f067899 */ /* 0x000fe20008011607 */
[----:B------:R-:W-:Y:S02]  /*60d0*/  CS2R R28, SRZ ;  /* 0x00000000001c7805 */ /* 0x000fe4000001ff00 */
[----:B------:R-:W-:Y:S02]  /*60e0*/  CS2R R30, SRZ ;  /* 0x00000000001e7805 */ /* 0x000fe4000001ff00 */
[----:B------:R-:W-:Y:S01]  /*60f0*/  CS2R R32, SRZ ;  /* 0x0000000000207805 */ /* 0x000fe2000001ff00 */
[----:B------:R-:W-:Y:S01]  /*6100*/  ULEA.HI.SX32 UR6, UR7, UR6, 0x1a ;  /* 0x0000000607067291 */ /* 0x000fe2000f8fd23f */
[----:B------:R-:W-:-:S02]  /*6110*/  CS2R R34, SRZ ;  /* 0x0000000000227805 */ /* 0x000fc4000001ff00 */
[----:B------:R-:W-:Y:S01]  /*6120*/  CS2R R36, SRZ ;  /* 0x0000000000247805 */ /* 0x000fe2000001ff00 */
[----:B------:R-:W-:Y:S01]  /*6130*/  UMOV UR7, URZ ;  /* 0x0000003f00077c82 */ /* 0x000fe20008000000 */
[----:B------:R-:W-:Y:S01]  /*6140*/  UISETP.LT.AND UP0, UPT, UR45, UR6, UPT ;  /* 0x000000062d00728c */ /* 0x000fe2000bf01270 */
[----:B------:R-:W-:Y:S02]  /*6150*/  CS2R R38, SRZ ;  /* 0x0000000000267805 */ /* 0x000fe4000001ff00 */
[----:B------:R-:W-:Y:S02]  /*6160*/  CS2R R40, SRZ ;  /* 0x0000000000287805 */ /* 0x000fe4000001ff00 */
[----:B------:R-:W-:Y:S01]  /*6170*/  CS2R R42, SRZ ;  /* 0x00000000002a7805 */ /* 0x000fe2000001ff00 */
[----:B------:R-:W-:Y:S01]  /*6180*/  USEL UR23, UR45, UR6, !UP0 ;  /* 0x000000062d177287 */ /* 0x000fe2000c000000 */
[----:B------:R-:W-:Y:S02]  /*6190*/  CS2R R44, SRZ ;  /* 0x00000000002c7805 */ /* 0x000fe4000001ff00 */
[----:B------:R-:W-:Y:S01]  /*61a0*/  CS2R R46, SRZ ;  /* 0x00000000002e7805 */ /* 0x000fe2000001ff00 */
[----:B------:R-:W-:Y:S01]  /*61b0*/  UMOV UR6, URZ ;  /* 0x0000003f00067c82 */ /* 0x000fe20008000000 */
[----:B------:R-:W-:-:S02]  /*61c0*/  CS2R R48, SRZ ;  /* 0x0000000000307805 */ /* 0x000fc4000001ff00 */
[----:B------:R-:W-:Y:S02]  /*61d0*/  CS2R R50, SRZ ;  /* 0x0000000000327805 */ /* 0x000fe4000001ff00 */
[----:B------:R-:W-:Y:S02]  /*61e0*/  ISETP.GE.AND P1, PT, R4, UR23, PT ;  /* 0x0000001704007c0c */ /* 0x000fe4000bf26270 */
[----:B------:R-:W-:Y:S02]  /*61f0*/  CS2R R52, SRZ ;  /* 0x0000000000347805 */ /* 0x000fe4000001ff00 */
[----:B------:R-:W-:-:S09]  /*6200*/  CS2R R54, SRZ ;  /* 0x0000000000367805 */ /* 0x000fd2000001ff00 */
[----:B0-----:R-:W-:Y:S05]  /*6210*/  @!P1 BRA `(.L_x_846) ;  /* 0x0000004800a89947 */ /* 0x001fea0003800000 */
        /* <DEDUP_REMOVED lines=18> */
[----:B------:R-:W-:Y:S01]  /*6340*/  ULDC UR17, c[0x0][0x9e4] ;  /* 0x0002790000117ab9 */ /* 0x000fe20000000800 */
[----:B------:R-:W-:Y:S01]  /*6350*/  ULDC UR18, c[0x0][0x288] ;  /* 0x0000a20000127ab9 */ /* 0x000fe20000000800 */
[----:B------:R-:W-:Y:S01]  /*6360*/  ULDC UR21, c[0x0][0x2f0] ;  /* 0x0000bc0000157ab9 */ /* 0x000fe20000000800 */
[----:B------:R-:W-:Y:S01]  /*6370*/  ULDC UR16, c[0x0][0x988] ;  /* 0x0002620000107ab9 */ /* 0x000fe20000000800 */
[----:B------:R-:W-:-:S05]  /*6380*/  ULDC UR19, c[0x0][0x9e0] ;  /* 0x0002780000137ab9 */ /* 0x000fca0000000800 */
.L_x_865:
[----:B------:R-:W-:-:S04]  /*6390*/  UIADD3 UR6, UR24, 0x1, URZ ;  /* 0x0000000118067890 */ /* 0x000fc8000fffe03f */
[----:B------:R-:W-:-:S04]  /*63a0*/  UISETP.NE.AND UP0, UPT, UR6, 0x2, UPT ;  /* 0x000000020600788c */ /* 0x000fc8000bf05270 */
[----:B------:R-:W-:Y:S02]  /*63b0*/  USEL UR10, URZ, 0x1, UP0 ;  /* 0x000000013f0a7887 */ /* 0x000fe40008000000 */
[----:B------:R-:W-:Y:S02]  /*63c0*/  USEL UR7, UR6, URZ, UP0 ;  /* 0x0000003f06077287 */ /* 0x000fe40008000000 */
[----:B------:R-:W-:Y:S01]  /*63d0*/  ULOP3.LUT UR6, UR25, UR10, URZ, 0x3c, !UPT ;  /* 0x0000000a19067292 */ /* 0x000fe2000f8e3c3f */
[----:B------:R-:W-:Y:S11]  /*63e0*/  @!P0 BRA `(.L_x_847) ;  /* 0x0000000000048947 */ /* 0x000ff60003800000 */
[----:B------:R-:W-:Y:S01]  /*63f0*/  BPT.TRAP 0x1 ;  /* 0x000000040000795c */ /* 0x000fe20000300000 */
.L_x_847:
[----:B------:R-:W-:Y:S01]  /*6400*/  ULEA UR22, UR7, UR46, 0x3 ;  /* 0x0000002e07167291 */ /* 0x000fe2000f8e183f */
[----:B------:R-:W-:-:S05]  /*6410*/  IMAD.U32 R10, RZ, RZ, UR6 ;  /* 0x00000006ff0a7e24 */ /* 0x000fca000f8e00ff */
[----:B------:R-:W-:-:S04]  /*6420*/  SHF.L.U32 R10, R10, 0x1f, RZ ;  /* 0x0000001f0a0a7819 */ /* 0x000fc800000006ff */
[----:B------:R0:W1:Y:S01]  /*6430*/  SYNCS.PHASECHK.TRANS64.TRYWAIT P1, [UR22+0x12430], R10 ;  /* 0x0124300aff0075a7 */ /* 0x0000620008020156 */
[----:B------:R-:W-:Y:S05]  /*6440*/  @!P0 BRA `(.L_x_848) ;  /* 0x0000000000048947 */ /* 0x000fea0003800000 */
[----:B------:R-:W-:Y:S01]  /*6450*/  BPT.TRAP 0x1 ;  /* 0x000000040000795c */ /* 0x000fe20000300000 */
.L_x_848:
[----:B-1----:R-:W-:Y:S05]  /*6460*/  @P1 BRA `(.L_x_849) ;  /* 0x0000000000081947 */ /* 0x002fea0003800000 */
[----:B------:R-:W1:Y:S02]  /*6470*/  SYNCS.PHASECHK.TRANS64.TRYWAIT P1, [UR22+0x12430], R10 ;  /* 0x0124300aff0075a7 */ /* 0x000e640008020156 */
[----:B-1----:R-:W-:Y:S05]  /*6480*/  @!P1 BRA `(.L_x_850) ;  /* 0x0000012c00709947 */ /* 0x002fea0003800000 */
.L_x_849:
[----:B------:R-:W-:Y:S01]  /*6490*/  UIMAD UR26, UR7, 0x280, UR4 ;  /* 0x00000280071a78a4 */ /* 0x000fe2000f8e0204 */
[----:B------:R-:W-:Y:S01]  /*64a0*/  WARPGROUP.ARRIVE ;  /* 0x00000000000079c5 */ /* 0x000fe20000000000 */
[----:B------:R-:W-:Y:S01]  /*64b0*/  UMOV UR39, 0x80000020 ;  /* 0x8000002000277882 */ /* 0x000fe20000000000 */
[----:B------:R-:W-:Y:S01]  /*64c0*/  UMOV UR12, UR36 ;  /* 0x00000024000c7c82 */ /* 0x000fe20008000000 */
[----:B------:R-:W-:Y:S02]  /*64d0*/  UIADD3 UR10, UR26, 0x80, URZ ;  /* 0x000000801a0a7890 */ /* 0x000fe4000fffe03f */
[----:B------:R-:W-:Y:S02]  /*64e0*/  UIADD3 UR14, UR26, 0x100, URZ ;  /* 0x000001001a0e7890 */ /* 0x000fe4000fffe03f */
[----:B------:R-:W-:Y:S01]  /*64f0*/  UMOV UR38, UR26 ;  /* 0x0000001a00267c82 */ /* 0x000fe20008000000 */
[----:B------:R-:W-:Y:S01]  /*6500*/  UMOV UR13, UR37 ;  /* 0x00000025000d7c82 */ /* 0x000fe20008000000 */
[----:B------:R-:W-:Y:S01]  /*6510*/  QGMMA.64x32x32.F32.E4M3.E4M3 R120, gdesc[UR36], RZ, !UPT, gsb0 ;  /* 0x00600000247879f3 */ /* 0x000fe2000c0008ff */
[----:B------:R-:W-:Y:S01]  /*6520*/  UMOV UR38, UR10 ;  /* 0x0000000a00267c82 */ /* 0x000fe20008000000 */
[----:B------:R-:W-:Y:S01]  /*6530*/  UMOV UR39, 0x80000020 ;  /* 0x8000002000277882 */ /* 0x000fe20000000000 */
[----:B------:R-:W-:Y:S01]  /*6540*/  UMOV UR15, 0x80000020 ;  /* 0x80000020000f7882 */ /* 0x000fe20000000000 */
[----:B------:R-:W-:-:S02]  /*6550*/  UIADD3 UR11, UR26, 0x180, URZ ;  /* 0x000001801a0b7890 */ /* 0x000fc4000fffe03f */
[----:B------:R-:W-:Y:S02]  /*6560*/  UIADD3 UR10, UR26, 0x200, URZ ;  /* 0x000002001a0a7890 */ /* 0x000fe4000fffe03f */
[----:B------:R-:W-:Y:S02]  /*6570*/  UIADD3 UR27, UR26, 0x102, URZ ;  /* 0x000001021a1b7890 */ /* 0x000fe4000fffe03f */
[----:B------:R-:W-:Y:S01]  /*6580*/  UIADD3 UR28, UR26, 0x182, URZ ;  /* 0x000001821a1c7890 */ /* 0x000fe2000fffe03f */
[----:B------:R-:W-:Y:S02]  /*6590*/  WARPGROUP.DEPBAR.LE gsb0, 0x0 ;  /* 0x00008000000079c5 */ /* 0x000fe40000010000 */
        /* <DEDUP_REMOVED lines=17> */
[----:B------:R-:W-:Y:S02]  /*66b0*/  UIADD3 UR10, UR26, 0x2, URZ ;  /* 0x000000021a0a7890 */ /* 0x000fe4000fffe03f */
[----:B------:R-:W-:Y:S01]  /*66c0*/  UIADD3 UR26, UR26, 0x202, URZ ;  /* 0x000002021a1a7890 */ /* 0x000fe2000fffe03f */
        /* <DEDUP_REMOVED lines=8> */
[----:B------:R-:W-:Y:S01]  /*6750*/  UMOV UR14, UR27 ;  /* 0x0000001b000e7c82 */ /* 0x000fe20008000000 */
        /* <DEDUP_REMOVED lines=19> */
.L_x_851:
[----:B------:R-:W-:Y:S01]  /*6890*/  ULEA UR13, UR24, UR46, 0x3 ;  /* 0x0000002e180d7291 */ /* 0x000fe2000f8e183f */
[----:B01----:R-:W-:-:S05]  /*68a0*/  IMAD.U32 R10, RZ, RZ, UR25 ;  /* 0x00000019ff0a7e24 */ /* 0x003fca000f8e00ff */
[----:B------:R-:W-:-:S04]  /*68b0*/  SHF.L.U32 R10, R10, 0x1f, RZ ;  /* 0x0000001f0a0a7819 */ /* 0x000fc800000006ff */
[----:B------:R0:W1:Y:S01]  /*68c0*/  SYNCS.PHASECHK.TRANS64.TRYWAIT P1, [UR13+0x12450], R10 ;  /* 0x0124500aff0075a7 */ /* 0x000062000802014d */
[----:B------:R-:W-:Y:S05]  /*68d0*/  @!P0 BRA `(.L_x_852) ;  /* 0x0000000000048947 */ /* 0x000fea0003800000 */
[----:B------:R-:W-:Y:S01]  /*68e0*/  BPT.TRAP 0x1 ;  /* 0x000000040000795c */ /* 0x000fe20000300000 */
.L_x_852:
[----:B-1----:R-:W-:Y:S05]  /*68f0*/  @P1 BRA `(.L_x_853) ;  /* 0x0000000000081947 */ /* 0x002fea0003800000 */
[----:B------:R-:W1:Y:S02]  /*6900*/  SYNCS.PHASECHK.TRANS64.TRYWAIT P1, [UR13+0x12450], R10 ;  /* 0x0124500aff0075a7 */ /* 0x000e64000802014d */
[----:B-1----:R-:W-:Y:S05]  /*6910*/  @!P1 BRA `(.L_x_854) ;  /* 0x0000012800649947 */ /* 0x002fea0003800000 */
.L_x_853:
        /* <DEDUP_REMOVED lines=32> */
.L_x_855:
[----:B------:R-:W-:Y:S01]  /*6b20*/  UISETP.NE.AND UP1, UPT, UR44, URZ, UPT ;  /* 0x0000003f2c00728c */ /* 0x000fe2000bf25270 */
[C---:B------:R-:W-:Y:S01]  /*6b30*/  FMUL.FTZ R18, R2.reuse, R125 ;  /* 0x0000007d02127220 */ /* 0x040fe20000410000 */
[C---:B------:R-:W-:Y:S01]  /*6b40*/  FMUL.FTZ R125, R2.reuse, R96 ;  /* 0x00000060027d7220 */ /* 0x040fe20000410000 */
[C---:B------:R-:W-:Y:S01]  /*6b50*/  FMUL.FTZ R96, R2.reuse, R98 ;  /* 0x0000006202607220 */ /* 0x040fe20000410000 */
[C---:B------:R-:W-:Y:S01]  /*6b60*/  FMUL.FTZ R98, R2.reuse, R102 ;  /* 0x0000006602627220 */ /* 0x040fe20000410000 */
[C---:B------:R-:W-:Y:S01]  /*6b70*/  FMUL.FTZ R102, R2.reuse, R72 ;  /* 0x0000004802667220 */ /* 0x040fe20000410000 */
[----:B------:R-:W-:Y:S01]  /*6b80*/  PLOP3.LUT P1, PT, PT, PT, UP1, 0x80, 0x0 ;  /* 0x000000000000781c */ /* 0x000fe20003f2f018 */
[C---:B------:R-:W-:Y:S01]  /*6b90*/  FMUL.FTZ R72, R2.reuse, R74 ;  /* 0x0000004a02487220 */ /* 0x040fe20000410000 */
[----:B------:R-:W-:Y:S01]  /*6ba0*/  PLOP3.LUT P2, PT, PT, PT, UP1, 0x80, 0x0 ;  /* 0x000000000000781c */ /* 0x000fe20003f4f018 */
[C---:B------:R-:W-:Y:S01]  /*6bb0*/  FMUL.FTZ R74, R2.reuse, R78 ;  /* 0x0000004e024a7220 */ /* 0x040fe20000410000 */
[C---:B------:R-:W-:Y:S01]  /*6bc0*/  FMUL.FTZ R78, R2.reuse, R82 ;  /* 0x00000052024e7220 */ /* 0x040fe20000410000 */
[C---:B------:R-:W-:Y:S01]  /*6bd0*/  FMUL.FTZ R82, R2.reuse, R86 ;  /* 0x0000005602527220 */ /* 0x040fe20000410000 */
[----:B------:R-:W-:Y:S01]  /*6be0*/  @UP1 ULDC UR10, c[0x0][0x44c] ;  /* 0x00011300000a1ab9 */ /* 0x000fe20000000800 */
[C---:B------:R-:W-:Y:S01]  /*6bf0*/  FMUL.FTZ R86, R2.reuse, R56 ;  /* 0x0000003802567220 */ /* 0x040fe20000410000 */
[C---:B------:R-:W-:Y:S01]  /*6c00*/  FMUL.FTZ R23, R2.reuse, R130 ;  /* 0x0000008202177220 */ /* 0x040fe20000410000 */
[----:B------:R-:W-:Y:S01]  /*6c10*/  FMUL.FTZ R19, R2, R126 ;  /* 0x0000007e02137220 */ /* 0x000fe20000410000 */
[----:B------:R-:W-:-:S02]  /*6c20*/  IMAD.MOV.U32 R130, RZ, RZ, R9 ;  /* 0x000000ffff827224 */ /* 0x000fc400078e0009 */
[C---:B------:R-:W-:Y:S01]  /*6c30*/  FMUL.FTZ R126, R2.reuse, R97 ;  /* 0x00000061027e7220 */ /* 0x040fe20000410000 */
[----:B------:R-:W-:Y:S01]  /*6c40*/  FMUL.FTZ R97, R2, R99 ;  /* 0x0000006302617220 */ /* 0x000fe20000410000 */
[----:B------:R-:W-:Y:S01]  /*6c50*/  @P1 IMAD.HI.U32 R56, R9, UR10, RZ ;  /* 0x0000000a09381c27 */ /* 0x000fe2000f8e00ff */
[----:B------:R-:W-:-:S03]  /*6c60*/  @UP1 ULDC UR10, c[0x0][0x450] ;  /* 0x00011400000a1ab9 */ /* 0x000fc60000000800 */
[C---:B------:R-:W-:Y:S01]  /*6c70*/  FMUL.FTZ R99, R2.reuse, R103 ;  /* 0x0000006702637220 */ /* 0x040fe20000410000 */
[C---:B01----:R-:W-:Y:S01]  /*6c80*/  FMUL.FTZ R10, R2.reuse, R120 ;  /* 0x00000078020a7220 */ /* 0x043fe20000410000 */
[C---:B------:R-:W-:Y:S01]  /*6c90*/  FMUL.FTZ R15, R2.reuse, R124 ;  /* 0x0000007c020f7220 */ /* 0x040fe20000410000 */
[----:B------:R-:W-:Y:S01]  /*6ca0*/  @P2 SHF.R.U32.HI R130, RZ, UR10, R56 ;  /* 0x0000000aff822c19 */ /* 0x000fe20008011638 */
[C---:B------:R-:W-:Y:S01]  /*6cb0*/  FMUL.FTZ R103, R2.reuse, R73 ;  /* 0x0000004902677220 */ /* 0x040fe20000410000 */
[C---:B------:R-:W-:Y:S01]  /*6cc0*/  FMUL.FTZ R120, R2.reuse, R131 ;  /* 0x0000008302787220 */ /* 0x040fe20000410000 */
[C---:B------:R-:W-:Y:S01]  /*6cd0*/  FMUL.FTZ R124, R2.reuse, R135 ;  /* 0x00000087027c7220 */ /* 0x040fe20000410000 */
[C---:B------:R-:W-:Y:S01]  /*6ce0*/  FMUL.FTZ R73, R2.reuse, R75 ;  /* 0x0000004b02497220 */ /* 0x040fe20000410000 */
[----:B------:R-:W-:Y:S01]  /*6cf0*/  FMUL.FTZ R75, R2, R79 ;  /* 0x0000004f024b7220 */ /* 0x000fe20000410000 */
[----:B------:R-:W-:Y:S01]  /*6d00*/  IMAD R131, R4, -0xa0, RZ ;  /* 0xffffff6004837824 */ /* 0x000fe200078e02ff */
[----:B------:R-:W0:Y:S01]  /*6d10*/  SHFL.IDX PT, R135, R130, RZ, 0x1c1f ;  /* 0x001c1fff82877589 */ /* 0x000e2200000e0000 */
        /* <DEDUP_REMOVED lines=9> */
[----:B------:R-:W-:Y:S01]  /*6db0*/  FMUL.FTZ R60, R2, R62 ;  /* 0x0000003e023c7220 */ /* 0x000fe20000410000 */
[----:B------:R-:W-:-:S02]  /*6dc0*/  VIADD R57, R131, 0x1 ;  /* 0x0000000183397836 */ /* 0x000fc40000000000 */
        /* <DEDUP_REMOVED lines=49> */
[----:B------:R-:W-:Y:S01]  /*70e0*/  UIADD3 UR22, UR22, 0x12440, URZ ;  /* 0x0001244016167890 */ /* 0x000fe2000fffe03f */
[----:B------:R-:W-:Y:S01]  /*70f0*/  IMAD R57, R12, -0x2, R57 ;  /* 0xfffffffe0c397824 */ /* 0x000fe200078e0239 */
[----:B------:R-:W-:Y:S01]  /*7100*/  PLOP3.LUT P1, PT, PT, PT, UP0, 0x40, 0x0 ;  /* 0x000000000000781c */ /* 0x000fe20003f2e808 */
[----:B------:R-:W1:Y:S01]  /*7110*/  MUFU.TANH R10, R10 ;  /* 0x0000000a000a7308 */ /* 0x000e620000002400 */
[----:B------:R-:W-:Y:S01]  /*7120*/  UPRMT UR22, UR5, 0x654, UR22 ;  /* 0x0000065405167896 */ /* 0x000fe20008000016 */
[----:B------:R-:W-:-:S02]  /*7130*/  IMAD R56, R16, UR21, R57 ;  /* 0x0000001510387c24 */ /* 0x000fc4000f8e0239 */
[----:B------:R-:W-:Y:S02]  /*7140*/  VIADD R67, R57, 0xffffffff ;  /* 0xffffffff39437836 */ /* 0x000fe40000000000 */
[----:B------:R-:W-:Y:S02]  /*7150*/  VIADD R56, R56, -UR18 ;  /* 0x8000001238387c36 */ /* 0x000fe40008000000 */
[----:B------:R-:W2:Y:S02]  /*7160*/  MUFU.TANH R11, R11 ;  /* 0x0000000b000b7308 */ /* 0x000ea40000002400 */
[C---:B------:R-:W-:Y:S01]  /*7170*/  VIADD R133, R56.reuse, UR19 ;  /* 0x0000001338857c36 */ /* 0x040fe20008000000 */
[----:B------:R-:W-:Y:S01]  /*7180*/  SYNCS.ARRIVE.TRANS64.RED.A1T0 RZ, [UR22], RZ ;  /* 0x000000ffffff79a7 */ /* 0x000fe20008100416 */
[----:B------:R-:W-:Y:S02]  /*7190*/  VIADD R132, R56, UR20 ;  /* 0x0000001438847c36 */ /* 0x000fe40008000000 */
[----:B0-----:R-:W-:-:S02]  /*71a0*/  IMAD.IADD R71, R133, 0x1, R135 ;  /* 0x0000000185477824 */ /* 0x001fc400078e0287 */
[----:B------:R-:W0:Y:S01]  /*71b0*/  MUFU.TANH R13, R13 ;  /* 0x0000000d000d7308 */ /* 0x000e220000002400 */
[----:B------:R-:W-:-:S07]  /*71c0*/  IMAD.IADD R70, R132, 0x1, R135 ;  /* 0x0000000184467824 */ /* 0x000fce00078e0287 */
[----:B------:R-:W3:Y:S08]  /*71d0*/  MUFU.TANH R14, R14 ;  /* 0x0000000e000e7308 */ /* 0x000ef00000002400 */
[----:B------:R-:W4:Y:S08]  /*71e0*/  MUFU.TANH R15, R15 ;  /* 0x0000000f000f7308 */ /* 0x000f300000002400 */
        /* <DEDUP_REMOVED lines=76> */
[----:B------:R-:W-:Y:S01]  /*76b0*/  IMAD R56, R16, UR21, R135 ;  /* 0x0000001510387c24 */ /* 0x000fe2000f8e0287 */
[----:B------:R-:W-:Y:S03]  /*76c0*/  BSSY B0, `(.L_x_857) ;  /* 0x0000011000007945 */ /* 0x000fe60003800000 */
[----:B------:R-:W-:-:S05]  /*76d0*/  VIADD R134, R56, -UR18 ;  /* 0x8000001238867c36 */ /* 0x000fca0008000000 */
[----:B------:R-:W-:-:S13]  /*76e0*/  ISETP.GT.AND P1, PT, R134, -0x1, PT ;  /* 0xffffffff8600780c */ /* 0x000fda0003f24270 */
[----:B------:R-:W-:Y:S05]  /*76f0*/  @P1 BRA `(.L_x_858) ;  /* 0x0000000000201947 */ /* 0x000fea0003800000 */
[----:B------:R-:W-:Y:S01]  /*7700*/  IMAD.U32 R136, RZ, RZ, UR17 ;  /* 0x00000011ff887e24 */ /* 0x000fe2000f8e00ff */
[----:B------:R-:W-:-:S04]  /*7710*/  LOP3.LUT R135, RZ, R134, RZ, 0x33, !PT ;  /* 0x00000086ff877212 */ /* 0x000fc800078e33ff */
[----:B------:R-:W-:-:S13]  /*7720*/  ISETP.NE.AND P1, PT, R136, 0x1, PT ;  /* 0x000000018800780c */ /* 0x000fda0003f25270 */
[----:B------:R-:W1:Y:S02]  /*7730*/  @P1 LDC.64 R56, c[0x0][0x9e8] ;  /* 0x00027a00ff381b82 */ /* 0x000e640000000a00 */
[----:B-1----:R-:W-:-:S05]  /*7740*/  @P1 IMAD.HI.U32 R56, R135, R56, RZ ;  /* 0x0000003887381227 */ /* 0x002fca00078e00ff */
[----:B------:R-:W-:-:S04]  /*7750*/  @P1 SHF.R.U32.HI R135, RZ, R57, R56 ;  /* 0x00000039ff871219 */ /* 0x000fc80000011638 */
[----:B------:R-:W-:Y:S01]  /*7760*/  LOP3.LUT R134, RZ, R135, RZ, 0x33, !PT ;  /* 0x00000087ff867212 */ /* 0x000fe200078e33ff */
[----:B------:R-:W-:Y:S06]  /*7770*/  BRA `(.L_x_859) ;  /* 0x0000000000147947 */ /* 0x000fec0003800000 */
.L_x_858:
[----:B------:R-:W-:-:S05]  /*7780*/  IMAD.U32 R136, RZ, RZ, UR17 ;  /* 0x00000011ff887e24 */ /* 0x000fca000f8e00ff */
[----:B------:R-:W-:-:S13]  /*7790*/  ISETP.NE.AND P1, PT, R136, 0x1, PT ;  /* 0x000000018800780c */ /* 0x000fda0003f25270 */
[----:B------:R-:W1:Y:S02]  /*77a0*/  @P1 LDC.64 R56, c[0x0][0x9e8] ;  /* 0x00027a00ff381b82 */ /* 0x000e640000000a00 */
[----:B-1----:R-:W-:-:S05]  /*77b0*/  @P1 IMAD.HI.U32 R56, R134, R56, RZ ;  /* 0x0000003886381227 */ /* 0x002fca00078e00ff */
[----:B------:R-:W-:-:S07]  /*77c0*/  @P1 SHF.R.U32.HI R134, RZ, R57, R56 ;  /* 0x00000039ff861219 */ /* 0x000fce0000011638 */
.L_x_859:
[----:B------:R-:W-:Y:S05]  /*77d0*/  BSYNC B0 ;  /* 0x0000000000007941 */ /* 0x000fea0003800000 */
.L_x_857:
[----:B------:R-:W-:-:S05]  /*77e0*/  IMAD R134, R134, R136, R67 ;  /* 0x0000008886867224 */ /* 0x000fca00078e0243 */
[----:B------:R-:W-:Y:S02]  /*77f0*/  VIADDMNMX R71, R134, R136, R71, PT ;  /* 0x0000008886477246 */ /* 0x000fe40003800147 */
[----:B------:R-:W-:-:S07]  /*7800*/  VIMNMX R70, R70, R134, !PT ;  /* 0x0000008646467248 */ /* 0x000fce0007fe0100 */
.L_x_856:
[C---:B------:R-:W-:Y:S01]  /*7810*/  ISETP.GE.AND P2, PT, R131.reuse, 0x9, PT ;  /* 0x000000098300780c */ /* 0x040fe20003f46270 */
[----:B------:R-:W-:Y:S01]  /*7820*/  UISETP.NE.AND UP0, UPT, UR47, URZ, UPT ;  /* 0x0000003f2f00728c */ /* 0x000fe2000bf05270 */
[C---:B------:R-:W-:Y:S02]  /*7830*/  ISETP.GE.AND P1, PT, R131.reuse, 0x2, PT ;  /* 0x000000028300780c */ /* 0x040fe40003f26270 */
[C---:B------:R-:W-:Y:S02]  /*7840*/  ISETP.GE.AND P5, PT, R131.reuse, 0xa, PT ;  /* 0x0000000a8300780c */ /* 0x040fe40003fa6270 */
        /* <DEDUP_REMOVED lines=9> */
[----:B------:R-:W-:Y:S01]  /*78e0*/  @P5 LOP3.LUT R0, R0, 0x4, RZ, 0xfc, !PT ;  /* 0x0000000400005812 */ /* 0x000fe200078efcff */
[----:B------:R-:W1:Y:S01]  /*78f0*/  SHFL.IDX PT, R11, R130, 0x1, 0x1c1f ;  /* 0x003c1f00820b7f89 */ /* 0x000e6200000e0000 */
[----:B------:R-:W-:Y:S02]  /*7900*/  ISETP.GT.AND P3, PT, R70, 0x9, !P5 ;  /* 0x000000094600780c */ /* 0x000fe40006f64270 */
[----:B------:R-:W-:Y:S02]  /*7910*/  FSEL R15, R15, -INF , !P2 ;  /* 0xff8000000f0f7808 */ /* 0x000fe40005000000 */
[----:B------:R-:W-:Y:S02]  /*7920*/  LOP3.LUT R0, R0, 0xfffffff7, RZ, 0xc0, !PT ;  /* 0xfffffff700007812 */ /* 0x000fe400078ec0ff */
[----:B------:R-:W-:Y:S02]  /*7930*/  ISETP.GT.AND P2, PT, R70, 0x10, !P4 ;  /* 0x000000104600780c */ /* 0x000fe40006744270 */
[----:B------:R-:W-:-:S02]  /*7940*/  ISETP.LT.OR P3, PT, R71, 0xa, P3 ;  /* 0x0000000a4700780c */ /* 0x000fc40001f61670 */
[----:B------:R-:W-:Y:S02]  /*7950*/  @P4 LOP3.LUT R0, R0, 0x8, RZ, 0xfc, !PT ;  /* 0x0000000800004812 */ /* 0x000fe400078efcff */
[----:B------:R-:W-:Y:S02]  /*7960*/  ISETP.LT.OR P2, PT, R71, 0x11, P2 ;  /* 0x000000114700780c */ /* 0x000fe40001741670 */
[----:B0-----:R-:W-:Y:S02]  /*7970*/  FSEL R18, R18, -INF , !P3 ;  /* 0xff80000012127808 */ /* 0x001fe40005800000 */
[C---:B------:R-:W-:Y:S02]  /*7980*/  ISETP.GE.AND P4, PT, R131.reuse, 0x12, PT ;  /* 0x000000128300780c */ /* 0x040fe40003f86270 */
[----:B------:R-:W-:Y:S02]  /*7990*/  ISETP.GE.AND P3, PT, R131, 0x19, PT ;  /* 0x000000198300780c */ /* 0x000fe40003f66270 */
[----:B------:R-:W-:-:S02]  /*79a0*/  FSEL R21, R21, -INF , !P2 ;  /* 0xff80000015157808 */ /* 0x000fc40005000000 */
[----:B------:R-:W-:Y:S01]  /*79b0*/  ISETP.GT.AND P2, PT, R70, 0x11, !P4 ;  /* 0x000000114600780c */ /* 0x000fe20006744270 */
[--C-:B-1----:R-:W-:Y:S01]  /*79c0*/  IMAD.IADD R133, R133, 0x1, R11.reuse ;  /* 0x0000000185857824 */ /* 0x102fe200078e020b */
[----:B------:R-:W-:Y:S01]  /*79d0*/  LOP3.LUT R3, R3, 0xfffffffd, RZ, 0xc0, !PT ;  /* 0xfffffffd03037812 */ /* 0x000fe200078ec0ff */
[----:B------:R-:W-:Y:S01]  /*79e0*/  IMAD.IADD R132, R132, 0x1, R11 ;  /* 0x0000000184847824 */ /* 0x000fe200078e020b */
[----:B------:R-:W-:Y:S02]  /*79f0*/  ISETP.LT.OR P2, PT, R71, 0x12, P2 ;  /* 0x000000124700780c */ /* 0x000fe40001741670 */
[----:B------:R-:W-:Y:S02]  /*7a00*/  LOP3.LUT R0, R0, 0xffffffef, RZ, 0xc0, !PT ;  /* 0xffffffef00007812 */ /* 0x000fe400078ec0ff */
[----:B------:R-:W-:Y:S02]  /*7a10*/  FSEL R22, R22, -INF , !P2 ;  /* 0xff80000016167808 */ /* 0x000fe40005000000 */
[----:B------:R-:W-:-:S02]  /*7a20*/  @P3 LOP3.LUT R3, R3, 0x2, RZ, 0xfc, !PT ;  /* 0x0000000203033812 */ /* 0x000fc400078efcff */
[C---:B------:R-:W-:Y:S02]  /*7a30*/  ISETP.GT.AND P2, PT, R70.reuse, 0x18, !P3 ;  /* 0x000000184600780c */ /* 0x040fe40005f44270 */
[----:B------:R-:W-:Y:S02]  /*7a40*/  ISETP.GE.AND P3, PT, R131, 0x1a, PT ;  /* 0x0000001a8300780c */ /* 0x000fe40003f66270 */
[----:B------:R-:W-:Y:S02]  /*7a50*/  ISETP.LT.OR P2, PT, R71, 0x19, P2 ;  /* 0x000000194700780c */ /* 0x000fe40001741670 */
[----:B------:R-:W-:Y:S02]  /*7a60*/  LOP3.LUT R3, R3, 0xfffffffe, RZ, 0xc0, !PT ;  /* 0xfffffffe03037812 */ /* 0x000fe400078ec0ff */
[----:B------:R-:W-:Y:S02]  /*7a70*/  FSEL R121, R121, -INF , !P2 ;  /* 0xff80000079797808 */ /* 0x000fe40005000000 */
[----:B------:R-:W-:-:S02]  /*7a80*/  ISETP.GT.AND P2, PT, R70, 0x19, !P3 ;  /* 0x000000194600780c */ /* 0x000fc40005f44270 */
[----:B------:R-:W-:Y:S02]  /*7a90*/  @P4 LOP3.LUT R0, R0, 0x10, RZ, 0xfc, !PT ;  /* 0x0000001000004812 */ /* 0x000fe400078efcff */
[----:B------:R-:W-:Y:S02]  /*7aa0*/  ISETP.LT.OR P2, PT, R71, 0x1a, P2 ;  /* 0x0000001a4700780c */ /* 0x000fe40001741670 */
[----:B------:R-:W-:Y:S02]  /*7ab0*/  @P3 LOP3.LUT R3, R3, 0x1, RZ, 0xfc, !PT ;  /* 0x0000000103033812 */ /* 0x000fe400078efcff */
[----:B------:R-:W-:Y:S02]  /*7ac0*/  ISETP.GE.AND P3, PT, R131, 0x21, PT ;  /* 0x000000218300780c */ /* 0x000fe40003f66270 */
[----:B------:R-:W-:Y:S02]  /*7ad0*/  LOP3.LUT R0, R0, 0x7fffffff, RZ, 0xc0, !PT ;  /* 0x7fffffff00007812 */ /* 0x000fe400078ec0ff */
[----:B------:R-:W-:-:S02]  /*7ae0*/  FSEL R122, R122, -INF , !P2 ;  /* 0xff8000007a7a7808 */ /* 0x000fc40005000000 */
[----:B------:R-:W-:Y:S02]  /*7af0*/  ISETP.GT.AND P2, PT, R70, 0x20, !P3 ;  /* 0x000000204600780c */ /* 0x000fe40005f44270 */
[----:B------:R-:W-:Y:S02]  /*7b00*/  LOP3.LUT R3, R3, 0xfffffffb, RZ, 0xc0, !PT ;  /* 0xfffffffb03037812 */ /* 0x000fe400078ec0ff */
        /* <DEDUP_REMOVED lines=181> */
[----:B------:R-:W-:-:S13]  /*8660*/  ISETP.GE.AND P6, PT, R131, 0x9a, PT ;  /* 0x0000009a8300780c */ /* 0x000fda0003fc6270 */
[----:B------:R-:W-:Y:S02]  /*8670*/  @P6 LOP3.LUT R3, R3, 0x4, RZ, 0xfc, !PT ;  /* 0x0000000403036812 */ /* 0x000fe400078efcff */
[----:B------:R-:W-:-:S04]  /*8680*/  ISETP.GT.AND P6, PT, R70, 0x99, !P6 ;  /* 0x000000994600780c */ /* 0x000fc800077c4270 */
[----:B------:R-:W-:-:S04]  /*8690*/  ISETP.LT.OR P6, PT, R71, 0x9a, P6 ;  /* 0x0000009a4700780c */ /* 0x000fc800037c1670 */
[----:B------:R-:W-:Y:S02]  /*86a0*/  FSEL R69, R69, -INF , !P6 ;  /* 0xff80000045457808 */ /* 0x000fe40007000000 */
[----:B------:R-:W-:-:S13]  /*86b0*/  PLOP3.LUT P6, PT, PT, PT, UP0, 0x40, 0x0 ;  /* 0x000000000000781c */ /* 0x000fda0003fce808 */
[----:B------:R-:W-:Y:S05]  /*86c0*/  @P6 BRA `(.L_x_860) ;  /* 0x0000000000586947 */ /* 0x000fea0003800000 */
        /* <DEDUP_REMOVED lines=8> */
[----:B------:R-:W0:Y:S02]  /*8750*/  @P6 LDC.64 R10, c[0x0][0x9e8] ;  /* 0x00027a00ff0a6b82 */ /* 0x000e240000000a00 */
[----:B0-----:R-:W-:-:S05]  /*8760*/  @P6 IMAD.HI.U32 R10, R71, R10, RZ ;  /* 0x0000000a470a6227 */ /* 0x001fca00078e00ff */
[----:B------:R-:W-:-:S04]  /*8770*/  @P6 SHF.R.U32.HI R71, RZ, R11, R10 ;  /* 0x0000000bff476219 */ /* 0x000fc8000001160a */
[----:B------:R-:W-:Y:S01]  /*8780*/  LOP3.LUT R70, RZ, R71, RZ, 0x33, !PT ;  /* 0x00000047ff467212 */ /* 0x000fe200078e33ff */
[----:B------:R-:W-:Y:S06]  /*8790*/  BRA `(.L_x_863) ;  /* 0x0000000000147947 */ /* 0x000fec0003800000 */
.L_x_862:
[----:B------:R-:W-:-:S05]  /*87a0*/  IMAD.U32 R130, RZ, RZ, UR17 ;  /* 0x00000011ff827e24 */ /* 0x000fca000f8e00ff */
[----:B------:R-:W-:-:S13]  /*87b0*/  ISETP.NE.AND P6, PT, R130, 0x1, PT ;  /* 0x000000018200780c */ /* 0x000fda0003fc5270 */
[----:B------:R-:W0:Y:S02]  /*87c0*/  @P6 LDC.64 R10, c[0x0][0x9e8] ;  /* 0x00027a00ff0a6b82 */ /* 0x000e240000000a00 */
[----:B0-----:R-:W-:-:S05]  /*87d0*/  @P6 IMAD.HI.U32 R10, R70, R10, RZ ;  /* 0x0000000a460a6227 */ /* 0x001fca00078e00ff */
[----:B------:R-:W-:-:S07]  /*87e0*/  @P6 SHF.R.U32.HI R70, RZ, R11, R10 ;  /* 0x0000000bff466219 */ /* 0x000fce000001160a */
.L_x_863:
[----:B------:R-:W-:Y:S05]  /*87f0*/  BSYNC B0 ;  /* 0x0000000000007941 */ /* 0x000fea0003800000 */
.L_x_861:
[----:B------:R-:W-:-:S05]  /*8800*/  IMAD R67, R70, R130, R67 ;  /* 0x0000008246437224 */ /* 0x000fca00078e0243 */
[----:B------:R-:W-:Y:S02]  /*8810*/  VIADDMNMX R133, R67, R130, R133, PT ;  /* 0x0000008243857246 */ /* 0x000fe40003800185 */
[----:B------:R-:W-:-:S07]  /*8820*/  VIMNMX R132, R132, R67, !PT ;  /* 0x0000004384847248 */ /* 0x000fce0007fe0100 */
.L_x_860:
[----:B------:R-:W-:Y:S01]  /*8830*/  ISETP.GT.AND P1, PT, R132, 0x1, !P1 ;  /* 0x000000018400780c */ /* 0x000fe20004f24270 */
[----:B------:R-:W-:Y:S01]  /*8840*/  IMAD.U32 R71, RZ, RZ, UR16 ;  /* 0x00000010ff477e24 */ /* 0x000fe2000f8e00ff */
[----:B------:R-:W-:Y:S02]  /*8850*/  LOP3.LUT P6, RZ, R0, 0x8000000, RZ, 0xc0, !PT ;  /* 0x0800000000ff7812 */ /* 0x000fe400078cc0ff */
        /* <DEDUP_REMOVED lines=73> */
[----:B------:R-:W-:Y:S02]  /*8cf0*/  ISETP.GT.AND P1, PT, R132, 0x30, !P6 ;  /* 0x000000308400780c */ /* 0x000fe40007724270 */
[----:B------:R-:W-:Y:S02]  /*8d00*/  LOP3.LUT P6, RZ, R0, 0x10000, RZ, 0xc0, !PT ;  /* 0x0001000000ff7812 */ /* 0x000fe400078cc0ff */
        /* <DEDUP_REMOVED lines=19> */
[C---:B------:R-:W-:Y:S02]  /*8e40*/  ISETP.GT.AND P1, PT, R132.reuse, 0x39, !P1 ;  /* 0x000000398400780c */ /* 0x040fe40004f24270 */
[----:B------:R-:W-:Y:S02]  /*8e50*/  FMNMX.FTZ R11, R69, R10, !PT ;  /* 0x0000000a450b7209 */ /* 0x000fe40007810000 */
[----:B------:R-:W-:Y:S02]  /*8e60*/  ISETP.LT.OR P1, PT, R133, 0x3a, P1 ;  /* 0x0000003a8500780c */ /* 0x000fe40000f21670 */
[----:B------:R-:W-:Y:S01]  /*8e70*/  ISETP.GT.AND P2, PT, R132, 0x89, !P2 ;  /* 0x000000898400780c */ /* 0x000fe20005744270 */
[----:B------:R-:W0:Y:S01]  /*8e80*/  SHFL.BFLY PT, R10, R11, 0x2, 0x1f ;  /* 0x0c401f000b0a7f89 */ /* 0x000e2200000e0000 */
[----:B------:R-:W-:Y:S02]  /*8e90*/  FSEL R119, R119, -INF , !P1 ;  /* 0xff80000077777808 */ /* 0x000fe40004800000 */
[----:B------:R-:W-:-:S02]  /*8ea0*/  LOP3.LUT P1, RZ, R0, 0x800000, RZ, 0xc0, !PT ;  /* 0x0080000000ff7812 */ /* 0x000fc4000782c0ff */
[C---:B------:R-:W-:Y:S02]  /*8eb0*/  ISETP.GT.AND P3, PT, R132.reuse, 0x90, !P3 ;  /* 0x000000908400780c */ /* 0x040fe40005f64270 */
[C---:B------:R-:W-:Y:S02]  /*8ec0*/  ISETP.GT.AND P1, PT, R132.reuse, 0x40, !P1 ;  /* 0x000000408400780c */ /* 0x040fe40004f24270 */
[C---:B------:R-:W-:Y:S02]  /*8ed0*/  ISETP.LT.OR P2, PT, R133.reuse, 0x8a, P2 ;  /* 0x0000008a8500780c */ /* 0x040fe40001741670 */
[----:B------:R-:W-:Y:S02]  /*8ee0*/  ISETP.LT.OR P1, PT, R133, 0x41, P1 ;  /* 0x000000418500780c */ /* 0x000fe40000f21670 */
[----:B------:R-:W-:Y:S02]  /*8ef0*/  ISETP.GT.AND P4, PT, R132, 0x91, !P4 ;  /* 0x000000918400780c */ /* 0x000fe40006784270 */
[----:B------:R-:W-:-:S02]  /*8f00*/  FSEL R90, R90, -INF , !P1 ;  /* 0xff8000005a5a7808 */ /* 0x000fc40004800000 */
[----:B------:R-:W-:Y:S02]  /*8f10*/  LOP3.LUT P1, RZ, R0, 0x400000, RZ, 0xc0, !PT ;  /* 0x0040000000ff7812 */ /* 0x000fe4000782c0ff */
[C---:B------:R-:W-:Y:S02]  /*8f20*/  ISETP.GT.AND P5, PT, R132.reuse, 0x98, !P5 ;  /* 0x000000988400780c */ /* 0x040fe40006fa4270 */
[----:B------:R-:W-:Y:S02]  /*8f30*/  ISETP.GT.AND P1, PT, R132, 0x41, !P1 ;  /* 0x000000418400780c */ /* 0x000fe40004f24270 */
[C---:B------:R-:W-:Y:S02]  /*8f40*/  ISETP.LT.OR P3, PT, R133.reuse, 0x91, P3 ;  /* 0x000000918500780c */ /* 0x040fe40001f61670 */
[----:B------:R-:W-:Y:S02]  /*8f50*/  ISETP.LT.OR P1, PT, R133, 0x42, P1 ;  /* 0x000000428500780c */ /* 0x000fe40000f21670 */
[----:B0-----:R-:W-:-:S02]  /*8f60*/  FMNMX.FTZ R67, R11, R10, !PT ;  /* 0x0000000a0b437209 */ /* 0x001fc40007810000 */
[----:B------:R-:W-:Y:S02]  /*8f70*/  FSEL R91, R91, -INF , !P1 ;  /* 0xff8000005b5b7808 */ /* 0x000fe40004800000 */
[----:B------:R-:W-:Y:S01]  /*8f80*/  LOP3.LUT P1, RZ, R0, 0x200000, RZ, 0xc0, !PT ;  /* 0x0020000000ff7812 */ /* 0x000fe2000782c0ff */
[----:B------:R-:W0:Y:S01]  /*8f90*/  SHFL.BFLY PT, R10, R67, 0x1, 0x1f ;  /* 0x0c201f00430a7f89 */ /* 0x000e2200000e0000 */
[C---:B------:R-:W-:Y:S02]  /*8fa0*/  ISETP.LT.OR P4, PT, R133.reuse, 0x92, P4 ;  /* 0x000000928500780c */ /* 0x040fe40002781670 */
[----:B------:R-:W-:Y:S02]  /*8fb0*/  ISETP.GT.AND P1, PT, R132, 0x48, !P1 ;  /* 0x000000488400780c */ /* 0x000fe40004f24270 */
[----:B------:R-:W-:Y:S02]  /*8fc0*/  FSEL R62, R62, -INF , !P3 ;  /* 0xff8000003e3e7808 */ /* 0x000fe40005800000 */
[----:B------:R-:W-:-:S02]  /*8fd0*/  ISETP.LT.OR P1, PT, R133, 0x49, P1 ;  /* 0x000000498500780c */ /* 0x000fc40000f21670 */
[----:B------:R-:W-:Y:S02]  /*8fe0*/  ISETP.LT.OR P5, PT, R133, 0x99, P5 ;  /* 0x000000998500780c */ /* 0x000fe40002fa1670 */
[----:B------:R-:W-:Y:S02]  /*8ff0*/  FSEL R94, R94, -INF , !P1 ;  /* 0xff8000005e5e7808 */ /* 0x000fe40004800000 */
[----:B------:R-:W-:Y:S02]  /*9000*/  LOP3.LUT P1, RZ, R0, 0x100000, RZ, 0xc0, !PT ;  /* 0x0010000000ff7812 */ /* 0x000fe4000782c0ff */
[----:B------:R-:W-:Y:S02]  /*9010*/  FSEL R66, R66, -INF , !P5 ;  /* 0xff80000042427808 */ /* 0x000fe40006800000 */
[----:B------:R-:W-:-:S04]  /*9020*/  ISETP.GT.AND P1, PT, R132, 0x49, !P1 ;  /* 0x000000498400780c */ /* 0x000fc80004f24270 */
[----:B------:R-:W-:Y:S02]  /*9030*/  ISETP.LT.OR P1, PT, R133, 0x4a, P1 ;  /* 0x0000004a8500780c */ /* 0x000fe40000f21670 */
[----:B0-----:R-:W-:Y:S02]  /*9040*/  FMNMX.FTZ R10, R67, R10, !PT ;  /* 0x0000000a430a7209 */ /* 0x001fe40007810000 */
[----:B------:R-:W-:Y:S02]  /*9050*/  FSEL R95, R95, -INF , !P1 ;  /* 0xff8000005f5f7808 */ /* 0x000fe40004800000 */
[----:B------:R-:W-:Y:S01]  /*9060*/  LOP3.LUT P1, RZ, R0, 0x80000, RZ, 0xc0, !PT ;  /* 0x0008000000ff7812 */ /* 0x000fe2000782c0ff */
[----:B------:R-:W-:-:S03]  /*9070*/  FFMA.FTZ R130, R10, R71, -8 ;  /* 0xc10000000a827423 */ /* 0x000fc60000010047 */
        /* <DEDUP_REMOVED lines=59> */
[C---:B------:R-:W-:Y:S02]  /*9430*/  ISETP.GT.AND P1, PT, R132.reuse, RZ, !P6 ;  /* 0x000000ff8400720c */ /* 0x040fe40007724270 */
[----:B------:R-:W-:Y:S02]  /*9440*/  LOP3.LUT P6, RZ, R3, 0x4, RZ, 0xc0, !PT ;  /* 0x0000000403ff7812 */ /* 0x000fe400078cc0ff */
[----:B------:R-:W-:Y:S02]  /*9450*/  ISETP.LT.OR P1, PT, R133, 0x1, P1 ;  /* 0x000000018500780c */ /* 0x000fe40000f21670 */
[----:B------:R-:W-:Y:S02]  /*9460*/  ISETP.GT.AND P6, PT, R132, 0x99, !P6 ;  /* 0x000000998400780c */ /* 0x000fe400077c4270 */
[----:B------:R-:W-:-:S02]  /*9470*/  FSEL R70, R13, -INF , !P1 ;  /* 0xff8000000d467808 */ /* 0x000fc40004800000 */
[----:B------:R-:W-:Y:S02]  /*9480*/  FSETP.NEU.FTZ.AND P1, PT, R10, -INF , PT ;  /* 0xff8000000a00780b */ /* 0x000fe40003f3d000 */
[----:B------:R-:W-:Y:S02]  /*9490*/  FMNMX.FTZ R11, R70, R5, !PT ;  /* 0x00000005460b7209 */ /* 0x000fe40007810000 */
[----:B------:R-:W-:Y:S02]  /*94a0*/  FSEL R130, R130, RZ, P1 ;  /* 0x000000ff82827208 */ /* 0x000fe40000800000 */
[----:B------:R-:W-:Y:S02]  /*94b0*/  FMNMX.FTZ R134, R14, R11, !PT ;  /* 0x0000000b0e867209 */ /* 0x000fe40007810000 */
[----:B------:R-:W-:Y:S01]  /*94c0*/  ISETP.LT.OR P6, PT, R133, 0x9a, P6 ;  /* 0x0000009a8500780c */ /* 0x000fe200037c1670 */
        /* <DEDUP_REMOVED lines=15> */
[----:B------:R-:W-:Y:S01]  /*95c0*/  FSEL R76, R63, -INF , !P4 ;  /* 0xff8000003f4c7808 */ /* 0x000fe20006000000 */
[----:B------:R-:W-:-:S01]  /*95d0*/  FFMA.FTZ R56, R56, UR16, -R130 ;  /* 0x0000001038387c23 */ /* 0x000fc20008010882 */
[----:B------:R-:W-:Y:S01]  /*95e0*/  FMNMX.FTZ R11, R123, R134, !PT ;  /* 0x000000867b0b7209 */ /* 0x000fe20007810000 */
[----:B------:R-:W-:Y:S01]  /*95f0*/  MUFU.EX2 R63, R121 ;  /* 0x00000079003f7308 */ /* 0x000fe20000000800 */
        /* <DEDUP_REMOVED lines=21> */
[----:B0-----:R-:W-:-:S01]  /*9750*/  FFMA.FTZ R113, R125, UR16, -R130 ;  /* 0x000000107d717c23 */ /* 0x001fc20008010882 */
        /* <DEDUP_REMOVED lines=11> */
[----:B------:R-:W-:-:S01]  /*9810*/  FFMA.FTZ R121, R129, UR16, -R130 ;  /* 0x0000001081797c23 */ /* 0x000fc20008010882 */
[----:B------:R-:W-:-:S02]  /*9820*/  FMNMX.FTZ R11, R119, R134, !PT ;  /* 0x00000086770b7209 */ /* 0x000fc40007810000 */
[----:B------:R-:W-:Y:S01]  /*9830*/  MUFU.EX2 R13, R13 ;  /* 0x0000000d000d7308 */ /* 0x000fe20000000800 */
[----:B0-----:R-:W-:-:S01]  /*9840*/  FFMA.FTZ R117, R103, UR16, -R130 ;  /* 0x0000001067757c23 */ /* 0x001fc20008010882 */
[----:B------:R-:W-:Y:S02]  /*9850*/  FMNMX.FTZ R134, R90, R11, !PT ;  /* 0x0000000b5a867209 */ /* 0x000fe40007810000 */
[----:B------:R-:W-:Y:S02]  /*9860*/  FSEL R103, R61, -INF , !P2 ;  /* 0xff8000003d677808 */ /* 0x000fe40005000000 */
[----:B------:R-:W-:Y:S02]  /*9870*/  FMNMX.FTZ R11, R91, R134, !PT ;  /* 0x000000865b0b7209 */ /* 0x000fe40007810000 */
[----:B------:R0:W-:Y:S02]  /*9880*/  MUFU.EX2 R61, R117 ;  /* 0x00000075003d7308 */ /* 0x0001e40000000800 */
[----:B------:R-:W-:-:S04]  /*9890*/  FMNMX.FTZ R134, R94, R11, !PT ;  /* 0x0000000b5e867209 */ /* 0x000fc80007810000 */
[----:B------:R-:W-:Y:S02]  /*98a0*/  FMNMX.FTZ R11, R95, R134, !PT ;  /* 0x000000865f0b7209 */ /* 0x000fe40007810000 */
        /* <DEDUP_REMOVED lines=10> */
[----:B------:R-:W-:Y:S01]  /*9950*/  FMNMX.FTZ R134, R72, R11, !PT ;  /* 0x0000000b48867209 */ /* 0x000fe20007810000 */
[----:B------:R-:W-:-:S01]  /*9960*/  FFMA.FTZ R130, R69, UR16, -R130 ;  /* 0x0000001045827c23 */ /* 0x000fc20008010882 */
[----:B------:R-:W-:Y:S02]  /*9970*/  FSEL R69, R10, RZ, P1 ;  /* 0x000000ff0a457208 */ /* 0x000fe40000800000 */
[----:B------:R-:W-:Y:S02]  /*9980*/  FMNMX.FTZ R11, R73, R134, !PT ;  /* 0x00000086490b7209 */ /* 0x000fe40007810000 */
[----:B------:R-:W-:Y:S01]  /*9990*/  MUFU.EX2 R18, R18 ;  /* 0x0000001200127308 */ /* 0x000fe20000000800 */
[----:B------:R-:W-:-:S01]  /*99a0*/  FADD.FTZ R69, -R69, R6 ;  /* 0x0000000645457221 */ /* 0x000fc20000010100 */
[----:B------:R-:W-:-:S03]  /*99b0*/  FMNMX.FTZ R134, R74, R11, !PT ;  /* 0x0000000b4a867209 */ /* 0x000fc60007810000 */
[----:B------:R-:W-:Y:S01]  /*99c0*/  FMUL.FTZ R6, R69, UR16 ;  /* 0x0000001045067c20 */ /* 0x000fe20008410000 */
[----:B------:R-:W-:Y:S02]  /*99d0*/  FMNMX.FTZ R11, R75, R134, !PT ;  /* 0x000000864b0b7209 */ /* 0x000fe40007810000 */
[----:B------:R-:W-:Y:S02]  /*99e0*/  MUFU.EX2 R21, R21 ;  /* 0x0000001500157308 */ /* 0x000fe40000000800 */
[----:B------:R-:W-:-:S04]  /*99f0*/  FMNMX.FTZ R134, R78, R11, !PT ;  /* 0x0000000b4e867209 */ /* 0x000fc80007810000 */
[----:B------:R-:W-:Y:S02]  /*9a00*/  FMNMX.FTZ R11, R79, R134, !PT ;  /* 0x000000864f0b7209 */ /* 0x000fe40007810000 */
[----:B------:R-:W0:Y:S02]  /*9a10*/  MUFU.EX2 R6, R6 ;  /* 0x0000000600067308 */ /* 0x000e240000000800 */
[----:B------:R-:W-:-:S04]  /*9a20*/  FMNMX.FTZ R134, R82, R11, !PT ;  /* 0x0000000b52867209 */ /* 0x000fc80007810000 */
[----:B------:R-:W-:Y:S02]  /*9a30*/  FMNMX.FTZ R11, R83, R134, !PT ;  /* 0x00000086530b7209 */ /* 0x000fe40007810000 */
[----:B------:R-:W-:Y:S02]  /*9a40*/  MUFU.EX2 R22, R22 ;  /* 0x0000001600167308 */ /* 0x000fe40000000800 */
[----:B------:R-:W-:-:S04]  /*9a50*/  FMNMX.FTZ R134, R58, R11, !PT ;  /* 0x0000000b3a867209 */ /* 0x000fc80007810000 */
[----:B------:R-:W-:Y:S02]  /*9a60*/  FMNMX.FTZ R11, R59, R134, !PT ;  /* 0x000000863b0b7209 */ /* 0x000fe40007810000 */
[----:B------:R-:W-:Y:S01]  /*9a70*/  MUFU.EX2 R57, R57 ;  /* 0x0000003900397308 */ /* 0x000fe20000000800 */
[----:B0-----:R-:W-:-:S01]  /*9a80*/  FFMA.FTZ R131, R6, R8, R13 ;  /* 0x0000000806837223 */ /* 0x001fc2000001000d */
[----:B------:R-:W-:-:S04]  /*9a90*/  FMNMX.FTZ R132, R60, R11, !PT ;  /* 0x0000000b3c847209 */ /* 0x000fc80007810000 */
[----:B------:R-:W-:Y:S02]  /*9aa0*/  FMNMX.FTZ R11, R103, R132, !PT ;  /* 0x00000084670b7209 */ /* 0x000fe40007810000 */
[----:B------:R-:W-:Y:S02]  /*9ab0*/  MUFU.EX2 R122, R122 ;  /* 0x0000007a007a7308 */ /* 0x000fe40000000800 */
[----:B------:R-:W-:-:S04]  /*9ac0*/  FMNMX.FTZ R11, R62, R11, !PT ;  /* 0x0000000b3e0b7209 */ /* 0x000fc80007810000 */
[----:B------:R-:W-:Y:S02]  /*9ad0*/  FMNMX.FTZ R11, R76, R11, !PT ;  /* 0x0000000b4c0b7209 */ /* 0x000fe40007810000 */
[----:B------:R-:W-:Y:S02]  /*9ae0*/  MUFU.EX2 R67, R67 ;  /* 0x0000004300437308 */ /* 0x000fe40000000800 */
[----:B------:R-:W-:-:S04]  /*9af0*/  FMNMX.FTZ R132, R66, R11, !PT ;  /* 0x0000000b42847209 */ /* 0x000fc80007810000 */
[----:B------:R-:W-:Y:S02]  /*9b00*/  FMNMX.FTZ R132, R77, R132, !PT ;  /* 0x000000844d847209 */ /* 0x000fe40007810000 */
[----:B------:R-:W-:Y:S03]  /*9b10*/  MUFU.EX2 R104, R104 ;  /* 0x0000006800687308 */ /* 0x000fe60000000800 */
[----:B------:R-:W0:Y:S05]  /*9b20*/  SHFL.BFLY PT, R11, R132, 0x2, 0x1f ;  /* 0x0c401f00840b7f89 */ /* 0x000e2a00000e0000 */
[----:B------:R-:W-:Y:S08]  /*9b30*/  MUFU.EX2 R71, R71 ;  /* 0x0000004700477308 */ /* 0x000ff00000000800 */
[----:B------:R-:W-:Y:S08]  /*9b40*/  MUFU.EX2 R108, R108 ;  /* 0x0000006c006c7308 */ /* 0x000ff00000000800 */
[----:B------:R-:W-:Y:S01]  /*9b50*/  MUFU.EX2 R105, R105 ;  /* 0x0000006900697308 */ /* 0x000fe20000000800 */
[----:B0-----:R-:W-:-:S05]  /*9b60*/  FMNMX.FTZ R11, R132, R11, !PT ;  /* 0x0000000b840b7209 */ /* 0x001fca0007810000 */
[----:B------:R-:W0:Y:S02]  /*9b70*/  SHFL.BFLY PT, R132, R11, 0x1, 0x1f ;  /* 0x0c201f000b847f89 */ /* 0x000e2400000e0000 */
[----:B------:R-:W-:Y:S08]  /*9b80*/  MUFU.EX2 R109, R109 ;  /* 0x0000006d006d7308 */ /* 0x000ff00000000800 */
[----:B------:R-:W-:Y:S08]  /*9b90*/  MUFU.EX2 R88, R88 ;  /* 0x0000005800587308 */ /* 0x000ff00000000800 */
[----:B------:R-:W-:Y:S01]  /*9ba0*/  MUFU.EX2 R89, R89 ;  /* 0x0000005900597308 */ /* 0x000fe20000000800 */
[----:B0-----:R-:W-:Y:S01]  /*9bb0*/  FMNMX.FTZ R11, R11, R132, !PT ;  /* 0x000000840b0b7209 */ /* 0x001fe20007810000 */
[----:B------:R-:W-:-:S06]  /*9bc0*/  IMAD.U32 R132, RZ, RZ, UR16 ;  /* 0x00000010ff847e24 */ /* 0x000fcc000f8e00ff */
[----:B------:R-:W-:Y:S01]  /*9bd0*/  MUFU.EX2 R92, R92 ;  /* 0x0000005c005c7308 */ /* 0x000fe20000000800 */
[C---:B------:R-:W-:Y:S01]  /*9be0*/  FSETP.NEU.FTZ.AND P1, PT, R11.reuse, -INF , PT ;  /* 0xff8000000b00780b */ /* 0x040fe20003f3d000 */
[----:B------:R-:W-:-:S05]  /*9bf0*/  FFMA.FTZ R125, R11, R132, -8 ;  /* 0xc10000000b7d7423 */ /* 0x000fca0000010084 */
[----:B------:R-:W-:Y:S01]  /*9c00*/  FSEL R69, R125, RZ, P1 ;  /* 0x000000ff7d457208 */ /* 0x000fe20000800000 */
[----:B------:R-:W-:Y:S04]  /*9c10*/  MUFU.EX2 R93, R93 ;  /* 0x0000005d005d7308 */ /* 0x000fe80000000800 */
[----:B------:R-:W-:-:S01]  /*9c20*/  FFMA.FTZ R125, R14, UR16, -R69 ;  /* 0x000000100e7d7c23 */ /* 0x000fc20008010845 */
[--C-:B------:R-:W-:Y:S01]  /*9c30*/  FFMA.FTZ R14, R19, UR16, -R69.reuse ;  /* 0x00000010130e7c23 */ /* 0x100fe20008010845 */
[----:B------:R-:W-:-:S01]  /*9c40*/  FFMA.FTZ R19, R20, UR16, -R69 ;  /* 0x0000001014137c23 */ /* 0x000fc20008010845 */
[--C-:B------:R-:W-:Y:S01]  /*9c50*/  FFMA.FTZ R20, R23, UR16, -R69.reuse ;  /* 0x0000001017147c23 */ /* 0x100fe20008010845 */
[----:B------:R-:W-:-:S01]  /*9c60*/  FFMA.FTZ R23, R120, UR16, -R69 ;  /* 0x0000001078177c23 */ /* 0x000fc20008010845 */
[--C-:B------:R-:W-:Y:S01]  /*9c70*/  FFMA.FTZ R120, R123, UR16, -R69.reuse ;  /* 0x000000107b787c23 */ /* 0x100fe20008010845 */
[----:B------:R-:W-:-:S01]  /*9c80*/  FFMA.FTZ R123, R124, UR16, -R69 ;  /* 0x000000107c7b7c23 */ /* 0x000fc20008010845 */
[----:B------:R-:W-:Y:S01]  /*9c90*/  FSEL R124, R11, RZ, P1 ;  /* 0x000000ff0b7c7208 */ /* 0x000fe20000800000 */
[----:B------:R-:W-:-:S01]  /*9ca0*/  FFMA.FTZ R70, R70, UR16, -R69 ;  /* 0x0000001046467c23 */ /* 0x000fc20008010845 */
[----:B------:R-:W-:Y:S01]  /*9cb0*/  MUFU.EX2 R125, R125 ;  /* 0x0000007d007d7308 */ /* 0x000fe20000000800 */
[----:B------:R-:W-:-:S01]  /*9cc0*/  FFMA.FTZ R129, R94, UR16, -R69 ;  /* 0x000000105e817c23 */ /* 0x000fc20008010845 */
[----:B------:R-:W-:Y:S01]  /*9cd0*/  FFMA.FTZ R94, R95, UR16, -R69 ;  /* 0x000000105f5e7c23 */ /* 0x000fe20008010845 */
[----:B------:R-:W-:-:S01]  /*9ce0*/  FADD.FTZ R124, -R124, R5 ;  /* 0x000000057c7c7221 */ /* 0x000fc20000010100 */
[--C-:B------:R-:W-:Y:S01]  /*9cf0*/  FFMA.FTZ R95, R96, UR16, -R69.reuse ;  /* 0x00000010605f7c23 */ /* 0x100fe20008010845 */
[----:B------:R-:W-:-:S01]  /*9d00*/  FFMA.FTZ R96, R97, UR16, -R69 ;  /* 0x0000001061607c23 */ /* 0x000fc20008010845 */
[--C-:B------:R-:W-:Y:S01]  /*9d10*/  FFMA.FTZ R97, R98, UR16, -R69.reuse ;  /* 0x0000001062617c23 */ /* 0x100fe20008010845 */
[----:B------:R-:W-:Y:S01]  /*9d20*/  FMUL.FTZ R124, R124, UR16 ;  /* 0x000000107c7c7c20 */ /* 0x000fe20008410000 */
        /* <DEDUP_REMOVED lines=8> */
[----:B------:R0:W1:Y:S01]  /*9db0*/  MUFU.EX2 R127, R124 ;  /* 0x0000007c007f7308 */ /* 0x0000620000000800 */
[----:B------:R-:W-:-:S01]  /*9dc0*/  FFMA.FTZ R118, R118, UR16, -R69 ;  /* 0x0000001076767c23 */ /* 0x000fc20008010845 */
[--C-:B------:R-:W-:Y:S01]  /*9dd0*/  FFMA.FTZ R119, R119, UR16, -R69.reuse ;  /* 0x0000001077777c23 */ /* 0x100fe20008010845 */
[----:B------:R-:W-:-:S01]  /*9de0*/  FFMA.FTZ R90, R90, UR16, -R69 ;  /* 0x000000105a5a7c23 */ /* 0x000fc20008010845 */
[--C-:B------:R-:W-:Y:S01]  /*9df0*/  FFMA.FTZ R91, R91, UR16, -R69.reuse ;  /* 0x000000105b5b7c23 */ /* 0x100fe20008010845 */
[----:B------:R-:W-:-:S01]  /*9e00*/  FFMA.FTZ R72, R72, UR16, -R69 ;  /* 0x0000001048487c23 */ /* 0x000fc20008010845 */
[--C-:B------:R-:W-:Y:S01]  /*9e10*/  FFMA.FTZ R73, R73, UR16, -R69.reuse ;  /* 0x0000001049497c23 */ /* 0x100fe20008010845 */
[----:B------:R-:W-:-:S01]  /*9e20*/  FFMA.FTZ R74, R74, UR16, -R69 ;  /* 0x000000104a4a7c23 */ /* 0x000fc20008010845 */
[----:B------:R-:W2:Y:S01]  /*9e30*/  MUFU.EX2 R14, R14 ;  /* 0x0000000e000e7308 */ /* 0x000ea20000000800 */
[----:B0-----:R-:W-:-:S01]  /*9e40*/  FADD.FTZ R124, R56, R131 ;  /* 0x00000083387c7221 */ /* 0x001fc20000010000 */
[--C-:B------:R-:W-:Y:S01]  /*9e50*/  FFMA.FTZ R75, R75, UR16, -R69.reuse ;  /* 0x000000104b4b7c23 */ /* 0x100fe20008010845 */
[----:B------:R-:W-:-:S01]  /*9e60*/  FFMA.FTZ R78, R78, UR16, -R69 ;  /* 0x000000104e4e7c23 */ /* 0x000fc20008010845 */
[----:B------:R-:W-:Y:S01]  /*9e70*/  FFMA.FTZ R79, R79, UR16, -R69 ;  /* 0x000000104f4f7c23 */ /* 0x000fe20008010845 */
[----:B------:R-:W-:-:S01]  /*9e80*/  FADD.FTZ R99, R15, R124 ;  /* 0x0000007c0f637221 */ /* 0x000fc20000010000 */
[--C-:B------:R-:W-:Y:S01]  /*9e90*/  FFMA.FTZ R82, R82, UR16, -R69.reuse ;  /* 0x0000001052527c23 */ /* 0x100fe20008010845 */
[----:B------:R-:W-:-:S01]  /*9ea0*/  FFMA.FTZ R83, R83, UR16, -R69 ;  /* 0x0000001053537c23 */ /* 0x000fc20008010845 */
[----:B------:R-:W0:Y:S01]  /*9eb0*/  MUFU.EX2 R19, R19 ;  /* 0x0000001300137308 */ /* 0x000e220000000800 */
[----:B-1----:R-:W-:-:S01]  /*9ec0*/  FFMA.FTZ R8, R127, R7, R70 ;  /* 0x000000077f087223 */ /* 0x002fc20000010046 */
[----:B------:R-:W-:Y:S01]  /*9ed0*/  FADD.FTZ R124, R18, R99 ;  /* 0x00000063127c7221 */ /* 0x000fe20000010000 */
[----:B------:R-:W-:-:S01]  /*9ee0*/  FFMA.FTZ R58, R58, UR16, -R69 ;  /* 0x000000103a3a7c23 */ /* 0x000fc20008010845 */
[----:B------:R-:W-:Y:S01]  /*9ef0*/  FFMA.FTZ R59, R59, UR16, -R69 ;  /* 0x000000103b3b7c23 */ /* 0x000fe20008010845 */
[----:B------:R-:W-:-:S01]  /*9f00*/  FADD.FTZ R7, R125, R8 ;  /* 0x000000087d077221 */ /* 0x000fc20000010000 */
[----:B------:R-:W-:Y:S01]  /*9f10*/  FADD.FTZ R99, R21, R124 ;  /* 0x0000007c15637221 */ /* 0x000fe20000010000 */
[----:B------:R-:W-:-:S01]  /*9f20*/  FFMA.FTZ R60, R60, UR16, -R69 ;  /* 0x000000103c3c7c23 */ /* 0x000fc20008010845 */
[----:B------:R-:W1:Y:S01]  /*9f30*/  MUFU.EX2 R20, R20 ;  /* 0x0000001400147308 */ /* 0x000e620000000800 */
[----:B--2---:R-:W-:-:S01]  /*9f40*/  FADD.FTZ R8, R14, R7 ;  /* 0x000000070e087221 */ /* 0x004fc20000010000 */
[----:B------:R-:W-:Y:S01]  /*9f50*/  FADD.FTZ R124, R22, R99 ;  /* 0x00000063167c7221 */ /* 0x000fe20000010000 */
[----:B------:R-:W-:-:S01]  /*9f60*/  FFMA.FTZ R62, R62, UR16, -R69 ;  /* 0x000000103e3e7c23 */ /* 0x000fc20008010845 */
[----:B------:R-:W-:-:S02]  /*9f70*/  FFMA.FTZ R66, R66, UR16, -R69 ;  /* 0x0000001042427c23 */ /* 0x000fc40008010845 */
[----:B------:R-:W-:-:S02]  /*9f80*/  FADD.FTZ R99, R57, R124 ;  /* 0x0000007c39637221 */ /* 0x000fc40000010000 */
[----:B------:R-:W2:Y:S01]  /*9f90*/  MUFU.EX2 R23, R23 ;  /* 0x0000001700177308 */ /* 0x000ea20000000800 */
[----:B0-----:R-:W-:-:S01]  /*9fa0*/  FADD.FTZ R7, R19, R8 ;  /* 0x0000000813077221 */ /* 0x001fc20000010000 */
[----:B------:R-:W-:-:S04]  /*9fb0*/  FADD.FTZ R124, R122, R99 ;  /* 0x000000637a7c7221 */ /* 0x000fc80000010000 */
[----:B------:R-:W-:Y:S02]  /*9fc0*/  FADD.FTZ R99, R67, R124 ;  /* 0x0000007c43637221 */ /* 0x000fe40000010000 */
[----:B------:R-:W0:Y:S01]  /*9fd0*/  MUFU.EX2 R120, R120 ;  /* 0x0000007800787308 */ /* 0x000e220000000800 */
[----:B-1----:R-:W-:-:S01]  /*9fe0*/  FADD.FTZ R8, R20, R7 ;  /* 0x0000000714087221 */ /* 0x002fc20000010000 */
[----:B------:R-:W-:-:S04]  /*9ff0*/  FADD.FTZ R124, R104, R99 ;  /* 0x00000063687c7221 */ /* 0x000fc80000010000 */
[----:B------:R-:W-:Y:S02]  /*a000*/  FADD.FTZ R99, R71, R124 ;  /* 0x0000007c47637221 */ /* 0x000fe40000010000 */
[----:B------:R-:W1:Y:S01]  /*a010*/  MUFU.EX2 R123, R123 ;  /* 0x0000007b007b7308 */ /* 0x000e620000000800 */
[----:B--2---:R-:W-:-:S01]  /*a020*/  FADD.FTZ R7, R23, R8 ;  /* 0x0000000817077221 */ /* 0x004fc20000010000 */
[----:B------:R-:W-:-:S04]  /*a030*/  FADD.FTZ R124, R108, R99 ;  /* 0x000000636c7c7221 */ /* 0x000fc80000010000 */
[----:B------:R-:W-:Y:S02]  /*a040*/  FADD.FTZ R99, R105, R124 ;  /* 0x0000007c69637221 */ /* 0x000fe40000010000 */
[----:B------:R-:W2:Y:S01]  /*a050*/  MUFU.EX2 R106, R106 ;  /* 0x0000006a006a7308 */ /* 0x000ea20000000800 */
[----:B0-----:R-:W-:-:S01]  /*a060*/  FADD.FTZ R8, R120, R7 ;  /* 0x0000000778087221 */ /* 0x001fc20000010000 */
[----:B------:R-:W-:-:S04]  /*a070*/  FADD.FTZ R124, R112, R99 ;  /* 0x00000063707c7221 */ /* 0x000fc80000010000 */
[----:B------:R-:W-:Y:S02]  /*a080*/  FADD.FTZ R99, R109, R124 ;  /* 0x0000007c6d637221 */ /* 0x000fe40000010000 */
[----:B------:R-:W0:Y:S01]  /*a090*/  MUFU.EX2 R107, R107 ;  /* 0x0000006b006b7308 */ /* 0x000e220000000800 */
[----:B-1----:R-:W-:-:S01]  /*a0a0*/  FADD.FTZ R7, R123, R8 ;  /* 0x000000087b077221 */ /* 0x002fc20000010000 */
[----:B------:R-:W-:-:S06]  /*a0b0*/  FADD.FTZ R99, R116, R99 ;  /* 0x0000006374637221 */ /* 0x000fcc0000010000 */
        /* <DEDUP_REMOVED lines=15> */
[----:B0-----:R-:W-:-:S01]  /*a1b0*/  FADD.FTZ R7, R119, R8 ;  /* 0x0000000877077221 */ /* 0x001fc20000010000 */
[----:B------:R-:W-:-:S06]  /*a1c0*/  FADD.FTZ R8, R88, R99 ;  /* 0x0000006358087221 */ /* 0x000fcc0000010000 */
[----:B------:R-:W0:Y:S01]  /*a1d0*/  MUFU.EX2 R5, R129 ;  /* 0x0000008100057308 */ /* 0x000e220000000800 */
[----:B-1----:R-:W-:-:S01]  /*a1e0*/  FADD.FTZ R124, R90, R7 ;  /* 0x000000075a7c7221 */ /* 0x002fc20000010000 */
[----:B------:R-:W-:-:S04]  /*a1f0*/  FADD.FTZ R7, R89, R8 ;  /* 0x0000000859077221 */ /* 0x000fc80000010000 */
[----:B------:R-:W-:Y:S02]  /*a200*/  FADD.FTZ R8, R92, R7 ;  /* 0x000000075c087221 */ /* 0x000fe40000010000 */
[----:B------:R-:W1:Y:S01]  /*a210*/  MUFU.EX2 R94, R94 ;  /* 0x0000005e005e7308 */ /* 0x000e620000000800 */
[----:B--2---:R-:W-:-:S01]  /*a220*/  FADD.FTZ R124, R91, R124 ;  /* 0x0000007c5b7c7221 */ /* 0x004fc20000010000 */
[----:B------:R-:W-:-:S06]  /*a230*/  FADD.FTZ R8, R93, R8 ;  /* 0x000000085d087221 */ /* 0x000fcc0000010000 */
        /* <DEDUP_REMOVED lines=21> */
[----:B-1----:R-:W-:-:S01]  /*a390*/  FADD.FTZ R8, R102, R99 ;  /* 0x0000006366087221 */ /* 0x002fc20000010000 */
[----:B------:R-:W-:-:S03]  /*a3a0*/  FFMA.FTZ R99, R103, UR16, -R69 ;  /* 0x0000001067637c23 */ /* 0x000fc60008010845 */
[----:B------:R-:W-:-:S03]  /*a3b0*/  FADD.FTZ R8, R61, R8 ;  /* 0x000000083d087221 */ /* 0x000fc60000010000 */
[----:B------:R-:W1:Y:S01]  /*a3c0*/  MUFU.EX2 R74, R74 ;  /* 0x0000004a004a7308 */ /* 0x000e620000000800 */
[----:B--2---:R-:W-:-:S01]  /*a3d0*/  FADD.FTZ R124, R72, R7 ;  /* 0x00000007487c7221 */ /* 0x004fc20000010000 */
[----:B------:R-:W-:-:S04]  /*a3e0*/  FADD.FTZ R103, R63, R8 ;  /* 0x000000083f677221 */ /* 0x000fc80000010000 */
[----:B------:R-:W-:Y:S02]  /*a3f0*/  FADD.FTZ R103, R68, R103 ;  /* 0x0000006744677221 */ /* 0x000fe40000010000 */
        /* <DEDUP_REMOVED lines=8> */
[--C-:B------:R-:W-:Y:S01]  /*a480*/  FFMA.FTZ R103, R76, UR16, -R69.reuse ;  /* 0x000000104c677c23 */ /* 0x100fe20008010845 */
[----:B------:R-:W-:-:S05]  /*a490*/  FFMA.FTZ R69, R77, UR16, -R69 ;  /* 0x000000104d457c23 */ /* 0x000fca0008010845 */
        /* <DEDUP_REMOVED lines=46> */
.L_x_864:
[----:B------:R-:W-:Y:S01]  /*a780*/  UIADD3 UR10, UR13, 0x12460, URZ ;  /* 0x000124600d0a7890 */ /* 0x000fe2000fffe03f */
[----:B------:R-:W-:Y:S01]  /*a790*/  ISETP.GT.AND P1, PT, R4, UR23, PT ;  /* 0x0000001704007c0c */ /* 0x000fe2000bf24270 */
[----:B------:R-:W-:Y:S01]  /*a7a0*/  UMOV UR25, UR6 ;  /* 0x0000000600197c82 */ /* 0x000fe20008000000 */
[----:B------:R-:W-:Y:S01]  /*a7b0*/  F2FP.SATFINITE.E4M3.F32.PACK_AB_MERGE_C R5, R94, R5, RZ ;  /* 0x000000055e05723e */ /* 0x000fe200048070ff */
[----:B------:R-:W-:Y:S01]  /*a7c0*/  UPRMT UR10, UR5, 0x654, UR10 ;  /* 0x00000654050a7896 */ /* 0x000fe2000800000a */
[----:B------:R-:W-:Y:S01]  /*a7d0*/  F2FP.SATFINITE.E4M3.F32.PACK_AB_MERGE_C R15, R18, R15, RZ ;  /* 0x0000000f120f723e */ /* 0x000fe200048070ff */
[----:B------:R-:W-:Y:S01]  /*a7e0*/  UMOV UR24, UR7 ;  /* 0x0000000700187c82 */ /* 0x000fe20008000000 */
[----:B------:R-:W-:Y:S01]  /*a7f0*/  F2FP.SATFINITE.E4M3.F32.PACK_AB_MERGE_C R14, R19, R14, RZ ;  /* 0x0000000e130e723e */ /* 0x000fe200048070ff */
[-C--:B------:R-:W-:Y:S01]  /*a800*/  FMUL.FTZ R24, R24, R6.reuse ;  /* 0x0000000618187220 */ /* 0x080fe20000410000 */
[----:B------:R-:W-:Y:S01]  /*a810*/  F2FP.SATFINITE.E4M3.F32.PACK_AB_MERGE_C R57, R122, R57, RZ ;  /* 0x000000397a39723e */ /* 0x000fe200048070ff */
[----:B------:R-:W-:Y:S01]  /*a820*/  FMUL.FTZ R25, R25, R6 ;  /* 0x0000000619197220 */ /* 0x000fe20000410000 */
[----:B------:R-:W-:Y:S01]  /*a830*/  F2FP.SATFINITE.E4M3.F32.PACK_AB_MERGE_C R120, R123, R120, RZ ;  /* 0x000000787b78723e */ /* 0x000fe200048070ff */
[----:B------:R-:W-:Y:S01]  /*a840*/  FMUL.FTZ R28, R28, R6 ;  /* 0x000000061c1c7220 */ /* 0x000fe20000410000 */
[----:B------:R-:W-:Y:S01]  /*a850*/  F2FP.SATFINITE.E4M3.F32.PACK_AB_MERGE_C R71, R108, R71, RZ ;  /* 0x000000476c47723e */ /* 0x000fe200048070ff */
[----:B------:R-:W-:Y:S01]  /*a860*/  SYNCS.ARRIVE.TRANS64.RED.A1T0 RZ, [UR10], RZ ;  /* 0x000000ffffff79a7 */ /* 0x000fe2000810040a */
[----:B------:R-:W-:Y:S01]  /*a870*/  F2FP.SATFINITE.E4M3.F32.PACK_AB_MERGE_C R110, R111, R110, RZ ;  /* 0x0000006e6f6e723e */ /* 0x000fe200048070ff */
[-C--:B------:R-:W-:Y:S01]  /*a880*/  FMUL.FTZ R29, R29, R6.reuse ;  /* 0x000000061d1d7220 */ /* 0x080fe20000410000 */
        /* <DEDUP_REMOVED lines=22> */
[----:B------:R-:W-:Y:S01]  /*a9f0*/  F2FP.SATFINITE.E4M3.F32.PACK_AB_MERGE_C R121, R130, R121, RZ ;  /* 0x000000798279723e */ /* 0x000fe200048070ff */
[----:B------:R-:W-:Y:S01]  /*aa00*/  FMUL.FTZ R53, R53, R6 ;  /* 0x0000000635357220 */ /* 0x000fe20000410000 */
[----:B------:R-:W-:Y:S01]  /*aa10*/  F2FP.SATFINITE.E4M3.F32.PACK_AB_MERGE_C R66, R69, R66, RZ ;  /* 0x000000424542723e */ /* 0x000fe200048070ff */
[----:B------:R-:W-:Y:S01]  /*aa20*/  VIADD R4, R4, 0xffffffff ;  /* 0xffffffff04047836 */ /* 0x000fe20000000000 */
[----:B------:R-:W-:Y:S01]  /*aa30*/  F2FP.SATFINITE.E4M3.F32.PACK_AB_MERGE_C R145, R91, R90, R5 ;  /* 0x0000005a5b91723e */ /* 0x000fe20004807005 */
[----:B------:R-:W-:Y:S01]  /*aa40*/  FMUL.FTZ R26, R26, R127 ;  /* 0x0000007f1a1a7220 */ /* 0x000fe20000410000 */
[----:B------:R-:W-:Y:S01]  /*aa50*/  F2FP.SATFINITE.E4M3.F32.PACK_AB_MERGE_C R152, R56, R13, R15 ;  /* 0x0000000d3898723e */ /* 0x000fe2000480700f */
[-C--:B------:R-:W-:Y:S01]  /*aa60*/  FMUL.FTZ R27, R27, R127.reuse ;  /* 0x0000007f1b1b7220 */ /* 0x080fe20000410000 */
        /* <DEDUP_REMOVED lines=20> */
[----:B------:R-:W-:Y:S01]  /*abb0*/  F2FP.SATFINITE.E4M3.F32.PACK_AB_MERGE_C R140, R61, R102, R63 ;  /* 0x000000663d8c723e */ /* 0x000fe2000480703f */
[-C--:B------:R-:W-:Y:S01]  /*abc0*/  FMUL.FTZ R50, R50, R127.reuse ;  /* 0x0000007f32327220 */ /* 0x080fe20000410000 */
[----:B------:R-:W-:Y:S01]  /*abd0*/  F2FP.SATFINITE.E4M3.F32.PACK_AB_MERGE_C R141, R73, R72, R74 ;  /* 0x00000048498d723e */ /* 0x000fe2000480704a */
[-C--:B------:R-:W-:Y:S01]  /*abe0*/  FMUL.FTZ R51, R51, R127.reuse ;  /* 0x0000007f33337220 */ /* 0x080fe20000410000 */
[----:B------:R-:W-:Y:S01]  /*abf0*/  F2FP.SATFINITE.E4M3.F32.PACK_AB_MERGE_C R142, R81, R80, R84 ;  /* 0x00000050518e723e */ /* 0x000fe20004807054 */
[-C--:B------:R-:W-:Y:S01]  /*ac00*/  FMUL.FTZ R54, R54, R127.reuse ;  /* 0x0000007f36367220 */ /* 0x080fe20000410000 */
[----:B------:R-:W-:Y:S01]  /*ac10*/  F2FP.SATFINITE.E4M3.F32.PACK_AB_MERGE_C R143, R79, R78, R82 ;  /* 0x0000004e4f8f723e */ /* 0x000fe20004807052 */
[----:B------:R-:W-:Y:S01]  /*ac20*/  FMUL.FTZ R55, R55, R127 ;  /* 0x0000007f37377220 */ /* 0x000fe20000410000 */
[----:B------:R-:W-:Y:S01]  /*ac30*/  F2FP.SATFINITE.E4M3.F32.PACK_AB_MERGE_C R136, R87, R86, R117 ;  /* 0x000000565788723e */ /* 0x000fe20004807075 */
[----:B------:R-:W-:Y:S01]  /*ac40*/  IMAD.MOV.U32 R5, RZ, RZ, R11 ;  /* 0x000000ffff057224 */ /* 0x000fe200078e000b */
[----:B------:R-:W-:Y:S01]  /*ac50*/  F2FP.SATFINITE.E4M3.F32.PACK_AB_MERGE_C R137, R59, R58, R60 ;  /* 0x0000003a3b89723e */ /* 0x000fe2000480703c */
[----:B------:R-:W-:Y:S01]  /*ac60*/  IMAD.MOV.U32 R6, RZ, RZ, R10 ;  /* 0x000000ffff067224 */ /* 0x000fe200078e000a */
[----:B------:R-:W-:-:S02]  /*ac70*/  F2FP.SATFINITE.E4M3.F32.PACK_AB_MERGE_C R138, R65, R64, R121 ;  /* 0x00000040418a723e */ /* 0x000fc40004807079 */
[----:B------:R-:W-:Y:S01]  /*ac80*/  F2FP.SATFINITE.E4M3.F32.PACK_AB_MERGE_C R139, R103, R62, R66 ;  /* 0x0000003e678b723e */ /* 0x000fe20004807042 */
[----:B------:R-:W-:Y:S06]  /*ac90*/  @P1 BRA `(.L_x_865) ;  /* 0xffffffb400bc1947 */ /* 0x000fec000383ffff */
[----:B------:R-:W-:Y:S02]  /*aca0*/  IMAD.MOV.U32 R5, RZ, RZ, R11 ;  /* 0x000000ffff057224 */ /* 0x000fe400078e000b */
[----:B------:R-:W-:-:S07]  /*acb0*/  IMAD.MOV.U32 R6, RZ, RZ, R10 ;  /* 0x000000ffff067224 */ /* 0x000fce00078e000a */
.L_x_846:
[----:B------:R-:W0:Y:S01]  /*acc0*/  LDC R11, c[0x0][0x2f0] ;  /* 0x0000bc00ff0b7b82 */ /* 0x000e220000000800 */
[----:B------:R-:W-:Y:S02]  /*acd0*/  UIADD3 UR18, -UR18, 0x1, URZ ;  /* 0x0000000112127890 */ /* 0x000fe4000fffe13f */
[----:B------:R-:W-:Y:S02]  /*ace0*/  UISETP.NE.AND UP1, UPT, UR44, URZ, UPT ;  /* 0x0000003f2c00728c */ /* 0x000fe4000bf25270 */
[----:B------:R-:W-:Y:S01]  /*acf0*/  UISETP.NE.AND UP0, UPT, UR47, URZ, UPT ;  /* 0x0000003f2f00728c */ /* 0x000fe2000bf05270 */
[----:B------:R-:W-:Y:S02]  /*ad00*/  UMOV UR12, 0xc0 ;  /* 0x000000c0000c7882 */ /* 0x000fe40000000000 */
[----:B------:R-:W1:Y:S03]  /*ad10*/  S2UR UR10, SR_CTAID.X ;  /* 0x00000000000a79c3 */ /* 0x000e660000002500 */
[----:B------:R-:W-:-:S03]  /*ad20*/  PLOP3.LUT P1, PT, PT, PT, UP0, 0x40, 0x0 ;  /* 0x000000000000781c */ /* 0x000fc60003f2e808 */
[----:B------:R-:W-:Y:S01]  /*ad30*/  @UP1 ULDC UR14, c[0x0][0x450] ;  /* 0x00011400000e1ab9 */ /* 0x000fe20000000800 */
[----:B0-----:R-:W-:-:S05]  /*ad40*/  IMAD R11, R16, R11, UR18 ;  /* 0x00000012100b7e24 */ /* 0x001fca000f8e020b */
[----:B------:R-:W-:Y:S01]  /*ad50*/  R2UR UR13, R11 ;  /* 0x000000000b0d72ca */ /* 0x000fe200000e0000 */
[----:B-1----:R-:W-:-:S03]  /*ad60*/  UIMAD UR12, UR10, UR12, 0xbf ;  /* 0x000000bf0a0c74a4 */ /* 0x002fc6000f8e020c */
[----:B------:R-:W-:Y:S02]  /*ad70*/  @UP1 ULDC UR10, c[0x0][0x44c] ;  /* 0x00011300000a1ab9 */ /* 0x000fe40000000800 */
[----:B------:R-:W-:-:S04]  /*ad80*/  UIMAD.WIDE.U32 UR10, UR12, UR10, URZ ;  /* 0x0000000a0c0a72a5 */ /* 0x000fc8000f8e003f */
[----:B------:R-:W-:-:S04]  /*ad90*/  @UP1 USHF.R.U32.HI UR12, URZ, UR14, UR11 ;  /* 0x0000000e3f0c1299 */ /* 0x000fc8000801160b */
[----:B------:R-:W-:-:S03]  /*ada0*/  UIADD3 UR12, UR13, UR12, URZ ;  /* 0x0000000c0d0c7290 */ /* 0x000fc6000fffe03f */
[----:B------:R-:W-:Y:S02]  /*adb0*/  ULDC UR13, c[0x0][0x9dc] ;  /* 0x00027700000d7ab9 */ /* 0x000fe40000000800 */
[----:B------:R-:W-:Y:S01]  /*adc0*/  UIADD3 UR13, UR12, -UR13, URZ ;  /* 0x8000000d0c0d7290 */ /* 0x000fe2000fffe03f */
[----:B------:R-:W-:Y:S11]  /*add0*/  @P1 BRA `(.L_x_866) ;  /* 0x00000000004c1947 */ /* 0x000ff60003800000 */
[----:B------:R-:W-:-:S06]  /*ade0*/  UISETP.GT.AND UP0, UPT, UR12, -0x1, UPT ;  /* 0xffffffff0c00788c */ /* 0x000fcc000bf04270 */
[----:B------:R-:W-:-:S13]  /*adf0*/  PLOP3.LUT P1, PT, PT, PT, UP0, 0x80, 0x0 ;  /* 0x000000000000781c */ /* 0x000fda0003f2f008 */
[----:B------:R-:W-:Y:S05]  /*ae00*/  @P1 BRA `(.L_x_867) ;  /* 0x0000000000201947 */ /* 0x000fea0003800000 */
[----:B------:R-:W-:Y:S01]  /*ae10*/  ULDC UR14, c[0x0][0x9e4] ;  /* 0x00027900000e7ab9 */ /* 0x000fe20000000800 */
[----:B------:R-:W-:Y:S02]  /*ae20*/  ULOP3.LUT UR12, URZ, UR12, URZ, 0x33, !UPT ;  /* 0x0000000c3f0c7292 */ /* 0x000fe4000f8e333f */
[----:B------:R-:W-:-:S11]  /*ae30*/  UISETP.NE.AND UP0, UPT, UR14, 0x1, UPT ;  /* 0x000000010e00788c */ /* 0x000fd6000bf05270 */
[----:B------:R-:W-:Y:S02]  /*ae40*/  @UP0 ULDC.64 UR18, c[0x0][0x9e8] ;  /* 0x00027a0000120ab9 */ /* 0x000fe40000000a00 */
[----:B------:R-:W-:-:S04]  /*ae50*/  UIMAD.WIDE.U32 UR10, UR12, UR18, URZ ;  /* 0x000000120c0a72a5 */ /* 0x000fc8000f8e003f */
[----:B------:R-:W-:-:S04]  /*ae60*/  @UP0 USHF.R.U32.HI UR12, URZ, UR19, UR11 ;  /* 0x000000133f0c0299 */ /* 0x000fc8000801160b */
[----:B------:R-:W-:Y:S01]  /*ae70*/  ULOP3.LUT UR12, URZ, UR12, URZ, 0x33, !UPT ;  /* 0x0000000c3f0c7292 */ /* 0x000fe2000f8e333f */
[----:B------:R-:W-:Y:S11]  /*ae80*/  BRA `(.L_x_868) ;  /* 0x0000000000147947 */ /* 0x000ff60003800000 */
.L_x_867:
[----:B------:R-:W-:Y:S02]  /*ae90*/  ULDC UR14, c[0x0][0x9e4] ;  /* 0x00027900000e7ab9 */ /* 0x000fe40000000800 */
[----:B------:R-:W-:-:S11]  /*aea0*/  UISETP.NE.AND UP0, UPT, UR14, 0x1, UPT ;  /* 0x000000010e00788c */ /* 0x000fd6000bf05270 */
[----:B------:R-:W-:Y:S02]  /*aeb0*/  @UP0 ULDC.64 UR18, c[0x0][0x9e8] ;  /* 0x00027a0000120ab9 */ /* 0x000fe40000000a00 */
[----:B------:R-:W-:-:S04]  /*aec0*/  UIMAD.WIDE.U32 UR10, UR12, UR18, URZ ;  /* 0x000000120c0a72a5 */ /* 0x000fc8000f8e003f */
[----:B------:R-:W-:-:S12]  /*aed0*/  @UP0 USHF.R.U32.HI UR12, URZ, UR19, UR11 ;  /* 0x000000133f0c0299 */ /* 0x000fd8000801160b */
.L_x_868:
[----:B------:R-:W-:-:S04]  /*aee0*/  UIMAD UR12, UR12, UR14, URZ ;  /* 0x0000000e0c0c72a4 */ /* 0x000fc8000f8e023f */
[----:B------:R-:W-:-:S04]  /*aef0*/  UISETP.LT.AND UP0, UPT, UR13, UR12, UPT ;  /* 0x0000000c0d00728c */ /* 0x000fc8000bf01270 */
[----:B------:R-:W-:-:S12]  /*af00*/  USEL UR13, UR13, UR12, !UP0 ;  /* 0x0000000c0d0d7287 */ /* 0x000fd8000c000000 */
.L_x_866:
[----:B------:R-:W-:-:S04]  /*af10*/  UIADD3 UR10, UR13, 0x9f, URZ ;  /* 0x0000009f0d0a7890 */ /* 0x000fc8000fffe03f */
[----:B------:R-:W-:-:S04]  /*af20*/  UIMAD.WIDE UR10, UR10, 0x66666667, URZ ;  /* 0x666666670a0a78a5 */ /* 0x000fc8000f8e023f */
[----:B------:R-:W-:-:S04]  /*af30*/  USHF.R.U32.HI UR10, URZ, 0x1f, UR11 ;  /* 0x0000001f3f0a7899 */ /* 0x000fc8000801160b */
[----:B------:R-:W-:-:S04]  /*af40*/  ULEA.HI.SX32 UR10, UR11, UR10, 0x1a ;  /* 0x0000000a0b0a7291 */ /* 0x000fc8000f8fd23f */
[----:B------:R-:W-:-:S04]  /*af50*/  UISETP.LT.AND UP0, UPT, UR45, UR10, UPT ;  /* 0x0000000a2d00728c */ /* 0x000fc8000bf01270 */
[----:B------:R-:W-:-:S06]  /*af60*/  USEL UR22, UR45, UR10, !UP0 ;  /* 0x0000000a2d167287 */ /* 0x000fcc000c000000 */
[----:B------:R-:W-:-:S13]  /*af70*/  ISETP.GE.AND P1, PT, R4, UR22, PT ;  /* 0x0000001604007c0c */ /* 0x000fda000bf26270 */
[----:B------:R-:W-:Y:S05]  /*af80*/  @!P1 BRA `(.L_x_869) ;  /* 0x0000002c00209947 */ /* 0x000fea0003800000 */
[----:B------:R-:W-:Y:S01]  /*af90*/  IMAD.MOV.U32 R11, RZ, RZ, R5 ;  /* 0x000000ffff0b7224 */ /* 0x000fe200078e0005 */
[----:B------:R-:W-:Y:S01]  /*afa0*/  UMOV UR24, UR6 ;  /* 0x0000000600187c82 */ /* 0x000fe20008000000 */
[----:B------:R-:W-:Y:S01]  /*afb0*/  IMAD.MOV.U32 R10, RZ, RZ, R6 ;  /* 0x000000ffff0a7224 */ /* 0x000fe200078e0006 */
[----:B------:R-:W-:Y:S01]  /*afc0*/  UMOV UR23, UR7 ;  /* 0x0000000700177c82 */ /* 0x000fe20008000000 */
[----:B------:R-:W-:-:S05]  /*afd0*/  ULDC UR21, c[0x0][0x988] ;  /* 0x0002620000157ab9 */ /* 0x000fca0000000800 */
.L_x_880:
[----:B------:R-:W-:-:S04]  /*afe0*/  UIADD3 UR7, UR23, 0x1, URZ ;  /* 0x0000000117077890 */ /* 0x000fc8000fffe03f */
[----:B------:R-:W-:-:S04]  /*aff0*/  UISETP.NE.AND UP0, UPT, UR7, 0x2, UPT ;  /* 0x000000020700788c */ /* 0x000fc8000bf05270 */
[----:B------:R-:W-:Y:S02]  /*b000*/  USEL UR6, URZ, 0x1, UP0 ;  /* 0x000000013f067887 */ /* 0x000fe40008000000 */
[----:B------:R-:W-:Y:S02]  /*b010*/  USEL UR7, UR7, URZ, UP0 ;  /* 0x0000003f07077287 */ /* 0x000fe40008000000 */
[----:B------:R-:W-:Y:S01]  /*b020*/  ULOP3.LUT UR6, UR24, UR6, URZ, 0x3c, !UPT ;  /* 0x0000000618067292 */ /* 0x000fe2000f8e3c3f */
[----:B------:R-:W-:Y:S11]  /*b030*/  @!P0 BRA `(.L_x_870) ;  /* 0x0000000000048947 */ /* 0x000ff60003800000 */
[----:B------:R-:W-:Y:S01]  /*b040*/  BPT.TRAP 0x1 ;  /* 0x000000040000795c */ /* 0x000fe20000300000 */
.L_x_870:
[----:B------:R-:W-:Y:S01]  /*b050*/  ULEA UR10, UR7, UR46, 0x3 ;  /* 0x0000002e070a7291 */ /* 0x000fe2000f8e183f */
[----:B------:R-:W-:-:S05]  /*b060*/  IMAD.U32 R5, RZ, RZ, UR6 ;  /* 0x00000006ff057e24 */ /* 0x000fca000f8e00ff */
[----:B------:R-:W-:-:S04]  /*b070*/  SHF.L.U32 R5, R5, 0x1f, RZ ;  /* 0x0000001f05057819 */ /* 0x000fc800000006ff */
[----:B------:R0:W1:Y:S01]  /*b080*/  SYNCS.PHASECHK.TRANS64.TRYWAIT P1, [UR10+0x12430], R5 ;  /* 0x01243005ff0075a7 */ /* 0x000062000802014a */
[----:B------:R-:W-:Y:S05]  /*b090*/  @!P0 BRA `(.L_x_871) ;  /* 0x0000000000048947 */ /* 0x000fea0003800000 */
[----:B------:R-:W-:Y:S01]  /*b0a0*/  BPT.TRAP 0x1 ;  /* 0x000000040000795c */ /* 0x000fe20000300000 */
.L_x_871:
[----:B-1----:R-:W-:Y:S05]  /*b0b0*/  @P1 BRA `(.L_x_872) ;  /* 0x0000000000081947 */ /* 0x002fea0003800000 */
[----:B------:R-:W1:Y:S02]  /*b0c0*/  SYNCS.PHASECHK.TRANS64.TRYWAIT P1, [UR10+0x12430], R5 ;  /* 0x01243005ff0075a7 */ /* 0x000e64000802014a */
[----:B-1----:R-:W-:Y:S05]  /*b0d0*/  @!P1 BRA `(.L_x_873) ;  /* 0x000000e0008c9947 */ /* 0x002fea0003800000 */
.L_x_872:
[----:B------:R-:W-:Y:S01]  /*b0e0*/  UIMAD UR25, UR7, 0x280, UR4 ;  /* 0x00000280071978a4 */ /* 0x000fe2000f8e0204 */
[----:B------:R-:W-:Y:S01]  /*b0f0*/  WARPGROUP.ARRIVE ;  /* 0x00000000000079c5 */ /* 0x000fe20000000000 */
[----:B------:R-:W-:Y:S01]  /*b100*/  UMOV UR39, 0x80000020 ;  /* 0x8000002000277882 */ /* 0x000fe20000000000 */
[----:B------:R-:W-:Y:S01]  /*b110*/  UMOV UR12, UR36 ;  /* 0x00000024000c7c82 */ /* 0x000fe20008000000 */
[----:B------:R-:W-:Y:S01]  /*b120*/  UIADD3 UR14, UR25, 0x80, URZ ;  /* 0x00000080190e7890 */ /* 0x000fe2000fffe03f */
[----:B------:R-:W-:Y:S02]  /*b130*/  UMOV UR13, UR37 ;  /* 0x00000025000d7c82 */ /* 0x000fe40008000000 */
        /* <DEDUP_REMOVED lines=8> */
[----:B------:R-:W-:Y:S01]  /*b1c0*/  UMOV UR39, 0x80000020 ;  /* 0x8000002000277882 */ /* 0x000fe20000000000 */
[----:B------:R-:W-:Y:S01]  /*b1d0*/  UIADD3 UR10, UR25, 0x200, URZ ;  /* 0x00000200190a7890 */ /* 0x000fe2000fffe03f */
[----:B------:R-:W-:Y:S01]  /*b1e0*/  UMOV UR11, 0x80000020 ;  /* 0x80000020000b7882 */ /* 0x000fe20000000000 */
[----:B------:R-:W-:-:S02]  /*b1f0*/  WARPGROUP.DEPBAR.LE gsb0, 0x0 ;  /* 0x00008000000079c5 */ /* 0x000fc40000010000 */
        /* <DEDUP_REMOVED lines=45> */
.L_x_874:
[----:B------:R-:W-:Y:S01]  /*b4d0*/  ULEA UR13, UR23, UR46, 0x3 ;  /* 0x0000002e170d7291 */ /* 0x000fe2000f8e183f */
[----:B01----:R-:W-:-:S05]  /*b4e0*/  IMAD.U32 R5, RZ, RZ, UR24 ;  /* 0x00000018ff057e24 */ /* 0x003fca000f8e00ff */
[----:B------:R-:W-:-:S04]  /*b4f0*/  SHF.L.U32 R5, R5, 0x1f, RZ ;  /* 0x0000001f05057819 */ /* 0x000fc800000006ff */
[----:B------:R0:W1:Y:S01]  /*b500*/  SYNCS.PHASECHK.TRANS64.TRYWAIT P1, [UR13+0x12450], R5 ;  /* 0x01245005ff0075a7 */ /* 0x000062000802014d */
[----:B------:R-:W-:Y:S05]  /*b510*/  @!P0 BRA `(.L_x_875) ;  /* 0x0000000000048947 */ /* 0x000fea0003800000 */
[----:B------:R-:W-:Y:S01]  /*b520*/  BPT.TRAP 0x1 ;  /* 0x000000040000795c */ /* 0x000fe20000300000 */
.L_x_875:
[----:B-1----:R-:W-:Y:S05]  /*b530*/  @P1 BRA `(.L_x_876) ;  /* 0x0000000000081947 */ /* 0x002fea0003800000 */
[----:B------:R-:W1:Y:S02]  /*b540*/  SYNCS.PHASECHK.TRANS64.TRYWAIT P1, [UR13+0x12450], R5 ;  /* 0x01245005ff0075a7 */ /* 0x000e64000802014d */
[----:B-1----:R-:W-:Y:S05]  /*b550*/  @!P1 BRA `(.L_x_877) ;  /* 0x000000dc00849947 */ /* 0x002fea0003800000 */
.L_x_876:
        /* <DEDUP_REMOVED lines=32> */
.L_x_878:
        /* <DEDUP_REMOVED lines=23> */
[----:B01----:R-:W-:Y:S01]  /*b8d0*/  FMNMX.FTZ R5, R13, R10, !PT ;  /* 0x0000000a0d057209 */ /* 0x003fe20007810000 */
[C---:B------:R-:W-:Y:S01]  /*b8e0*/  FMUL.FTZ R108, R2.reuse, R108 ;  /* 0x0000006c026c7220 */ /* 0x040fe20000410000 */
[C---:B------:R-:W-:Y:S01]  /*b8f0*/  FMUL.FTZ R110, R2.reuse, R110 ;  /* 0x0000006e026e7220 */ /* 0x040fe20000410000 */
[C---:B------:R-:W-:Y:S01]  /*b900*/  FMUL.FTZ R109, R2.reuse, R109 ;  /* 0x0000006d026d7220 */ /* 0x040fe20000410000 */
[C---:B------:R-:W-:Y:S01]  /*b910*/  FMUL.FTZ R111, R2.reuse, R111 ;  /* 0x0000006f026f7220 */ /* 0x040fe20000410000 */
[C---:B------:R-:W-:Y:S01]  /*b920*/  FMUL.FTZ R112, R2.reuse, R112 ;  /* 0x0000007002707220 */ /* 0x040fe20000410000 */
[----:B------:R-:W-:Y:S01]  /*b930*/  FMUL.FTZ R114, R2, R114 ;  /* 0x0000007202727220 */ /* 0x000fe20000410000 */
[----:B------:R-:W0:Y:S01]  /*b940*/  MUFU.TANH R15, R15 ;  /* 0x0000000f000f7308 */ /* 0x000e220000002400 */
[----:B--2---:R-:W-:Y:S01]  /*b950*/  FMNMX.FTZ R6, R18, R11, !PT ;  /* 0x0000000b12067209 */ /* 0x004fe20007810000 */
[C---:B------:R-:W-:Y:S01]  /*b960*/  FMUL.FTZ R113, R2.reuse, R113 ;  /* 0x0000007102717220 */ /* 0x040fe20000410000 */
[C---:B------:R-:W-:Y:S01]  /*b970*/  FMUL.FTZ R115, R2.reuse, R115 ;  /* 0x0000007302737220 */ /* 0x040fe20000410000 */
[C---:B------:R-:W-:Y:S01]  /*b980*/  FMUL.FTZ R116, R2.reuse, R116 ;  /* 0x0000007402747220 */ /* 0x040fe20000410000 */
[C---:B------:R-:W-:Y:S01]  /*b990*/  FMUL.FTZ R118, R2.reuse, R118 ;  /* 0x0000007602767220 */ /* 0x040fe20000410000 */
[C---:B------:R-:W-:Y:S01]  /*b9a0*/  FMUL.FTZ R117, R2.reuse, R117 ;  /* 0x0000007502757220 */ /* 0x040fe20000410000 */
[----:B------:R-:W-:Y:S01]  /*b9b0*/  FMUL.FTZ R119, R2, R119 ;  /* 0x0000007702777220 */ /* 0x000fe20000410000 */
[----:B------:R-:W1:Y:S01]  /*b9c0*/  MUFU.TANH R19, R19 ;  /* 0x0000001300137308 */ /* 0x000e620000002400 */
[----:B---3--:R-:W-:Y:S01]  /*b9d0*/  FMNMX.FTZ R128, R14, R5, !PT ;  /* 0x000000050e807209 */ /* 0x008fe20007810000 */
        /* <DEDUP_REMOVED lines=59> */
[----:B------:R-:W-:Y:S01]  /*bd90*/  FMUL.FTZ R71, R2, R71 ;  /* 0x0000004702477220 */ /* 0x000fe20000410000 */
[----:B------:R-:W-:Y:S01]  /*bda0*/  UMOV UR16, UR21 ;  /* 0x0000001500107c82 */ /* 0x000fe20008000000 */
[----:B------:R-:W-:Y:S01]  /*bdb0*/  ULEA UR10, UR7, UR46, 0x3 ;  /* 0x0000002e070a7291 */ /* 0x000fe2000f8e183f */
[----:B------:R-:W0:Y:S01]  /*bdc0*/  MUFU.TANH R123, R123 ;  /* 0x0000007b007b7308 */ /* 0x000e220000002400 */
[----:B-1----:R-:W-:-:S02]  /*bdd0*/  FMNMX.FTZ R6, R120, R5, !PT ;  /* 0x0000000578067209 */ /* 0x002fc40007810000 */
[----:B------:R-:W-:-:S04]  /*bde0*/  UIADD3 UR10, UR10, 0x12440, URZ ;  /* 0x000124400a0a7890 */ /* 0x000fc8000fffe03f */
[----:B------:R-:W-:Y:S01]  /*bdf0*/  UPRMT UR10, UR5, 0x654, UR10 ;  /* 0x00000654050a7896 */ /* 0x000fe2000800000a */
[----:B------:R-:W1:Y:S01]  /*be00*/  MUFU.TANH R125, R125 ;  /* 0x0000007d007d7308 */ /* 0x000e620000002400 */
[----:B--2---:R-:W-:-:S07]  /*be10*/  FMNMX.FTZ R56, R122, R129, !PT ;  /* 0x000000817a387209 */ /* 0x004fce0007810000 */
[----:B------:R-:W2:Y:S01]  /*be20*/  MUFU.TANH R124, R124 ;  /* 0x0000007c007c7308 */ /* 0x000ea20000002400 */
[----:B0-----:R-:W-:Y:S01]  /*be30*/  FMNMX.FTZ R5, R123, R6, !PT ;  /* 0x000000067b057209 */ /* 0x001fe20007810000 */
[----:B------:R-:W-:Y:S06]  /*be40*/  SYNCS.ARRIVE.TRANS64.RED.A1T0 RZ, [UR10], RZ ;  /* 0x000000ffffff79a7 */ /* 0x000fec000810040a */
        /* <DEDUP_REMOVED lines=18> */
[----:B0-----:R-:W-:Y:S01]  /*bf70*/  FMNMX.FTZ R56, R110, R131, !PT ;  /* 0x000000836e387209 */ /* 0x001fe20007810000 */
[----:B------:R-:W-:-:S06]  /*bf80*/  FMUL.FTZ R131, R2, R62 ;  /* 0x0000003e02837220 */ /* 0x000fcc0000410000 */
        /* <DEDUP_REMOVED lines=112> */
[----:B0-----:R-:W-:Y:S02]  /*c690*/  FMNMX.FTZ R59, R136, R59, !PT ;  /* 0x0000003b883b7209 */ /* 0x001fe40007810000 */
[----:B-1----:R-:W-:-:S03]  /*c6a0*/  FMNMX.FTZ R56, R71, R6, !PT ;  /* 0x0000000647387209 */ /* 0x002fc60007810000 */
[----:B------:R-:W0:Y:S04]  /*c6b0*/  SHFL.BFLY PT, R6, R59, 0x2, 0x1f ;  /* 0x0c401f003b067f89 */ /* 0x000e2800000e0000 */
[----:B------:R-:W1:Y:S01]  /*c6c0*/  SHFL.BFLY PT, R5, R56, 0x2, 0x1f ;  /* 0x0c401f0038057f89 */ /* 0x000e6200000e0000 */
[----:B0-----:R-:W-:Y:S02]  /*c6d0*/  FMNMX.FTZ R58, R59, R6, !PT ;  /* 0x000000063b3a7209 */ /* 0x001fe40007810000 */
[----:B-1----:R-:W-:-:S03]  /*c6e0*/  FMNMX.FTZ R62, R56, R5, !PT ;  /* 0x00000005383e7209 */ /* 0x002fc60007810000 */
[----:B------:R-:W0:Y:S04]  /*c6f0*/  SHFL.BFLY PT, R5, R58, 0x1, 0x1f ;  /* 0x0c201f003a057f89 */ /* 0x000e2800000e0000 */
[----:B------:R-:W1:Y:S01]  /*c700*/  SHFL.BFLY PT, R63, R62, 0x1, 0x1f ;  /* 0x0c201f003e3f7f89 */ /* 0x000e6200000e0000 */
[----:B0-----:R-:W-:Y:S02]  /*c710*/  FMNMX.FTZ R6, R58, R5, !PT ;  /* 0x000000053a067209 */ /* 0x001fe40007810000 */
[----:B-1----:R-:W-:Y:S01]  /*c720*/  FMNMX.FTZ R5, R62, R63, !PT ;  /* 0x0000003f3e057209 */ /* 0x002fe20007810000 */
[----:B------:R-:W-:Y:S02]  /*c730*/  IMAD.U32 R63, RZ, RZ, UR16 ;  /* 0x00000010ff3f7e24 */ /* 0x000fe4000f8e00ff */
[----:B------:R-:W-:-:S02]  /*c740*/  FADD.FTZ R10, -R6, R10 ;  /* 0x0000000a060a7221 */ /* 0x000fc40000010100 */
[----:B------:R-:W-:Y:S02]  /*c750*/  FFMA.FTZ R140, R6, R63, -8 ;  /* 0xc1000000068c7423 */ /* 0x000fe4000001003f */
[----:B------:R-:W-:Y:S01]  /*c760*/  FMUL.FTZ R60, R10, UR16 ;  /* 0x000000100a3c7c20 */ /* 0x000fe20008410000 */
[----:B------:R-:W-:Y:S01]  /*c770*/  FADD.FTZ R10, -R5, R11 ;  /* 0x0000000b050a7221 */ /* 0x000fe20000010100 */
[----:B------:R-:W-:-:S01]  /*c780*/  FFMA.FTZ R62, R89, UR16, -R140 ;  /* 0x00000010593e7c23 */ /* 0x000fc2000801088c */
[--C-:B------:R-:W-:Y:S01]  /*c790*/  FFMA.FTZ R89, R93, UR16, -R140.reuse ;  /* 0x000000105d597c23 */ /* 0x100fe2000801088c */
[----:B------:R-:W-:-:S01]  /*c7a0*/  FFMA.FTZ R93, R101, UR16, -R140 ;  /* 0x00000010655d7c23 */ /* 0x000fc2000801088c */
[--C-:B------:R-:W-:Y:S01]  /*c7b0*/  FFMA.FTZ R101, R84, UR16, -R140.reuse ;  /* 0x0000001054657c23 */ /* 0x100fe2000801088c */
[----:B------:R-:W-:Y:S02]  /*c7c0*/  IMAD.U32 R84, RZ, RZ, UR16 ;  /* 0x00000010ff547e24 */ /* 0x000fe4000f8e00ff */
[--C-:B------:R-:W-:Y:S01]  /*c7d0*/  FFMA.FTZ R68, R73, UR16, -R140.reuse ;  /* 0x0000001049447c23 */ /* 0x100fe2000801088c */
[----:B------:R-:W-:-:S01]  /*c7e0*/  FFMA.FTZ R137, R19, UR16, -R140 ;  /* 0x0000001013897c23 */ /* 0x000fc2000801088c */
[--C-:B------:R-:W-:Y:S01]  /*c7f0*/  FFMA.FTZ R73, R127, UR16, -R140.reuse ;  /* 0x000000107f497c23 */ /* 0x100fe2000801088c */
[----:B------:R-:W-:-:S01]  /*c800*/  FFMA.FTZ R19, R104, UR16, -R140 ;  /* 0x0000001068137c23 */ /* 0x000fc2000801088c */
[----:B------:R-:W-:Y:S01]  /*c810*/  FFMA.FTZ R127, R5, R84, -8 ;  /* 0xc1000000057f7423 */ /* 0x000fe20000010054 */
[----:B------:R-:W-:-:S01]  /*c820*/  FFMA.FTZ R104, R108, UR16, -R140 ;  /* 0x000000106c687c23 */ /* 0x000fc2000801088c */
[--C-:B------:R-:W-:Y:S01]  /*c830*/  FFMA.FTZ R108, R116, UR16, -R140.reuse ;  /* 0x00000010746c7c23 */ /* 0x100fe2000801088c */
[----:B------:R-:W-:-:S01]  /*c840*/  FFMA.FTZ R11, R13, UR16, -R140 ;  /* 0x000000100d0b7c23 */ /* 0x000fc2000801088c */
[--C-:B------:R-:W-:Y:S01]  /*c850*/  FFMA.FTZ R116, R61, UR16, -R140.reuse ;  /* 0x000000103d747c23 */ /* 0x100fe2000801088c */
[----:B------:R-:W-:Y:S01]  /*c860*/  FMUL.FTZ R10, R10, UR16 ;  /* 0x000000100a0a7c20 */ /* 0x000fe20008410000 */
[----:B------:R-:W-:Y:S01]  /*c870*/  FFMA.FTZ R61, R18, UR16, -R127 ;  /* 0x00000010123d7c23 */ /* 0x000fe2000801087f */
[----:B------:R-:W-:-:S01]  /*c880*/  FFMA.FTZ R14, R14, UR16, -R140 ;  /* 0x000000100e0e7c23 */ /* 0x000fc2000801088c */
[----:B------:R-:W-:Y:S01]  /*c890*/  FFMA.FTZ R18, R15, UR16, -R127 ;  /* 0x000000100f127c23 */ /* 0x000fe2000801087f */
[----:B------:R-:W-:Y:S01]  /*c8a0*/  MUFU.EX2 R60, R60 ;  /* 0x0000003c003c7308 */ /* 0x000fe20000000800 */
[----:B------:R-:W-:-:S01]  /*c8b0*/  FFMA.FTZ R58, R113, UR16, -R140 ;  /* 0x00000010713a7c23 */ /* 0x000fc2000801088c */
[--C-:B------:R-:W-:Y:S01]  /*c8c0*/  FFMA.FTZ R113, R130, UR16, -R140.reuse ;  /* 0x0000001082717c23 */ /* 0x100fe2000801088c */
[----:B------:R-:W-:-:S01]  /*c8d0*/  FFMA.FTZ R64, R97, UR16, -R140 ;  /* 0x0000001061407c23 */ /* 0x000fc2000801088c */
[----:B------:R-:W-:Y:S01]  /*c8e0*/  FFMA.FTZ R130, R21, UR16, -R127 ;  /* 0x0000001015827c23 */ /* 0x000fe2000801087f */
[----:B------:R-:W-:-:S01]  /*c8f0*/  FFMA.FTZ R97, R76, UR16, -R140 ;  /* 0x000000104c617c23 */ /* 0x000fc2000801088c */
[--C-:B------:R-:W-:Y:S01]  /*c900*/  FFMA.FTZ R76, R57, UR16, -R140.reuse ;  /* 0x00000010394c7c23 */ /* 0x100fe2000801088c */
        /* <DEDUP_REMOVED lines=9> */
[----:B------:R-:W-:Y:S01]  /*c9a0*/  MUFU.EX2 R10, R10 ;  /* 0x0000000a000a7308 */ /* 0x000fe20000000800 */
[----:B------:R-:W-:-:S01]  /*c9b0*/  FFMA.FTZ R20, R120, UR16, -R140 ;  /* 0x0000001078147c23 */ /* 0x000fc2000801088c */
[--C-:B------:R-:W-:Y:S01]  /*c9c0*/  FFMA.FTZ R90, R91, UR16, -R127.reuse ;  /* 0x000000105b5a7c23 */ /* 0x100fe2000801087f */
[----:B------:R-:W-:-:S01]  /*c9d0*/  FFMA.FTZ R22, R122, UR16, -R127 ;  /* 0x000000107a167c23 */ /* 0x000fc2000801087f */
[--C-:B------:R-:W-:Y:S01]  /*c9e0*/  FFMA.FTZ R91, R94, UR16, -R127.reuse ;  /* 0x000000105e5b7c23 */ /* 0x100fe2000801087f */
[----:B------:R-:W-:-:S01]  /*c9f0*/  FFMA.FTZ R94, R99, UR16, -R127 ;  /* 0x00000010635e7c23 */ /* 0x000fc2000801087f */
[----:B------:R-:W-:Y:S01]  /*ca00*/  FFMA.FTZ R120, R123, UR16, -R140 ;  /* 0x000000107b787c23 */ /* 0x000fe2000801088c */
[----:B------:R-:W-:-:S01]  /*ca10*/  FFMA.FTZ R121, R125, UR16, -R127 ;  /* 0x000000107d797c23 */ /* 0x000fc2000801087f */
[----:B------:R-:W1:Y:S01]  /*ca20*/  MUFU.EX2 R61, R61 ;  /* 0x0000003d003d7308 */ /* 0x000e620000000800 */
[----:B0-----:R-:W-:-:S01]  /*ca30*/  FFMA.FTZ R99, R60, R8, R11 ;  /* 0x000000083c637223 */ /* 0x001fc2000001000b */
        /* <DEDUP_REMOVED lines=8> */
[--C-:B------:R-:W-:Y:S01]  /*cac0*/  FFMA.FTZ R21, R106, UR16, -R127.reuse ;  /* 0x000000106a157c23 */ /* 0x100fe2000801087f */
[----:B------:R-:W-:-:S01]  /*cad0*/  FFMA.FTZ R114, R95, UR16, -R127 ;  /* 0x000000105f727c23 */ /* 0x000fc2000801087f */
[----:B------:R-:W-:Y:S01]  /*cae0*/  FFMA.FTZ R95, R102, UR16, -R127 ;  /* 0x00000010665f7c23 */ /* 0x000fe2000801087f */
[----:B------:R-:W-:-:S01]  /*caf0*/  FFMA.FTZ R56, R105, UR16, -R140 ;  /* 0x0000001069387c23 */ /* 0x000fc2000801088c */
[--C-:B------:R-:W-:Y:S01]  /*cb00*/  FFMA.FTZ R84, R107, UR16, -R127.reuse ;  /* 0x000000106b547c23 */ /* 0x100fe2000801087f */
[----:B------:R-:W-:-:S01]  /*cb10*/  FFMA.FTZ R106, R110, UR16, -R127 ;  /* 0x000000106e6a7c23 */ /* 0x000fc2000801087f */
[----:B------:R-:W2:Y:S01]  /*cb20*/  MUFU.EX2 R18, R18 ;  /* 0x0000001200127308 */ /* 0x000ea20000000800 */
[----:B-1----:R-:W-:-:S01]  /*cb30*/  FFMA.FTZ R7, R10, R7, R61 ;  /* 0x000000070a077223 */ /* 0x002fc2000001003d */
[----:B------:R-:W-:Y:S01]  /*cb40*/  FFMA.FTZ R105, R109, UR16, -R140 ;  /* 0x000000106d697c23 */ /* 0x000fe2000801088c */
[----:B------:R-:W-:-:S01]  /*cb50*/  FFMA.FTZ R107, R111, UR16, -R127 ;  /* 0x000000106f6b7c23 */ /* 0x000fc2000801087f */
[--C-:B------:R-:W-:Y:S01]  /*cb60*/  FFMA.FTZ R23, R112, UR16, -R140.reuse ;  /* 0x0000001070177c23 */ /* 0x100fe2000801088c */
[----:B------:R-:W-:-:S01]  /*cb70*/  FFMA.FTZ R63, R96, UR16, -R140 ;  /* 0x00000010603f7c23 */ /* 0x000fc2000801088c */
[----:B------:R-:W-:Y:S01]  /*cb80*/  FFMA.FTZ R112, R85, UR16, -R140 ;  /* 0x0000001055707c23 */ /* 0x000fe2000801088c */
[----:B------:R-:W-:-:S01]  /*cb90*/  FFMA.FTZ R96, R115, UR16, -R127 ;  /* 0x0000001073607c23 */ /* 0x000fc2000801087f */
[----:B------:R-:W1:Y:S01]  /*cba0*/  MUFU.EX2 R137, R137 ;  /* 0x0000008900897308 */ /* 0x000e620000000800 */
[----:B0-----:R-:W-:-:S01]  /*cbb0*/  FADD.FTZ R8, R14, R99 ;  /* 0x000000630e087221 */ /* 0x001fc20000010000 */
[--C-:B------:R-:W-:Y:S01]  /*cbc0*/  FFMA.FTZ R85, R98, UR16, -R127.reuse ;  /* 0x0000001062557c23 */ /* 0x100fe2000801087f */
[----:B------:R-:W-:-:S01]  /*cbd0*/  FFMA.FTZ R98, R103, UR16, -R127 ;  /* 0x0000001067627c23 */ /* 0x000fc2000801087f */
[----:B------:R-:W-:Y:S01]  /*cbe0*/  FFMA.FTZ R110, R118, UR16, -R127 ;  /* 0x00000010766e7c23 */ /* 0x000fe2000801087f */
[----:B------:R-:W-:-:S01]  /*cbf0*/  FFMA.FTZ R109, R117, UR16, -R140 ;  /* 0x00000010756d7c23 */ /* 0x000fc2000801088c */
[--C-:B------:R-:W-:Y:S01]  /*cc00*/  FFMA.FTZ R111, R119, UR16, -R127.reuse ;  /* 0x00000010776f7c23 */ /* 0x100fe2000801087f */
        /* <DEDUP_REMOVED lines=15> */
[----:B------:R-:W-:-:S02]  /*cd00*/  FFMA.FTZ R71, R71, UR16, -R127 ;  /* 0x0000001047477c23 */ /* 0x000fc4000801087f */
        /* <DEDUP_REMOVED lines=14> */
[----:B------:R-:W-:-:S06]  /*cdf0*/  FFMA.FTZ R99, R78, UR16, -R127 ;  /* 0x000000104e637c23 */ /* 0x000fcc000801087f */
        /* <DEDUP_REMOVED lines=9> */
[----:B-1----:R-:W-:-:S01]  /*ce90*/  FADD.FTZ R7, R19, R102 ;  /* 0x0000006613077221 */ /* 0x002fc20000010000 */
[----:B------:R-:W-:-:S06]  /*cea0*/  FFMA.FTZ R102, R79, UR16, -R127 ;  /* 0x000000104f667c23 */ /* 0x000fcc000801087f */
        /* <DEDUP_REMOVED lines=22> */
[----:B--2---:R-:W-:-:S01]  /*d010*/  FADD.FTZ R103, R96, R79 ;  /* 0x0000004f60677221 */ /* 0x004fc20000010000 */
[----:B------:R-:W-:-:S06]  /*d020*/  FFMA.FTZ R79, R83, UR16, -R127 ;  /* 0x00000010534f7c23 */ /* 0x000fcc000801087f */
        /* <DEDUP_REMOVED lines=108> */
.L_x_879:
        /* <DEDUP_REMOVED lines=26> */
[-C--:B------:R-:W-:Y:S01]  /*d890*/  FMUL.FTZ R42, R42, R10.reuse ;  /* 0x0000000a2a2a7220 */ /* 0x080fe20000410000 */
[----:B------:R-:W-:Y:S01]  /*d8a0*/  F2FP.SATFINITE.E4M3.F32.PACK_AB_MERGE_C R97, R100, R97, RZ ;  /* 0x000000616461723e */ /* 0x000fe200048070ff */
[-C--:B------:R-:W-:Y:S01]  /*d8b0*/  FMUL.FTZ R43, R43, R10.reuse ;  /* 0x0000000a2b2b7220 */ /* 0x080fe20000410000 */
        /* <DEDUP_REMOVED lines=31> */
[----:B------:R-:W-:Y:S01]  /*dab0*/  VIADD R4, R4, 0xffffffff ;  /* 0xffffffff04047836 */ /* 0x000fe20000000000 */
        /* <DEDUP_REMOVED lines=19> */
[----:B------:R-:W-:Y:S01]  /*dbf0*/  F2FP.SATFINITE.E4M3.F32.PACK_AB_MERGE_C R139, R67, R66, R70 ;  /* 0x00000042438b723e */ /* 0x000fe20004807046 */
[----:B------:R-:W-:Y:S06]  /*dc00*/  @P1 BRA `(.L_x_880) ;  /* 0xffffffd000f41947 */ /* 0x000fec000383ffff */
.L_x_869:
[----:B------:R-:W-:-:S13]  /*dc10*/  ISETP.GE.AND P1, PT, R4, UR45, PT ;  /* 0x0000002d04007c0c */ /* 0x000fda000bf26270 */
[----:B------:R-:W-:Y:S05]  /*dc20*/  @!P1 BRA `(.L_x_881) ;  /* 0x0000004800649947 */ /* 0x000fea0003800000 */
[----:B------:R-:W-:Y:S01]  /*dc30*/  ULDC UR22, c[0x0][0x9e4] ;  /* 0x0002790000167ab9 */ /* 0x000fe20000000800 */
[----:B------:R-:W-:Y:S01]  /*dc40*/  ULDC UR25, c[0x0][0x288] ;  /* 0x0000a20000197ab9 */ /* 0x000fe20000000800 */
[----:B------:R-:W-:Y:S01]  /*dc50*/  ULDC UR23, c[0x0][0x2f0] ;  /* 0x0000bc0000177ab9 */ /* 0x000fe20000000800 */
[----:B------:R-:W-:Y:S01]  /*dc60*/  ULDC UR21, c[0x0][0x988] ;  /* 0x0002620000157ab9 */ /* 0x000fe20000000800 */
[----:B------:R-:W-:-:S05]  /*dc70*/  ULDC UR24, c[0x0][0x9e0] ;  /* 0x0002780000187ab9 */ /* 0x000fca0000000800 */
.L_x_900:
[----:B------:R-:W-:-:S04]  /*dc80*/  UIADD3 UR28, UR7, 0x1, URZ ;  /* 0x00000001071c7890 */ /* 0x000fc8000fffe03f */
[----:B------:R-:W-:-:S04]  /*dc90*/  UISETP.NE.AND UP0, UPT, UR28, 0x2, UPT ;  /* 0x000000021c00788c */ /* 0x000fc8000bf05270 */
[----:B------:R-:W-:Y:S02]  /*dca0*/  USEL UR27, URZ, 0x1, UP0 ;  /* 0x000000013f1b7887 */ /* 0x000fe40008000000 */
[----:B------:R-:W-:Y:S02]  /*dcb0*/  USEL UR28, UR28, URZ, UP0 ;  /* 0x0000003f1c1c7287 */ /* 0x000fe40008000000 */
[----:B------:R-:W-:Y:S01]  /*dcc0*/  ULOP3.LUT UR27, UR6, UR27, URZ, 0x3c, !UPT ;  /* 0x0000001b061b7292 */ /* 0x000fe2000f8e3c3f */
[----:B------:R-:W-:Y:S11]  /*dcd0*/  @!P0 BRA `(.L_x_882) ;  /* 0x0000000000048947 */ /* 0x000ff60003800000 */
[----:B------:R-:W-:Y:S01]  /*dce0*/  BPT.TRAP 0x1 ;  /* 0x000000040000795c */ /* 0x000fe20000300000 */
.L_x_882:
[----:B------:R-:W-:Y:S01]  /*dcf0*/  ULEA UR26, UR28, UR46, 0x3 ;  /* 0x0000002e1c1a7291 */ /* 0x000fe2000f8e183f */
[----:B------:R-:W-:-:S05]  /*dd00*/  IMAD.U32 R10, RZ, RZ, UR27 ;  /* 0x0000001bff0a7e24 */ /* 0x000fca000f8e00ff */
[----:B------:R-:W-:-:S04]  /*dd10*/  SHF.L.U32 R10, R10, 0x1f, RZ ;  /* 0x0000001f0a0a7819 */ /* 0x000fc800000006ff */
[----:B------:R0:W1:Y:S01]  /*dd20*/  SYNCS.PHASECHK.TRANS64.TRYWAIT P1, [UR26+0x12430], R10 ;  /* 0x0124300aff0075a7 */ /* 0x000062000802015a */
[----:B------:R-:W-:Y:S05]  /*dd30*/  @!P0 BRA `(.L_x_883) ;  /* 0x0000000000048947 */ /* 0x000fea0003800000 */
[----:B------:R-:W-:Y:S01]  /*dd40*/  BPT.TRAP 0x1 ;  /* 0x000000040000795c */ /* 0x000fe20000300000 */
.L_x_883:
[----:B-1----:R-:W-:Y:S05]  /*dd50*/  @P1 BRA `(.L_x_884) ;  /* 0x0000000000081947 */ /* 0x002fea0003800000 */
[----:B------:R-:W1:Y:S02]  /*dd60*/  SYNCS.PHASECHK.TRANS64.TRYWAIT P1, [UR26+0x12430], R10 ;  /* 0x0124300aff0075a7 */ /* 0x000e64000802015a */
[----:B-1----:R-:W-:Y:S05]  /*dd70*/  @!P1 BRA `(.L_x_885) ;  /* 0x000000b400949947 */ /* 0x002fea0003800000 */
.L_x_884:
        /* <DEDUP_REMOVED lines=63> */
.L_x_886:
[----:B------:R-:W-:Y:S01]  /*e170*/  ULEA UR11, UR7, UR46, 0x3 ;  /* 0x0000002e070b7291 */ /* 0x000fe2000f8e183f */
[----:B01----:R-:W-:-:S05]  /*e180*/  IMAD.U32 R10, RZ, RZ, UR6 ;  /* 0x00000006ff0a7e24 */ /* 0x003fca000f8e00ff */
[----:B------:R-:W-:-:S04]  /*e190*/  SHF.L.U32 R10, R10, 0x1f, RZ ;  /* 0x0000001f0a0a7819 */ /* 0x000fc800000006ff */
[----:B------:R0:W1:Y:S01]  /*e1a0*/  SYNCS.PHASECHK.TRANS64.TRYWAIT P1, [UR11+0x12450], R10 ;  /* 0x0124500aff0075a7 */ /* 0x000062000802014b */
[----:B------:R-:W-:Y:S05]  /*e1b0*/  @!P0 BRA `(.L_x_887) ;  /* 0x0000000000048947 */ /* 0x000fea0003800000 */
[----:B------:R-:W-:Y:S01]  /*e1c0*/  BPT.TRAP 0x1 ;  /* 0x000000040000795c */ /* 0x000fe20000300000 */
.L_x_887:
[----:B-1----:R-:W-:Y:S05]  /*e1d0*/  @P1 BRA `(.L_x_888) ;  /* 0x0000000000081947 */ /* 0x002fea0003800000 */
[----:B------:R-:W1:Y:S02]  /*e1e0*/  SYNCS.PHASECHK.TRANS64.TRYWAIT P1, [UR11+0x12450], R10 ;  /* 0x0124500aff0075a7 */ /* 0x000e64000802014b */
[----:B-1----:R-:W-:Y:S05]  /*e1f0*/  @!P1 BRA `(.L_x_889) ;  /* 0x000000b0008c9947 */ /* 0x002fea0003800000 */
.L_x_888:
[----:B------:R-:W-:Y:S01]  /*e200*/  UIADD3 UR6, UR46, 0x200, URZ ;  /* 0x000002002e067890 */ /* 0x000fe2000fffe03f */
[----:B------:R-:W-:-:S03]  /*e210*/  WARPGROUP.ARRIVE ;  /* 0x00000000000079c5 */ /* 0x000fc60000000000 */
[----:B------:R-:W-:-:S04]  /*e220*/  USHF.R.U32.HI UR6, URZ, 0x4, UR6 ;  /* 0x000000043f067899 */ /* 0x000fc80008011606 */
[----:B------:R-:W-:-:S04]  /*e230*/  ULOP3.LUT UR6, UR6, 0x3fff, URZ, 0xc0, !UPT ;  /* 0x00003fff06067892 */ /* 0x000fc8000f8ec03f */
[----:B------:R-:W-:-:S04]  /*e240*/  ULOP3.LUT UR6, UR6, 0x10000, URZ, 0xfc, !UPT ;  /* 0x0001000006067892 */ /* 0x000fc8000f8efc3f */
[----:B------:R-:W-:-:S03]  /*e250*/  UIMAD UR10, UR7, 0x280, UR6 ;  /* 0x00000280070a78a4 */ /* 0x000fc6000f8e0206 */
[----:B------:R-:W-:-:S04]  /*e260*/  UMOV UR7, 0xc0000010 ;  /* 0xc000001000077882 */ /* 0x000fc80000000000 */
        /* <DEDUP_REMOVED lines=25> */
.L_x_890:
        /* <DEDUP_REMOVED lines=14> */
[----:B------:R-:W-:Y:S01]  /*e4e0*/  FMUL.FTZ R23, R2, R130 ;  /* 0x0000008202177220 */ /* 0x000fe20000410000 */
[----:B------:R-:W-:-:S02]  /*e4f0*/  IMAD.MOV.U32 R130, RZ, RZ, R9 ;  /* 0x000000ffff827224 */ /* 0x000fc400078e0009 */
[C---:B------:R-:W-:Y:S01]  /*e500*/  FMUL.FTZ R19, R2.reuse, R126 ;  /* 0x0000007e02137220 */ /* 0x040fe20000410000 */
[C---:B------:R-:W-:Y:S01]  /*e510*/  FMUL.FTZ R126, R2.reuse, R97 ;  /* 0x00000061027e7220 */ /* 0x040fe20000410000 */
[----:B------:R-:W-:Y:S01]  /*e520*/  FMUL.FTZ R97, R2, R99 ;  /* 0x0000006302617220 */ /* 0x000fe20000410000 */
[----:B------:R-:W-:Y:S01]  /*e530*/  @P1 IMAD.HI.U32 R56, R9, UR6, RZ ;  /* 0x0000000609381c27 */ /* 0x000fe2000f8e00ff */
[----:B------:R-:W-:-:S03]  /*e540*/  @UP1 ULDC UR6, c[0x0][0x450] ;  /* 0x0001140000061ab9 */ /* 0x000fc60000000800 */
[C---:B01----:R-:W-:Y:S01]  /*e550*/  FMUL.FTZ R10, R2.reuse, R120 ;  /* 0x00000078020a7220 */ /* 0x043fe20000410000 */
[C---:B------:R-:W-:Y:S01]  /*e560*/  FMUL.FTZ R15, R2.reuse, R124 ;  /* 0x0000007c020f7220 */ /* 0x040fe20000410000 */
[C---:B------:R-:W-:Y:S01]  /*e570*/  FMUL.FTZ R99, R2.reuse, R103 ;  /* 0x0000006702637220 */ /* 0x040fe20000410000 */
[----:B------:R-:W-:Y:S01]  /*e580*/  @P2 SHF.R.U32.HI R130, RZ, UR6, R56 ;  /* 0x00000006ff822c19 */ /* 0x000fe20008011638 */
[C---:B------:R-:W-:Y:S01]  /*e590*/  FMUL.FTZ R120, R2.reuse, R131 ;  /* 0x0000008302787220 */ /* 0x040fe20000410000 */
[C---:B------:R-:W-:Y:S01]  /*e5a0*/  FMUL.FTZ R124, R2.reuse, R135 ;  /* 0x00000087027c7220 */ /* 0x040fe20000410000 */
[C---:B------:R-:W-:Y:S01]  /*e5b0*/  FMUL.FTZ R103, R2.reuse, R73 ;  /* 0x0000004902677220 */ /* 0x040fe20000410000 */
[C---:B------:R-:W-:Y:S01]  /*e5c0*/  FMUL.FTZ R73, R2.reuse, R75 ;  /* 0x0000004b02497220 */ /* 0x040fe20000410000 */
[C---:B------:R-:W-:Y:S01]  /*e5d0*/  FMUL.FTZ R131, R2.reuse, R69 ;  /* 0x0000004502837220 */ /* 0x040fe20000410000 */
[----:B------:R-:W0:Y:S01]  /*e5e0*/  SHFL.IDX PT, R135, R130, RZ, 0x1c1f ;  /* 0x001c1fff82877589 */ /* 0x000e2200000e0000 */
[----:B------:R-:W-:Y:S01]  /*e5f0*/  FMUL.FTZ R75, R2, R79 ;  /* 0x0000004f024b7220 */ /* 0x000fe20000410000 */
[----:B------:R-:W-:-:S02]  /*e600*/  IMAD R69, R4, -0xa0, RZ ;  /* 0xffffff6004457824 */ /* 0x000fc400078e02ff */
        /* <DEDUP_REMOVED lines=64> */
[C---:B------:R-:W-:Y:S01]  /*ea10*/  VIADD R67, R56.reuse, 0xffffffff ;  /* 0xffffffff38437836 */ /* 0x040fe20000000000 */
[----:B------:R-:W-:-:S05]  /*ea20*/  IADD3 R132, R56, -UR25, R17 ;  /* 0x8000001938847c10 */ /* 0x000fca000fffe011 */
[----:B------:R-:W2:Y:S01]  /*ea30*/  MUFU.TANH R11, R11 ;  /* 0x0000000b000b7308 */ /* 0x000ea20000002400 */
[C---:B------:R-:W-:Y:S01]  /*ea40*/  VIADD R133, R132.reuse, UR24 ;  /* 0x0000001884857c36 */ /* 0x040fe20008000000 */
[----:B------:R-:W-:Y:S01]  /*ea50*/  SYNCS.ARRIVE.TRANS64.RED.A1T0 RZ, [UR26], RZ ;  /* 0x000000ffffff79a7 */ /* 0x000fe2000810041a */
[----:B------:R-:W-:Y:S02]  /*ea60*/  VIADD R132, R132, UR20 ;  /* 0x0000001484847c36 */ /* 0x000fe40008000000 */
[--C-:B0-----:R-:W-:Y:S02]  /*ea70*/  IMAD.IADD R71, R133, 0x1, R135.reuse ;  /* 0x0000000185477824 */ /* 0x101fe400078e0287 */
[----:B------:R-:W-:Y:S01]  /*ea80*/  IMAD.IADD R70, R132, 0x1, R135 ;  /* 0x0000000184467824 */ /* 0x000fe200078e0287 */
[----:B------:R-:W0:Y:S08]  /*ea90*/  MUFU.TANH R13, R13 ;  /* 0x0000000d000d7308 */ /* 0x000e300000002400 */
        /* <DEDUP_REMOVED lines=91> */
.L_x_893:
[----:B------:R-:W-:-:S05]  /*f050*/  IMAD.U32 R136, RZ, RZ, UR22 ;  /* 0x00000016ff887e24 */ /* 0x000fca000f8e00ff */
[----:B------:R-:W-:-:S13]  /*f060*/  ISETP.NE.AND P1, PT, R136, 0x1, PT ;  /* 0x000000018800780c */ /* 0x000fda0003f25270 */
[----:B------:R-:W1:Y:S02]  /*f070*/  @P1 LDC.64 R56, c[0x0][0x9e8] ;  /* 0x00027a00ff381b82 */ /* 0x000e640000000a00 */
[----:B-1----:R-:W-:-:S05]  /*f080*/  @P1 IMAD.HI.U32 R56, R134, R56, RZ ;  /* 0x0000003886381227 */ /* 0x002fca00078e00ff */
[----:B------:R-:W-:-:S07]  /*f090*/  @P1 SHF.R.U32.HI R134, RZ, R57, R56 ;  /* 0x00000039ff861219 */ /* 0x000fce0000011638 */
.L_x_894:
[----:B------:R-:W-:Y:S05]  /*f0a0*/  BSYNC B0 ;  /* 0x0000000000007941 */ /* 0x000fea0003800000 */
.L_x_892:
[----:B------:R-:W-:-:S05]  /*f0b0*/  IMAD R134, R134, R136, R67 ;  /* 0x0000008886867224 */ /* 0x000fca00078e0243 */
[----:B------:R-:W-:Y:S02]  /*f0c0*/  VIADDMNMX R71, R134, R136, R71, PT ;  /* 0x0000008886477246 */ /* 0x000fe40003800147 */
[----:B------:R-:W-:-:S07]  /*f0d0*/  VIMNMX R70, R70, R134, !PT ;  /* 0x0000008646467248 */ /* 0x000fce0007fe0100 */
.L_x_891:
        /* <DEDUP_REMOVED lines=249> */
.L_x_897:
[----:B------:R-:W-:-:S05]  /*10070*/  IMAD.U32 R70, RZ, RZ, UR22 ;  /* 0x00000016ff467e24 */ /* 0x000fca000f8e00ff */
[----:B------:R-:W-:-:S13]  /*10080*/  ISETP.NE.AND P6, PT, R70, 0x1, PT ;  /* 0x000000014600780c */ /* 0x000fda0003fc5270 */
[----:B------:R-:W0:Y:S02]  /*10090*/  @P6 LDC.64 R10, c[0x0][0x9e8] ;  /* 0x00027a00ff0a6b82 */ /* 0x000e240000000a00 */
[----:B0-----:R-:W-:-:S05]  /*100a0*/  @P6 IMAD.HI.U32 R10, R69, R10, RZ ;  /* 0x0000000a450a6227 */ /* 0x001fca00078e00ff */
[----:B------:R-:W-:-:S07]  /*100b0*/  @P6 SHF.R.U32.HI R69, RZ, R11, R10 ;  /* 0x0000000bff456219 */ /* 0x000fce000001160a */
.L_x_898:
[----:B------:R-:W-:Y:S05]  /*100c0*/  BSYNC B0 ;  /* 0x0000000000007941 */ /* 0x000fea0003800000 */
.L_x_896:
[----:B------:R-:W-:-:S05]  /*100d0*/  IMAD R67, R69, R70, R67 ;  /* 0x0000004645437224 */ /* 0x000fca00078e0243 */
[----:B------:R-:W-:Y:S02]  /*100e0*/  VIADDMNMX R133, R67, R70, R133, PT ;  /* 0x0000004643857246 */ /* 0x000fe40003800185 */
[----:B------:R-:W-:-:S07]  /*100f0*/  VIMNMX R132, R132, R67, !PT ;  /* 0x0000004384847248 */ /* 0x000fce0007fe0100 */
.L_x_895:
[----:B------:R-:W-:Y:S01]  /*10100*/  ISETP.GT.AND P1, PT, R132, 0x1, !P1 ;  /* 0x000000018400780c */ /* 0x000fe20004f24270 */
[----:B------:R-:W-:Y:S01]  /*10110*/  UMOV UR16, UR21 ;  /* 0x0000001500107c82 */ /* 0x000fe20008000000 */
[----:B------:R-:W-:Y:S01]  /*10120*/  LOP3.LUT P6, RZ, R0, 0x8000000, RZ, 0xc0, !PT ;  /* 0x0800000000ff7812 */ /* 0x000fe200078cc0ff */
[----:B------:R-:W-:Y:S01]  /*10130*/  IMAD.U32 R69, RZ, RZ, UR16 ;  /* 0x00000010ff457e24 */ /* 0x000fe2000f8e00ff */
        /* <DEDUP_REMOVED lines=211> */
[----:B------:R-:W-:Y:S01]  /*10e70*/  FSEL R121, R10, RZ, P1 ;  /* 0x000000ff0a797208 */ /* 0x000fe20000800000 */
[--C-:B------:R-:W-:Y:S01]  /*10e80*/  FFMA.FTZ R108, R109, UR16, -R130.reuse ;  /* 0x000000106d6c7c23 */ /* 0x100fe20008010882 */
[----:B------:R-:W-:Y:S01]  /*10e90*/  FMNMX.FTZ R134, R120, R11, !PT ;  /* 0x0000000b78867209 */ /* 0x000fe20007810000 */
[--C-:B------:R-:W-:Y:S01]  /*10ea0*/  FFMA.FTZ R109, R125, UR16, -R130.reuse ;  /* 0x000000107d6d7c23 */ /* 0x100fe20008010882 */
[----:B------:R-:W-:-:S01]  /*10eb0*/  FFMA.FTZ R56, R56, UR16, -R130 ;  /* 0x0000001038387c23 */ /* 0x000fc20008010882 */
[----:B------:R-:W-:Y:S01]  /*10ec0*/  FADD.FTZ R121, -R121, R6 ;  /* 0x0000000679797221 */ /* 0x000fe20000010100 */
[----:B------:R-:W-:Y:S01]  /*10ed0*/  FMNMX.FTZ R11, R123, R134, !PT ;  /* 0x000000867b0b7209 */ /* 0x000fe20007810000 */
[----:B------:R-:W-:Y:S01]  /*10ee0*/  MUFU.EX2 R13, R13 ;  /* 0x0000000d000d7308 */ /* 0x000fe20000000800 */
[----:B------:R-:W-:-:S01]  /*10ef0*/  FFMA.FTZ R15, R15, UR16, -R130 ;  /* 0x000000100f0f7c23 */ /* 0x000fc20008010882 */
[----:B------:R-:W-:Y:S01]  /*10f00*/  FMUL.FTZ R6, R121, UR16 ;  /* 0x0000001079067c20 */ /* 0x000fe20008410000 */
[----:B------:R-:W-:Y:S01]  /*10f10*/  FMNMX.FTZ R11, R124, R11, !PT ;  /* 0x0000000b7c0b7209 */ /* 0x000fe20007810000 */
[--C-:B------:R-:W-:Y:S01]  /*10f20*/  FFMA.FTZ R18, R18, UR16, -R130.reuse ;  /* 0x0000001012127c23 */ /* 0x100fe20008010882 */
[----:B------:R-:W-:-:S01]  /*10f30*/  FFMA.FTZ R21, R21, UR16, -R130 ;  /* 0x0000001015157c23 */ /* 0x000fc20008010882 */
[--C-:B------:R-:W-:Y:S01]  /*10f40*/  FFMA.FTZ R22, R22, UR16, -R130.reuse ;  /* 0x0000001016167c23 */ /* 0x100fe20008010882 */
[----:B------:R-:W-:Y:S01]  /*10f50*/  FMNMX.FTZ R112, R106, R11, !PT ;  /* 0x0000000b6a707209 */ /* 0x000fe20007810000 */
[----:B------:R-:W0:Y:S01]  /*10f60*/  MUFU.EX2 R6, R6 ;  /* 0x0000000600067308 */ /* 0x000e220000000800 */
[----:B------:R-:W-:-:S01]  /*10f70*/  FFMA.FTZ R122, R122, UR16, -R130 ;  /* 0x000000107a7a7c23 */ /* 0x000fc20008010882 */
[--C-:B------:R-:W-:Y:S01]  /*10f80*/  FFMA.FTZ R88, R88, UR16, -R130.reuse ;  /* 0x0000001058587c23 */ /* 0x100fe20008010882 */
[----:B------:R-:W-:Y:S01]  /*10f90*/  FMNMX.FTZ R11, R107, R112, !PT ;  /* 0x000000706b0b7209 */ /* 0x000fe20007810000 */
        /* <DEDUP_REMOVED lines=12> */
[----:B------:R-:W2:Y:S01]  /*11060*/  MUFU.EX2 R56, R56 ;  /* 0x0000003800387308 */ /* 0x000ea20000000800 */
[----:B-1----:R-:W-:-:S01]  /*11070*/  FFMA.FTZ R113, R103, UR16, -R130 ;  /* 0x0000001067717c23 */ /* 0x002fc20008010882 */
[----:B------:R-:W-:Y:S01]  /*11080*/  FSEL R103, R61, -INF , !P2 ;  /* 0xff8000003d677808 */ /* 0x000fe20005000000 */
[----:B------:R-:W-:-:S01]  /*11090*/  FFMA.FTZ R81, R81, UR16, -R130 ;  /* 0x0000001051517c23 */ /* 0x000fc20008010882 */
[----:B------:R-:W-:Y:S01]  /*110a0*/  FMNMX.FTZ R11, R115, R116, !PT ;  /* 0x00000074730b7209 */ /* 0x000fe20007810000 */
[----:B------:R-:W-:-:S01]  /*110b0*/  FFMA.FTZ R84, R84, UR16, -R130 ;  /* 0x0000001054547c23 */ /* 0x000fc20008010882 */
[--C-:B------:R-:W-:Y:S01]  /*110c0*/  FFMA.FTZ R85, R85, UR16, -R130.reuse ;  /* 0x0000001055557c23 */ /* 0x100fe20008010882 */
[----:B------:R-:W-:-:S01]  /*110d0*/  FFMA.FTZ R86, R86, UR16, -R130 ;  /* 0x0000001056567c23 */ /* 0x000fc20008010882 */
[----:B------:R-:W-:Y:S01]  /*110e0*/  FMNMX.FTZ R134, R118, R11, !PT ;  /* 0x0000000b76867209 */ /* 0x000fe20007810000 */
[----:B------:R1:W-:Y:S01]  /*110f0*/  MUFU.EX2 R116, R117 ;  /* 0x0000007500747308 */ /* 0x0003e20000000800 */
[----:B------:R-:W-:-:S01]  /*11100*/  FFMA.FTZ R87, R87, UR16, -R130 ;  /* 0x0000001057577c23 */ /* 0x000fc20008010882 */
[--C-:B------:R-:W-:Y:S01]  /*11110*/  FFMA.FTZ R128, R128, UR16, -R130.reuse ;  /* 0x0000001080807c23 */ /* 0x100fe20008010882 */
[----:B------:R-:W-:Y:S01]  /*11120*/  FMNMX.FTZ R11, R119, R134, !PT ;  /* 0x00000086770b7209 */ /* 0x000fe20007810000 */
[--C-:B------:R-:W-:Y:S01]  /*11130*/  FFMA.FTZ R64, R64, UR16, -R130.reuse ;  /* 0x0000001040407c23 */ /* 0x100fe20008010882 */
[----:B------:R-:W-:-:S02]  /*11140*/  FFMA.FTZ R65, R65, UR16, -R130 ;  /* 0x0000001041417c23 */ /* 0x000fc40008010882 */
[----:B------:R-:W-:Y:S01]  /*11150*/  FMNMX.FTZ R134, R90, R11, !PT ;  /* 0x0000000b5a867209 */ /* 0x000fe20007810000 */
[----:B------:R3:W-:Y:S01]  /*11160*/  MUFU.EX2 R61, R113 ;  /* 0x00000071003d7308 */ /* 0x0007e20000000800 */
[----:B-1----:R-:W-:-:S01]  /*11170*/  FFMA.FTZ R117, R76, UR16, -R130 ;  /* 0x000000104c757c23 */ /* 0x002fc20008010882 */
[----:B------:R-:W-:Y:S02]  /*11180*/  FSEL R76, R63, -INF , !P4 ;  /* 0xff8000003f4c7808 */ /* 0x000fe40006000000 */
[----:B------:R-:W-:-:S04]  /*11190*/  FMNMX.FTZ R11, R91, R134, !PT ;  /* 0x000000865b0b7209 */ /* 0x000fc80007810000 */
[----:B------:R-:W-:Y:S01]  /*111a0*/  FMNMX.FTZ R134, R94, R11, !PT ;  /* 0x0000000b5e867209 */ /* 0x000fe20007810000 */
[----:B---3--:R-:W-:-:S01]  /*111b0*/  FFMA.FTZ R113, R77, UR16, -R130 ;  /* 0x000000104d717c23 */ /* 0x008fc20008010882 */
[----:B------:R-:W-:Y:S01]  /*111c0*/  FSEL R77, R68, -INF , !P6 ;  /* 0xff800000444d7808 */ /* 0x000fe20007000000 */
[----:B------:R-:W1:Y:S01]  /*111d0*/  MUFU.EX2 R15, R15 ;  /* 0x0000000f000f7308 */ /* 0x000e620000000800 */
[----:B------:R-:W-:-:S04]  /*111e0*/  FMNMX.FTZ R11, R95, R134, !PT ;  /* 0x000000865f0b7209 */ /* 0x000fc80007810000 */
[----:B------:R-:W-:-:S03]  /*111f0*/  FMNMX.FTZ R134, R96, R11, !PT ;  /* 0x0000000b60867209 */ /* 0x000fc60007810000 */
[----:B------:R3:W-:Y:S01]  /*11200*/  MUFU.EX2 R68, R113 ;  /* 0x0000007100447308 */ /* 0x0007e20000000800 */
[----:B------:R-:W-:-:S04]  /*11210*/  FMNMX.FTZ R11, R97, R134, !PT ;  /* 0x00000086610b7209 */ /* 0x000fc80007810000 */
[----:B------:R-:W-:-:S03]  /*11220*/  FMNMX.FTZ R134, R98, R11, !PT ;  /* 0x0000000b62867209 */ /* 0x000fc60007810000 */
[----:B------:R-:W-:Y:S01]  /*11230*/  MUFU.EX2 R18, R18 ;  /* 0x0000001200127308 */ /* 0x000fe20000000800 */
[----:B------:R-:W-:Y:S01]  /*11240*/  FMNMX.FTZ R11, R99, R134, !PT ;  /* 0x00000086630b7209 */ /* 0x000fe20007810000 */
[----:B---3--:R-:W-:-:S03]  /*11250*/  FFMA.FTZ R113, R127, UR16, -R130 ;  /* 0x000000107f717c23 */ /* 0x008fc60008010882 */
[----:B------:R-:W-:-:S03]  /*11260*/  FMNMX.FTZ R134, R72, R11, !PT ;  /* 0x0000000b48867209 */ /* 0x000fc60007810000 */
[----:B------:R3:W-:Y:S01]  /*11270*/  MUFU.EX2 R63, R117 ;  /* 0x00000075003f7308 */ /* 0x0007e20000000800 */
[----:B------:R-:W-:-:S04]  /*11280*/  FMNMX.FTZ R11, R73, R134, !PT ;  /* 0x00000086490b7209 */ /* 0x000fc80007810000 */
[----:B------:R-:W-:-:S03]  /*11290*/  FMNMX.FTZ R134, R74, R11, !PT ;  /* 0x0000000b4a867209 */ /* 0x000fc60007810000 */
[----:B------:R-:W-:Y:S01]  /*112a0*/  MUFU.EX2 R21, R21 ;  /* 0x0000001500157308 */ /* 0x000fe20000000800 */
[----:B------:R-:W-:Y:S01]  /*112b0*/  FMNMX.FTZ R11, R75, R134, !PT ;  /* 0x000000864b0b7209 */ /* 0x000fe20007810000 */
[--C-:B---3--:R-:W-:Y:S01]  /*112c0*/  FFMA.FTZ R117, R129, UR16, -R130.reuse ;  /* 0x0000001081757c23 */ /* 0x108fe20008010882 */
[----:B------:R-:W-:-:S01]  /*112d0*/  FFMA.FTZ R130, R131, UR16, -R130 ;  /* 0x0000001083827c23 */ /* 0x000fc20008010882 */
[----:B0-----:R-:W-:Y:S01]  /*112e0*/  FFMA.FTZ R131, R6, R8, R13 ;  /* 0x0000000806837223 */ /* 0x001fe2000001000d */
[----:B------:R-:W-:-:S03]  /*112f0*/  FMNMX.FTZ R134, R78, R11, !PT ;  /* 0x0000000b4e867209 */ /* 0x000fc60007810000 */
[----:B------:R-:W-:Y:S01]  /*11300*/  MUFU.EX2 R22, R22 ;  /* 0x0000001600167308 */ /* 0x000fe20000000800 */
[----:B------:R-:W-:-:S04]  /*11310*/  FMNMX.FTZ R11, R79, R134, !PT ;  /* 0x000000864f0b7209 */ /* 0x000fc80007810000 */
        /* <DEDUP_REMOVED lines=14> */
[----:B------:R-:W-:-:S05]  /*11400*/  FMNMX.FTZ R132, R77, R132, !PT ;  /* 0x000000844d847209 */ /* 0x000fca0007810000 */
[----:B------:R-:W0:Y:S02]  /*11410*/  SHFL.BFLY PT, R11, R132, 0x2, 0x1f ;  /* 0x0c401f00840b7f89 */ /* 0x000e2400000e0000 */
[----:B------:R-:W-:Y:S08]  /*11420*/  MUFU.EX2 R108, R108 ;  /* 0x0000006c006c7308 */ /* 0x000ff00000000800 */
[----:B------:R-:W-:Y:S08]  /*11430*/  MUFU.EX2 R71, R71 ;  /* 0x0000004700477308 */ /* 0x000ff00000000800 */
[----:B------:R-:W-:Y:S01]  /*11440*/  MUFU.EX2 R105, R105 ;  /* 0x0000006900697308 */ /* 0x000fe20000000800 */
[----:B0-----:R-:W-:-:S07]  /*11450*/  FMNMX.FTZ R11, R132, R11, !PT ;  /* 0x0000000b840b7209 */ /* 0x001fce0007810000 */
[----:B------:R-:W-:Y:S01]  /*11460*/  MUFU.EX2 R88, R88 ;  /* 0x0000005800587308 */ /* 0x000fe20000000800 */
[----:B------:R-:W0:Y:S07]  /*11470*/  SHFL.BFLY PT, R132, R11, 0x1, 0x1f ;  /* 0x0c201f000b847f89 */ /* 0x000e2e00000e0000 */
[----:B------:R-:W-:Y:S08]  /*11480*/  MUFU.EX2 R89, R89 ;  /* 0x0000005900597308 */ /* 0x000ff00000000800 */
[----:B------:R-:W-:Y:S08]  /*11490*/  MUFU.EX2 R92, R92 ;  /* 0x0000005c005c7308 */ /* 0x000ff00000000800 */
[----:B------:R-:W-:Y:S01]  /*114a0*/  MUFU.EX2 R93, R93 ;  /* 0x0000005d005d7308 */ /* 0x000fe20000000800 */
[----:B0-----:R-:W-:Y:S01]  /*114b0*/  FMNMX.FTZ R11, R11, R132, !PT ;  /* 0x000000840b0b7209 */ /* 0x001fe20007810000 */
[----:B------:R-:W-:-:S03]  /*114c0*/  IMAD.U32 R132, RZ, RZ, UR16 ;  /* 0x00000010ff847e24 */ /* 0x000fc6000f8e00ff */
[C---:B------:R-:W-:Y:S01]  /*114d0*/  FSETP.NEU.FTZ.AND P1, PT, R11.reuse, -INF , PT ;  /* 0xff8000000b00780b */ /* 0x040fe20003f3d000 */
[----:B------:R-:W-:-:S02]  /*114e0*/  FFMA.FTZ R125, R11, R132, -8 ;  /* 0xc10000000b7d7423 */ /* 0x000fc40000010084 */
[----:B------:R-:W-:Y:S03]  /*114f0*/  MUFU.EX2 R109, R109 ;  /* 0x0000006d006d7308 */ /* 0x000fe60000000800 */
[----:B------:R-:W-:-:S05]  /*11500*/  FSEL R121, R125, RZ, P1 ;  /* 0x000000ff7d797208 */ /* 0x000fca0000800000 */
        /* <DEDUP_REMOVED lines=26> */
[----:B------:R2:W0:Y:S01]  /*116b0*/  MUFU.EX2 R127, R124 ;  /* 0x0000007c007f7308 */ /* 0x0004220000000800 */
[----:B------:R-:W-:-:S01]  /*116c0*/  FFMA.FTZ R118, R118, UR16, -R121 ;  /* 0x0000001076767c23 */ /* 0x000fc20008010879 */
[--C-:B------:R-:W-:Y:S01]  /*116d0*/  FFMA.FTZ R119, R119, UR16, -R121.reuse ;  /* 0x0000001077777c23 */ /* 0x100fe20008010879 */
[----:B------:R-:W-:-:S01]  /*116e0*/  FFMA.FTZ R90, R90, UR16, -R121 ;  /* 0x000000105a5a7c23 */ /* 0x000fc20008010879 */
[--C-:B------:R-:W-:Y:S01]  /*116f0*/  FFMA.FTZ R91, R91, UR16, -R121.reuse ;  /* 0x000000105b5b7c23 */ /* 0x100fe20008010879 */
[----:B------:R-:W-:-:S01]  /*11700*/  FFMA.FTZ R72, R72, UR16, -R121 ;  /* 0x0000001048487c23 */ /* 0x000fc20008010879 */
[--C-:B------:R-:W-:Y:S01]  /*11710*/  FFMA.FTZ R73, R73, UR16, -R121.reuse ;  /* 0x0000001049497c23 */ /* 0x100fe20008010879 */
[----:B------:R-:W-:-:S01]  /*11720*/  FFMA.FTZ R74, R74, UR16, -R121 ;  /* 0x000000104a4a7c23 */ /* 0x000fc20008010879 */
[----:B------:R-:W3:Y:S01]  /*11730*/  MUFU.EX2 R14, R14 ;  /* 0x0000000e000e7308 */ /* 0x000ee20000000800 */
[----:B--2---:R-:W-:-:S01]  /*11740*/  FADD.FTZ R124, R56, R131 ;  /* 0x00000083387c7221 */ /* 0x004fc20000010000 */
[--C-:B------:R-:W-:Y:S01]  /*11750*/  FFMA.FTZ R75, R75, UR16, -R121.reuse ;  /* 0x000000104b4b7c23 */ /* 0x100fe20008010879 */
[----:B------:R-:W-:-:S01]  /*11760*/  FFMA.FTZ R78, R78, UR16, -R121 ;  /* 0x000000104e4e7c23 */ /* 0x000fc20008010879 */
[----:B------:R-:W-:Y:S01]  /*11770*/  FFMA.FTZ R79, R79, UR16, -R121 ;  /* 0x000000104f4f7c23 */ /* 0x000fe20008010879 */
[----:B-1----:R-:W-:-:S01]  /*11780*/  FADD.FTZ R99, R15, R124 ;  /* 0x0000007c0f637221 */ /* 0x002fc20000010000 */
[--C-:B------:R-:W-:Y:S01]  /*11790*/  FFMA.FTZ R82, R82, UR16, -R121.reuse ;  /* 0x0000001052527c23 */ /* 0x100fe20008010879 */
[----:B------:R-:W-:-:S01]  /*117a0*/  FFMA.FTZ R83, R83, UR16, -R121 ;  /* 0x0000001053537c23 */ /* 0x000fc20008010879 */
[----:B------:R-:W1:Y:S01]  /*117b0*/  MUFU.EX2 R19, R19 ;  /* 0x0000001300137308 */ /* 0x000e620000000800 */
[----:B0-----:R-:W-:-:S01]  /*117c0*/  FFMA.FTZ R8, R127, R7, R70 ;  /* 0x000000077f087223 */ /* 0x001fc20000010046 */
[----:B------:R-:W-:Y:S01]  /*117d0*/  FADD.FTZ R124, R18, R99 ;  /* 0x00000063127c7221 */ /* 0x000fe20000010000 */
[----:B------:R-:W-:-:S01]  /*117e0*/  FFMA.FTZ R58, R58, UR16, -R121 ;  /* 0x000000103a3a7c23 */ /* 0x000fc20008010879 */
[----:B------:R-:W-:Y:S01]  /*117f0*/  FFMA.FTZ R59, R59, UR16, -R121 ;  /* 0x000000103b3b7c23 */ /* 0x000fe20008010879 */
[----:B------:R-:W-:-:S01]  /*11800*/  FADD.FTZ R7, R125, R8 ;  /* 0x000000087d077221 */ /* 0x000fc20000010000 */
[----:B------:R-:W-:Y:S01]  /*11810*/  FADD.FTZ R99, R21, R124 ;  /* 0x0000007c15637221 */ /* 0x000fe20000010000 */
[----:B------:R-:W-:-:S01]  /*11820*/  FFMA.FTZ R60, R60, UR16, -R121 ;  /* 0x000000103c3c7c23 */ /* 0x000fc20008010879 */
[----:B------:R-:W0:Y:S01]  /*11830*/  MUFU.EX2 R20, R20 ;  /* 0x0000001400147308 */ /* 0x000e220000000800 */
[----:B---3--:R-:W-:-:S01]  /*11840*/  FADD.FTZ R8, R14, R7 ;  /* 0x000000070e087221 */ /* 0x008fc20000010000 */
[----:B------:R-:W-:Y:S01]  /*11850*/  FADD.FTZ R124, R22, R99 ;  /* 0x00000063167c7221 */ /* 0x000fe20000010000 */
[----:B------:R-:W-:-:S01]  /*11860*/  FFMA.FTZ R62, R62, UR16, -R121 ;  /* 0x000000103e3e7c23 */ /* 0x000fc20008010879 */
[--C-:B------:R-:W-:Y:S01]  /*11870*/  FFMA.FTZ R66, R66, UR16, -R121.reuse ;  /* 0x0000001042427c23 */ /* 0x100fe20008010879 */
[----:B------:R-:W-:-:S01]  /*11880*/  FFMA.FTZ R77, R77, UR16, -R121 ;  /* 0x000000104d4d7c23 */ /* 0x000fc20008010879 */
[----:B------:R-:W-:-:S02]  /*11890*/  FADD.FTZ R99, R57, R124 ;  /* 0x0000007c39637221 */ /* 0x000fc40000010000 */
[----:B------:R-:W2:Y:S01]  /*118a0*/  MUFU.EX2 R23, R23 ;  /* 0x0000001700177308 */ /* 0x000ea20000000800 */
[----:B-1----:R-:W-:-:S01]  /*118b0*/  FADD.FTZ R7, R19, R8 ;  /* 0x0000000813077221 */ /* 0x002fc20000010000 */
[----:B------:R-:W-:-:S04]  /*118c0*/  FADD.FTZ R124, R122, R99 ;  /* 0x000000637a7c7221 */ /* 0x000fc80000010000 */
[----:B------:R-:W-:Y:S02]  /*118d0*/  FADD.FTZ R99, R67, R124 ;  /* 0x0000007c43637221 */ /* 0x000fe40000010000 */
[----:B------:R-:W1:Y:S01]  /*118e0*/  MUFU.EX2 R120, R120 ;  /* 0x0000007800787308 */ /* 0x000e620000000800 */
[----:B0-----:R-:W-:-:S01]  /*118f0*/  FADD.FTZ R8, R20, R7 ;  /* 0x0000000714087221 */ /* 0x001fc20000010000 */
[----:B------:R-:W-:-:S04]  /*11900*/  FADD.FTZ R124, R104, R99 ;  /* 0x00000063687c7221 */ /* 0x000fc80000010000 */
[----:B------:R-:W-:Y:S02]  /*11910*/  FADD.FTZ R99, R69, R124 ;  /* 0x0000007c45637221 */ /* 0x000fe40000010000 */
[----:B------:R-:W0:Y:S01]  /*11920*/  MUFU.EX2 R123, R123 ;  /* 0x0000007b007b7308 */ /* 0x000e220000000800 */
[----:B--2---:R-:W-:-:S01]  /*11930*/  FADD.FTZ R7, R23, R8 ;  /* 0x0000000817077221 */ /* 0x004fc20000010000 */
[----:B------:R-:W-:-:S04]  /*11940*/  FADD.FTZ R124, R108, R99 ;  /* 0x000000636c7c7221 */ /* 0x000fc80000010000 */
[----:B------:R-:W-:Y:S02]  /*11950*/  FADD.FTZ R99, R71, R124 ;  /* 0x0000007c47637221 */ /* 0x000fe40000010000 */
[----:B------:R-:W2:Y:S01]  /*11960*/  MUFU.EX2 R106, R106 ;  /* 0x0000006a006a7308 */ /* 0x000ea20000000800 */
[----:B-1----:R-:W-:-:S01]  /*11970*/  FADD.FTZ R8, R120, R7 ;  /* 0x0000000778087221 */ /* 0x002fc20000010000 */
[----:B------:R-:W-:-:S04]  /*11980*/  FADD.FTZ R124, R112, R99 ;  /* 0x00000063707c7221 */ /* 0x000fc80000010000 */
[----:B------:R-:W-:Y:S02]  /*11990*/  FADD.FTZ R99, R105, R124 ;  /* 0x0000007c69637221 */ /* 0x000fe40000010000 */
[----:B------:R-:W1:Y:S01]  /*119a0*/  MUFU.EX2 R107, R107 ;  /* 0x0000006b006b7308 */ /* 0x000e620000000800 */
[----:B0-----:R-:W-:-:S01]  /*119b0*/  FADD.FTZ R7, R123, R8 ;  /* 0x000000087b077221 */ /* 0x001fc20000010000 */
[----:B------:R-:W-:-:S06]  /*119c0*/  FADD.FTZ R99, R116, R99 ;  /* 0x0000006374637221 */ /* 0x000fcc0000010000 */
        /* <DEDUP_REMOVED lines=16> */
[----:B------:R-:W-:-:S06]  /*11ad0*/  FADD.FTZ R8, R88, R99 ;  /* 0x0000006358087221 */ /* 0x000fcc0000010000 */
[----:B------:R-:W1:Y:S01]  /*11ae0*/  MUFU.EX2 R5, R129 ;  /* 0x0000008100057308 */ /* 0x000e620000000800 */
[----:B0-----:R-:W-:-:S01]  /*11af0*/  FADD.FTZ R124, R90, R7 ;  /* 0x000000075a7c7221 */ /* 0x001fc20000010000 */
[----:B------:R-:W-:-:S04]  /*11b00*/  FADD.FTZ R7, R89, R8 ;  /* 0x0000000859077221 */ /* 0x000fc80000010000 */
[----:B------:R-:W-:Y:S02]  /*11b10*/  FADD.FTZ R8, R92, R7 ;  /* 0x000000075c087221 */ /* 0x000fe40000010000 */
[----:B------:R-:W0:Y:S01]  /*11b20*/  MUFU.EX2 R94, R94 ;  /* 0x0000005e005e7308 */ /* 0x000e220000000800 */
[----:B--2---:R-:W-:-:S01]  /*11b30*/  FADD.FTZ R124, R91, R124 ;  /* 0x0000007c5b7c7221 */ /* 0x004fc20000010000 */
[----:B------:R-:W-:-:S06]  /*11b40*/  FADD.FTZ R8, R93, R8 ;  /* 0x000000085d087221 */ /* 0x000fcc0000010000 */
[----:B------:R-:W2:Y:S01]  /*11b50*/  MUFU.EX2 R95, R95 ;  /* 0x0000005f005f7308 */ /* 0x000ea20000000800 */
[----:B-1----:R-:W-:-:S07]  /*11b60*/  FADD.FTZ R7, R5, R124 ;  /* 0x0000007c05077221 */ /* 0x002fce0000010000 */
[----:B------:R-:W1:Y:S01]  /*11b70*/  MUFU.EX2 R96, R96 ;  /* 0x0000006000607308 */ /* 0x000e620000000800 */
[----:B0-----:R-:W-:-:S01]  /*11b80*/  FADD.FTZ R124, R94, R7 ;  /* 0x000000075e7c7221 */ /* 0x001fc20000010000 */
[----:B------:R-:W-:-:S04]  /*11b90*/  FADD.FTZ R7, R109, R8 ;  /* 0x000000086d077221 */ /* 0x000fc80000010000 */
[----:B------:R-:W-:Y:S02]  /*11ba0*/  FADD.FTZ R7, R126, R7 ;  /* 0x000000077e077221 */ /* 0x000fe40000010000 */
        /* <DEDUP_REMOVED lines=14> */
[----:B------:R-:W-:-:S03]  /*11c90*/  FFMA.FTZ R99, R103, UR16, -R121 ;  /* 0x0000001067637c23 */ /* 0x000fc60008010879 */
[----:B------:R-:W-:-:S03]  /*11ca0*/  FADD.FTZ R8, R61, R8 ;  /* 0x000000083d087221 */ /* 0x000fc60000010000 */
[----:B------:R-:W2:Y:S01]  /*11cb0*/  MUFU.EX2 R74, R74 ;  /* 0x0000004a004a7308 */ /* 0x000ea20000000800 */
[----:B-1----:R-:W-:-:S01]  /*11cc0*/  FADD.FTZ R124, R72, R7 ;  /* 0x00000007487c7221 */ /* 0x002fc20000010000 */
[----:B------:R-:W-:-:S04]  /*11cd0*/  FADD.FTZ R103, R63, R8 ;  /* 0x000000083f677221 */ /* 0x000fc80000010000 */
[----:B------:R-:W-:Y:S02]  /*11ce0*/  FADD.FTZ R103, R68, R103 ;  /* 0x0000006744677221 */ /* 0x000fe40000010000 */
        /* <DEDUP_REMOVED lines=55> */
.L_x_899:
[----:B------:R-:W-:Y:S01]  /*12060*/  UIADD3 UR6, UR11, 0x12460, URZ ;  /* 0x000124600b067890 */ /* 0x000fe2000fffe03f */
[----:B------:R-:W-:Y:S01]  /*12070*/  ISETP.GT.AND P1, PT, R4, UR45, PT ;  /* 0x0000002d04007c0c */ /* 0x000fe2000bf24270 */
[----:B------:R-:W-:Y:S01]  /*12080*/  UMOV UR7, UR28 ;  /* 0x0000001c00077c82 */ /* 0x000fe20008000000 */
[----:B------:R-:W-:Y:S01]  /*12090*/  F2FP.SATFINITE.E4M3.F32.PACK_AB_MERGE_C R5, R94, R5, RZ ;  /* 0x000000055e05723e */ /* 0x000fe200048070ff */
[----:B------:R-:W-:Y:S01]  /*120a0*/  UPRMT UR6, UR5, 0x654, UR6 ;  /* 0x0000065405067896 */ /* 0x000fe20008000006 */
[----:B------:R-:W-:Y:S01]  /*120b0*/  F2FP.SATFINITE.E4M3.F32.PACK_AB_MERGE_C R15, R18, R15, RZ ;  /* 0x0000000f120f723e */ /* 0x000fe200048070ff */
[----:B------:R-:W-:Y:S01]  /*120c0*/  FMUL.FTZ R24, R24, R6 ;  /* 0x0000000618187220 */ /* 0x000fe20000410000 */
        /* <DEDUP_REMOVED lines=9> */
[----:B------:R-:W-:Y:S01]  /*12160*/  UMOV UR6, UR27 ;  /* 0x0000001b00067c82 */ /* 0x000fe20008000000 */
        /* <DEDUP_REMOVED lines=65> */
[----:B------:R-:W-:Y:S01]  /*12580*/  IMAD.MOV.U32 R5, RZ, RZ, R11 ;  /* 0x000000ffff057224 */ /* 0x000fe200078e000b */
[----:B------:R-:W-:Y:S01]  /*12590*/  UMOV UR7, UR28 ;  /* 0x0000001c00077c82 */ /* 0x000fe20008000000 */
[----:B------:R-:W-:Y:S01]  /*125a0*/  IMAD.MOV.U32 R6, RZ, RZ, R10 ;  /* 0x000000ffff067224 */ /* 0x000fe200078e000a */
[----:B------:R-:W-:-:S06]  /*125b0*/  UMOV UR6, UR27 ;  /* 0x0000001b00067c82 */ /* 0x000fcc0008000000 */
.L_x_881:
[----:B------:R-:W-:Y:S06]  /*125c0*/  BAR.ARV 0x8, 0x200 ;  /* 0x0208000000007b1d */ /* 0x000fec0000002000 */
[----:B------:R-:W-:Y:S05]  /*125d0*/  @!P0 BRA `(.L_x_901) ;  /* 0x0000000000048947 */ /* 0x000fea0003800000 */
[----:B------:R-:W-:Y:S01]  /*125e0*/  BPT.TRAP 0x1 ;  /* 0x000000040000795c */ /* 0x000fe20000300000 */
.L_x_901:
[----:B------:R-:W-:Y:S01]  /*125f0*/  ULEA UR17, UR7, UR46, 0x3 ;  /* 0x0000002e07117291 */ /* 0x000fe2000f8e183f */
[----:B------:R-:W-:-:S05]  /*12600*/  IMAD.U32 R0, RZ, RZ, UR6 ;  /* 0x00000006ff007e24 */ /* 0x000fca000f8e00ff */
[----:B------:R-:W-:-:S04]  /*12610*/  SHF.L.U32 R0, R0, 0x1f, RZ ;  /* 0x0000001f00007819 */ /* 0x000fc800000006ff */
[----:B------:R0:W1:Y:S01]  /*12620*/  SYNCS.PHASECHK.TRANS64.TRYWAIT P1, [UR17+0x12450], R0 ;  /* 0x01245000ff0075a7 */ /* 0x0000620008020151 */
[----:B------:R-:W-:Y:S05]  /*12630*/  @!P0 BRA `(.L_x_902) ;  /* 0x0000000000048947 */ /* 0x000fea0003800000 */
[----:B------:R-:W-:Y:S01]  /*12640*/  BPT.TRAP 0x1 ;  /* 0x000000040000795c */ /* 0x000fe20000300000 */
.L_x_902:
[----:B-1----:R-:W-:Y:S05]  /*12650*/  @P1 BRA `(.L_x_903) ;  /* 0x0000000000081947 */ /* 0x002fea0003800000 */
[----:B------:R-:W1:Y:S02]  /*12660*/  SYNCS.PHASECHK.TRANS64.TRYWAIT P1, [UR17+0x12450], R0 ;  /* 0x01245000ff0075a7 */ /* 0x000e640008020151 */
[----:B-1----:R-:W-:Y:S05]  /*12670*/  @!P1 BRA `(.L_x_904) ;  /* 0x0000006c00849947 */ /* 0x002fea0003800000 */
.L_x_903:
        /* <DEDUP_REMOVED lines=9> */
[----:B------:R-:W-:-:S05]  /*12710*/  PLOP3.LUT P1, PT, PT, PT, UP0, 0x80, 0x0 ;  /* 0x000000000000781c */ /* 0x000fca0003f2f008 */
[----:B------:R-:W-:Y:S01]  /*12720*/  @UP0 ULDC.64 UR10, c[0x0][0x9c8] ;  /* 0x00027200000a0ab9 */ /* 0x000fe20000000a00 */
[----:B------:R-:W-:Y:S01]  /*12730*/  @UP0 ULDC.64 UR14, c[0x0][0x9d0] ;  /* 0x00027400000e0ab9 */ /* 0x000fe20000000a00 */
[----:B------:R-:W-:Y:S02]  /*12740*/  @UP0 UIMAD UR4, UR43, UR10, URZ ;  /* 0x0000000a2b0402a4 */ /* 0x000fe4000f8e023f */
[----:B------:R-:W-:Y:S02]  /*12750*/  @UP0 UIMAD.WIDE.U32 UR8, UR41, UR10, URZ ;  /* 0x0000000a290802a5 */ /* 0x000fe4000f8e003f */
[----:B------:R-:W-:Y:S02]  /*12760*/  @UP0 UIMAD UR6, UR41, UR11, UR4 ;  /* 0x0000000b290602a4 */ /* 0x000fe4000f8e0204 */
[----:B------:R-:W-:Y:S02]  /*12770*/  ULOP3.LUT UR4, UR46, 0x10000, URZ, 0xfc, !UPT ;  /* 0x000100002e047892 */ /* 0x000fe4000f8efc3f */
[----:B------:R-:W-:-:S02]  /*12780*/  @UP0 USHF.R.S32.HI UR10, URZ, 0x1f, UR42 ;  /* 0x0000001f3f0a0899 */ /* 0x000fc4000801142a */
[----:B------:R-:W-:Y:S02]  /*12790*/  UIMAD UR4, UR7, 0x280, UR4 ;  /* 0x00000280070478a4 */ /* 0x000fe4000f8e0204 */
[----:B------:R-:W-:Y:S02]  /*127a0*/  @UP0 UIMAD UR10, UR10, UR14, URZ ;  /* 0x0000000e0a0a02a4 */ /* 0x000fe4000f8e023f */
[----:B------:R-:W-:Y:S02]  /*127b0*/  @UP0 UIADD3 UR7, UR9, UR6, URZ ;  /* 0x0000000609070290 */ /* 0x000fe4000fffe03f */
[----:B------:R-:W-:Y:S01]  /*127c0*/  @UP0 UIMAD UR10, UR42, UR15, UR10 ;  /* 0x0000000f2a0a02a4 */ /* 0x000fe2000f8e020a */
[----:B------:R-:W-:Y:S01]  /*127d0*/  UMOV UR18, UR4 ;  /* 0x0000000400127c82 */ /* 0x000fe20008000000 */
[----:B------:R-:W-:Y:S01]  /*127e0*/  @UP0 UMOV UR6, UR8 ;  /* 0x0000000800060c82 */ /* 0x000fe20008000000 */
[----:B------:R-:W-:Y:S01]  /*127f0*/  QGMMA.64x64x32.F32.E4M3.E4M3 R24, R152, gdesc[UR16], R24, gsb0 ;  /* 0x00e0001098187df3 */ /* 0x000fe20008000818 */
[----:B------:R-:W-:-:S04]  /*12800*/  @UP0 UIMAD.WIDE.U32 UR6, UR42, UR14, UR6 ;  /* 0x0000000e2a0602a5 */ /* 0x000fc8000f8e0006 */
[----:B------:R-:W-:Y:S02]  /*12810*/  @UP0 UIADD3 UR7, UR7, UR10, URZ ;  /* 0x0000000a07070290 */ /* 0x000fe4000fffe03f */
[----:B------:R-:W-:-:S04]  /*12820*/  @UP0 ULEA UR8, UP1, UR6, UR12, 0x2 ;  /* 0x0000000c06080291 */ /* 0x000fc8000f82103f */
[----:B------:R-:W-:Y:S02]  /*12830*/  @UP0 ULEA.HI.X UR9, UR6, UR13, UR7, 0x2, UP1 ;  /* 0x0000000d06090291 */ /* 0x000fe400088f1407 */
[----:B------:R-:W-:-:S04]  /*12840*/  IMAD.U32 R2, RZ, RZ, UR8 ;  /* 0x00000008ff027e24 */ /* 0x000fc8000f8e00ff */
[----:B-1----:R-:W-:Y:S01]  /*12850*/  IMAD.U32 R3, RZ, RZ, UR9 ;  /* 0x00000009ff037e24 */ /* 0x002fe2000f8e00ff */
        /* <DEDUP_REMOVED lines=13> */
[----:B------:R-:W3:Y:S04]  /*12930*/  SHFL.BFLY PT, R9, R8, 0x2, 0x1f ;  /* 0x0c401f0008097f89 */ /* 0x000ee800000e0000 */
[----:B-1----:R-:W1:Y:S01]  /*12940*/  SHFL.BFLY PT, R2, R7, 0x2, 0x1f ;  /* 0x0c401f0007027f89 */ /* 0x002e6200000e0000 */
[----:B------:R-:W-:Y:S02]  /*12950*/  WARPGROUP.DEPBAR.LE gsb0, 0x0 ;  /* 0x00008000000079c5 */ /* 0x000fe40000010000 */
[----:B------:R-:W-:-:S06]  /*12960*/  WARPGROUP.ARRIVE ;  /* 0x00000000000079c5 */ /* 0x000fcc0000000000 */
[----:B------:R-:W-:Y:S01]  /*12970*/  QGMMA.64x64x32.F32.E4M3.E4M3 R24, R140, gdesc[UR4], R24, gsb0 ;  /* 0x00e000048c187df3 */ /* 0x000fe20008000818 */
[----:B---3--:R-:W-:Y:S01]  /*12980*/  FADD.FTZ R9, R9, R8 ;  /* 0x0000000809097221 */ /* 0x008fe20000010000 */
[----:B------:R-:W-:Y:S01]  /*12990*/  UIADD3 UR4, UR4, 0x200, URZ ;  /* 0x0000020004047890 */ /* 0x000fe2000fffe03f */
[----:B-1----:R-:W-:Y:S01]  /*129a0*/  FADD.FTZ R2, R2, R7 ;  /* 0x0000000702027221 */ /* 0x002fe20000010000 */
[----:B------:R-:W-:Y:S02]  /*129b0*/  UMOV UR7, 0xc0000010 ;  /* 0xc000001000077882 */ /* 0x000fe40000000000 */
[----:B0-----:R-:W0:Y:S03]  /*129c0*/  SHFL.BFLY PT, R0, R9, 0x1, 0x1f ;  /* 0x0c201f0009007f89 */ /* 0x001e2600000e0000 */
        /* <DEDUP_REMOVED lines=26> */
[----:B------:R-:W-:Y:S01]  /*12b70*/  @P2 FFMA.FTZ R2, R7, R6, R8 ;  /* 0x0000000607022223 */ /* 0x000fe20000010008 */
[----:B------:R-:W-:Y:S02]  /*12b80*/  IMAD.MOV.U32 R0, RZ, RZ, -0x800000 ;  /* 0xff800000ff007424 */ /* 0x000fe400078e00ff */
[----:B------:R-:W-:Y:S01]  /*12b90*/  @P3 FFMA.FTZ R0, R11, R5, R10 ;  /* 0x000000050b003223 */ /* 0x000fe2000001000a */
[-C--:B--2---:R-:W-:Y:S01]  /*12ba0*/  FMUL.FTZ R3, R3, R4.reuse ;  /* 0x0000000403037220 */ /* 0x084fe20000410000 */
[----:B---3--:R-:W-:Y:S01]  /*12bb0*/  FMUL.FTZ R9, R9, R4 ;  /* 0x0000000409097220 */ /* 0x008fe20000410000 */
[----:B------:R-:W-:-:S02]  /*12bc0*/  WARPGROUP.DEPBAR.LE gsb0, 0x0 ;  /* 0x00008000000079c5 */ /* 0x000fc40000010000 */
[----:B------:R-:W-:Y:S05]  /*12bd0*/  @!P0 BRA `(.L_x_905) ;  /* 0x0000000000048947 */ /* 0x000fea0003800000 */
[----:B------:R-:W-:Y:S01]  /*12be0*/  BPT.TRAP 0x1 ;  /* 0x000000040000795c */ /* 0x000fe20000300000 */
.L_x_905:
        /* <DEDUP_REMOVED lines=36> */
.L_x_827:
        /* <DEDUP_REMOVED lines=9> */
[----:B------:R-:W-:-:S05]  /*12ec0*/  IADD3 R4, P0, R3, UR4, RZ ;  /* 0x0000000403047c10 */ /* 0x000fca000ff1e0ff */
[----:B------:R-:W-:-:S05]  /*12ed0*/  IMAD.X R5, RZ, RZ, UR5, P0 ;  /* 0x00000005ff057e24 */ /* 0x000fca00080e06ff */
[----:B------:R0:W2:Y:S01]  /*12ee0*/  LDG.E.CONSTANT R6, desc[UR48][R4.64] ;  /* 0x0000003004067981 */ /* 0x0000a2000c1e9900 */
[C---:B------:R-:W-:Y:S01]  /*12ef0*/  LOP3.LUT P0, R3, R7.reuse, 0x3, RZ, 0xc0, !PT ;  /* 0x0000000307037812 */ /* 0x040fe2000780c0ff */
[----:B------:R-:W-:Y:S01]  /*12f00*/  VIADD R7, R7, 0xffffff80 ;  /* 0xffffff8007077836 */ /* 0x000fe20000000000 */
[----:B------:R-:W-:Y:S01]  /*12f10*/  UIMAD.WIDE.U32 UR4, UR42, UR8, URZ ;  /* 0x000000082a0472a5 */ /* 0x000fe2000f8e003f */
[----:B------:R-:W-:Y:S01]  /*12f20*/  BSSY B0, `(.L_x_907) ;  /* 0x0000108000007945 */ /* 0x000fe20003800000 */
[----:B------:R-:W-:Y:S01]  /*12f30*/  ISETP.EQ.OR P0, PT, R3, 0x3, !P0 ;  /* 0x000000030300780c */ /* 0x000fe20004702670 */
[----:B------:R-:W-:Y:S01]  /*12f40*/  UIMAD UR6, UR7, UR8, URZ ;  /* 0x00000008070672a4 */ /* 0x000fe2000f8e023f */
[----:B------:R-:W-:Y:S01]  /*12f50*/  SHF.R.S32.HI R8, RZ, 0x1f, R7 ;  /* 0x0000001fff087819 */ /* 0x000fe20000011407 */
[----:B------:R-:W-:Y:S01]  /*12f60*/  UIMAD UR8, UR7, UR10, URZ ;  /* 0x0000000a070872a4 */ /* 0x000fe2000f8e023f */
[----:B------:R-:W-:Y:S01]  /*12f70*/  SEL R91, R28, R29, P0 ;  /* 0x0000001d1c5b7207 */ /* 0x000fe20000000000 */
[----:B------:R-:W-:Y:S01]  /*12f80*/  IMAD.U32 R22, RZ, RZ, UR4 ;  /* 0x00000004ff167e24 */ /* 0x000fe2000f8e00ff */
[----:B------:R-:W-:Y:S01]  /*12f90*/  LEA.HI R3, R8, R7, RZ, 0x7 ;  /* 0x0000000708037211 */ /* 0x000fe200078f38ff */
[----:B------:R-:W-:Y:S01]  /*12fa0*/  UIMAD UR9, UR42, UR9, UR6 ;  /* 0x000000092a0972a4 */ /* 0x000fe2000f8e0206 */
[----:B------:R-:W-:Y:S01]  /*12fb0*/  SEL R87, R29, R28, P0 ;  /* 0x0000001c1d577207 */ /* 0x000fe20000000000 */
[----:B------:R-:W1:Y:S01]  /*12fc0*/  S2UR UR4, SR_CTAID.Y ;  /* 0x00000000000479c3 */ /* 0x000e620000002600 */
[----:B0-----:R-:W-:Y:S01]  /*12fd0*/  LOP3.LUT R4, R3, 0xffffff80, RZ, 0xc0, !PT ;  /* 0xffffff8003047812 */ /* 0x001fe200078ec0ff */
[----:B------:R-:W-:Y:S01]  /*12fe0*/  UIADD3 UR9, UR5, UR9, URZ ;  /* 0x0000000905097290 */ /* 0x000fe2000fffe03f */
[----:B------:R-:W-:Y:S01]  /*12ff0*/  SEL R75, R44, R45, P0 ;  /* 0x0000002d2c4b7207 */ /* 0x000fe20000000000 */
[----:B------:R-:W-:Y:S01]  /*13000*/  IMAD.U32 R23, RZ, RZ, UR5 ;  /* 0x00000005ff177e24 */ /* 0x000fe2000f8e00ff */
[----:B------:R-:W-:Y:S01]  /*13010*/  SEL R71, R45, R44, P0 ;  /* 0x0000002c2d477207 */ /* 0x000fe20000000000 */
[----:B------:R-:W-:Y:S01]  /*13020*/  IMAD.IADD R10, R7, 0x1, -R4 ;  /* 0x00000001070a7824 */ /* 0x000fe200078e0a04 */
[----:B------:R-:W0:Y:S01]  /*13030*/  S2R R44, SR_CTAID.X ;  /* 0x00000000002c7919 */ /* 0x000e220000002500 */
[----:B------:R-:W3:Y:S01]  /*13040*/  LDC R29, c[0x0][0xbe8] ;  /* 0x0002fa00ff1d7b82 */ /* 0x000ee20000000800 */
[----:B------:R-:W-:Y:S01]  /*13050*/  LEA.HI R8, R8, R7, RZ, 0x2 ;  /* 0x0000000708087211 */ /* 0x000fe200078f10ff */
[----:B------:R-:W-:Y:S01]  /*13060*/  IMAD.U32 R23, RZ, RZ, UR9 ;  /* 0x00000009ff177e24 */ /* 0x000fe2000f8e00ff */
[----:B------:R-:W-:Y:S01]  /*13070*/  SHF.R.S32.HI R9, RZ, 0x1f, R10 ;  /* 0x0000001fff097819 */ /* 0x000fe2000001140a */
[----:B------:R-:W-:Y:S01]  /*13080*/  UIMAD.WIDE.U32 UR6, UR42, UR10, URZ ;  /* 0x0000000a2a0672a5 */ /* 0x000fe2000f8e003f */
[----:B------:R-:W-:Y:S01]  /*13090*/  SHF.R.S32.HI R4, RZ, 0x7, R3 ;  /* 0x00000007ff047819 */ /* 0x000fe20000011403 */
[----:B------:R-:W-:Y:S01]  /*130a0*/  UIMAD UR8, UR42, UR11, UR8 ;  /* 0x0000000b2a0872a4 */ /* 0x000fe2000f8e0208 */
[----:B------:R-:W-:-:S02]  /*130b0*/  LEA.HI R12, R9, R10, RZ, 0x2 ;  /* 0x0000000a090c7211 */ /* 0x000fc400078f10ff */
[----:B------:R-:W-:Y:S01]  /*130c0*/  LOP3.LUT R8, R8, 0xfffffffc, RZ, 0xc0, !PT ;  /* 0xfffffffc08087812 */ /* 0x000fe200078ec0ff */
[----:B------:R-:W-:Y:S01]  /*130d0*/  UIADD3 UR8, UR7, UR8, URZ ;  /* 0x0000000807087290 */ /* 0x000fe2000fffe03f */
[--C-:B------:R-:W-:Y:S02]  /*130e0*/  SHF.R.S32.HI R14, RZ, 0x2, R12.reuse ;  /* 0x00000002ff0e7819 */ /* 0x100fe4000001140c */
[----:B------:R-:W-:Y:S01]  /*130f0*/  SHF.R.S32.HI R5, RZ, 0x1f, R12 ;  /* 0x0000001fff057819 */ /* 0x000fe2000001140c */
[----:B------:R-:W-:Y:S01]  /*13100*/  IMAD.IADD R7, R7, 0x1, -R8 ;  /* 0x0000000107077824 */ /* 0x000fe200078e0a08 */
[----:B------:R-:W-:Y:S02]  /*13110*/  LEA.HI R9, R9, R10, RZ, 0x5 ;  /* 0x0000000a09097211 */ /* 0x000fe400078f28ff */
[----:B------:R-:W-:Y:S02]  /*13120*/  LEA.HI R5, R5, R14, RZ, 0x3 ;  /* 0x0000000e05057211 */ /* 0x000fe400078f18ff */
[----:B------:R-:W-:-:S02]  /*13130*/  SEL R73, R40, R41, P0 ;  /* 0x0000002928497207 */ /* 0x000fc40000000000 */
[----:B------:R-:W-:Y:S01]  /*13140*/  LOP3.LUT R3, R5, 0xfffffff8, RZ, 0xc0, !PT ;  /* 0xfffffff805037812 */ /* 0x000fe200078ec0ff */
[----:B------:R-:W-:Y:S01]  /*13150*/  IMAD.HI R5, R4, 0x55555556, RZ ;  /* 0x5555555604057827 */ /* 0x000fe200078e02ff */
[----:B------:R-:W-:Y:S02]  /*13160*/  SEL R69, R41, R40, P0 ;  /* 0x0000002829457207 */ /* 0x000fe40000000000 */
[----:B---3--:R-:W-:Y:S01]  /*13170*/  ISETP.NE.AND P2, PT, R29, 0x1, PT ;  /* 0x000000011d00780c */ /* 0x008fe20003f45270 */
[----:B------:R-:W-:Y:S01]  /*13180*/  IMAD.IADD R3, R14, 0x1, -R3 ;  /* 0x000000010e037824 */ /* 0x000fe200078e0a03 */
[----:B------:R-:W-:Y:S02]  /*13190*/  SHF.R.S32.HI R14, RZ, 0x5, R9 ;  /* 0x00000005ff0e7819 */ /* 0x000fe40000011409 */
[----:B------:R-:W-:Y:S02]  /*131a0*/  LEA.HI R5, R5, R5, RZ, 0x1 ;  /* 0x0000000505057211 */ /* 0x000fe400078f08ff */
[----:B------:R-:W-:Y:S01]  /*131b0*/  LEA.HI R9, R7, R7, RZ, 0x1 ;  /* 0x0000000707097211 */ /* 0x000fe200078f08ff */
[----:B------:R-:W-:Y:S01]  /*131c0*/  IMAD R3, R14, 0x10, R3 ;  /* 0x000000100e037824 */ /* 0x000fe200078e0203 */
[----:B------:R-:W-:Y:S01]  /*131d0*/  SEL R41, R34, R35, P0 ;  /* 0x0000002322297207 */ /* 0x000fe20000000000 */
[----:B------:R-:W-:Y:S01]  /*131e0*/  IMAD R8, R5, -0x3, R4 ;  /* 0xfffffffd05087824 */ /* 0x000fe200078e0204 */
[----:B------:R-:W-:Y:S01]  /*131f0*/  LOP3.LUT R14, R9, 0x1ffffffe, RZ, 0xc0, !PT ;  /* 0x1ffffffe090e7812 */ /* 0x000fe200078ec0ff */
[----:B------:R-:W3:Y:S01]  /*13200*/  LDC.64 R4, c[0x0][0xbd8] ;  /* 0x0002f600ff047b82 */ /* 0x000ee20000000a00 */
[----:B------:R-:W-:Y:S01]  /*13210*/  SEL R45, R35, R34, P0 ;  /* 0x00000022232d7207 */ /* 0x000fe20000000000 */
[----:B------:R-:W-:Y:S01]  /*13220*/  IMAD R3, R8, 0x40, R3 ;  /* 0x0000004008037824 */ /* 0x000fe200078e0203 */
[----:B------:R-:W-:Y:S01]  /*13230*/  SEL R89, R24, R25, P0 ;  /* 0x0000001918597207 */ /* 0x000fe20000000000 */
[----:B------:R-:W-:Y:S01]  /*13240*/  IMAD.IADD R14, R7, 0x1, -R14 ;  /* 0x00000001070e7824 */ /* 0x000fe200078e0a0e */
[----:B------:R-:W-:Y:S01]  /*13250*/  SEL R85, R25, R24, P0 ;  /* 0x0000001819557207 */ /* 0x000fe20000000000 */
[--C-:B0-----:R-:W-:Y:S01]  /*13260*/  IMAD R28, R44, 0xc0, R3.reuse ;  /* 0x000000c02c1c7824 */ /* 0x101fe200078e0203 */
[----:B------:R-:W-:Y:S01]  /*13270*/  SEL R67, R52, R53, P0 ;  /* 0x0000003534437207 */ /* 0x000fe20000000000 */
[----:B------:R-:W-:Y:S01]  /*13280*/  IMAD R7, R14, 0x8, R3 ;  /* 0x000000080e077824 */ /* 0x000fe200078e0203 */
[----:B------:R-:W-:Y:S01]  /*13290*/  SEL R63, R53, R52, P0 ;  /* 0x00000034353f7207 */ /* 0x000fe20000000000 */
[----:B------:R-:W0:Y:S01]  /*132a0*/  @P2 LDC R35, c[0x0][0xbec] ;  /* 0x0002fb00ff232b82 */ /* 0x000e220000000800 */
[----:B------:R-:W-:Y:S01]  /*132b0*/  SEL R81, R32, R33, P0 ;  /* 0x0000002120517207 */ /* 0x000fe20000000000 */
[----:B------:R-:W-:Y:S01]  /*132c0*/  IMAD R44, R44, 0xc0, R7 ;  /* 0x000000c02c2c7824 */ /* 0x000fe200078e0207 */
[----:B------:R-:W-:Y:S01]  /*132d0*/  SEL R77, R33, R32, P0 ;  /* 0x00000020214d7207 */ /* 0x000fe20000000000 */
[----:B------:R-:W-:Y:S01]  /*132e0*/  IMAD.U32 R9, RZ, RZ, UR7 ;  /* 0x00000007ff097e24 */ /* 0x000fe2000f8e00ff */
[----:B------:R-:W-:Y:S01]  /*132f0*/  SEL R13, R38, R39, P0 ;  /* 0x00000027260d7207 */ /* 0x000fe20000000000 */
[----:B------:R-:W-:Y:S01]  /*13300*/  IMAD.U32 R8, RZ, RZ, UR6 ;  /* 0x00000006ff087e24 */ /* 0x000fe2000f8e00ff */
[----:B------:R-:W-:Y:S01]  /*13310*/  SEL R53, R39, R38, P0 ;  /* 0x0000002627357207 */ /* 0x000fe20000000000 */
[----:B------:R-:W4:Y:S01]  /*13320*/  @P2 LDC R52, c[0x0][0xbf0] ;  /* 0x0002fc00ff342b82 */ /* 0x000f220000000800 */
[----:B------:R-:W-:Y:S01]  /*13330*/  SEL R65, R48, R49, P0 ;  /* 0x0000003130417207 */ /* 0x000fe20000000000 */
[----:B------:R-:W-:Y:S01]  /*13340*/  IMAD.U32 R9, RZ, RZ, UR8 ;  /* 0x00000008ff097e24 */ /* 0x000fe2000f8e00ff */
[----:B------:R-:W-:Y:S01]  /*13350*/  SEL R83, R36, R37, P0 ;  /* 0x0000002524537207 */ /* 0x000fe20000000000 */
[----:B------:R-:W-:Y:S01]  /*13360*/  ULDC.64 UR6, c[0x0][0xb48] ;  /* 0x0002d20000067ab9 */ /* 0x000fe20000000a00 */
[----:B------:R-:W-:Y:S01]  /*13370*/  SEL R79, R37, R36, P0 ;  /* 0x00000024254f7207 */ /* 0x000fe20000000000 */
[----:B---3--:R-:W-:Y:S01]  /*13380*/  IMAD R18, R4, UR43, RZ ;  /* 0x0000002b04127c24 */ /* 0x008fe2000f8e02ff */
[----:B------:R-:W-:Y:S01]  /*13390*/  SEL R15, R30, R31, P0 ;  /* 0x0000001f1e0f7207 */ /* 0x000fe20000000000 */
[----:B------:R-:W-:Y:S01]  /*133a0*/  IMAD.WIDE.U32 R22, R4, UR41, R22 ;  /* 0x0000002904167c25 */ /* 0x000fe2000f8e0016 */
[----:B------:R-:W-:Y:S01]  /*133b0*/  SEL R59, R31, R30, P0 ;  /* 0x0000001e1f3b7207 */ /* 0x000fe20000000000 */
[----:B------:R-:W-:Y:S01]  /*133c0*/  ULDC.64 UR8, c[0x0][0xb28] ;  /* 0x0002ca0000087ab9 */ /* 0x000fe20000000a00 */
[----:B------:R-:W-:Y:S01]  /*133d0*/  SEL R11, R46, R47, P0 ;  /* 0x0000002f2e0b7207 */ /* 0x000fe20000000000 */
[----:B------:R-:W-:Y:S01]  /*133e0*/  IMAD R5, R5, UR41, R18 ;  /* 0x0000002905057c24 */ /* 0x000fe2000f8e0212 */
[----:B------:R-:W-:-:S02]  /*133f0*/  SEL R47, R47, R46, P0 ;  /* 0x0000002e2f2f7207 */ /* 0x000fc40000000000 */
[----:B------:R-:W3:Y:S01]  /*13400*/  @P2 LDC R46, c[0x0][0xbf0] ;  /* 0x0002fc00ff2e2b82 */ /* 0x000ee20000000800 */
[----:B------:R-:W-:Y:S01]  /*13410*/  SEL R61, R49, R48, P0 ;  /* 0x00000030313d7207 */ /* 0x000fe20000000000 */
[----:B------:R-:W-:Y:S01]  /*13420*/  IMAD.IADD R23, R23, 0x1, R5 ;  /* 0x0000000117177824 */ /* 0x000fe200078e0205 */
[----:B------:R-:W-:Y:S01]  /*13430*/  SEL R25, R42, R43, P0 ;  /* 0x0000002b2a197207 */ /* 0x000fe20000000000 */
[----:B0-----:R-:W-:Y:S01]  /*13440*/  @P2 IMAD.HI.U32 R35, R44, R35, RZ ;  /* 0x000000232c232227 */ /* 0x001fe200078e00ff */
[----:B------:R-:W-:Y:S02]  /*13450*/  SEL R37, R43, R42, P0 ;  /* 0x0000002a2b257207 */ /* 0x000fe40000000000 */
[----:B------:R-:W-:Y:S02]  /*13460*/  SEL R49, R26, R27, P0 ;  /* 0x0000001b1a317207 */ /* 0x000fe40000000000 */
[----:B------:R-:W-:Y:S02]  /*13470*/  SEL R57, R27, R26, P0 ;  /* 0x0000001a1b397207 */ /* 0x000fe40000000000 */
[----:B------:R-:W-:-:S02]  /*13480*/  LOP3.LUT R27, R12, 0x7ffffffc, RZ, 0xc0, !PT ;  /* 0x7ffffffc0c1b7812 */ /* 0x000fc400078ec0ff */
[----:B------:R-:W-:Y:S02]  /*13490*/  SEL R19, R50, R51, P0 ;  /* 0x0000003332137207 */ /* 0x000fe40000000000 */
[----:B------:R-:W-:Y:S01]  /*134a0*/  SEL R21, R54, R55, P0 ;  /* 0x0000003736157207 */ /* 0x000fe20000000000 */
[C---:B------:R-:W-:Y:S01]  /*134b0*/  IMAD.IADD R27, R10.reuse, 0x1, -R27 ;  /* 0x000000010a1b7824 */ /* 0x040fe200078e0a1b */
[----:B------:R-:W-:Y:S02]  /*134c0*/  LOP3.LUT P1, RZ, R10, 0x3, RZ, 0xc0, !PT ;  /* 0x000000030aff7812 */ /* 0x000fe4000782c0ff */
[----:B------:R-:W-:Y:S02]  /*134d0*/  SEL R17, R51, R50, P0 ;  /* 0x0000003233117207 */ /* 0x000fe40000000000 */
[----:B------:R-:W-:Y:S02]  /*134e0*/  SEL R55, R55, R54, P0 ;  /* 0x0000003637377207 */ /* 0x000fe40000000000 */
[----:B--2---:R-:W-:Y:S01]  /*134f0*/  LOP3.LUT R34, R6, 0x2, RZ, 0x3c, !PT ;  /* 0x0000000206227812 */ /* 0x004fe200078e3cff */
[----:B------:R-:W-:Y:S04]  /*13500*/  SHFL.IDX PT, R33, R89, R6, 0x1c1f ;  /* 0x001c1f0659217589 */ /* 0x000fe800000e0000 */
[----:B------:R-:W0:Y:S04]  /*13510*/  SHFL.IDX PT, R38, R85, R34, 0x1c1f ;  /* 0x001c1f2255267589 */ /* 0x000e2800000e0000 */
[----:B------:R-:W-:Y:S04]  /*13520*/  SHFL.IDX PT, R7, R91, R6, 0x1c1f ;  /* 0x001c1f065b077589 */ /* 0x000fe800000e0000 */
[----:B------:R2:W-:Y:S04]  /*13530*/  SHFL.IDX PT, R30, R67, R6, 0x1c1f ;  /* 0x001c1f06431e7589 */ /* 0x0005e800000e0000 */
[----:B------:R-:W5:Y:S04]  /*13540*/  SHFL.IDX PT, R36, R87, R34, 0x1c1f ;  /* 0x001c1f2257247589 */ /* 0x000f6800000e0000 */
[----:B------:R1:W-:Y:S01]  /*13550*/  SHFL.IDX PT, R31, R65, R6, 0x1c1f ;  /* 0x001c1f06411f7589 */ /* 0x0003e200000e0000 */
[----:B--2---:R-:W2:Y:S03]  /*13560*/  LDC R67, c[0x0][0xc50] ;  /* 0x00031400ff437b82 */ /* 0x004ea60000000800 */
[----:B------:R4:W-:Y:S04]  /*13570*/  SHFL.IDX PT, R43, R73, R6, 0x1c1f ;  /* 0x001c1f06492b7589 */ /* 0x0009e800000e0000 */
[----:B------:R-:W-:Y:S01]  /*13580*/  SHFL.IDX PT, R40, R81, R6, 0x1c1f ;  /* 0x001c1f0651287589 */ /* 0x000fe200000e0000 */
[----:B0-----:R-:W-:Y:S01]  /*13590*/  SEL R4, R33, R38, P0 ;  /* 0x0000002621047207 */ /* 0x001fe20000000000 */
[----:B-1----:R-:W0:Y:S02]  /*135a0*/  LDC.64 R64, c[0x0][0xb40] ;  /* 0x0002d000ff407b82 */ /* 0x002e240000000a00 */
[----:B------:R-:W-:Y:S04]  /*135b0*/  SHFL.IDX PT, R39, R83, R6, 0x1c1f ;  /* 0x001c1f0653277589 */ /* 0x000fe800000e0000 */
[----:B------:R-:W-:Y:S02]  /*135c0*/  SHFL.IDX PT, R32, R75, R6, 0x1c1f ;  /* 0x001c1f064b207589 */ /* 0x000fe400000e0000 */
[----:B----4-:R-:W1:Y:S02]  /*135d0*/  @P2 LDC R73, c[0x0][0xbec] ;  /* 0x0002fb00ff492b82 */ /* 0x010e640000000800 */
[----:B------:R-:W-:Y:S01]  /*135e0*/  SHFL.IDX PT, R16, R49, R6, 0x1c1f ;  /* 0x001c1f0631107589 */ /* 0x000fe200000e0000 */
[----:B-----5:R-:W-:-:S02]  /*135f0*/  SEL R5, R7, R36, P0 ;  /* 0x0000002407057207 */ /* 0x020fc40000000000 */
[----:B------:R-:W-:Y:S01]  /*13600*/  SEL R7, R36, R7, P0 ;  /* 0x0000000724077207 */ /* 0x000fe20000000000 */
[----:B------:R-:W-:Y:S04]  /*13610*/  SHFL.IDX PT, R15, R15, R6, 0x1c1f ;  /* 0x001c1f060f0f7589 */ /* 0x000fe800000e0000 */
[----:B------:R-:W-:Y:S04]  /*13620*/  SHFL.IDX PT, R14, R41, R6, 0x1c1f ;  /* 0x001c1f06290e7589 */ /* 0x000fe800000e0000 */
[----:B------:R-:W-:Y:S01]  /*13630*/  SHFL.IDX PT, R13, R13, R6, 0x1c1f ;  /* 0x001c1f060d0d7589 */ /* 0x000fe200000e0000 */
[----:B0-----:R-:W-:-:S03]  /*13640*/  IMAD R36, R64, UR43, RZ ;  /* 0x0000002b40247c24 */ /* 0x001fc6000f8e02ff */
[----:B------:R-:W-:Y:S01]  /*13650*/  SHFL.IDX PT, R12, R25, R6, 0x1c1f ;  /* 0x001c1f06190c7589 */ /* 0x000fe200000e0000 */
[----:B------:R-:W-:-:S03]  /*13660*/  IMAD.WIDE.U32 R8, R64, UR41, R8 ;  /* 0x0000002940087c25 */ /* 0x000fc6000f8e0008 */
[----:B------:R-:W-:Y:S01]  /*13670*/  SHFL.IDX PT, R11, R11, R6, 0x1c1f ;  /* 0x001c1f060b0b7589 */ /* 0x000fe200000e0000 */
[----:B-1----:R-:W-:-:S03]  /*13680*/  @P2 IMAD.HI.U32 R73, R44, R73, RZ ;  /* 0x000000492c492227 */ /* 0x002fc600078e00ff */
[----:B------:R-:W-:Y:S04]  /*13690*/  SHFL.IDX PT, R3, R21, R6, 0x1c1f ;  /* 0x001c1f0615037589 */ /* 0x000fe800000e0000 */
[----:B------:R0:W-:Y:S04]  /*136a0*/  SHFL.IDX PT, R10, R19, R6, 0x1c1f ;  /* 0x001c1f06130a7589 */ /* 0x0001e800000e0000 */
[----:B------:R-:W-:Y:S04]  /*136b0*/  SHFL.IDX PT, R42, R79, R34, 0x1c1f ;  /* 0x001c1f224f2a7589 */ /* 0x000fe800000e0000 */
[----:B------:R-:W-:Y:S01]  /*136c0*/  SHFL.IDX PT, R41, R77, R34, 0x1c1f ;  /* 0x001c1f224d297589 */ /* 0x000fe200000e0000 */
[----:B0-----:R-:W-:Y:S01]  /*136d0*/  SEL R6, R38, R33, P0 ;  /* 0x0000002126067207 */ /* 0x001fe20000000000 */
[----:B------:R-:W-:-:S02]  /*136e0*/  IMAD R38, RZ, RZ, -UR42 ;  /* 0x8000002aff267e24 */ /* 0x000fc4000f8e02ff */
[----:B------:R-:W-:Y:S01]  /*136f0*/  SHFL.IDX PT, R49, R71, R34, 0x1c1f ;  /* 0x001c1f2247317589 */ /* 0x000fe200000e0000 */
[----:B------:R-:W-:Y:S01]  /*13700*/  IMAD.MOV.U32 R33, RZ, RZ, R44 ;  /* 0x000000ffff217224 */ /* 0x000fe200078e002c */
[----:B---3--:R-:W-:Y:S01]  /*13710*/  @P2 SHF.R.U32.HI R33, RZ, R46, R35 ;  /* 0x0000002eff212219 */ /* 0x008fe20000011623 */
[----:B--2---:R-:W-:Y:S01]  /*13720*/  IMAD R67, R67, R38, UR4 ;  /* 0x0000000443437e24 */ /* 0x004fe2000f8e0226 */
[----:B------:R-:W-:Y:S01]  /*13730*/  ULDC.64 UR4, c[0x0][0xbe0] ;  /* 0x0002f80000047ab9 */ /* 0x000fe20000000a00 */
[----:B------:R-:W-:Y:S01]  /*13740*/  IMAD R35, R65, UR41, R36 ;  /* 0x0000002941237c24 */ /* 0x000fe2000f8e0224 */
[----:B------:R-:W0:Y:S02]  /*13750*/  SHFL.IDX PT, R48, R69, R34, 0x1c1f ;  /* 0x001c1f2245307589 */ /* 0x000e2400000e0000 */
[----:B------:R-:W-:Y:S01]  /*13760*/  SHF.R.S32.HI R38, RZ, 0x1f, R67 ;  /* 0x0000001fff267819 */ /* 0x000fe20000011443 */
[----:B------:R-:W-:Y:S01]  /*13770*/  IMAD.IADD R35, R9, 0x1, R35 ;  /* 0x0000000109237824 */ /* 0x000fe200078e0223 */
[----:B------:R-:W-:Y:S03]  /*13780*/  SHFL.IDX PT, R51, R63, R34, 0x1c1f ;  /* 0x001c1f223f337589 */ /* 0x000fe600000e0000 */
[C---:B------:R-:W-:Y:S01]  /*13790*/  IMAD R9, R38.reuse, UR4, RZ ;  /* 0x0000000426097c24 */ /* 0x040fe2000f8e02ff */
[----:B------:R-:W1:Y:S01]  /*137a0*/  SHFL.IDX PT, R50, R61, R34, 0x1c1f ;  /* 0x001c1f223d327589 */ /* 0x000e6200000e0000 */
[----:B------:R-:W-:-:S02]  /*137b0*/  IMAD R38, R38, UR6, RZ ;  /* 0x0000000626267c24 */ /* 0x000fc4000f8e02ff */
[C---:B------:R-:W-:Y:S01]  /*137c0*/  IMAD R36, R67.reuse, UR5, R9 ;  /* 0x0000000543247c24 */ /* 0x040fe2000f8e0209 */
[----:B------:R-:W-:Y:S04]  /*137d0*/  SHFL.IDX PT, R26, R59, R34, 0x1c1f ;  /* 0x001c1f223b1a7589 */ /* 0x000fe800000e0000 */
[----:B------:R-:W-:Y:S04]  /*137e0*/  SHFL.IDX PT, R25, R57, R34, 0x1c1f ;  /* 0x001c1f2239197589 */ /* 0x000fe800000e0000 */
[----:B------:R-:W-:Y:S04]  /*137f0*/  SHFL.IDX PT, R24, R53, R34, 0x1c1f ;  /* 0x001c1f2235187589 */ /* 0x000fe800000e0000 */
[----:B------:R2:W-:Y:S04]  /*13800*/  SHFL.IDX PT, R21, R45, R34, 0x1c1f ;  /* 0x001c1f222d157589 */ /* 0x0005e800000e0000 */
[----:B------:R-:W-:Y:S04]  /*13810*/  SHFL.IDX PT, R20, R47, R34, 0x1c1f ;  /* 0x001c1f222f147589 */ /* 0x000fe800000e0000 */
[----:B------:R3:W-:Y:S01]  /*13820*/  SHFL.IDX PT, R19, R37, R34, 0x1c1f ;  /* 0x001c1f2225137589 */ /* 0x0007e200000e0000 */
[----:B--2---:R-:W-:-:S03]  /*13830*/  IMAD R45, R67, UR7, R38 ;  /* 0x00000007432d7c24 */ /* 0x004fc6000f8e0226 */
[----:B------:R-:W-:Y:S04]  /*13840*/  SHFL.IDX PT, R18, R55, R34, 0x1c1f ;  /* 0x001c1f2237127589 */ /* 0x000fe800000e0000 */
[----:B------:R2:W-:Y:S01]  /*13850*/  SHFL.IDX PT, R17, R17, R34, 0x1c1f ;  /* 0x001c1f2211117589 */ /* 0x0005e200000e0000 */
[----:B---3--:R-:W-:Y:S01]  /*13860*/  IMAD.MOV.U32 R37, RZ, RZ, R44 ;  /* 0x000000ffff257224 */ /* 0x008fe200078e002c */
[----:B------:R-:W-:Y:S01]  /*13870*/  @P2 SHF.R.U32.HI R37, RZ, R52, R73 ;  /* 0x00000034ff252219 */ /* 0x000fe20000011649 */
[----:B------:R-:W-:-:S04]  /*13880*/  VIADD R52, R28, 0x8 ;  /* 0x000000081c347836 */ /* 0x000fc80000000000 */
[----:B------:R-:W-:Y:S02]  /*13890*/  IMAD.MOV R38, RZ, RZ, -R37 ;  /* 0x000000ffff267224 */ /* 0x000fe400078e0a25 */
[----:B--2---:R-:W-:Y:S02]  /*138a0*/  IMAD.MOV.U32 R34, RZ, RZ, R8 ;  /* 0x000000ffff227224 */ /* 0x004fe400078e0008 */
[----:B------:R-:W-:Y:S01]  /*138b0*/  IMAD.WIDE.U32 R8, R67, UR4, R22 ;  /* 0x0000000443087c25 */ /* 0x000fe2000f8e0016 */
[----:B------:R-:W-:-:S03]  /*138c0*/  ULDC.64 UR4, c[0x0][0xb30] ;  /* 0x0002cc0000047ab9 */ /* 0x000fc60000000a00 */
[----:B------:R-:W-:Y:S01]  /*138d0*/  IMAD.WIDE.U32 R22, R67, UR6, R34 ;  /* 0x0000000643167c25 */ /* 0x000fe2000f8e0022 */
[----:B------:R-:W-:Y:S01]  /*138e0*/  IADD3 R34, P2, R33, R8, RZ ;  /* 0x0000000821227210 */ /* 0x000fe20007f5e0ff */
[----:B------:R-:W-:Y:S01]  /*138f0*/  ULDC.64 UR6, c[0x0][0xbc8] ;  /* 0x0002f20000067ab9 */ /* 0x000fe20000000a00 */
[----:B------:R-:W-:Y:S01]  /*13900*/  SHF.R.S32.HI R8, RZ, 0x1f, R37 ;  /* 0x0000001fff087819 */ /* 0x000fe20000011425 */
[----:B------:R-:W-:Y:S01]  /*13910*/  IMAD.IADD R23, R23, 0x1, R45 ;  /* 0x0000000117177824 */ /* 0x000fe200078e022d */
[--C-:B------:R-:W-:Y:S01]  /*13920*/  SHF.R.S32.HI R35, RZ, 0x1f, R33.reuse ;  /* 0x0000001fff237819 */ /* 0x100fe20000011421 */
[----:B------:R-:W-:Y:S02]  /*13930*/  IMAD.MOV R33, RZ, RZ, -R33 ;  /* 0x000000ffff217224 */ /* 0x000fe400078e0a21 */
[----:B------:R-:W-:Y:S01]  /*13940*/  IMAD R8, R8, UR4, RZ ;  /* 0x0000000408087c24 */ /* 0x000fe2000f8e02ff */
[----:B------:R-:W-:Y:S01]  /*13950*/  IADD3.X R35, R35, R9, R36, P2, !PT ;  /* 0x0000000923237210 */ /* 0x000fe200017fe424 */
[----:B------:R-:W-:-:S02]  /*13960*/  IMAD R33, R29, R33, R44 ;  /* 0x000000211d217224 */ /* 0x000fc400078e022c */
[----:B------:R-:W-:Y:S01]  /*13970*/  IMAD R45, R29, R38, R44 ;  /* 0x000000261d2d7224 */ /* 0x000fe200078e022c */
[----:B0-----:R-:W-:Y:S01]  /*13980*/  SEL R38, R48, R43, P0 ;  /* 0x0000002b30267207 */ /* 0x001fe20000000000 */
[C---:B------:R-:W-:Y:S01]  /*13990*/  IMAD R47, R37.reuse, UR5, R8 ;  /* 0x00000005252f7c24 */ /* 0x040fe2000f8e0208 */
[----:B------:R-:W0:Y:S01]  /*139a0*/  S2UR UR5, SR_CgaCtaId ;  /* 0x00000000000579c3 */ /* 0x000e220000008800 */
[----:B------:R-:W-:Y:S01]  /*139b0*/  IMAD.WIDE.U32 R8, R37, UR4, R22 ;  /* 0x0000000425087c25 */ /* 0x000fe2000f8e0016 */
[----:B------:R-:W-:Y:S01]  /*139c0*/  SHF.R.S32.HI R22, RZ, 0x1f, R33 ;  /* 0x0000001fff167819 */ /* 0x000fe20000011421 */
[----:B------:R-:W-:Y:S01]  /*139d0*/  UMOV UR4, 0x400 ;  /* 0x0000040000047882 */ /* 0x000fe20000000000 */
[----:B------:R-:W-:Y:S01]  /*139e0*/  SHF.R.S32.HI R23, RZ, 0x1f, R45 ;  /* 0x0000001fff177819 */ /* 0x000fe2000001142d */
[----:B------:R-:W-:Y:S02]  /*139f0*/  IMAD.IADD R9, R9, 0x1, R47 ;  /* 0x0000000109097824 */ /* 0x000fe400078e022f */
[----:B------:R-:W-:-:S02]  /*13a00*/  IMAD R22, R22, UR6, RZ ;  /* 0x0000000616167c24 */ /* 0x000fc4000f8e02ff */
[----:B------:R-:W-:Y:S02]  /*13a10*/  IMAD R36, R23, UR8, RZ ;  /* 0x0000000817247c24 */ /* 0x000fe4000f8e02ff */
[----:B------:R-:W-:Y:S01]  /*13a20*/  IMAD R23, R33, UR7, R22 ;  /* 0x0000000721177c24 */ /* 0x000fe2000f8e0216 */
[----:B------:R-:W-:Y:S01]  /*13a30*/  SEL R22, R41, R40, P0 ;  /* 0x0000002829167207 */ /* 0x000fe20000000000 */
        /* <DEDUP_REMOVED lines=10> */
[----:B0-----:R-:W-:Y:S01]  /*13ae0*/  ULEA UR4, UR5, UR4, 0x18 ;  /* 0x0000000405047291 */ /* 0x001fe2000f8ec03f */
        /* <DEDUP_REMOVED lines=11> */
[----:B------:R-:W2:Y:S01]  /*13ba0*/  SHFL.IDX PT, R45, R33, 0x1, 0x1c1f ;  /* 0x003c1f00212d7f89 */ /* 0x000ea200000e0000 */
[----:B------:R-:W-:Y:S02]  /*13bb0*/  ISETP.GE.AND P3, PT, R28, R53, PT ;  /* 0x000000351c00720c */ /* 0x000fe40003f66270 */
[----:B------:R-:W-:Y:S01]  /*13bc0*/  SEL R9, R39, R42, P0 ;  /* 0x0000002a27097207 */ /* 0x000fe20000000000 */
[----:B------:R3:W4:Y:S01]  /*13bd0*/  SHFL.IDX PT, R46, R54, RZ, 0x1c1f ;  /* 0x001c1fff362e7589 */ /* 0x00072200000e0000 */
[----:B------:R-:W-:-:S02]  /*13be0*/  SEL R23, R42, R39, P0 ;  /* 0x000000272a177207 */ /* 0x000fc40000000000 */
[----:B------:R-:W-:Y:S01]  /*13bf0*/  SYNCS.ARRIVE.TRANS64.RED.A1T0 RZ, [UR4], RZ ;  /* 0x000000ffffff79a7 */ /* 0x000fe20008100404 */
[----:B------:R3:W3:Y:S01]  /*13c00*/  SHFL.IDX PT, R47, R55, RZ, 0x1c1f ;  /* 0x001c1fff372f7589 */ /* 0x0006e200000e0000 */
[----:B------:R-:W-:Y:S02]  /*13c10*/  SEL R36, R43, R48, P0 ;  /* 0x000000302b247207 */ /* 0x000fe40000000000 */
[----:B------:R-:W-:Y:S02]  /*13c20*/  SEL R37, R32, R49, P0 ;  /* 0x0000003120257207 */ /* 0x000fe40000000000 */
[----:B------:R-:W-:Y:S01]  /*13c30*/  SEL R39, R49, R32, P0 ;  /* 0x0000002031277207 */ /* 0x000fe20000000000 */
[----:B------:R-:W-:Y:S01]  /*13c40*/  IMAD.SHL.U32 R49, R27, 0x2, RZ ;  /* 0x000000021b317824 */ /* 0x000fe200078e00ff */
[----:B-1----:R-:W-:Y:S02]  /*13c50*/  SEL R40, R31, R50, P0 ;  /* 0x000000321f287207 */ /* 0x002fe40000000000 */
[----:B------:R-:W-:-:S02]  /*13c60*/  SEL R42, R50, R31, P0 ;  /* 0x0000001f322a7207 */ /* 0x000fc40000000000 */
[----:B------:R-:W-:Y:S01]  /*13c70*/  SEL R41, R30, R51, P0 ;  /* 0x000000331e297207 */ /* 0x000fe20000000000 */
[----:B0-----:R0:W-:Y:S01]  /*13c80*/  @!P2 ST.E desc[UR48][R34.64], R2 ;  /* 0x000000022200a985 */ /* 0x0011e2000c101930 */
[----:B------:R-:W-:-:S03]  /*13c90*/  SEL R43, R51, R30, P0 ;  /* 0x0000001e332b7207 */ /* 0x000fc60000000000 */
[----:B--2---:R0:W-:Y:S01]  /*13ca0*/  @!P1 ST.E desc[UR48][R44.64], R0 ;  /* 0x000000002c009985 */ /* 0x0041e2000c101930 */
[----:B------:R-:W-:Y:S05]  /*13cb0*/  @P3 BRA `(.L_x_908) ;  /* 0x0000000000b83947 */ /* 0x000fea0003800000 */
[C---:B0-----:R-:W-:Y:S01]  /*13cc0*/  VIADD R0, R49.reuse, 0x8 ;  /* 0x0000000831007836 */ /* 0x041fe20000000000 */
[----:B------:R-:W-:Y:S01]  /*13cd0*/  ULDC UR4, c[0x0][0xac8] ;  /* 0x0002b20000047ab9 */ /* 0x000fe20000000800 */
[C---:B------:R-:W-:Y:S01]  /*13ce0*/  VIADD R2, R49.reuse, 0x18 ;  /* 0x0000001831027836 */ /* 0x040fe20000000000 */
[C---:B------:R-:W-:Y:S01]  /*13cf0*/  ISETP.GE.AND P1, PT, R49.reuse, UR4, PT ;  /* 0x0000000431007c0c */ /* 0x040fe2000bf26270 */
[C---:B------:R-:W-:Y:S01]  /*13d00*/  VIADD R27, R49.reuse, 0x20 ;  /* 0x00000020311b7836 */ /* 0x040fe20000000000 */
[----:B------:R-:W-:Y:S01]  /*13d10*/  ISETP.GE.AND P2, PT, R0, UR4, PT ;  /* 0x0000000400007c0c */ /* 0x000fe2000bf46270 */
[C---:B------:R-:W-:Y:S02]  /*13d20*/  VIADD R32, R49.reuse, 0x28 ;  /* 0x0000002831207836 */ /* 0x040fe40000000000 */
[----:B------:R-:W-:Y:S01]  /*13d30*/  VIADD R33, R49, 0x30 ;  /* 0x0000003031217836 */ /* 0x000fe20000000000 */
[----:B------:R-:W-:Y:S01]  /*13d40*/  ISETP.GE.AND P3, PT, R27, UR4, PT ;  /* 0x000000041b007c0c */ /* 0x000fe2000bf66270 */
[----:B------:R-:W-:Y:S01]  /*13d50*/  VIADD R34, R49, 0x38 ;  /* 0x0000003831227836 */ /* 0x000fe20000000000 */
[----:B------:R-:W-:-:S02]  /*13d60*/  ISETP.GE.AND P4, PT, R32, UR4, PT ;  /* 0x0000000420007c0c */ /* 0x000fc4000bf86270 */
[----:B------:R-:W-:Y:S02]  /*13d70*/  ISETP.GE.AND P5, PT, R33, UR4, PT ;  /* 0x0000000421007c0c */ /* 0x000fe4000bfa6270 */
[----:B------:R-:W-:Y:S01]  /*13d80*/  ISETP.GE.AND P6, PT, R34, UR4, PT ;  /* 0x0000000422007c0c */ /* 0x000fe2000bfc6270 */
[----:B---34-:R-:W-:Y:S02]  /*13d90*/  @!P1 IMAD.WIDE R28, R49, 0x4, R46 ;  /* 0x00000004311c9825 */ /* 0x018fe400078e022e */
        /* <DEDUP_REMOVED lines=32> */
.L_x_908:
[----:B------:R-:W-:Y:S05]  /*13fa0*/  BSYNC B0 ;  /* 0x0000000000007941 */ /* 0x000fea0003800000 */
.L_x_907:
[----:B------:R-:W-:Y:S01]  /*13fb0*/  ISETP.GE.AND P1, PT, R52, R53, PT ;  /* 0x000000353400720c */ /* 0x000fe20003f26270 */
[----:B-1----:R1:W2:Y:S01]  /*13fc0*/  SHFL.IDX PT, R31, R55, 0x1, 0x1c1f ;  /* 0x003c1f00371f7f89 */ /* 0x0022a200000e0000 */
[----:B------:R-:W-:Y:S02]  /*13fd0*/  SEL R23, R15, R26, P0 ;  /* 0x0000001a0f177207 */ /* 0x000fe40000000000 */
[----:B------:R-:W-:Y:S01]  /*13fe0*/  SEL R29, R26, R15, P0 ;  /* 0x0000000f1a1d7207 */ /* 0x000fe20000000000 */
[----:B------:R1:W0:Y:S01]  /*13ff0*/  SHFL.IDX PT, R30, R54, 0x1, 0x1c1f ;  /* 0x003c1f00361e7f89 */ /* 0x00022200000e0000 */
        /* <DEDUP_REMOVED lines=14> */
[----:B012---:R-:W-:Y:S06]  /*140e0*/  @P1 BRA `(.L_x_819) ;  /* 0x0000005000201947 */ /* 0x007fec0003800000 */
[C---:B------:R-:W-:Y:S01]  /*140f0*/  VIADD R0, R49.reuse, 0x8 ;  /* 0x0000000831007836 */ /* 0x040fe20000000000 */
[----:B------:R-:W-:Y:S01]  /*14100*/  ULDC UR4, c[0x0][0xac8] ;  /* 0x0002b20000047ab9 */ /* 0x000fe20000000800 */
[C---:B------:R-:W-:Y:S01]  /*14110*/  VIADD R6, R49.reuse, 0x18 ;  /* 0x0000001831067836 */ /* 0x040fe20000000000 */
[C---:B------:R-:W-:Y:S01]  /*14120*/  ISETP.GE.AND P0, PT, R49.reuse, UR4, PT ;  /* 0x0000000431007c0c */ /* 0x040fe2000bf06270 */
[C---:B------:R-:W-:Y:S01]  /*14130*/  VIADD R2, R49.reuse, 0x10 ;  /* 0x0000001031027836 */ /* 0x040fe20000000000 */
[----:B------:R-:W-:Y:S01]  /*14140*/  ISETP.GE.AND P1, PT, R0, UR4, PT ;  /* 0x0000000400007c0c */ /* 0x000fe2000bf26270 */
[C---:B------:R-:W-:Y:S01]  /*14150*/  VIADD R8, R49.reuse, 0x20 ;  /* 0x0000002031087836 */ /* 0x040fe20000000000 */
[----:B------:R-:W-:Y:S01]  /*14160*/  ISETP.GE.AND P3, PT, R6, UR4, PT ;  /* 0x0000000406007c0c */ /* 0x000fe2000bf66270 */
[C---:B------:R-:W-:Y:S01]  /*14170*/  VIADD R10, R49.reuse, 0x28 ;  /* 0x00000028310a7836 */ /* 0x040fe20000000000 */
[----:B------:R-:W-:Y:S01]  /*14180*/  ISETP.GE.AND P2, PT, R2, UR4, PT ;  /* 0x0000000402007c0c */ /* 0x000fe2000bf46270 */
[----:B------:R-:W-:Y:S01]  /*14190*/  VIADD R11, R49, 0x30 ;  /* 0x00000030310b7836 */ /* 0x000fe20000000000 */
[----:B------:R-:W-:-:S02]  /*141a0*/  ISETP.GE.AND P4, PT, R8, UR4, PT ;  /* 0x0000000408007c0c */ /* 0x000fc4000bf86270 */
[----:B------:R-:W-:Y:S02]  /*141b0*/  ISETP.GE.AND P5, PT, R10, UR4, PT ;  /* 0x000000040a007c0c */ /* 0x000fe4000bfa6270 */
[----:B------:R-:W-:-:S03]  /*141c0*/  ISETP.GE.AND P6, PT, R11, UR4, PT ;  /* 0x000000040b007c0c */ /* 0x000fc6000bfc6270 */
[----:B------:R-:W-:-:S04]  /*141d0*/  @!P1 LEA.HI R0, R0, R0, RZ, 0x1 ;  /* 0x0000000000009211 */ /* 0x000fc800078f08ff */
[----:B------:R-:W-:Y:S02]  /*141e0*/  @!P1 LOP3.LUT R5, R0, 0xfffffffe, RZ, 0xc0, !PT ;  /* 0xfffffffe00059812 */ /* 0x000fe400078ec0ff */
[----:B------:R-:W-:Y:S02]  /*141f0*/  @!P3 LEA.HI R0, R6, R6, RZ, 0x1 ;  /* 0x000000060600b211 */ /* 0x000fe400078f08ff */
[----:B------:R-:W-:Y:S01]  /*14200*/  @!P2 LEA.HI R4, R2, R2, RZ, 0x1 ;  /* 0x000000020204a211 */ /* 0x000fe200078f08ff */
[C-C-:B------:R-:W-:Y:S01]  /*14210*/  @!P0 IMAD.WIDE R2, R49.reuse, 0x4, R30.reuse ;  /* 0x0000000431028825 */ /* 0x140fe200078e021e */
[----:B------:R-:W-:Y:S02]  /*14220*/  @!P4 LEA.HI R8, R8, R8, RZ, 0x1 ;  /* 0x000000080808c211 */ /* 0x000fe400078f08ff */
[----:B------:R-:W-:Y:S01]  /*14230*/  @!P3 LOP3.LUT R9, R0, 0xfffffffe, RZ, 0xc0, !PT ;  /* 0xfffffffe0009b812 */ /* 0x000fe200078ec0ff */
[----:B------:R-:W-:Y:S01]  /*14240*/  VIADD R49, R49, 0x38 ;  /* 0x0000003831317836 */ /* 0x000fe20000000000 */
[----:B------:R-:W-:Y:S01]  /*14250*/  @!P5 LEA.HI R10, R10, R10, RZ, 0x1 ;  /* 0x0000000a0a0ad211 */ /* 0x000fe200078f08ff */
[----:B------:R0:W-:Y:S01]  /*14260*/  @!P0 ST.E.64 desc[UR48][R2.64], R22 ;  /* 0x0000001602008985 */ /* 0x0001e2000c101b30 */
[----:B------:R-:W-:Y:S01]  /*14270*/  @!P2 LOP3.LUT R7, R4, 0xfffffffe, RZ, 0xc0, !PT ;  /* 0xfffffffe0407a812 */ /* 0x000fe200078ec0ff */
[----:B------:R-:W-:Y:S01]  /*14280*/  @!P1 IMAD.WIDE R4, R5, 0x4, R30 ;  /* 0x0000000405049825 */ /* 0x000fe200078e021e */
[----:B------:R-:W-:-:S02]  /*14290*/  @!P6 LEA.HI R0, R11, R11, RZ, 0x1 ;  /* 0x0000000b0b00e211 */ /* 0x000fc400078f08ff */
[----:B------:R-:W-:Y:S01]  /*142a0*/  @!P4 LOP3.LUT R11, R8, 0xfffffffe, RZ, 0xc0, !PT ;  /* 0xfffffffe080bc812 */ /* 0x000fe200078ec0ff */
[--C-:B------:R-:W-:Y:S01]  /*142b0*/  @!P2 IMAD.WIDE R6, R7, 0x4, R30.reuse ;  /* 0x000000040706a825 */ /* 0x100fe200078e021e */
[----:B------:R-:W-:Y:S01]  /*142c0*/  @!P5 LOP3.LUT R19, R10, 0xfffffffe, RZ, 0xc0, !PT ;  /* 0xfffffffe0a13d812 */ /* 0x000fe200078ec0ff */
[----:B------:R1:W-:Y:S01]  /*142d0*/  @!P1 ST.E.64 desc[UR48][R4.64], R28 ;  /* 0x0000001c04009985 */ /* 0x0003e2000c101b30 */
[----:B------:R-:W-:Y:S01]  /*142e0*/  ISETP.GE.AND P0, PT, R49, UR4, PT ;  /* 0x0000000431007c0c */ /* 0x000fe2000bf06270 */
[--C-:B------:R-:W-:Y:S02]  /*142f0*/  @!P3 IMAD.WIDE R8, R9, 0x4, R30.reuse ;  /* 0x000000040908b825 */ /* 0x100fe400078e021e */
[----:B------:R2:W-:Y:S01]  /*14300*/  @!P2 ST.E.64 desc[UR48][R6.64], R26 ;  /* 0x0000001a0600a985 */ /* 0x0005e2000c101b30 */
[----:B0-----:R-:W-:Y:S01]  /*14310*/  @!P6 LOP3.LUT R23, R0, 0xfffffffe, RZ, 0xc0, !PT ;  /* 0xfffffffe0017e812 */ /* 0x001fe200078ec0ff */
[--C-:B------:R-:W-:Y:S02]  /*14320*/  @!P4 IMAD.WIDE R2, R11, 0x4, R30.reuse ;  /* 0x000000040b02c825 */ /* 0x100fe400078e021e */
[----:B------:R2:W-:Y:S02]  /*14330*/  @!P3 ST.E.64 desc[UR48][R8.64], R14 ;  /* 0x0000000e0800b985 */ /* 0x0005e4000c101b30 */
[----:B------:R-:W-:-:S02]  /*14340*/  @!P6 IMAD.WIDE R10, R23, 0x4, R30 ;  /* 0x00000004170ae825 */ /* 0x000fc400078e021e */
[----:B------:R2:W-:Y:S02]  /*14350*/  @!P4 ST.E.64 desc[UR48][R2.64], R24 ;  /* 0x000000180200c985 */ /* 0x0005e4000c101b30 */
[----:B-1----:R-:W-:-:S05]  /*14360*/  @!P5 IMAD.WIDE R4, R19, 0x4, R30 ;  /* 0x000000041304d825 */ /* 0x002fca00078e021e */
[----:B------:R2:W-:Y:S04]  /*14370*/  @!P5 ST.E.64 desc[UR48][R4.64], R12 ;  /* 0x0000000c0400d985 */ /* 0x0005e8000c101b30 */
[----:B------:R2:W-:Y:S01]  /*14380*/  @!P6 ST.E.64 desc[UR48][R10.64], R16 ;  /* 0x000000100a00e985 */ /* 0x0005e2000c101b30 */
[----:B------:R-:W-:Y:S05]  /*14390*/  @P0 BRA `(.L_x_819) ;  /* 0x0000004c00740947 */ /* 0x000fea0003800000 */
[----:B------:R-:W-:-:S04]  /*143a0*/  LEA.HI R49, R49, R49, RZ, 0x1 ;  /* 0x0000003131317211 */ /* 0x000fc800078f08ff */
[----:B--2---:R-:W-:-:S05]  /*143b0*/  LOP3.LUT R3, R49, 0xfffffffe, RZ, 0xc0, !PT ;  /* 0xfffffffe31037812 */ /* 0x004fca00078ec0ff */
[----:B------:R-:W-:-:S05]  /*143c0*/  IMAD.WIDE R2, R3, 0x4, R30 ;  /* 0x0000000403027825 */ /* 0x000fca00078e021e */
[----:B------:R0:W-:Y:S01]  /*143d0*/  ST.E.64 desc[UR48][R2.64], R20 ;  /* 0x0000001402007985 */ /* 0x0001e2000c101b30 */
[----:B------:R-:W-:Y:S05]  /*143e0*/  BRA `(.L_x_819) ;  /* 0x0000004c00607947 */ /* 0x000fea0003800000 */
.L_x_906:
[----:B------:R-:W0:Y:S02]  /*143f0*/  S2R R0, SR_TID.X ;  /* 0x0000000000007919 */ /* 0x000e240000002100 */
[----:B0-----:R-:W-:-:S05]  /*14400*/  VIADD R2, R0, 0xffffff80 ;  /* 0xffffff8000027836 */ /* 0x001fca0000000000 */
        /* <DEDUP_REMOVED lines=20> */
[----:B------:R-:W-:Y:S01]  /*14550*/  IMAD.U32 R3, RZ, RZ, UR5 ;  /* 0x00000005ff037e24 */ /* 0x000fe2000f8e00ff */
[----:B------:R-:W2:Y:S01]  /*14560*/  @P0 LDC R7, c[0x0][0xbec] ;  /* 0x0002fb00ff070b82 */ /* 0x000ea20000000800 */
[----:B------:R-:W-:Y:S01]  /*14570*/  IMAD.U32 R2, RZ, RZ, UR4 ;  /* 0x00000004ff027e24 */ /* 0x000fe2000f8e00ff */
[----:B------:R-:W-:Y:S01]  /*14580*/  ULDC.64 UR4, c[0x0][0xbe0] ;  /* 0x0002f80000047ab9 */ /* 0x000fe20000000a00 */
[----:B------:R-:W-:-:S05]  /*14590*/  IMAD.U32 R3, RZ, RZ, UR6 ;  /* 0x00000006ff037e24 */ /* 0x000fca000f8e00ff */
[----:B------:R-:W3:Y:S01]  /*145a0*/  @P0 LDC R9, c[0x0][0xbf0] ;  /* 0x0002fc00ff090b82 */ /* 0x000ee20000000800 */
[C---:B0-----:R-:W-:Y:S02]  /*145b0*/  IMAD R12, R10.reuse, UR43, RZ ;  /* 0x0000002b0a0c7c24 */ /* 0x041fe4000f8e02ff */
[----:B------:R-:W-:-:S04]  /*145c0*/  IMAD.WIDE.U32 R2, R10, UR41, R2 ;  /* 0x000000290a027c25 */ /* 0x000fc8000f8e0002 */
[----:B------:R-:W-:Y:S01]  /*145d0*/  IMAD R11, R11, UR41, R12 ;  /* 0x000000290b0b7c24 */ /* 0x000fe2000f8e020c */
[----:B------:R-:W1:Y:S03]  /*145e0*/  LDC R8, c[0x0][0xc50] ;  /* 0x00031400ff087b82 */ /* 0x000e660000000800 */
[----:B------:R-:W-:Y:S02]  /*145f0*/  IMAD.IADD R3, R11, 0x1, R3 ;  /* 0x000000010b037824 */ /* 0x000fe400078e0203 */
        /* <DEDUP_REMOVED lines=25> */
.L_x_817:
        /* <DEDUP_REMOVED lines=18> */
.L_x_909:
[----:B------:R-:W-:Y:S01]  /*148b0*/  ULDC UR7, c[0x0][0xc50] ;  /* 0x0003140000077ab9 */ /* 0x000fe20000000800 */
[----:B------:R-:W-:Y:S01]  /*148c0*/  UMOV UR39, UR6 ;  /* 0x0000000600277c82 */ /* 0x000fe20008000000 */
[----:B------:R-:W-:-:S11]  /*148d0*/  UISETP.NE.AND UP0, UPT, UR7, 0x1, UPT ;  /* 0x000000010700788c */ /* 0x000fd6000bf05270 */
[----:B------:R-:W-:Y:S01]  /*148e0*/  @UP0 ULDC UR4, c[0x0][0xc54] ;  /* 0x0003150000040ab9 */ /* 0x000fe20000000800 */
[----:B------:R-:W-:Y:S01]  /*148f0*/  @UP0 ULDC UR8, c[0x0][0xc58] ;  /* 0x0003160000080ab9 */ /* 0x000fe20000000800 */
[----:B------:R-:W-:-:S04]  /*14900*/  UIMAD.WIDE.U32 UR4, UR6, UR4, URZ ;  /* 0x00000004060472a5 */ /* 0x000fc8000f8e003f */
[----:B------:R-:W-:-:S12]  /*14910*/  @UP0 USHF.R.U32.HI UR39, URZ, UR8, UR5 ;  /* 0x000000083f270299 */ /* 0x000fd80008011605 */
.L_x_910:
[----:B------:R-:W-:Y:S01]  /*14920*/  ISETP.GE.AND P0, PT, R25, RZ, PT ;  /* 0x000000ff1900720c */ /* 0x000fe20003f06270 */
[----:B------:R-:W-:Y:S01]  /*14930*/  UIADD3 UR45, -UR39, URZ, URZ ;  /* 0x0000003f272d7290 */ /* 0x000fe2000fffe13f */
[----:B------:R-:W-:Y:S02]  /*14940*/  IMAD.MOV.U32 R28, RZ, RZ, 0x1 ;  /* 0x00000001ff1c7424 */ /* 0x000fe400078e00ff */
[----:B------:R-:W-:Y:S01]  /*14950*/  IMAD.MOV.U32 R0, RZ, RZ, RZ ;  /* 0x000000ffff007224 */ /* 0x000fe200078e00ff */
[----:B------:R-:W-:Y:S01]  /*14960*/  UIMAD UR45, UR7, UR45, UR6 ;  /* 0x0000002d072d72a4 */ /* 0x000fe2000f8e0206 */
[----:B------:R-:W-:-:S07]  /*14970*/  IMAD.MOV.U32 R2, RZ, RZ, 0x1 ;  /* 0x00000001ff027424 */ /* 0x000fce00078e00ff */
[----:B------:R-:W-:Y:S05]  /*14980*/  @!P0 BRA `(.L_x_911) ;  /* 0x0000004400288947 */ /* 0x000fea0003800000 */
[----:B------:R-:W0:Y:S01]  /*14990*/  LDC.64 R2, c[0x0][0xa28] ;  /* 0x00028a00ff027b82 */ /* 0x000e220000000a00 */
[----:B------:R-:W-:Y:S01]  /*149a0*/  IMAD.MOV.U32 R16, RZ, RZ, RZ ;  /* 0x000000ffff107224 */ /* 0x000fe200078e00ff */
[----:B------:R-:W-:Y:S01]  /*149b0*/  ULDC UR4, c[0x0][0x448] ;  /* 0x0001120000047ab9 */ /* 0x000fe20000000800 */
[----:B------:R-:W-:Y:S01]  /*149c0*/  ULDC UR6, c[0x0][0x2f0] ;  /* 0x0000bc0000067ab9 */ /* 0x000fe20000000800 */
[----:B------:R-:W-:Y:S01]  /*149d0*/  ULDC UR10, c[0x0][0x288] ;  /* 0x0000a200000a7ab9 */ /* 0x000fe20000000800 */
[----:B0-----:R-:W-:-:S04]  /*149e0*/  ISETP.NE.U32.AND P0, PT, R2, RZ, PT ;  /* 0x000000ff0200720c */ /* 0x001fc80003f05070 */
[----:B------:R-:W-:-:S13]  /*149f0*/  ISETP.NE.AND.EX P0, PT, R3, RZ, PT, P0 ;  /* 0x000000ff0300720c */ /* 0x000fda0003f05300 */
[----:B------:R-:W0:Y:S02]  /*14a00*/  @P0 LDC.64 R2, c[0x0][0xa28] ;  /* 0x00028a00ff020b82 */ /* 0x000e240000000a00 */
[----:B0-----:R-:W-:-:S05]  /*14a10*/  @P0 IMAD.WIDE R2, R25, 0x4, R2 ;  /* 0x0000000419020825 */ /* 0x001fca00078e0202 */
[----:B------:R0:W5:Y:S01]  /*14a20*/  @P0 LDG.E R16, desc[UR48][R2.64] ;  /* 0x0000003002100981 */ /* 0x000162000c1e1900 */
[----:B------:R-:W1:Y:S01]  /*14a30*/  S2UR UR41, SR_CTAID.X ;  /* 0x00000000002979c3 */ /* 0x000e620000002500 */
[----:B------:R-:W-:-:S03]  /*14a40*/  UISETP.NE.AND UP1, UPT, UR4, 0x1, UPT ;  /* 0x000000010400788c */ /* 0x000fc6000bf25270 */
[----:B------:R-:W-:Y:S01]  /*14a50*/  ULDC.64 UR4, c[0x0][0x418] ;  /* 0x0001060000047ab9 */ /* 0x000fe20000000a00 */
[----:B------:R-:W-:Y:S02]  /*14a60*/  UP2UR UR50, UPR, URZ, 0x2 ;  /* 0x000000023f327883 */ /* 0x000fe40008000000 */
[----:B------:R-:W-:-:S03]  /*14a70*/  UISETP.NE.U32.AND UP0, UPT, UR4, URZ, UPT ;  /* 0x0000003f0400728c */ /* 0x000fc6000bf05070 */
[----:B------:R-:W-:Y:S01]  /*14a80*/  ULDC UR4, c[0x0][0x424] ;  /* 0x0001090000047ab9 */ /* 0x000fe20000000800 */
[----:B------:R-:W-:Y:S01]  /*14a90*/  UISETP.NE.AND.EX UP0, UPT, UR5, URZ, UPT, UP0 ;  /* 0x0000003f0500728c */ /* 0x000fe2000bf05300 */
[----:B------:R-:W-:Y:S02]  /*14aa0*/  @UP1 ULDC UR9, c[0x0][0x450] ;  /* 0x0001140000091ab9 */ /* 0x000fe40000000800 */
[----:B------:R-:W-:Y:S01]  /*14ab0*/  @UP1 ULDC UR5, c[0x0][0x44c] ;  /* 0x0001130000051ab9 */ /* 0x000fe20000000800 */
[----:B------:R-:W-:-:S04]  /*14ac0*/  USEL UR36, UR4, 0x1, UP0 ;  /* 0x0000000104247887 */ /* 0x000fc80008000000 */
[----:B------:R-:W-:Y:S02]  /*14ad0*/  UIMAD UR7, UR36, UR6, 0x9f ;  /* 0x0000009f240774a4 */ /* 0x000fe4000f8e0206 */
[----:B------:R-:W-:Y:S02]  /*14ae0*/  UIMAD UR36, UR36, UR6, URZ ;  /* 0x00000006242472a4 */ /* 0x000fe4000f8e023f */
[----:B------:R-:W-:Y:S02]  /*14af0*/  UIMAD.WIDE UR6, UR7, 0x66666667, URZ ;  /* 0x66666667070678a5 */ /* 0x000fe4000f8e023f */
[----:B-1----:R-:W-:Y:S02]  /*14b00*/  UIMAD UR41, UR41, 0xc0, URZ ;  /* 0x000000c0292978a4 */ /* 0x002fe4000f8e023f */
[----:B------:R-:W-:Y:S02]  /*14b10*/  USHF.R.U32.HI UR42, URZ, 0x1f, UR7 ;  /* 0x0000001f3f2a7899 */ /* 0x000fe40008011607 */
[----:B------:R-:W-:-:S02]  /*14b20*/  UIADD3 UR8, UR41, 0xbf, URZ ;  /* 0x000000bf29087890 */ /* 0x000fc4000fffe03f */
[----:B------:R-:W-:Y:S02]  /*14b30*/  ULEA.HI.SX32 UR42, UR7, UR42, 0x1a ;  /* 0x0000002a072a7291 */ /* 0x000fe4000f8fd23f */
[----:B------:R-:W-:-:S04]  /*14b40*/  UIMAD.WIDE.U32 UR4, UR8, UR5, URZ ;  /* 0x00000005080472a5 */ /* 0x000fc8000f8e003f */
[----:B------:R-:W-:Y:S02]  /*14b50*/  @UP1 USHF.R.U32.HI UR8, URZ, UR9, UR5 ;  /* 0x000000093f081299 */ /* 0x000fe40008011605 */
[----:B------:R-:W-:Y:S01]  /*14b60*/  UIADD3 UR9, UR36, 0x1, -UR10 ;  /* 0x0000000124097890 */ /* 0x000fe2000fffe80a */
[----:B------:R-:W-:Y:S02]  /*14b70*/  ULDC.64 UR4, c[0x0][0x9e0] ;  /* 0x0002780000047ab9 */ /* 0x000fe40000000a00 */
[----:B------:R-:W-:Y:S02]  /*14b80*/  UISETP.GE.AND UP0, UPT, UR5, 0x1, UPT ;  /* 0x000000010500788c */ /* 0x000fe4000bf06270 */
[----:B------:R-:W-:-:S04]  /*14b90*/  UIADD3 UR9, UR9, UR8, URZ ;  /* 0x0000000809097290 */ /* 0x000fc8000fffe03f */
[----:B------:R-:W-:Y:S01]  /*14ba0*/  PLOP3.LUT P1, PT, PT, PT, UP0, 0x80, 0x0 ;  /* 0x000000000000781c */ /* 0x000fe20003f2f008 */
[----:B------:R-:W-:-:S12]  /*14bb0*/  UIADD3 UR4, UR9, UR4, URZ ;  /* 0x0000000409047290 */ /* 0x000fd8000fffe03f */
[----:B0-----:R-:W-:Y:S05]  /*14bc0*/  @!P1 BRA `(.L_x_912) ;  /* 0x0000000000449947 */ /* 0x001fea0003800000 */
        /* <DEDUP_REMOVED lines=10> */
.L_x_913:
[----:B------:R-:W-:-:S11]  /*14c70*/  UISETP.NE.AND UP0, UPT, UR5, 0x1, UPT ;  /* 0x000000010500788c */ /* 0x000fd6000bf05270 */
[----:B------:R-:W-:Y:S02]  /*14c80*/  @UP0 ULDC.64 UR12, c[0x0][0x9e8] ;  /* 0x00027a00000c0ab9 */ /* 0x000fe40000000a00 */
[----:B------:R-:W-:-:S04]  /*14c90*/  UIMAD.WIDE.U32 UR6, UR8, UR12, URZ ;  /* 0x0000000c080672a5 */ /* 0x000fc8000f8e003f */
[----:B------:R-:W-:-:S12]  /*14ca0*/  @UP0 USHF.R.U32.HI UR8, URZ, UR13, UR7 ;  /* 0x0000000d3f080299 */ /* 0x000fd80008011607 */
.L_x_914:
[----:B------:R-:W-:-:S04]  /*14cb0*/  UIMAD UR8, UR8, UR5, UR5 ;  /* 0x00000005080872a4 */ /* 0x000fc8000f8e0205 */
[----:B------:R-:W-:-:S04]  /*14cc0*/  UISETP.LT.AND UP0, UPT, UR4, UR8, UPT ;  /* 0x000000080400728c */ /* 0x000fc8000bf01270 */
[----:B------:R-:W-:-:S12]  /*14cd0*/  USEL UR4, UR4, UR8, UP0 ;  /* 0x0000000804047287 */ /* 0x000fd80008000000 */
.L_x_912:
[----:B------:R-:W-:Y:S02]  /*14ce0*/  UISETP.NE.AND UP0, UPT, UR50, URZ, UPT ;  /* 0x0000003f3200728c */ /* 0x000fe4000bf05270 */
[----:B------:R-:W-:-:S03]  /*14cf0*/  UIADD3 UR6, UR4, 0x9f, URZ ;  /* 0x0000009f04067890 */ /* 0x000fc6000fffe03f */
[----:B------:R-:W-:Y:S01]  /*14d00*/  UMOV UR4, UR41 ;  /* 0x0000002900047c82 */ /* 0x000fe20008000000 */
[----:B------:R-:W-:-:S04]  /*14d10*/  UIMAD.WIDE UR6, UR6, 0x66666667, URZ ;  /* 0x66666667060678a5 */ /* 0x000fc8000f8e023f */
[----:B------:R-:W-:Y:S01]  /*14d20*/  USHF.R.U32.HI UR43, URZ, 0x1f, UR7 ;  /* 0x0000001f3f2b7899 */ /* 0x000fe20008011607 */
[----:B------:R-:W-:Y:S02]  /*14d30*/  @UP0 ULDC UR8, c[0x0][0x44c] ;  /* 0x0001130000080ab9 */ /* 0x000fe40000000800 */
[----:B------:R-:W-:Y:S01]  /*14d40*/  @UP0 ULDC UR6, c[0x0][0x450] ;  /* 0x0001140000060ab9 */ /* 0x000fe20000000800 */
[----:B------:R-:W-:Y:S02]  /*14d50*/  UIMAD.WIDE.U32 UR8, UR41, UR8, URZ ;  /* 0x00000008290872a5 */ /* 0x000fe4000f8e003f */
[----:B------:R-:W-:Y:S02]  /*14d60*/  ULEA.HI.SX32 UR43, UR7, UR43, 0x1a ;  /* 0x0000002b072b7291 */ /* 0x000fe4000f8fd23f */
[----:B------:R-:W-:Y:S02]  /*14d70*/  @UP0 USHF.R.U32.HI UR4, URZ, UR6, UR9 ;  /* 0x000000063f040299 */ /* 0x000fe40008011609 */
[----:B------:R-:W-:-:S02]  /*14d80*/  UISETP.LT.AND UP0, UPT, UR42, UR43, UPT ;  /* 0x0000002b2a00728c */ /* 0x000fc4000bf01270 */
[----:B------:R-:W-:Y:S01]  /*14d90*/  UIADD3 UR4, UR4, -UR10, UR36 ;  /* 0x8000000a04047290 */ /* 0x000fe2000fffe024 */
[----:B------:R-:W-:Y:S01]  /*14da0*/  ULDC UR8, c[0x0][0x9dc] ;  /* 0x0002770000087ab9 */ /* 0x000fe20000000800 */
[----:B------:R-:W-:Y:S02]  /*14db0*/  USEL UR12, UR42, UR43, UP0 ;  /* 0x0000002b2a0c7287 */ /* 0x000fe40008000000 */
[----:B------:R-:W-:Y:S01]  /*14dc0*/  UIADD3 UR8, UR4, -UR8, URZ ;  /* 0x8000000804087290 */ /* 0x000fe2000fffe03f */
[----:B------:R-:W-:Y:S11]  /*14dd0*/  @!P1 BRA `(.L_x_915) ;  /* 0x0000000000449947 */ /* 0x000ff60003800000 */
        /* <DEDUP_REMOVED lines=10> */
.L_x_916:
[----:B------:R-:W-:-:S11]  /*14e80*/  UISETP.NE.AND UP0, UPT, UR5, 0x1, UPT ;  /* 0x000000010500788c */ /* 0x000fd6000bf05270 */
[----:B------:R-:W-:Y:S02]  /*14e90*/  @UP0 ULDC.64 UR10, c[0x0][0x9e8] ;  /* 0x00027a00000a0ab9 */ /* 0x000fe40000000a00 */
[----:B------:R-:W-:-:S04]  /*14ea0*/  UIMAD.WIDE.U32 UR6, UR4, UR10, URZ ;  /* 0x0000000a040672a5 */ /* 0x000fc8000f8e003f */
[----:B------:R-:W-:-:S12]  /*14eb0*/  @UP0 USHF.R.U32.HI UR4, URZ, UR11, UR7 ;  /* 0x0000000b3f040299 */ /* 0x000fd80008011607 */
.L_x_917:
[----:B------:R-:W-:-:S04]  /*14ec0*/  UIMAD UR4, UR4, UR5, URZ ;  /* 0x00000005040472a4 */ /* 0x000fc8000f8e023f */
[----:B------:R-:W-:-:S04]  /*14ed0*/  UISETP.LT.AND UP0, UPT, UR8, UR4, UPT ;  /* 0x000000040800728c */ /* 0x000fc8000bf01270 */
[----:B------:R-:W-:-:S12]  /*14ee0*/  USEL UR8, UR8, UR4, !UP0 ;  /* 0x0000000408087287 */ /* 0x000fd8000c000000 */
.L_x_915:
[----:B------:R-:W-:Y:S02]  /*14ef0*/  UIMAD.WIDE UR4, UR8, 0x66666667, URZ ;  /* 0x66666667080478a5 */ /* 0x000fe4000f8e023f */
[----:B------:R-:W-:Y:S02]  /*14f00*/  USHF.R.U32.HI UR9, URZ, 0x10, UR45 ;  /* 0x000000103f097899 */ /* 0x000fe4000801162d */
[----:B------:R-:W-:Y:S02]  /*14f10*/  USHF.R.U32.HI UR4, URZ, 0x1f, UR5 ;  /* 0x0000001f3f047899 */ /* 0x000fe40008011605 */
[----:B------:R-:W-:Y:S02]  /*14f20*/  ULOP3.LUT UR45, UR45, 0xffff, URZ, 0xc0, !UPT ;  /* 0x0000ffff2d2d7892 */ /* 0x000fe4000f8ec03f */
[----:B------:R-:W-:Y:S01]  /*14f30*/  ULEA.HI.SX32 UR4, UR5, UR4, 0x1a ;  /* 0x0000000405047291 */ /* 0x000fe2000f8fd23f */
[----:B------:R-:W-:-:S03]  /*14f40*/  UMOV UR38, URZ ;  /* 0x0000003f00267c82 */ /* 0x000fc60008000000 */
[----:B------:R-:W-:-:S04]  /*14f50*/  UISETP.LT.AND UP0, UPT, URZ, UR4, UPT ;  /* 0x000000043f00728c */ /* 0x000fc8000bf01270 */
[----:B------:R-:W-:Y:S02]  /*14f60*/  USEL UR44, URZ, UR4, !UP0 ;  /* 0x000000043f2c7287 */ /* 0x000fe4000c000000 */
[----:B------:R-:W-:Y:S02]  /*14f70*/  UISETP.NE.AND UP0, UPT, UR9, URZ, UPT ;  /* 0x0000003f0900728c */ /* 0x000fe4000bf05270 */
[----:B------:R-:W-:-:S06]  /*14f80*/  UISETP.GT.AND UP1, UPT, UR12, UR44, UPT ;  /* 0x0000002c0c00728c */ /* 0x000fcc000bf24270 */
[----:B------:R-:W-:-:S03]  /*14f90*/  PLOP3.LUT P0, PT, PT, PT, UP1, 0x80, 0x0 ;  /* 0x000000000000781c */ /* 0x000fc60003f0f018 */
[----:B------:R-:W-:-:S10]  /*14fa0*/  @!UP0 ULDC UR9, c[0x0][0x9f0] ;  /* 0x00027c0000098ab9 */ /* 0x000fd40000000800 */
[----:B------:R-:W-:Y:S05]  /*14fb0*/  @!P0 BRA `(.L_x_918) ;  /* 0x00000000007c8947 */ /* 0x000fea0003800000 */
[----:B------:R-:W-:Y:S01]  /*14fc0*/  IABS R0, UR9 ;  /* 0x0000000900007c13 */ /* 0x000fe20008000000 */
[----:B------:R-:W-:Y:S02]  /*14fd0*/  UIADD3 UR4, UR9, -0x1, UR12 ;  /* 0xffffffff09047890 */ /* 0x000fe4000fffe00c */
[----:B------:R-:W-:Y:S02]  /*14fe0*/  IABS R4, UR9 ;  /* 0x0000000900047c13 */ /* 0x000fe40008000000 */
[----:B------:R-:W-:Y:S01]  /*14ff0*/  R2UR UR10, R0 ;  /* 0x00000000000a72ca */ /* 0x000fe200000e0000 */
[----:B------:R-:W-:-:S03]  /*15000*/  UIADD3 UR6, -UR44, UR4, URZ ;  /* 0x000000042c067290 */ /* 0x000fc6000fffe13f */
[----:B------:R-:W-:-:S03]  /*15010*/  UMOV UR4, URZ ;  /* 0x0000003f00047c82 */ /* 0x000fc60008000000 */
[----:B------:R-:W-:Y:S01]  /*15020*/  IABS R3, UR6 ;  /* 0x0000000600037c13 */ /* 0x000fe20008000000 */
[----:B------:R-:W-:-:S03]  /*15030*/  ULOP3.LUT UR6, UR6, UR9, URZ, 0x3c, !UPT ;  /* 0x0000000906067292 */ /* 0x000fc6000f8e3c3f */
[----:B------:R-:W-:Y:S02]  /*15040*/  R2UR UR8, R3 ;  /* 0x00000000030872ca */ /* 0x000fe400000e0000 */
        /* <DEDUP_REMOVED lines=22> */
.L_x_918:
[----:B------:R-:W-:Y:S02]  /*151b0*/  UIMAD UR51, UR45, UR38, UR44 ;  /* 0x000000262d3372a4 */ /* 0x000fe4000f8e022c */
[----:B------:R-:W-:Y:S02]  /*151c0*/  IMAD.U32 R3, RZ, RZ, UR38 ;  /* 0x00000026ff037e24 */ /* 0x000fe4000f8e00ff */
[----:B------:R-:W-:Y:S02]  /*151d0*/  IMAD.MOV.U32 R28, RZ, RZ, 0x1 ;  /* 0x00000001ff1c7424 */ /* 0x000fe400078e00ff */
[----:B------:R-:W-:Y:S02]  /*151e0*/  IMAD.MOV.U32 R2, RZ, RZ, 0x1 ;  /* 0x00000001ff027424 */ /* 0x000fe400078e00ff */
        /* <DEDUP_REMOVED lines=18> */
[----:B------:R-:W-:Y:S02]  /*15310*/  IMAD.U32 R4, RZ, RZ, UR4 ;  /* 0x00000004ff047e24 */ /* 0x000fe4000f8e00ff */
[----:B------:R-:W-:Y:S01]  /*15320*/  IMAD.U32 R5, RZ, RZ, UR5 ;  /* 0x00000005ff057e24 */ /* 0x000fe2000f8e00ff */
[----:B------:R-:W0:Y:S01]  /*15330*/  LDC.64 R2, c[0x4][R2] ;  /* 0x0100000002027b82 */ /* 0x000e220000000a00 */
[----:B------:R-:W-:Y:S01]  /*15340*/  ULDC.64 UR4, c[0x4][0x8] ;  /* 0x0100020000047ab9 */ /* 0x000fe20000000a00 */
[----:B------:R-:W-:Y:S02]  /*15350*/  IMAD.U32 R6, RZ, RZ, UR6 ;  /* 0x00000006ff067e24 */ /* 0x000fe4000f8e00ff */
[----:B------:R-:W-:-:S02]  /*15360*/  IMAD.U32 R7, RZ, RZ, UR7 ;  /* 0x00000007ff077e24 */ /* 0x000fc4000f8e00ff */
[----:B------:R-:W-:Y:S02]  /*15370*/  IMAD.U32 R10, RZ, RZ, UR4 ;  /* 0x00000004ff0a7e24 */ /* 0x000fe4000f8e00ff */
[----:B------:R-:W-:Y:S02]  /*15380*/  IMAD.U32 R11, RZ, RZ, UR5 ;  /* 0x00000005ff0b7e24 */ /* 0x000fe4000f8e00ff */
[----:B------:R-:W-:Y:S02]  /*15390*/  IMAD.MOV.U32 R8, RZ, RZ, 0x70 ;  /* 0x00000070ff087424 */ /* 0x000fe400078e00ff */
[----:B------:R-:W-:Y:S02]  /*153a0*/  IMAD.MOV.U32 R12, RZ, RZ, 0x1 ;  /* 0x00000001ff0c7424 */ /* 0x000fe400078e00ff */
[----:B------:R-:W-:-:S07]  /*153b0*/  IMAD.MOV.U32 R13, RZ, RZ, RZ ;  /* 0x000000ffff0d7224 */ /* 0x000fce00078e00ff */
[----:B------:R-:W-:-:S07]  /*153c0*/  LEPC R20, `(.L_x_919) ;  /* 0x000000001014794e */ /* 0x000fce0000000000 */
[----:B0----5:R-:W-:Y:S05]  /*153d0*/  CALL.ABS.NOINC R2 ;  /* 0x0000000002007343 */ /* 0x021fea0003c00000 */
.L_x_919:
[----:B------:R-:W-:-:S06]  /*153e0*/  UIADD3 UR4, UR46, 0x5200, URZ ;  /* 0x000052002e047890 */ /* 0x000fcc000fffe03f */
[----:B------:R-:W-:-:S05]  /*153f0*/  IMAD.U32 R18, RZ, RZ, UR4 ;  /* 0x00000004ff127e24 */ /* 0x000fca000f8e00ff */
[----:B------:R-:W-:-:S13]  /*15400*/  LOP3.LUT P0, RZ, R18, 0x1bf, RZ, 0xc0, !PT ;  /* 0x000001bf12ff7812 */ /* 0x000fda000780c0ff */
        /* <DEDUP_REMOVED lines=17> */
.L_x_920:
        /* <DEDUP_REMOVED lines=20> */
.L_x_921:
        /* <DEDUP_REMOVED lines=18> */
.L_x_922:
        /* <DEDUP_REMOVED lines=8> */
[----:B------:R-:W-:Y:S01]  /*15800*/  UMOV UR4, 0xffffffff ;  /* 0xffffffff00047882 */ /* 0x000fe20000000000 */
[C---:B------:R-:W-:Y:S01]  /*15810*/  LOP3.LUT R18, R17.reuse, 0x7f, RZ, 0xc0, !PT ;  /* 0x0000007f11127812 */ /* 0x040fe200078ec0ff */
[----:B------:R-:W-:-:S03]  /*15820*/  IMAD.SHL.U32 R10, R17, 0x20, RZ ;  /* 0x00000020110a7824 */ /* 0x000fc600078e00ff */
[----:B------:R-:W-:Y:S01]  /*15830*/  SHF.R.U32.HI R24, RZ, 0x2, R18 ;  /* 0x00000002ff187819 */ /* 0x000fe20000011612 */
[----:B-1----:R-:W-:Y:S06]  /*15840*/  BRA.DIV UR4, `(.L_x_923) ;  /* 0x0000003e04287947 */ /* 0x002fec000b800000 */
.L_x_975:
[----:B------:R-:W-:Y:S01]  /*15850*/  UMOV UR4, 0xa0 ;  /* 0x000000a000047882 */ /* 0x000fe20000000000 */
[----:B------:R-:W-:Y:S01]  /*15860*/  LOP3.LUT R23, R24, 0x60, R10, 0xf8, !PT ;  /* 0x0000006018177812 */ /* 0x000fe200078ef80a */
[----:B------:R-:W-:Y:S01]  /*15870*/  UIMAD UR4, UR52, UR4, -0xa0 ;  /* 0xffffff60340474a4 */ /* 0x000fe2000f8e0204 */
[----:B------:R-:W-:Y:S02]  /*15880*/  ISETP.NE.AND P3, PT, R21, 0x1, PT ;  /* 0x000000011500780c */ /* 0x000fe40003f65270 */
[C---:B------:R-:W-:Y:S02]  /*15890*/  LOP3.LUT R19, R23.reuse, 0x80, RZ, 0xfc, !PT ;  /* 0x0000008017137812 */ /* 0x040fe400078efcff */
[----:B-----5:R-:W-:Y:S01]  /*158a0*/  SHF.R.S32.HI R8, RZ, 0x1f, R29 ;  /* 0x0000001fff087819 */ /* 0x020fe2000001141d */
[----:B------:R-:W-:Y:S01]  /*158b0*/  VIADD R9, R23, UR4 ;  /* 0x0000000417097c36 */ /* 0x000fe20008000000 */
[----:B------:R-:W-:Y:S01]  /*158c0*/  LOP3.LUT R0, R0, 0xfffffff7, RZ, 0xc0, !PT ;  /* 0xfffffff700007812 */ /* 0x000fe200078ec0ff */
[----:B------:R-:W-:-:S02]  /*158d0*/  VIADD R15, R19, UR4 ;  /* 0x00000004130f7c36 */ /* 0x000fc40008000000 */
[----:B------:R1:W-:Y:S01]  /*158e0*/  STL [R1+0xc], R8 ;  /* 0x00000c0801007387 */ /* 0x0003e20000100800 */
[C---:B------:R-:W-:Y:S01]  /*158f0*/  ISETP.GE.AND P1, PT, R9.reuse, UR36, PT ;  /* 0x0000002409007c0c */ /* 0x040fe2000bf26270 */
[--C-:B------:R-:W-:Y:S01]  /*15900*/  IMAD.IADD R9, R9, 0x1, R16.reuse ;  /* 0x0000000109097824 */ /* 0x100fe200078e0210 */
[C---:B------:R-:W-:Y:S01]  /*15910*/  ISETP.GE.AND P0, PT, R15.reuse, UR36, PT ;  /* 0x000000240f007c0c */ /* 0x040fe2000bf06270 */
[----:B0-----:R-:W0:Y:S01]  /*15920*/  @P3 LDC R2, c[0x0][0x434] ;  /* 0x00010d00ff023b82 */ /* 0x001e220000000800 */
[----:B------:R-:W-:-:S07]  /*15930*/  IMAD.IADD R14, R15, 0x1, R16 ;  /* 0x000000010f0e7824 */ /* 0x000fce00078e0210 */
[----:B------:R-:W2:Y:S01]  /*15940*/  @P3 LDC R3, c[0x0][0x438] ;  /* 0x00010e00ff033b82 */ /* 0x000ea20000000800 */
[----:B------:R-:W-:Y:S01]  /*15950*/  IMAD.MOV.U32 R11, RZ, RZ, R9 ;  /* 0x000000ffff0b7224 */ /* 0x000fe200078e0009 */
[----:B------:R-:W-:Y:S01]  /*15960*/  ISETP.GT.U32.OR P0, PT, R19, 0x9f, P0 ;  /* 0x0000009f1300780c */ /* 0x000fe20000704470 */
[----:B------:R-:W-:-:S05]  /*15970*/  IMAD.MOV.U32 R15, RZ, RZ, R14 ;  /* 0x000000ffff0f7224 */ /* 0x000fca00078e000e */
[----:B------:R-:W3:Y:S08]  /*15980*/  @P3 LDC R7, c[0x0][0x434] ;  /* 0x00010d00ff073b82 */ /* 0x000ef00000000800 */
[----:B------:R-:W4:Y:S01]  /*15990*/  @P3 LDC R6, c[0x0][0x438] ;  /* 0x00010e00ff063b82 */ /* 0x000f220000000800 */
[----:B0-----:R-:W-:Y:S01]  /*159a0*/  @P3 IMAD.HI.U32 R2, R9, R2, RZ ;  /* 0x0000000209023227 */ /* 0x001fe200078e00ff */
[----:B------:R-:W-:Y:S01]  /*159b0*/  ULOP3.LUT UR4, UR40, 0x2, URZ, 0xfc, !UPT ;  /* 0x0000000228047892 */ /* 0x000fe2000f8efc3f */
[----:B------:R-:W-:Y:S01]  /*159c0*/  @P3 LOP3.LUT R0, R0, 0x8, RZ, 0xfc, !PT ;  /* 0x0000000800003812 */ /* 0x000fe200078efcff */
[----:B------:R-:W-:Y:S04]  /*159d0*/  STL [R1+0x10], R19 ;  /* 0x0000101301007387 */ /* 0x000fe80000100800 */
[----:B------:R-:W0:Y:S01]  /*159e0*/  @!P1 LDC.64 R4, c[0x0][0x428] ;  /* 0x00010a00ff049b82 */ /* 0x000e220000000a00 */
[----:B--2---:R-:W-:-:S04]  /*159f0*/  @P3 SHF.R.U32.HI R11, RZ, R3, R2 ;  /* 0x00000003ff0b3219 */ /* 0x004fc80000011602 */
[----:B------:R-:W-:Y:S01]  /*15a00*/  @!P1 SHF.R.S32.HI R3, RZ, 0x1f, R11 ;  /* 0x0000001fff039819 */ /* 0x000fe2000001140b */
[----:B---3--:R-:W-:-:S05]  /*15a10*/  @P3 IMAD.HI.U32 R7, R14, R7, RZ ;  /* 0x000000070e073227 */ /* 0x008fca00078e00ff */
[----:B----4-:R-:W-:Y:S02]  /*15a20*/  @P3 SHF.R.U32.HI R15, RZ, R6, R7 ;  /* 0x00000006ff0f3219 */ /* 0x010fe40000011607 */
[----:B------:R-:W2:Y:S01]  /*15a30*/  @!P0 LDC.64 R6, c[0x0][0x418] ;  /* 0x00010600ff068b82 */ /* 0x000ea20000000a00 */
[----:B0-----:R-:W-:-:S04]  /*15a40*/  @!P1 IMAD R2, R8, R4, RZ ;  /* 0x0000000408029224 */ /* 0x001fc800078e02ff */
[----:B------:R-:W-:Y:S02]  /*15a50*/  @!P1 IMAD R13, R29, R5, R2 ;  /* 0x000000051d0d9224 */ /* 0x000fe400078e0202 */
[----:B------:R-:W-:-:S04]  /*15a60*/  @!P1 IMAD.MOV.U32 R2, RZ, RZ, R11 ;  /* 0x000000ffff029224 */ /* 0x000fc800078e000b */
[----:B------:R-:W-:Y:S02]  /*15a70*/  @!P1 IMAD.WIDE.U32 R2, R29, R4, R2 ;  /* 0x000000041d029225 */ /* 0x000fe400078e0002 */
[----:B------:R-:W0:Y:S02]  /*15a80*/  @!P1 LDC.64 R4, c[0x0][0x418] ;  /* 0x00010600ff049b82 */ /* 0x000e240000000a00 */
[----:B------:R-:W-:-:S06]  /*15a90*/  @!P1 IMAD.IADD R3, R3, 0x1, R13 ;  /* 0x0000000103039824 */ /* 0x000fcc00078e020d */
[----:B------:R-:W3:Y:S01]  /*15aa0*/  @!P0 LDC.64 R12, c[0x0][0x428] ;  /* 0x00010a00ff0c8b82 */ /* 0x000ee20000000a00 */
[----:B0-----:R-:W-:-:S04]  /*15ab0*/  @!P1 LEA R4, P2, R2, R4, 0x2 ;  /* 0x0000000402049211 */ /* 0x001fc800078410ff */
[----:B------:R-:W-:Y:S02]  /*15ac0*/  @!P1 LEA.HI.X R5, R2, R5, R3, 0x2, P2 ;  /* 0x0000000502059211 */ /* 0x000fe400010f1403 */
[--C-:B------:R-:W-:Y:S01]  /*15ad0*/  @!P0 SHF.R.S32.HI R3, RZ, 0x1f, R15.reuse ;  /* 0x0000001fff038819 */ /* 0x100fe2000001140f */
[-C--:B---3--:R-:W-:Y:S02]  /*15ae0*/  @!P0 IMAD R2, R8, R12.reuse, RZ ;  /* 0x0000000c08028224 */ /* 0x088fe400078e02ff */
[----:B-1----:R-:W-:Y:S02]  /*15af0*/  IMAD.MOV.U32 R8, RZ, RZ, RZ ;  /* 0x000000ffff087224 */ /* 0x002fe400078e00ff */
[C---:B------:R-:W-:Y:S02]  /*15b00*/  @!P0 IMAD R13, R29.reuse, R13, R2 ;  /* 0x0000000d1d0d8224 */ /* 0x040fe400078e0202 */
[----:B------:R-:W-:Y:S02]  /*15b10*/  @!P0 IMAD.MOV.U32 R2, RZ, RZ, R15 ;  /* 0x000000ffff028224 */ /* 0x000fe400078e000f */
[----:B------:R0:W5:Y:S02]  /*15b20*/  @!P1 LDG.E R8, desc[UR48][R4.64] ;  /* 0x0000003004089981 */ /* 0x000164000c1e1900 */
[----:B------:R-:W-:-:S04]  /*15b30*/  @!P0 IMAD.WIDE.U32 R2, R29, R12, R2 ;  /* 0x0000000c1d028225 */ /* 0x000fc800078e0002 */
[----:B------:R-:W-:Y:S01]  /*15b40*/  @!P0 IMAD.IADD R3, R13, 0x1, R3 ;  /* 0x000000010d038824 */ /* 0x000fe200078e0203 */
[----:B--2---:R-:W-:-:S04]  /*15b50*/  @!P0 LEA R6, P2, R2, R6, 0x2 ;  /* 0x0000000602068211 */ /* 0x004fc800078410ff */
[----:B------:R-:W-:Y:S01]  /*15b60*/  @!P0 LEA.HI.X R7, R2, R7, R3, 0x2, P2 ;  /* 0x0000000702078211 */ /* 0x000fe200010f1403 */
[----:B------:R-:W-:Y:S01]  /*15b70*/  IMAD.SHL.U32 R2, R17, 0x40, RZ ;  /* 0x0000004011027824 */ /* 0x000fe200078e00ff */
[----:B------:R-:W-:-:S04]  /*15b80*/  SHF.R.U32.HI R12, RZ, 0x1, R17 ;  /* 0x00000001ff0c7819 */ /* 0x000fc80000011611 */
[----:B------:R-:W-:Y:S01]  /*15b90*/  LOP3.LUT R3, R2, 0x180, RZ, 0xc0, !PT ;  /* 0x0000018002037812 */ /* 0x000fe200078ec0ff */
[----:B0-----:R-:W-:-:S03]  /*15ba0*/  IMAD.MOV.U32 R4, RZ, RZ, RZ ;  /* 0x000000ffff047224 */ /* 0x001fc600078e00ff */
[----:B------:R-:W-:Y:S01]  /*15bb0*/  LOP3.LUT R3, R3, 0x30, R12, 0xf8, !PT ;  /* 0x0000003003037812 */ /* 0x000fe200078ef80c */
[----:B------:R-:W-:Y:S02]  /*15bc0*/  IMAD.SHL.U32 R12, R17, 0x8, RZ ;  /* 0x00000008110c7824 */ /* 0x000fe400078e00ff */
[----:B------:R0:W5:Y:S03]  /*15bd0*/  @!P0 LDG.E R4, desc[UR48][R6.64] ;  /* 0x0000003006048981 */ /* 0x000166000c1e1900 */
[----:B------:R-:W-:Y:S02]  /*15be0*/  LOP3.LUT R3, R3, 0x30, R12, 0x78, !PT ;  /* 0x0000003003037812 */ /* 0x000fe400078e780c */
[----:B------:R-:W-:Y:S02]  /*15bf0*/  ISETP.GT.U32.AND P0, PT, R19, 0x9f, PT ;  /* 0x0000009f1300780c */ /* 0x000fe40003f04070 */
[----:B0-----:R-:W-:Y:S01]  /*15c00*/  LOP3.LUT R6, R3, 0x640, R2, 0xf8, !PT ;  /* 0x0000064003067812 */ /* 0x001fe200078ef802 */
[----:B------:R-:W-:Y:S01]  /*15c10*/  IMAD.SHL.U32 R3, R18, 0x10, RZ ;  /* 0x0000001012037824 */ /* 0x000fe200078e00ff */
[----:B------:R-:W-:Y:S01]  /*15c20*/  LOP3.LUT R2, R10, 0x80, RZ, 0xc0, !PT ;  /* 0x000000800a027812 */ /* 0x000fe200078ec0ff */
[----:B------:R-:W-:-:S03]  /*15c30*/  IMAD.SHL.U32 R7, R17, 0x4, RZ ;  /* 0x0000000411077824 */ /* 0x000fc600078e00ff */
[----:B------:R-:W-:Y:S01]  /*15c40*/  LOP3.LUT R2, R2, 0x10, R17, 0xf8, !PT ;  /* 0x0000001002027812 */ /* 0x000fe200078ef811 */
[----:B------:R0:W-:Y:S01]  /*15c50*/  STL [R1+0x18], R6 ;  /* 0x0000180601007387 */ /* 0x0001e20000100800 */
[----:B------:R-:W-:Y:S02]  /*15c60*/  LOP3.LUT R3, R3, 0x600, RZ, 0xc0, !PT ;  /* 0x0000060003037812 */ /* 0x000fe400078ec0ff */
[----:B------:R-:W-:Y:S02]  /*15c70*/  LOP3.LUT R0, R0, 0xfffffffd, RZ, 0xc0, !PT ;  /* 0xfffffffd00007812 */ /* 0x000fe400078ec0ff */
[----:B------:R-:W-:Y:S02]  /*15c80*/  LOP3.LUT R2, R2, 0x10, R7, 0x78, !PT ;  /* 0x0000001002027812 */ /* 0x000fe400078e7807 */
[----:B------:R-:W-:Y:S01]  /*15c90*/  LOP3.LUT R7, R3, 0x60, R10, 0xf8, !PT ;  /* 0x0000006003077812 */ /* 0x000fe200078ef80a */
[----:B0-----:R-:W-:Y:S01]  /*15ca0*/  IMAD.U32 R6, RZ, RZ, UR4 ;  /* 0x00000004ff067e24 */ /* 0x001fe2000f8e00ff */
[----:B------:R-:W-:-:S02]  /*15cb0*/  @P0 LOP3.LUT R0, R0, 0x2, RZ, 0xfc, !PT ;  /* 0x0000000200000812 */ /* 0x000fc400078efcff */
[----:B------:R-:W-:Y:S02]  /*15cc0*/  LOP3.LUT R7, R7, 0x100, R10, 0xf8, !PT ;  /* 0x0000010007077812 */ /* 0x000fe400078ef80a */
[----:B------:R-:W-:Y:S01]  /*15cd0*/  ISETP.NE.AND P0, PT, R6, 0x3, PT ;  /* 0x000000030600780c */ /* 0x000fe20003f05270 */
[----:B------:R-:W-:Y:S01]  /*15ce0*/  IMAD.U32 R6, RZ, RZ, UR39 ;  /* 0x00000027ff067e24 */ /* 0x000fe2000f8e00ff */
[----:B------:R-:W-:-:S04]  /*15cf0*/  LOP3.LUT R2, R7, R2, RZ, 0xfc, !PT ;  /* 0x0000000207027212 */ /* 0x000fc800078efcff */
[----:B------:R-:W-:Y:S01]  /*15d00*/  SHF.R.S32.HI R6, RZ, 0x1f, R6 ;  /* 0x0000001fff067819 */ /* 0x000fe20000011406 */
[----:B------:R0:W-:Y:S04]  /*15d10*/  STL [R1+0x14], R2 ;  /* 0x0000140201007387 */ /* 0x0001e80000100800 */
[----:B------:R1:W-:Y:S01]  /*15d20*/  STL [R1+0x4], R6 ;  /* 0x0000040601007387 */ /* 0x0003e20000100800 */
[----:B------:R-:W-:Y:S02]  /*15d30*/  IMAD.MOV R20, RZ, RZ, -R11 ;  /* 0x000000ffff147224 */ /* 0x000fe400078e0a0b */
[----:B------:R-:W-:Y:S01]  /*15d40*/  IMAD.MOV R11, RZ, RZ, -R15 ;  /* 0x000000ffff0b7224 */ /* 0x000fe200078e0a0f */
[----:B------:R-:W-:-:S03]  /*15d50*/  LOP3.LUT R0, R0, 0xfffffffb, RZ, 0xc0, !PT ;  /* 0xfffffffb00007812 */ /* 0x000fc600078ec0ff */
[----:B------:R-:W-:Y:S02]  /*15d60*/  IMAD R5, R21, R11, R14 ;  /* 0x0000000b15057224 */ /* 0x000fe400078e020e */
[----:B------:R-:W-:Y:S01]  /*15d70*/  IMAD.U32 R11, RZ, RZ, UR52 ;  /* 0x00000034ff0b7e24 */ /* 0x000fe2000f8e00ff */
[----:B------:R-:W-:Y:S01]  /*15d80*/  @P0 LOP3.LUT R0, R0, 0x4, RZ, 0xfc, !PT ;  /* 0x0000000400000812 */ /* 0x000fe200078efcff */
[----:B0-----:R-:W-:Y:S01]  /*15d90*/  IMAD.SHL.U32 R2, R17, 0x10, RZ ;  /* 0x0000001011027824 */ /* 0x001fe200078e00ff */
[----:B------:R-:W-:Y:S01]  /*15da0*/  SHF.R.U32.HI R17, RZ, 0x3, R17 ;  /* 0x00000003ff117819 */ /* 0x000fe20000011611 */
[----:B------:R-:W-:Y:S01]  /*15db0*/  IMAD R9, R21, R20, R9 ;  /* 0x0000001415097224 */ /* 0x000fe200078e0209 */
[----:B------:R-:W-:Y:S01]  /*15dc0*/  LOP3.LUT R28, R10, 0x60, RZ, 0xc0, !PT ;  /* 0x000000600a1c7812 */ /* 0x000fe200078ec0ff */
[----:B------:R-:W-:Y:S01]  /*15dd0*/  VIADD R11, R11, 0xffffffff ;  /* 0xffffffff0b0b7836 */ /* 0x000fe20000000000 */
[----:B-1----:R-:W-:Y:S06]  /*15de0*/  @!P0 BRA `(.L_x_924) ;  /* 0x0000000000048947 */ /* 0x002fec0003800000 */
[----:B------:R-:W-:Y:S01]  /*15df0*/  BPT.TRAP 0x1 ;  /* 0x000000040000795c */ /* 0x000fe20000300000 */
.L_x_924:
[----:B------:R-:W-:Y:S01]  /*15e00*/  IMAD.MOV.U32 R26, RZ, RZ, 0x1 ;  /* 0x00000001ff1a7424 */ /* 0x000fe200078e00ff */
[----:B------:R-:W-:Y:S01]  /*15e10*/  SHF.R.S32.HI R19, RZ, 0x1f, R9 ;  /* 0x0000001fff137819 */ /* 0x000fe20000011409 */
[----:B------:R-:W-:-:S03]  /*15e20*/  IMAD.SHL.U32 R6, R17, 0x80, RZ ;  /* 0x0000008011067824 */ /* 0x000fc600078e00ff */
[----:B------:R-:W-:Y:S02]  /*15e30*/  SHF.L.U32 R26, R26, 0x1f, RZ ;  /* 0x0000001f1a1a7819 */ /* 0x000fe400000006ff */
[----:B------:R-:W-:Y:S01]  /*15e40*/  LOP3.LUT R7, R6, 0x180, RZ, 0xc0, !PT ;  /* 0x0000018006077812 */ /* 0x000fe200078ec0ff */
[----:B------:R-:W-:Y:S01]  /*15e50*/  IMAD.SHL.U32 R6, R17, 0x10, RZ ;  /* 0x0000001011067824 */ /* 0x000fe200078e00ff */
[----:B------:R-:W0:Y:S02]  /*15e60*/  SYNCS.PHASECHK.TRANS64.TRYWAIT P0, [UR46+0x12480], R26 ;  /* 0x0124801aff0075a7 */ /* 0x000e24000800016e */
[----:B------:R-:W-:Y:S02]  /*15e70*/  LOP3.LUT R7, R7, 0x30, R2, 0xf8, !PT ;  /* 0x0000003007077812 */ /* 0x000fe400078ef802 */
[----:B------:R-:W-:Y:S02]  /*15e80*/  LOP3.LUT R2, R2, 0x40, RZ, 0xc0, !PT ;  /* 0x0000004002027812 */ /* 0x000fe400078ec0ff */
[----:B------:R-:W-:-:S04]  /*15e90*/  LOP3.LUT R6, R7, 0x30, R6, 0x78, !PT ;  /* 0x0000003007067812 */ /* 0x000fc800078e7806 */
[----:B------:R-:W-:-:S05]  /*15ea0*/  IADD3 R2, R6, R3, R2 ;  /* 0x0000000306027210 */ /* 0x000fca0007ffe002 */
[----:B------:R1:W-:Y:S02]  /*15eb0*/  STL [R1+0x8], R2 ;  /* 0x0000080201007387 */ /* 0x0003e40000100800 */
[----:B01----:R-:W-:Y:S05]  /*15ec0*/  @!P0 BRA `(.L_x_925) ;  /* 0x0000003400a88947 */ /* 0x003fea0003800000 */
.L_x_976:
        /* <DEDUP_REMOVED lines=33> */
[----:B------:R-:W-:Y:S01]  /*160e0*/  IMAD.U32 R17, RZ, RZ, UR7 ;  /* 0x00000007ff117e24 */ /* 0x000fe2000f8e00ff */
[----:B------:R-:W-:Y:S01]  /*160f0*/  IADD3 R10, P0, R6, UR6, RZ ;  /* 0x00000006060a7c10 */ /* 0x000fe2000ff1e0ff */
[----:B------:R-:W-:-:S03]  /*16100*/  IMAD.MOV.U32 R6, RZ, RZ, -0xa0 ;  /* 0xffffff60ff067424 */ /* 0x000fc600078e00ff */
[----:B------:R-:W-:Y:S01]  /*16110*/  IADD3.X R7, R17, UR4, R7, P0, !PT ;  /* 0x0000000411077c10 */ /* 0x000fe200087fe407 */
[----:B------:R-:W-:Y:S01]  /*16120*/  IMAD R6, R11, R6, UR36 ;  /* 0x000000240b067e24 */ /* 0x000fe2000f8e0206 */
[----:B------:R-:W-:-:S03]  /*16130*/  IADD3 R18, P0, R2, UR6, RZ ;  /* 0x0000000602127c10 */ /* 0x000fc6000ff1e0ff */
[----:B------:R-:W-:Y:S01]  /*16140*/  IMAD.IADD R6, R6, 0x1, -R24 ;  /* 0x0000000106067824 */ /* 0x000fe200078e0a18 */
[----:B------:R-:W-:Y:S01]  /*16150*/  IADD3.X R17, R17, UR4, R3, P0, !PT ;  /* 0x0000000411117c10 */ /* 0x000fe200087fe403 */
[----:B------:R-:W-:-:S03]  /*16160*/  UMOV UR4, 0xffffffff ;  /* 0xffffffff00047882 */ /* 0x000fc60000000000 */
[----:B------:R-:W-:Y:S01]  /*16170*/  ISETP.GE.AND P4, PT, R6, 0x1, PT ;  /* 0x000000010600780c */ /* 0x000fe20003f86270 */
[----:B0-----:R-:W-:-:S05]  /*16180*/  IMAD.SHL.U32 R12, R12, 0x10, RZ ;  /* 0x000000100c0c7824 */ /* 0x001fca00078e00ff */
        /* <DEDUP_REMOVED lines=12> */
[----:B------:R-:W-:Y:S01]  /*16250*/  @P5 LOP3.LUT R0, R0, 0x10, RZ, 0xfc, !PT ;  /* 0x0000001000005812 */ /* 0x000fe200078efcff */
[----:B0-----:R-:W-:-:S05]  /*16260*/  IMAD.SHL.U32 R11, R11, 0x10, RZ ;  /* 0x000000100b0b7824 */ /* 0x001fca00078e00ff */
        /* <DEDUP_REMOVED lines=15> */
[----:B0-----:R-:W-:-:S05]  /*16360*/  IADD3 R2, P1, R11, R2, RZ ;  /* 0x000000020b027210 */ /* 0x001fca0007f3e0ff */
[----:B-1----:R-:W-:-:S05]  /*16370*/  IMAD.X R3, RZ, RZ, R3, P1 ;  /* 0x000000ffff037224 */ /* 0x002fca00008e0603 */
        /* <DEDUP_REMOVED lines=9> */
.L_x_988:
        /* <DEDUP_REMOVED lines=17> */
[----:B-1----:R-:W-:Y:S05]  /*16520*/  @!P6 BRA `(.L_x_927) ;  /* 0x000000000004e947 */ /* 0x002fea0003800000 */
[----:B------:R-:W-:Y:S01]  /*16530*/  BPT.TRAP 0x1 ;  /* 0x000000040000795c */ /* 0x000fe20000300000 */
.L_x_927:
[----:B------:R-:W-:Y:S01]  /*16540*/  SYNCS.ARRIVE.TRANS64.A1T0 RZ, [UR46+0x12470], RZ ;  /* 0x012470ffffff79a7 */ /* 0x000fe2000810002e */
[----:B------:R-:W-:Y:S05]  /*16550*/  @!P6 BRA `(.L_x_928) ;  /* 0x000000000004e947 */ /* 0x000fea0003800000 */
[----:B------:R-:W-:Y:S01]  /*16560*/  BPT.TRAP 0x1 ;  /* 0x000000040000795c */ /* 0x000fe20000300000 */
.L_x_928:
[----:B------:R-:W1:Y:S02]  /*16570*/  SYNCS.PHASECHK.TRANS64.TRYWAIT P2, [UR46+0x12440], R26 ;  /* 0x0124401aff0075a7 */ /* 0x000e64000804016e */
[----:B-1----:R-:W-:Y:S05]  /*16580*/  @!P2 BRA `(.L_x_929) ;  /* 0x0000003400d8a947 */ /* 0x002fea0003800000 */
.L_x_989:
        /* <DEDUP_REMOVED lines=20> */
[----:B0-----:R-:W-:Y:S02]  /*166d0*/  IMAD.SHL.U32 R18, R18, 0x10, RZ ;  /* 0x0000001012127824 */ /* 0x001fe400078e00ff */
[----:B------:R-:W-:-:S03]  /*166e0*/  IMAD R22, R4, UR11, R22 ;  /* 0x0000000b04167c24 */ /* 0x000fc6000f8e0216 */
[----:B------:R-:W-:-:S04]  /*166f0*/  LOP3.LUT R18, R18, 0x30, RZ, 0xc0, !PT ;  /* 0x0000003012127812 */ /* 0x000fc800078ec0ff */
[----:B-1----:R-:W-:-:S13]  /*16700*/  ISETP.GE.AND P5, PT, R18, R11, PT ;  /* 0x0000000b1200720c */ /* 0x002fda0003fa6270 */
[----:B------:R-:W-:Y:S02]  /*16710*/  @P5 LOP3.LUT R0, R0, 0x1, RZ, 0xfc, !PT ;  /* 0x0000000100005812 */ /* 0x000fe400078efcff */
[----:B--2---:R-:W-:-:S13]  /*16720*/  R2UR UR6, R17 ;  /* 0x00000000110672ca */ /* 0x004fda00000e0000 */
[----:B------:R-:W-:-:S03]  /*16730*/  UIMAD UR4, UR6, UR4, URZ ;  /* 0x00000004060472a4 */ /* 0x000fc6000f8e023f */
[----:B------:R-:W-:Y:S01]  /*16740*/  ULDC.64 UR6, c[0x0][0x2e8] ;  /* 0x0000ba0000067ab9 */ /* 0x000fe20000000a00 */
[----:B------:R-:W-:Y:S01]  /*16750*/  UIMAD UR4, UR39, UR5, UR4 ;  /* 0x00000005270472a4 */ /* 0x000fe2000f8e0204 */
[----:B------:R-:W-:Y:S01]  /*16760*/  IMAD.U32 R8, RZ, RZ, UR7 ;  /* 0x00000007ff087e24 */ /* 0x000fe2000f8e00ff */
[----:B------:R-:W-:-:S04]  /*16770*/  IADD3 R6, P2, R2, UR6, RZ ;  /* 0x0000000602067c10 */ /* 0x000fc8000ff5e0ff */
[----:B------:R-:W-:Y:S01]  /*16780*/  IADD3.X R7, R8, UR4, R3, P2, !PT ;  /* 0x0000000408077c10 */ /* 0x000fe200097fe403 */
[----:B------:R-:W-:-:S04]  /*16790*/  IMAD.WIDE.U32 R2, R5, UR8, RZ ;  /* 0x0000000805027c25 */ /* 0x000fc8000f8e00ff */
[----:B------:R-:W-:Y:S02]  /*167a0*/  IMAD.IADD R3, R3, 0x1, R10 ;  /* 0x0000000103037824 */ /* 0x000fe400078e020a */
        /* <DEDUP_REMOVED lines=10> */
[----:B0-----:R-:W-:-:S05]  /*16850*/  @P4 IADD3 R14, P2, R18, R14, RZ ;  /* 0x0000000e120e4210 */ /* 0x001fca0007f5e0ff */
[----:B-1----:R-:W-:Y:S02]  /*16860*/  @P4 IMAD.X R3, RZ, RZ, R2, P2 ;  /* 0x000000ffff034224 */ /* 0x002fe400010e0602 */
        /* <DEDUP_REMOVED lines=12> */
[----:B------:R-:W0:Y:S02]  /*16930*/  SHFL.IDX PT, R14, R6, 0x3, 0x1c1f ;  /* 0x007c1f00060e7f89 */ /* 0x000e2400000e0000 */
[----:B-1----:R-:W-:Y:S02]  /*16940*/  @P0 IMAD.X R10, RZ, RZ, R2, P2 ;  /* 0x000000ffff0a0224 */ /* 0x002fe400010e0602 */
[----:B------:R-:W-:Y:S02]  /*16950*/  @P0 IMAD.MOV.U32 R2, RZ, RZ, R5 ;  /* 0x000000ffff020224 */ /* 0x000fe400078e0005 */
[----:B------:R-:W-:-:S05]  /*16960*/  @P0 IMAD.MOV.U32 R3, RZ, RZ, R10 ;  /* 0x000000ffff030224 */ /* 0x000fca00078e000a */
[----:B------:R1:W-:Y:S01]  /*16970*/  @P0 LDGSTS.E.BYPASS.LTC128B.128 [R27+0xe200], desc[UR48][R2.64], !P5 ;  /* 0x0e200000021b0fae */ /* 0x0003e2000e901d70 */
[----:B0-----:R-:W-:-:S05]  /*16980*/  @P1 IADD3 R14, P0, R18, R14, RZ ;  /* 0x0000000e120e1210 */ /* 0x001fca0007f1e0ff */
[----:B------:R-:W-:Y:S02]  /*16990*/  @P1 IMAD.X R5, RZ, RZ, R7, P0 ;  /* 0x000000ffff051224 */ /* 0x000fe400000e0607 */
[----:B-1----:R-:W-:Y:S02]  /*169a0*/  @P1 IMAD.MOV.U32 R2, RZ, RZ, R14 ;  /* 0x000000ffff021224 */ /* 0x002fe400078e000e */
[----:B------:R-:W-:Y:S01]  /*169b0*/  @P1 IMAD.MOV.U32 R3, RZ, RZ, R5 ;  /* 0x000000ffff031224 */ /* 0x000fe200078e0005 */
[----:B------:R0:W1:Y:S04]  /*169c0*/  SHFL.IDX PT, R14, R4, RZ, 0x1c1f ;  /* 0x001c1fff040e7589 */ /* 0x00006800000e0000 */
[----:B------:R0:W-:Y:S02]  /*169d0*/  @P1 LDGSTS.E.BYPASS.LTC128B.128 [R27+0xea00], desc[UR48][R2.64], !P5 ;  /* 0x0ea00000021b1fae */ /* 0x0001e4000e901d70 */
.L_x_1001:
        /* <DEDUP_REMOVED lines=9> */
.L_x_932:
[----:B------:R-:W-:Y:S05]  /*16a70*/  BSYNC B0 ;  /* 0x0000000000007941 */ /* 0x000fea0003800000 */
.L_x_931:
        /* <DEDUP_REMOVED lines=9> */
.L_x_933:
        /* <DEDUP_REMOVED lines=18> */
[----:B------:R-:W-:Y:S02]  /*16c30*/  IMAD.U32 R4, RZ, RZ, UR6 ;  /* 0x00000006ff047e24 */ /* 0x000fe4000f8e00ff */
[----:B------:R-:W0:Y:S01]  /*16c40*/  LDC.64 R2, c[0x4][R2] ;  /* 0x0100000002027b82 */ /* 0x000e220000000a00 */
[----:B------:R-:W-:Y:S02]  /*16c50*/  IMAD.U32 R5, RZ, RZ, UR7 ;  /* 0x00000007ff057e24 */ /* 0x000fe4000f8e00ff */
        /* <DEDUP_REMOVED lines=8> */
[----:B01----:R-:W-:Y:S05]  /*16ce0*/  CALL.ABS.NOINC R2 ;  /* 0x0000000002007343 */ /* 0x003fea0003c00000 */
.L_x_934:
[----:B------:R-:W-:Y:S01]  /*16cf0*/  UISETP.NE.AND UP0, UPT, UR50, URZ, UPT ;  /* 0x0000003f3200728c */ /* 0x000fe2000bf05270 */
[----:B------:R-:W-:Y:S01]  /*16d00*/  VIADD R23, R23, UR41 ;  /* 0x0000002917177c36 */ /* 0x000fe20008000000 */
[----:B------:R-:W0:Y:S01]  /*16d10*/  LDC R7, c[0x0][0x448] ;  /* 0x00011200ff077b82 */ /* 0x000e220000000800 */
[----:B------:R-:W-:Y:S01]  /*16d20*/  IMAD.U32 R5, RZ, RZ, UR37 ;  /* 0x00000025ff057e24 */ /* 0x000fe2000f8e00ff */
[----:B------:R-:W-:Y:S01]  /*16d30*/  ULDC.64 UR6, c[0x0][0x2c8] ;  /* 0x0000b20000067ab9 */ /* 0x000fe20000000a00 */
[----:B------:R-:W-:Y:S01]  /*16d40*/  IMAD.MOV.U32 R5, RZ, RZ, R23 ;  /* 0x000000ffff057224 */ /* 0x000fe200078e0017 */
[----:B------:R-:W-:Y:S01]  /*16d50*/  PLOP3.LUT P0, PT, PT, PT, UP0, 0x80, 0x0 ;  /* 0x000000000000781c */ /* 0x000fe20003f0f008 */
[----:B------:R-:W-:Y:S01]  /*16d60*/  IMAD.U32 R4, RZ, RZ, UR36 ;  /* 0x00000024ff047e24 */ /* 0x000fe2000f8e00ff */
[----:B------:R-:W-:Y:S01]  /*16d70*/  PLOP3.LUT P1, PT, PT, PT, UP0, 0x80, 0x0 ;  /* 0x000000000000781c */ /* 0x000fe20003f2f008 */
[----:B------:R-:W-:Y:S02]  /*16d80*/  IMAD.U32 R3, RZ, RZ, UR47 ;  /* 0x0000002fff037e24 */ /* 0x000fe4000f8e00ff */
[----:B------:R-:W-:Y:S01]  /*16d90*/  @UP0 ULDC UR4, c[0x0][0x44c] ;  /* 0x0001130000040ab9 */ /* 0x000fe20000000800 */
[----:B------:R-:W-:Y:S01]  /*16da0*/  IMAD.MOV.U32 R2, RZ, RZ, R4 ;  /* 0x000000ffff027224 */ /* 0x000fe200078e0004 */
[----:B------:R-:W-:Y:S01]  /*16db0*/  @UP0 ULDC UR8, c[0x0][0x44c] ;  /* 0x0001130000080ab9 */ /* 0x000fe20000000800 */
[----:B------:R-:W-:-:S05]  /*16dc0*/  VIADD R6, R23, 0x80 ;  /* 0x0000008017067836 */ /* 0x000fca0000000000 */
[----:B------:R-:W-:Y:S01]  /*16dd0*/  @P0 IMAD.HI.U32 R0, R23, UR4, RZ ;  /* 0x0000000417000c27 */ /* 0x000fe2000f8e00ff */
[----:B------:R-:W-:Y:S01]  /*16de0*/  @UP0 ULDC UR4, c[0x0][0x450] ;  /* 0x0001140000040ab9 */ /* 0x000fe20000000800 */
[----:B------:R-:W-:-:S03]  /*16df0*/  PLOP3.LUT P0, PT, PT, PT, UP0, 0x80, 0x0 ;  /* 0x000000000000781c */ /* 0x000fc60003f0f008 */
[----:B------:R-:W-:Y:S01]  /*16e00*/  @P1 SHF.R.U32.HI R5, RZ, UR4, R0 ;  /* 0x00000004ff051c19 */ /* 0x000fe20008011600 */
[----:B------:R-:W-:Y:S01]  /*16e10*/  ULDC.64 UR4, c[0x0][0x2e0] ;  /* 0x0000b80000047ab9 */ /* 0x000fe20000000a00 */
[----:B------:R-:W-:Y:S01]  /*16e20*/  PLOP3.LUT P1, PT, PT, PT, UP0, 0x80, 0x0 ;  /* 0x000000000000781c */ /* 0x000fe20003f2f008 */
[----:B------:R-:W-:Y:S02]  /*16e30*/  IMAD R0, R17, UR4, RZ ;  /* 0x0000000411007c24 */ /* 0x000fe4000f8e02ff */
[----:B------:R-:W-:-:S04]  /*16e40*/  IMAD.WIDE.U32 R2, R25, UR4, R2 ;  /* 0x0000000419027c25 */ /* 0x000fc8000f8e0002 */
[----:B------:R-:W-:Y:S01]  /*16e50*/  IMAD R9, R25, UR5, R0 ;  /* 0x0000000519097c24 */ /* 0x000fe2000f8e0200 */
[----:B------:R-:W-:Y:S01]  /*16e60*/  SHF.R.S32.HI R0, RZ, 0x1f, R5 ;  /* 0x0000001fff007819 */ /* 0x000fe20000011405 */
[----:B------:R-:W-:Y:S02]  /*16e70*/  ULDC.64 UR4, c[0x0][0x2d0] ;  /* 0x0000b40000047ab9 */ /* 0x000fe40000000a00 */
[----:B------:R-:W-:Y:S02]  /*16e80*/  IMAD.IADD R3, R3, 0x1, R9 ;  /* 0x0000000103037824 */ /* 0x000fe400078e0209 */
[----:B------:R-:W-:-:S04]  /*16e90*/  IMAD R0, R0, UR4, RZ ;  /* 0x0000000400007c24 */ /* 0x000fc8000f8e02ff */
[C---:B------:R-:W-:Y:S02]  /*16ea0*/  IMAD R9, R5.reuse, UR5, R0 ;  /* 0x0000000505097c24 */ /* 0x040fe4000f8e0200 */
[----:B------:R-:W-:Y:S02]  /*16eb0*/  IMAD.MOV R0, RZ, RZ, -R5 ;  /* 0x000000ffff007224 */ /* 0x000fe400078e0a05 */
[----:B------:R-:W-:-:S04]  /*16ec0*/  IMAD.WIDE.U32 R4, R5, UR4, R2 ;  /* 0x0000000405047c25 */ /* 0x000fc8000f8e0002 */
[----:B0-----:R-:W-:Y:S02]  /*16ed0*/  IMAD R11, R7, R0, R23 ;  /* 0x00000000070b7224 */ /* 0x001fe400078e0217 */
[----:B------:R-:W-:-:S03]  /*16ee0*/  IMAD.IADD R5, R5, 0x1, R9 ;  /* 0x0000000105057824 */ /* 0x000fc600078e0209 */
[----:B------:R-:W-:Y:S01]  /*16ef0*/  SHF.R.S32.HI R0, RZ, 0x1f, R11 ;  /* 0x0000001fff007819 */ /* 0x000fe2000001140b */
[----:B------:R-:W-:-:S04]  /*16f00*/  IMAD.WIDE.U32 R4, R11, UR6, R4 ;  /* 0x000000060b047c25 */ /* 0x000fc8000f8e0004 */
[----:B------:R-:W-:-:S04]  /*16f10*/  IMAD R0, R0, UR6, RZ ;  /* 0x0000000600007c24 */ /* 0x000fc8000f8e02ff */
[----:B------:R-:W-:Y:S02]  /*16f20*/  IMAD R9, R11, UR7, R0 ;  /* 0x000000070b097c24 */ /* 0x000fe4000f8e0200 */
[----:B------:R-:W-:Y:S01]  /*16f30*/  @P0 IMAD.HI.U32 R0, R6, UR8, RZ ;  /* 0x0000000806000c27 */ /* 0x000fe2000f8e00ff */
[----:B------:R-:W-:-:S03]  /*16f40*/  @UP0 ULDC UR8, c[0x0][0x450] ;  /* 0x0001140000080ab9 */ /* 0x000fc60000000800 */
[----:B------:R-:W-:Y:S01]  /*16f50*/  IMAD.MOV.U32 R11, RZ, RZ, R6 ;  /* 0x000000ffff0b7224 */ /* 0x000fe200078e0006 */
[----:B------:R-:W-:Y:S01]  /*16f60*/  @P1 SHF.R.U32.HI R11, RZ, UR8, R0 ;  /* 0x00000008ff0b1c19 */ /* 0x000fe20008011600 */
[----:B------:R-:W-:Y:S02]  /*16f70*/  ULDC.64 UR8, c[0x0][0x280] ;  /* 0x0000a00000087ab9 */ /* 0x000fe40000000a00 */
[----:B------:R-:W-:Y:S02]  /*16f80*/  IADD3 R0, P0, R4, UR8, RZ ;  /* 0x0000000804007c10 */ /* 0x000fe4000ff1e0ff */
[----:B------:R-:W-:Y:S02]  /*16f90*/  IMAD.WIDE.U32 R2, R11, UR4, R2 ;  /* 0x000000040b027c25 */ /* 0x000fe4000f8e0002 */
[----:B------:R-:W-:Y:S02]  /*16fa0*/  IADD3.X R4, R5, UR9, R9, P0, !PT ;  /* 0x0000000905047c10 */ /* 0x000fe400087fe409 */
[----:B------:R-:W-:-:S05]  /*16fb0*/  SHF.R.S32.HI R5, RZ, 0x1f, R11 ;  /* 0x0000001fff057819 */ /* 0x000fca000001140b */
[----:B------:R-:W-:Y:S01]  /*16fc0*/  IMAD R8, R5, UR4, RZ ;  /* 0x0000000405087c24 */ /* 0x000fe2000f8e02ff */
[----:B------:R-:W-:Y:S01]  /*16fd0*/  ULDC UR4, c[0x0][0x2b8] ;  /* 0x0000ae0000047ab9 */ /* 0x000fe20000000800 */
[----:B------:R-:W-:Y:S02]  /*16fe0*/  IMAD.MOV R5, RZ, RZ, -R11 ;  /* 0x000000ffff057224 */ /* 0x000fe400078e0a0b */
[----:B------:R-:W-:Y:S02]  /*16ff0*/  IMAD R9, R11, UR5, R8 ;  /* 0x000000050b097c24 */ /* 0x000fe4000f8e0208 */
        /* <DEDUP_REMOVED lines=8> */
[----:B------:R-:W-:Y:S01]  /*17080*/  ISETP.GE.AND P0, PT, R18, UR4, PT ;  /* 0x0000000412007c0c */ /* 0x000fe2000bf06270 */
[----:B------:R-:W-:-:S03]  /*17090*/  UMOV UR4, 0xffffffff ;  /* 0xffffffff00047882 */ /* 0x000fc60000000000 */
[----:B------:R-:W-:Y:S09]  /*170a0*/  BRA.DIV UR4, `(.L_x_935) ;  /* 0x0000003204887947 */ /* 0x000ff2000b800000 */
[----:B-1----:R-:W0:Y:S01]  /*170b0*/  SHFL.IDX PT, R14, R0, RZ, 0x1c1f ;  /* 0x001c1fff000e7589 */ /* 0x002e2200000e0000 */
[----:B------:R-:W-:Y:S01]  /*170c0*/  ULDC UR4, c[0x0][0x288] ;  /* 0x0000a20000047ab9 */ /* 0x000fe20000000800 */
[----:B------:R-:W-:Y:S02]  /*170d0*/  VIADD R6, R24, UR41 ;  /* 0x0000002918067c36 */ /* 0x000fe40008000000 */
[----:B------:R-:W1:Y:S01]  /*170e0*/  SHFL.IDX PT, R2, R4, RZ, 0x1c1f ;  /* 0x001c1fff04027589 */ /* 0x000e6200000e0000 */
[----:B------:R-:W-:Y:S02]  /*170f0*/  IMAD R7, R7, UR4, RZ ;  /* 0x0000000407077c24 */ /* 0x000fe4000f8e02ff */
[C---:B------:R-:W-:Y:S01]  /*17100*/  VIADD R10, R6.reuse, 0x20 ;  /* 0x00000020060a7836 */ /* 0x040fe20000000000 */
[----:B------:R-:W2:Y:S02]  /*17110*/  SHFL.IDX PT, R11, R0, 0x1, 0x1c1f ;  /* 0x003c1f00000b7f89 */ /* 0x000ea400000e0000 */
[----:B------:R-:W-:-:S02]  /*17120*/  ISETP.GE.AND P2, PT, R6, R7, PT ;  /* 0x000000070600720c */ /* 0x000fc40003f46270 */
[----:B------:R-:W3:Y:S04]  /*17130*/  SHFL.IDX PT, R9, R4, 0x1, 0x1c1f ;  /* 0x003c1f0004097f89 */ /* 0x000ee800000e0000 */
[----:B------:R-:W4:Y:S07]  /*17140*/  SHFL.IDX PT, R12, R0, 0x2, 0x1c1f ;  /* 0x005c1f00000c7f89 */ /* 0x000f2e00000e0000 */
[----:B0-----:R-:W-:-:S05]  /*17150*/  @!P2 IADD3 R14, P1, R18, R14, RZ ;  /* 0x0000000e120ea210 */ /* 0x001fca0007f3e0ff */
[----:B-1----:R-:W-:Y:S01]  /*17160*/  @!P2 IMAD.X R3, RZ, RZ, R2, P1 ;  /* 0x000000ffff03a224 */ /* 0x002fe200008e0602 */
[----:B------:R-:W-:Y:S01]  /*17170*/  ISETP.GE.AND P1, PT, R10, R7, PT ;  /* 0x000000070a00720c */ /* 0x000fe20003f26270 */
[----:B------:R-:W-:Y:S01]  /*17180*/  @!P2 IMAD.MOV.U32 R2, RZ, RZ, R14 ;  /* 0x000000ffff02a224 */ /* 0x000fe200078e000e */
[----:B------:R-:W0:Y:S01]  /*17190*/  SHFL.IDX PT, R10, R4, 0x2, 0x1c1f ;  /* 0x005c1f00040a7f89 */ /* 0x000e2200000e0000 */
[----:B------:R-:W-:-:S03]  /*171a0*/  VIADD R14, R6, 0x40 ;  /* 0x00000040060e7836 */ /* 0x000fc60000000000 */
[----:B------:R2:W-:Y:S04]  /*171b0*/  @!P2 LDGSTS.E.BYPASS.LTC128B.128 [R27+0xa200], desc[UR48][R2.64], !P0 ;  /* 0x0a200000021bafae */ /* 0x0005e8000c101d70 */
[----:B------:R-:W-:Y:S03]  /*171c0*/  SHFL.IDX PT, R4, R4, 0x3, 0x1c1f ;  /* 0x007c1f0004047f89 */ /* 0x000fe600000e0000 */
[----:B--2---:R-:W-:-:S05]  /*171d0*/  @!P1 IADD3 R2, P2, R18, R11, RZ ;  /* 0x0000000b12029210 */ /* 0x004fca0007f5e0ff */
[----:B---3--:R-:W-:Y:S01]  /*171e0*/  @!P1 IMAD.X R3, RZ, RZ, R9, P2 ;  /* 0x000000ffff039224 */ /* 0x008fe200010e0609 */
[----:B------:R-:W-:Y:S01]  /*171f0*/  ISETP.GE.AND P2, PT, R14, R7, PT ;  /* 0x000000070e00720c */ /* 0x000fe20003f46270 */
[----:B------:R-:W-:Y:S04]  /*17200*/  SHFL.IDX PT, R9, R8, RZ, 0x1c1f ;  /* 0x001c1fff08097589 */ /* 0x000fe800000e0000 */
[----:B------:R1:W2:Y:S04]  /*17210*/  SHFL.IDX PT, R14, R0, 0x3, 0x1c1f ;  /* 0x007c1f00000e7f89 */ /* 0x0002a800000e0000 */
[----:B------:R4:W-:Y:S01]  /*17220*/  @!P1 LDGSTS.E.BYPASS.LTC128B.128 [R27+0xaa00], desc[UR48][R2.64], !P0 ;  /* 0x0aa00000021b9fae */ /* 0x0009e2000c101d70 */
[----:B-1----:R-:W-:-:S03]  /*17230*/  VIADD R0, R6, 0x80 ;  /* 0x0000008006007836 */ /* 0x002fc60000000000 */
[----:B------:R-:W-:Y:S01]  /*17240*/  SHFL.IDX PT, R8, R8, 0x1, 0x1c1f ;  /* 0x003c1f0008087f89 */ /* 0x000fe200000e0000 */
[----:B----4-:R-:W-:Y:S01]  /*17250*/  @!P2 IADD3 R2, P1, R18, R12, RZ ;  /* 0x0000000c1202a210 */ /* 0x010fe20007f3e0ff */
[----:B------:R-:W-:-:S04]  /*17260*/  VIADD R12, R6, 0x60 ;  /* 0x00000060060c7836 */ /* 0x000fc80000000000 */
[----:B0-----:R-:W-:Y:S01]  /*17270*/  @!P2 IMAD.X R3, RZ, RZ, R10, P1 ;  /* 0x000000ffff03a224 */ /* 0x001fe200008e060a */
[----:B------:R-:W-:Y:S01]  /*17280*/  ISETP.GE.AND P1, PT, R12, R7, PT ;  /* 0x000000070c00720c */ /* 0x000fe20003f26270 */
[----:B------:R-:W0:Y:S04]  /*17290*/  SHFL.IDX PT, R10, R5, RZ, 0x1c1f ;  /* 0x001c1fff050a7589 */ /* 0x000e2800000e0000 */
[----:B------:R2:W-:Y:S08]  /*172a0*/  @!P2 LDGSTS.E.BYPASS.LTC128B.128 [R27+0xb200], desc[UR48][R2.64], !P0 ;  /* 0x0b200000021bafae */ /* 0x0005f0000c101d70 */
[----:B--2---:R-:W-:-:S02]  /*172b0*/  @!P1 IADD3 R2, P2, R18, R14, RZ ;  /* 0x0000000e12029210 */ /* 0x004fc40007f5e0ff */
[----:B------:R1:W2:Y:S03]  /*172c0*/  SHFL.IDX PT, R14, R5, 0x1, 0x1c1f ;  /* 0x003c1f00050e7f89 */ /* 0x0002a600000e0000 */
[----:B------:R-:W-:Y:S01]  /*172d0*/  @!P1 IMAD.X R3, RZ, RZ, R4, P2 ;  /* 0x000000ffff039224 */ /* 0x000fe200010e0604 */
[----:B------:R-:W-:-:S04]  /*172e0*/  ISETP.GE.AND P2, PT, R0, R7, PT ;  /* 0x000000070000720c */ /* 0x000fc80003f46270 */
[----:B------:R3:W-:Y:S09]  /*172f0*/  @!P1 LDGSTS.E.BYPASS.LTC128B.128 [R27+0xba00], desc[UR48][R2.64], !P0 ;  /* 0x0ba00000021b9fae */ /* 0x0007f2000c101d70 */
[----:B0-----:R-:W-:-:S05]  /*17300*/  @!P2 IADD3 R10, P3, R18, R10, RZ ;  /* 0x0000000a120aa210 */ /* 0x001fca0007f7e0ff */
[----:B------:R-:W-:Y:S02]  /*17310*/  @!P2 IMAD.X R9, RZ, RZ, R9, P3 ;  /* 0x000000ffff09a224 */ /* 0x000fe400018e0609 */
[----:B---3--:R-:W-:Y:S02]  /*17320*/  @!P2 IMAD.MOV.U32 R2, RZ, RZ, R10 ;  /* 0x000000ffff02a224 */ /* 0x008fe400078e000a */
[----:B------:R-:W-:-:S05]  /*17330*/  @!P2 IMAD.MOV.U32 R3, RZ, RZ, R9 ;  /* 0x000000ffff03a224 */ /* 0x000fca00078e0009 */
[----:B--2---:R1:W-:Y:S02]  /*17340*/  @!P2 LDGSTS.E.BYPASS.LTC128B.128 [R27+0xc200], desc[UR48][R2.64], !P0 ;  /* 0x0c200000021bafae */ /* 0x0043e4000c101d70 */
.L_x_1014:
[----:B------:R-:W-:Y:S02]  /*17350*/  VIADD R6, R6, 0xa0 ;  /* 0x000000a006067836 */ /* 0x000fe40000000000 */
[----:B------:R-:W-:-:S03]  /*17360*/  IMAD.MOV.U32 R0, RZ, RZ, 0x1 ;  /* 0x00000001ff007424 */ /* 0x000fc600078e00ff */
[----:B------:R-:W-:Y:S02]  /*17370*/  ISETP.GE.AND P1, PT, R6, R7, PT ;  /* 0x000000070600720c */ /* 0x000fe40003f26270 */
[----:B------:R-:W-:-:S11]  /*17380*/  SHF.L.U32 R0, R0, 0x1f, RZ ;  /* 0x0000001f00007819 */ /* 0x000fd600000006ff */
[----:B-1----:R-:W-:-:S05]  /*17390*/  @!P1 IADD3 R2, P2, R18, R14, RZ ;  /* 0x0000000e12029210 */ /* 0x002fca0007f5e0ff */
[----:B------:R-:W-:-:S05]  /*173a0*/  @!P1 IMAD.X R3, RZ, RZ, R8, P2 ;  /* 0x000000ffff039224 */ /* 0x000fca00010e0608 */
        /* <DEDUP_REMOVED lines=11> */
.L_x_1015:
[----:B------:R-:W-:-:S04]  /*17460*/  UIADD3 UR4, UR52, -0x2, URZ ;  /* 0xfffffffe34047890 */ /* 0x000fc8000fffe03f */
[----:B------:R-:W-:-:S06]  /*17470*/  UISETP.GE.AND UP0, UPT, UR4, UR51, UPT ;  /* 0x000000330400728c */ /* 0x000fcc000bf06270 */
[----:B------:R-:W-:-:S13]  /*17480*/  PLOP3.LUT P0, PT, PT, PT, UP0, 0x80, 0x0 ;  /* 0x000000000000781c */ /* 0x000fda0003f0f008 */
[----:B------:R-:W-:Y:S05]  /*17490*/  @!P0 BRA `(.L_x_937) ;  /* 0x0000001400148947 */ /* 0x000fea0003800000 */
[----:B------:R-:W-:Y:S01]  /*174a0*/  UIADD3 UR4, UR45, 0x1, URZ ;  /* 0x000000012d047890 */ /* 0x000fe2000fffe03f */
[----:B0-----:R-:W-:Y:S01]  /*174b0*/  LOP3.LUT R3, RZ, UR43, RZ, 0x33, !PT ;  /* 0x0000002bff037c12 */ /* 0x001fe2000f8e33ff */
[----:B------:R-:W-:Y:S01]  /*174c0*/  IMAD.MOV.U32 R21, RZ, RZ, 0x1 ;  /* 0x00000001ff157424 */ /* 0x000fe200078e00ff */
[----:B------:R-:W-:Y:S01]  /*174d0*/  LOP3.LUT R5, RZ, UR42, RZ, 0x33, !PT ;  /* 0x0000002aff057c12 */ /* 0x000fe2000f8e33ff */
[----:B------:R-:W-:Y:S01]  /*174e0*/  UIMAD UR4, UR4, UR38, URZ ;  /* 0x00000026040472a4 */ /* 0x000fe2000f8e023f */
[----:B------:R-:W-:Y:S01]  /*174f0*/  IADD3 R28, R28, R16, R24 ;  /* 0x000000101c1c7210 */ /* 0x000fe20007ffe018 */
[----:B------:R-:W-:-:S04]  /*17500*/  IMAD.MOV.U32 R20, RZ, RZ, RZ ;  /* 0x000000ffff147224 */ /* 0x000fc800078e00ff */
[----:B------:R-:W-:Y:S01]  /*17510*/  LOP3.LUT R0, RZ, UR4, RZ, 0x33, !PT ;  /* 0x00000004ff007c12 */ /* 0x000fe2000f8e33ff */
[----:B------:R-:W-:-:S03]  /*17520*/  VIADD R28, R28, 0xfffffe20 ;  /* 0xfffffe201c1c7836 */ /* 0x000fc60000000000 */
[----:B------:R-:W-:-:S04]  /*17530*/  VIADDMNMX R0, R0, -UR44, R3, !PT ;  /* 0x8000002c00007c46 */ /* 0x000fc8000f800103 */
[----:B------:R-:W-:-:S04]  /*17540*/  VIMNMX R5, R0, R5, !PT ;  /* 0x0000000500057248 */ /* 0x000fc80007fe0100 */
[C---:B------:R-:W-:Y:S01]  /*17550*/  IADD3 R2, -R5.reuse, -0x2, RZ ;  /* 0xfffffffe05027810 */ /* 0x040fe20007ffe1ff */
[----:B------:R-:W-:-:S04]  /*17560*/  IMAD R0, R5, -0xa0, R28 ;  /* 0xffffff6005007824 */ /* 0x000fc800078e021c */
[----:B------:R0:W-:Y:S03]  /*17570*/  STL [R1], R2 ;  /* 0x0000000201007387 */ /* 0x0001e60000100800 */
.L_x_952:
[----:B------:R-:W2:Y:S01]  /*17580*/  LDL R8, [R1+0x10] ;  /* 0x0000100001087983 */ /* 0x000ea20000100800 */
[----:B0-----:R-:W0:Y:S03]  /*17590*/  LDC R2, c[0x0][0x430] ;  /* 0x00010c00ff027b82 */ /* 0x001e260000000800 */
[----:B------:R-:W3:Y:S01]  /*175a0*/  LDL R6, [R1+0xc] ;  /* 0x00000c0001067983 */ /* 0x000ee20000100800 */
[----:B------:R-:W-:Y:S01]  /*175b0*/  VIADD R11, R0, 0x80 ;  /* 0x00000080000b7836 */ /* 0x000fe20000000000 */
[----:B------:R-:W-:Y:S01]  /*175c0*/  ULDC.64 UR4, c[0x0][0x428] ;  /* 0x00010a0000047ab9 */ /* 0x000fe20000000a00 */
[----:B------:R-:W-:Y:S01]  /*175d0*/  IMAD.MOV.U32 R10, RZ, RZ, R0 ;  /* 0x000000ffff0a7224 */ /* 0x000fe200078e0000 */
        /* <DEDUP_REMOVED lines=17> */
[----:B------:R-:W-:Y:S02]  /*176f0*/  @!P1 IMAD.MOV.U32 R2, RZ, RZ, R11 ;  /* 0x000000ffff029224 */ /* 0x000fe400078e000b */
[----:B------:R-:W-:Y:S02]  /*17700*/  IMAD.IADD R5, R8, 0x1, R5 ;  /* 0x0000000108057824 */ /* 0x000fe400078e0205 */
        /* <DEDUP_REMOVED lines=13> */
[----:B------:R-:W-:Y:S01]  /*177e0*/  ISETP.NE.AND P2, PT, R12, 0x3, PT ;  /* 0x000000030c00780c */ /* 0x000fe20003f45270 */
[----:B------:R-:W-:Y:S02]  /*177f0*/  VIADD R2, R20, 0x1 ;  /* 0x0000000114027836 */ /* 0x000fe40000000000 */
        /* <DEDUP_REMOVED lines=9> */
.L_x_938:
[----:B------:R-:W-:Y:S02]  /*17890*/  LEA R5, R4, UR46, 0x3 ;  /* 0x0000002e04057c11 */ /* 0x000fe4000f8e18ff */
[----:B------:R-:W-:-:S04]  /*178a0*/  SHF.L.U32 R26, R28, 0x1f, RZ ;  /* 0x0000001f1c1a7819 */ /* 0x000fc800000006ff */
[----:B------:R-:W0:Y:S02]  /*178b0*/  SYNCS.PHASECHK.TRANS64.TRYWAIT P1, [R5+URZ+0x12480], R26 ;  /* 0x0124801a050075a7 */ /* 0x000e24000802017f */
[----:B0-----:R-:W-:Y:S05]  /*178c0*/  @!P1 BRA `(.L_x_939) ;  /* 0x0000003000589947 */ /* 0x001fea0003800000 */
.L_x_1016:
        /* <DEDUP_REMOVED lines=24> */
[----:B------:R-:W-:-:S04]  /*17a50*/  IMAD.WIDE.U32 R2, R16, UR6, RZ ;  /* 0x0000000610027c25 */ /* 0x000fc8000f8e00ff */
[----:B------:R-:W-:Y:S02]  /*17a60*/  IMAD.IADD R3, R3, 0x1, R11 ;  /* 0x0000000103037824 */ /* 0x000fe400078e020b */
[----:B------:R-:W-:Y:S02]  /*17a70*/  IMAD R11, R24, UR8, RZ ;  /* 0x00000008180b7c24 */ /* 0x000fe4000f8e02ff */
[----:B------:R-:W-:-:S04]  /*17a80*/  IMAD.WIDE.U32 R2, R8, UR8, R2 ;  /* 0x0000000808027c25 */ /* 0x000fc8000f8e0002 */
[----:B------:R-:W-:-:S04]  /*17a90*/  IMAD R11, R8, UR9, R11 ;  /* 0x00000009080b7c24 */ /* 0x000fc8000f8e020b */
[----:B------:R-:W-:Y:S02]  /*17aa0*/  IMAD.IADD R3, R3, 0x1, R11 ;  /* 0x0000000103037824 */ /* 0x000fe400078e020b */
[----:B------:R-:W-:-:S04]  /*17ab0*/  IMAD.U32 R11, RZ, RZ, UR4 ;  /* 0x00000004ff0b7e24 */ /* 0x000fc8000f8e00ff */
        /* <DEDUP_REMOVED lines=22> */
[----:B-1----:R-:W-:-:S05]  /*17c20*/  IMAD.SHL.U32 R11, R11, 0x10, RZ ;  /* 0x000000100b0b7824 */ /* 0x002fca00078e00ff */
        /* <DEDUP_REMOVED lines=20> */
.L_x_1028:
[----:B------:R-:W3:Y:S01]  /*17d70*/  S2R R3, SR_TID.X ;  /* 0x0000000000037919 */ /* 0x000ee20000002100 */
[----:B------:R-:W-:Y:S01]  /*17d80*/  R2UR UR4, R5 ;  /* 0x00000000050472ca */ /* 0x000fe200000e0000 */
[----:B---3--:R-:W-:-:S05]  /*17d90*/  IMAD.SHL.U32 R3, R3, 0x10, RZ ;  /* 0x0000001003037824 */ /* 0x008fca00078e00ff */
[----:B------:R-:W-:-:S04]  /*17da0*/  LOP3.LUT R3, R3, 0x30, RZ, 0xc0, !PT ;  /* 0x0000003003037812 */ /* 0x000fc800078ec0ff */
[----:B--2---:R-:W-:-:S05]  /*17db0*/  IADD3 R2, P1, R3, R2, RZ ;  /* 0x0000000203027210 */ /* 0x004fca0007f3e0ff */
        /* <DEDUP_REMOVED lines=14> */
.L_x_941:
[----:B------:R2:W-:Y:S01]  /*17ea0*/  SYNCS.ARRIVE.TRANS64.A1T0 RZ, [R5+URZ+0x12470], RZ ;  /* 0x012470ff05ff79a7 */ /* 0x0005e2000810003f */
[----:B------:R-:W-:Y:S05]  /*17eb0*/  @!P2 BRA `(.L_x_942) ;  /* 0x000000000004a947 */ /* 0x000fea0003800000 */
[----:B------:R-:W-:Y:S01]  /*17ec0*/  BPT.TRAP 0x1 ;  /* 0x000000040000795c */ /* 0x000fe20000300000 */
.L_x_942:
[----:B------:R-:W3:Y:S02]  /*17ed0*/  SYNCS.PHASECHK.TRANS64.TRYWAIT P1, [R5+URZ+0x12440], R26 ;  /* 0x0124401a050075a7 */ /* 0x000ee4000802017f */
[----:B---3--:R-:W-:Y:S05]  /*17ee0*/  @!P1 BRA `(.L_x_943) ;  /* 0x0000003000709947 */ /* 0x008fea0003800000 */
.L_x_1029:
        /* <DEDUP_REMOVED lines=13> */
[----:B------:R-:W-:Y:S02]  /*17fc0*/  IMAD R10, R25, UR6, RZ ;  /* 0x00000006190a7c24 */ /* 0x000fe4000f8e02ff */
[----:B------:R-:W-:Y:S02]  /*17fd0*/  IMAD.IADD R3, R3, 0x1, R22 ;  /* 0x0000000103037824 */ /* 0x000fe400078e0216 */
[----:B------:R-:W-:Y:S02]  /*17fe0*/  IMAD R10, R9, UR7, R10 ;  /* 0x00000007090a7c24 */ /* 0x000fe4000f8e020a */
[----:B------:R-:W-:Y:S02]  /*17ff0*/  IMAD R9, R24, UR6, RZ ;  /* 0x0000000618097c24 */ /* 0x000fe4000f8e02ff */
[----:B------:R-:W-:-:S04]  /*18000*/  IMAD.WIDE.U32 R2, R8, UR6, R2 ;  /* 0x0000000608027c25 */ /* 0x000fc8000f8e0002 */
[----:B------:R-:W-:Y:S02]  /*18010*/  IMAD R9, R8, UR7, R9 ;  /* 0x0000000708097c24 */ /* 0x000fe4000f8e0209 */
[----:B------:R-:W-:Y:S02]  /*18020*/  IMAD.IADD R7, R7, 0x1, R10 ;  /* 0x0000000107077824 */ /* 0x000fe400078e020a */
[----:B------:R-:W-:Y:S02]  /*18030*/  IMAD.IADD R3, R3, 0x1, R9 ;  /* 0x0000000103037824 */ /* 0x000fe400078e0209 */
[----:B------:R-:W-:Y:S02]  /*18040*/  IMAD.U32 R9, RZ, RZ, UR4 ;  /* 0x00000004ff097e24 */ /* 0x000fe4000f8e00ff */
[----:B-----5:R-:W-:Y:S02]  /*18050*/  IMAD.SHL.U32 R17, R17, 0x10, RZ ;  /* 0x0000001011117824 */ /* 0x020fe400078e00ff */
[----:B------:R-:W-:-:S03]  /*18060*/  IMAD.WIDE.U32 R6, R9, UR39, R6 ;  /* 0x0000002709067c25 */ /* 0x000fc6000f8e0006 */
[----:B------:R-:W-:Y:S01]  /*18070*/  LOP3.LUT R17, R17, 0x30, RZ, 0xc0, !PT ;  /* 0x0000003011117812 */ /* 0x000fe200078ec0ff */
        /* <DEDUP_REMOVED lines=19> */
[----:B------:R-:W5:Y:S02]  /*181b0*/  SHFL.IDX PT, R14, R9, 0x1, 0x1c1f ;  /* 0x003c1f00090e7f89 */ /* 0x000f6400000e0000 */
[----:B0-----:R-:W-:Y:S02]  /*181c0*/  IMAD.X R3, RZ, RZ, R3, P1 ;  /* 0x000000ffff037224 */ /* 0x001fe400008e0603 */
        /* <DEDUP_REMOVED lines=12> */
[----:B0-----:R-:W-:-:S05]  /*18290*/  IADD3 R2, P1, R17, R2, RZ ;  /* 0x0000000211027210 */ /* 0x001fca0007f3e0ff */
[----:B----4-:R-:W-:-:S05]  /*182a0*/  IMAD.X R3, RZ, RZ, R3, P1 ;  /* 0x000000ffff037224 */ /* 0x010fca00008e0603 */
[----:B------:R5:W-:Y:S02]  /*182b0*/  LDGSTS.E.BYPASS.LTC128B.128 [R7+0xe200], desc[UR48][R2.64], !P2 ;  /* 0x0e20000002077fae */ /* 0x000be4000d101d70 */
[----:B-----5:R-:W-:-:S05]  /*182c0*/  IADD3 R2, P1, R17, R9, RZ ;  /* 0x0000000911027210 */ /* 0x020fca0007f3e0ff */
[----:B-1----:R-:W-:-:S05]  /*182d0*/  IMAD.X R3, RZ, RZ, R10, P1 ;  /* 0x000000ffff037224 */ /* 0x002fca00008e060a */
[----:B------:R0:W-:Y:S03]  /*182e0*/  LDGSTS.E.BYPASS.LTC128B.128 [R7+0xea00], desc[UR48][R2.64], !P2 ;  /* 0x0ea0000002077fae */ /* 0x0001e6000d101d70 */
.L_x_1041:
        /* <DEDUP_REMOVED lines=14> */
[----:B0-----:R-:W-:Y:S05]  /*183d0*/  @!P2 BRA `(.L_x_945) ;  /* 0x000000000004a947 */ /* 0x001fea0003800000 */
[----:B------:R-:W-:Y:S01]  /*183e0*/  BPT.TRAP 0x1 ;  /* 0x000000040000795c */ /* 0x000fe20000300000 */
.L_x_945:
[----:B------:R-:W-:Y:S01]  /*183f0*/  IMAD.U32 R2, RZ, RZ, UR40 ;  /* 0x00000028ff027e24 */ /* 0x000fe2000f8e00ff */
[----:B------:R0:W-:Y:S04]  /*18400*/  SYNCS.ARRIVE.TRANS64.A1T0 RZ, [R5+URZ+0x12430], RZ ;  /* 0x012430ff05ff79a7 */ /* 0x0001e8000810003f */
[----:B------:R-:W-:-:S04]  /*18410*/  LOP3.LUT R2, R2, 0x1, RZ, 0xfc, !PT ;  /* 0x0000000102027812 */ /* 0x000fc800078efcff */
[----:B------:R-:W-:-:S13]  /*18420*/  ISETP.NE.AND P1, PT, R2, 0x3, PT ;  /* 0x000000030200780c */ /* 0x000fda0003f25270 */
[----:B0-----:R-:W-:Y:S05]  /*18430*/  @!P1 BRA `(.L_x_946) ;  /* 0x0000000000049947 */ /* 0x001fea0003800000 */
[----:B------:R-:W-:Y:S01]  /*18440*/  BPT.TRAP 0x1 ;  /* 0x000000040000795c */ /* 0x000fe20000300000 */
.L_x_946:
[----:B------:R-:W-:Y:S02]  /*18450*/  LOP3.LUT R2, R21, 0x1, RZ, 0x3c, !PT ;  /* 0x0000000115027812 */ /* 0x000fe400078e3cff */
[----:B------:R-:W-:Y:S02]  /*18460*/  LEA R3, R20, UR46, 0x3 ;  /* 0x0000002e14037c11 */ /* 0x000fe4000f8e18ff */
[----:B------:R-:W-:-:S04]  /*18470*/  SHF.L.U32 R2, R2, 0x1f, RZ ;  /* 0x0000001f02027819 */ /* 0x000fc800000006ff */
[----:B------:R-:W0:Y:S02]  /*18480*/  SYNCS.PHASECHK.TRANS64.TRYWAIT P2, [R3+URZ+0x12470], R2 ;  /* 0x01247002030075a7 */ /* 0x000e24000804017f */
[----:B0-----:R-:W-:Y:S05]  /*18490*/  @!P2 BRA `(.L_x_947) ;  /* 0x000000300074a947 */ /* 0x001fea0003800000 */
.L_x_1042:
[----:B------:R-:W-:-:S06]  /*184a0*/  ULOP3.LUT UR4, UR40, 0x2, URZ, 0xfc, !UPT ;  /* 0x0000000228047892 */ /* 0x000fcc000f8efc3f */
[----:B--23--:R-:W-:-:S05]  /*184b0*/  IMAD.U32 R5, RZ, RZ, UR4 ;  /* 0x00000004ff057e24 */ /* 0x00cfca000f8e00ff */
[----:B------:R-:W-:-:S13]  /*184c0*/  ISETP.NE.AND P2, PT, R5, 0x3, PT ;  /* 0x000000030500780c */ /* 0x000fda0003f45270 */
[----:B------:R-:W-:Y:S05]  /*184d0*/  @!P2 BRA `(.L_x_948) ;  /* 0x000000000004a947 */ /* 0x000fea0003800000 */
[----:B------:R-:W-:Y:S01]  /*184e0*/  BPT.TRAP 0x1 ;  /* 0x000000040000795c */ /* 0x000fe20000300000 */
.L_x_948:
[----:B0-----:R-:W-:Y:S01]  /*184f0*/  SHF.L.U32 R2, R21, 0x1f, RZ ;  /* 0x0000001f15027819 */ /* 0x001fe200000006ff */
[----:B------:R-:W-:-:S03]  /*18500*/  IMAD R5, R20, 0x2800, RZ ;  /* 0x0000280014057824 */ /* 0x000fc600078e02ff */
[----:B------:R-:W0:Y:S02]  /*18510*/  SYNCS.PHASECHK.TRANS64.TRYWAIT P2, [R3+URZ+0x12460], R2 ;  /* 0x01246002030075a7 */ /* 0x000e24000804017f */
[----:B0-----:R-:W-:Y:S05]  /*18520*/  @!P2 BRA `(.L_x_949) ;  /* 0x000000300064a947 */ /* 0x001fea0003800000 */
.L_x_1043:
[----:B------:R-:W0:Y:S04]  /*18530*/  LDL R7, [R1+0x18] ;  /* 0x0000180001077983 */ /* 0x000e280000100800 */
[----:B------:R-:W2:Y:S01]  /*18540*/  LDL R6, [R1+0x14] ;  /* 0x0000140001067983 */ /* 0x000ea20000100800 */
[----:B------:R-:W-:Y:S05]  /*18550*/  WARPSYNC.ALL ;  /* 0x0000000000007948 */ /* 0x000fea0003800000 */
[----:B------:R-:W-:Y:S01]  /*18560*/  ULOP3.LUT UR4, UR40, 0x2, URZ, 0xfc, !UPT ;  /* 0x0000000228047892 */ /* 0x000fe2000f8efc3f */
[----:B0-----:R-:W-:-:S02]  /*18570*/  LOP3.LUT R2, R5, R7, RZ, 0xfc, !PT ;  /* 0x0000000705027212 */ /* 0x001fc400078efcff */
[----:B--2---:R-:W-:-:S03]  /*18580*/  LOP3.LUT R5, R5, R6, RZ, 0xfc, !PT ;  /* 0x0000000605057212 */ /* 0x004fc600078efcff */
[----:B------:R-:W0:Y:S01]  /*18590*/  LDSM.16.MT88.4 R8, [R2+UR46+0x5200] ;  /* 0x0052002e0208783b */ /* 0x000e220008004200 */
[----:B------:R-:W-:Y:S02]  /*185a0*/  IMAD.U32 R6, RZ, RZ, UR4 ;  /* 0x00000004ff067e24 */ /* 0x000fe4000f8e00ff */
[----:B------:R-:W-:-:S03]  /*185b0*/  VIADD R5, R5, UR46 ;  /* 0x0000002e05057c36 */ /* 0x000fc60008000000 */
        /* <DEDUP_REMOVED lines=38> */
.L_x_950:
[----:B-1----:R1:W-:Y:S01]  /*18820*/  SYNCS.ARRIVE.TRANS64.A1T0 RZ, [R3+URZ+0x12450], RZ ;  /* 0x012450ff03ff79a7 */ /* 0x0023e2000810003f */
[----:B------:R-:W-:Y:S06]  /*18830*/  BAR.SYNC.DEFER_BLOCKING 0x2, 0x80 ;  /* 0x0082000000007b1d */ /* 0x000fec0000010000 */
[----:B------:R-:W-:Y:S05]  /*18840*/  @!P1 BRA `(.L_x_951) ;  /* 0x0000000000049947 */ /* 0x000fea0003800000 */
[----:B------:R-:W-:Y:S01]  /*18850*/  BPT.TRAP 0x1 ;  /* 0x000000040000795c */ /* 0x000fe20000300000 */
.L_x_951:
[----:B------:R-:W2:Y:S01]  /*18860*/  S2R R2, SR_CgaCtaId ;  /* 0x0000000000027919 */ /* 0x000ea20000008800 */
[----:B-1----:R-:W-:Y:S02]  /*18870*/  VIADD R3, R3, 0x12480 ;  /* 0x0001248003037836 */ /* 0x002fe40000000000 */
[----:B------:R-:W-:Y:S02]  /*18880*/  VIADD R0, R0, 0xffffff60 ;  /* 0xffffff6000007836 */ /* 0x000fe40000000000 */
[----:B------:R-:W-:Y:S02]  /*18890*/  IMAD.MOV.U32 R20, RZ, RZ, R4 ;  /* 0x000000ffff147224 */ /* 0x000fe400078e0004 */
[----:B------:R-:W-:Y:S01]  /*188a0*/  IMAD.MOV.U32 R21, RZ, RZ, R28 ;  /* 0x000000ffff157224 */ /* 0x000fe200078e001c */
[----:B--2---:R-:W-:-:S04]  /*188b0*/  PRMT R3, R2, 0x654, R3 ;  /* 0x0000065402037816 */ /* 0x004fc80000000003 */
[----:B------:R1:W-:Y:S01]  /*188c0*/  SYNCS.ARRIVE.TRANS64.RED.A1T0 RZ, [R3+URZ], RZ ;  /* 0x000000ff03ff79a7 */ /* 0x0003e2000810043f */
[----:B------:R-:W-:Y:S05]  /*188d0*/  @P0 BRA `(.L_x_952) ;  /* 0xffffffec00280947 */ /* 0x000fea000383ffff */
[----:B------:R-:W-:Y:S05]  /*188e0*/  BRA `(.L_x_953) ;  /* 0x0000000000087947 */ /* 0x000fea0003800000 */
.L_x_937:
[----:B------:R-:W-:Y:S02]  /*188f0*/  IMAD.MOV.U32 R4, RZ, RZ, RZ ;  /* 0x000000ffff047224 */ /* 0x000fe400078e00ff */
[----:B------:R-:W-:-:S07]  /*18900*/  IMAD.MOV.U32 R28, RZ, RZ, 0x1 ;  /* 0x00000001ff1c7424 */ /* 0x000fce00078e00ff */
.L_x_953:
[----:B------:R-:W-:-:S06]  /*18910*/  ULOP3.LUT UR4, UR40, 0x1, URZ, 0xfc, !UPT ;  /* 0x0000000128047892 */ /* 0x000fcc000f8efc3f */
[----:B0-----:R-:W-:-:S05]  /*18920*/  IMAD.U32 R0, RZ, RZ, UR4 ;  /* 0x00000004ff007e24 */ /* 0x001fca000f8e00ff */
[----:B------:R-:W-:-:S13]  /*18930*/  ISETP.NE.AND P1, PT, R0, 0x3, PT ;  /* 0x000000030000780c */ /* 0x000fda0003f25270 */
[----:B------:R-:W-:Y:S05]  /*18940*/  @!P1 BRA `(.L_x_954) ;  /* 0x0000000000049947 */ /* 0x000fea0003800000 */
[----:B------:R-:W-:Y:S01]  /*18950*/  BPT.TRAP 0x1 ;  /* 0x000000040000795c */ /* 0x000fe20000300000 */
.L_x_954:
[----:B-1----:R-:W-:Y:S01]  /*18960*/  LOP3.LUT R3, R28, 0x1, RZ, 0x3c, !PT ;  /* 0x000000011c037812 */ /* 0x002fe200078e3cff */
[----:B------:R-:W-:Y:S01]  /*18970*/  BSSY B0, `(.L_x_955) ;  /* 0x0000005000007945 */ /* 0x000fe20003800000 */
[----:B------:R-:W-:Y:S02]  /*18980*/  LEA R2, R4, UR46, 0x3 ;  /* 0x0000002e04027c11 */ /* 0x000fe4000f8e18ff */
[----:B------:R-:W-:-:S04]  /*18990*/  SHF.L.U32 R3, R3, 0x1f, RZ ;  /* 0x0000001f03037819 */ /* 0x000fc800000006ff */
[----:B------:R-:W0:Y:S02]  /*189a0*/  SYNCS.PHASECHK.TRANS64.TRYWAIT P0, [R2+URZ+0x12470], R3 ;  /* 0x01247003020075a7 */ /* 0x000e24000800017f */
[----:B0-----:R-:W-:Y:S05]  /*189b0*/  @!P0 BRA `(.L_x_956) ;  /* 0x0000002c00548947 */ /* 0x001fea0003800000 */
.L_x_1044:
[----:B------:R-:W-:Y:S05]  /*189c0*/  BSYNC B0 ;  /* 0x0000000000007941 */ /* 0x000fea0003800000 */
.L_x_955:
[----:B------:R-:W-:-:S06]  /*189d0*/  ULOP3.LUT UR4, UR40, 0x2, URZ, 0xfc, !UPT ;  /* 0x0000000228047892 */ /* 0x000fcc000f8efc3f */
[----:B------:R-:W-:-:S05]  /*189e0*/  IMAD.U32 R0, RZ, RZ, UR4 ;  /* 0x00000004ff007e24 */ /* 0x000fca000f8e00ff */
[----:B------:R-:W-:-:S13]  /*189f0*/  ISETP.NE.AND P0, PT, R0, 0x3, PT ;  /* 0x000000030000780c */ /* 0x000fda0003f05270 */
[----:B------:R-:W-:Y:S05]  /*18a00*/  @!P0 BRA `(.L_x_957) ;  /* 0x0000000000048947 */ /* 0x000fea0003800000 */
[----:B------:R-:W-:Y:S01]  /*18a10*/  BPT.TRAP 0x1 ;  /* 0x000000040000795c */ /* 0x000fe20000300000 */
.L_x_957:
[----:B------:R-:W2:Y:S01]  /*18a20*/  LDL.LU R0, [R1+0x18] ;  /* 0x0000180001007983 */ /* 0x000ea20000300800 */
[----:B------:R-:W-:Y:S01]  /*18a30*/  SHF.L.U32 R5, R28, 0x1f, RZ ;  /* 0x0000001f1c057819 */ /* 0x000fe200000006ff */
[----:B0-----:R-:W-:-:S03]  /*18a40*/  IMAD R3, R4, 0x2800, RZ ;  /* 0x0000280004037824 */ /* 0x001fc600078e02ff */
[----:B------:R-:W0:Y:S02]  /*18a50*/  SYNCS.PHASECHK.TRANS64.TRYWAIT P0, [R2+URZ+0x12460], R5 ;  /* 0x01246005020075a7 */ /* 0x000e24000800017f */
[----:B--2---:R-:W-:Y:S01]  /*18a60*/  LOP3.LUT R0, R3, R0, RZ, 0xfc, !PT ;  /* 0x0000000003007212 */ /* 0x004fe200078efcff */
[----:B0-----:R-:W-:Y:S06]  /*18a70*/  @!P0 BRA `(.L_x_958) ;  /* 0x0000002c00388947 */ /* 0x001fec0003800000 */
.L_x_1045:
        /* <DEDUP_REMOVED lines=45> */
.L_x_959:
[----:B-1----:R1:W-:Y:S01]  /*18d50*/  SYNCS.ARRIVE.TRANS64.A1T0 RZ, [R2+URZ+0x12450], RZ ;  /* 0x012450ff02ff79a7 */ /* 0x0023e2000810003f */
[----:B------:R-:W-:Y:S06]  /*18d60*/  BAR.SYNC.DEFER_BLOCKING 0x2, 0x80 ;  /* 0x0082000000007b1d */ /* 0x000fec0000010000 */
[----:B------:R-:W-:Y:S05]  /*18d70*/  @!P1 BRA `(.L_x_960) ;  /* 0x0000000000049947 */ /* 0x000fea0003800000 */
[----:B------:R-:W-:Y:S01]  /*18d80*/  BPT.TRAP 0x1 ;  /* 0x000000040000795c */ /* 0x000fe20000300000 */
.L_x_960:
[----:B------:R-:W2:Y:S01]  /*18d90*/  S2R R0, SR_CgaCtaId ;  /* 0x0000000000007919 */ /* 0x000ea20000008800 */
[----:B-1----:R-:W-:-:S05]  /*18da0*/  VIADD R2, R2, 0x12480 ;  /* 0x0001248002027836 */ /* 0x002fca0000000000 */
        /* <DEDUP_REMOVED lines=8> */
.L_x_911:
[----:B------:R-:W0:Y:S01]  /*18e30*/  S2R R4, SR_CgaCtaId ;  /* 0x0000000000047919 */ /* 0x000e220000008800 */
[----:B------:R-:W-:Y:S02]  /*18e40*/  MOV R3, 0x400 ;  /* 0x0000040000037802 */ /* 0x000fe40000000f00 */
[----:B------:R-:W-:Y:S02]  /*18e50*/  SHF.L.U32 R2, R2, 0x1f, RZ ;  /* 0x0000001f02027819 */ /* 0x000fe400000006ff */
[----:B0-----:R-:W-:-:S04]  /*18e60*/  LEA R7, R4, R3, 0x18 ;  /* 0x0000000304077211 */ /* 0x001fc800078ec0ff */
[----:B------:R-:W0:Y:S02]  /*18e70*/  SYNCS.PHASECHK.TRANS64.TRYWAIT P0, [R7+URZ+0x12420], R2 ;  /* 0x01242002070075a7 */ /* 0x000e24000800017f */
[----:B0-----:R-:W-:Y:S05]  /*18e80*/  @!P0 BRA `(.L_x_961) ;  /* 0x0000002800488947 */ /* 0x001fea0003800000 */
.L_x_1046:
        /* <DEDUP_REMOVED lines=9> */
[----:B------:R-:W-:-:S05]  /*18f20*/  IMAD.U32 R2, RZ, RZ, UR4 ;  /* 0x00000004ff027e24 */ /* 0x000fca000f8e00ff */
[----:B------:R-:W-:-:S13]  /*18f30*/  ISETP.NE.AND P0, PT, R2, 0x3, PT ;  /* 0x000000030200780c */ /* 0x000fda0003f05270 */
[----:B------:R-:W-:Y:S05]  /*18f40*/  @!P0 BRA `(.L_x_962) ;  /* 0x0000000000048947 */ /* 0x000fea0003800000 */
[----:B------:R-:W-:Y:S01]  /*18f50*/  BPT.TRAP 0x1 ;  /* 0x000000040000795c */ /* 0x000fe20000300000 */
.L_x_962:
[----:B------:R-:W-:Y:S01]  /*18f60*/  IMAD R5, R0, 0x8, R7 ;  /* 0x0000000800057824 */ /* 0x000fe200078e0207 */
[----:B------:R-:W-:Y:S01]  /*18f70*/  SHF.L.U32 R2, R28, 0x1f, RZ ;  /* 0x0000001f1c027819 */ /* 0x000fe200000006ff */
[----:B------:R-:W-:-:S03]  /*18f80*/  VIADD R0, R0, 0x1 ;  /* 0x0000000100007836 */ /* 0x000fc60000000000 */
[----:B------:R-:W0:Y:S02]  /*18f90*/  SYNCS.PHASECHK.TRANS64.TRYWAIT P1, [R5+URZ+0x12440], R2 ;  /* 0x01244002050075a7 */ /* 0x000e24000802017f */
[----:B------:R-:W-:-:S04]  /*18fa0*/  ISETP.NE.AND P2, PT, R0, 0x2, PT ;  /* 0x000000020000780c */ /* 0x000fc80003f45270 */
[----:B------:R-:W-:Y:S01]  /*18fb0*/  SEL R3, RZ, 0x1, P2 ;  /* 0x00000001ff037807 */ /* 0x000fe20001000000 */
[----:B0-----:R-:W-:Y:S08]  /*18fc0*/  @!P1 BRA `(.L_x_963) ;  /* 0x00000028000c9947 */ /* 0x001ff00003800000 */
.L_x_1047:
[----:B------:R-:W-:Y:S02]  /*18fd0*/  SEL R0, R0, RZ, P2 ;  /* 0x000000ff00007207 */ /* 0x000fe40001000000 */
[----:B------:R-:W-:Y:S01]  /*18fe0*/  LOP3.LUT R3, R28, R3, RZ, 0x3c, !PT ;  /* 0x000000031c037212 */ /* 0x000fe200078e3cff */
[----:B------:R-:W-:Y:S06]  /*18ff0*/  @!P0 BRA `(.L_x_964) ;  /* 0x0000000000048947 */ /* 0x000fec0003800000 */
[----:B------:R-:W-:Y:S01]  /*19000*/  BPT.TRAP 0x1 ;  /* 0x000000040000795c */ /* 0x000fe20000300000 */
.L_x_964:
[----:B------:R-:W-:Y:S01]  /*19010*/  IMAD R7, R0, 0x8, R7 ;  /* 0x0000000800077824 */ /* 0x000fe200078e0207 */
[----:B------:R-:W-:-:S04]  /*19020*/  SHF.L.U32 R0, R3, 0x1f, RZ ;  /* 0x0000001f03007819 */ /* 0x000fc800000006ff */
[----:B------:R-:W1:Y:S02]  /*19030*/  SYNCS.PHASECHK.TRANS64.TRYWAIT P1, [R7+URZ+0x12440], R0 ;  /* 0x01244000070075a7 */ /* 0x000e64000802017f */
[----:B-1----:R-:W-:Y:S05]  /*19040*/  @!P1 BRA `(.L_x_965) ;  /* 0x0000002800009947 */ /* 0x002fea0003800000 */
.L_x_1048:
[----:B------:R-:W-:Y:S05]  /*19050*/  @!P0 BRA `(.L_x_966) ;  /* 0x0000000000048947 */ /* 0x000fea0003800000 */
[----:B------:R-:W-:Y:S01]  /*19060*/  BPT.TRAP 0x1 ;  /* 0x000000040000795c */ /* 0x000fe20000300000 */
.L_x_966:
[----:B------:R-:W2:Y:S02]  /*19070*/  SYNCS.PHASECHK.TRANS64.TRYWAIT P1, [R5+URZ+0x12460], R2 ;  /* 0x01246002050075a7 */ /* 0x000ea4000802017f */
[----:B--2---:R-:W-:Y:S05]  /*19080*/  @!P1 BRA `(.L_x_967) ;  /* 0x0000002800049947 */ /* 0x004fea0003800000 */
.L_x_1049:
[----:B------:R-:W-:Y:S05]  /*19090*/  @!P0 BRA `(.L_x_968) ;  /* 0x0000000000048947 */ /* 0x000fea0003800000 */
[----:B------:R-:W-:Y:S01]  /*190a0*/  BPT.TRAP 0x1 ;  /* 0x000000040000795c */ /* 0x000fe20000300000 */
.L_x_968:
[----:B------:R-:W3:Y:S02]  /*190b0*/  SYNCS.PHASECHK.TRANS64.TRYWAIT P1, [R7+URZ+0x12460], R0 ;  /* 0x01246000070075a7 */ /* 0x000ee4000802017f */
[----:B---3--:R-:W-:Y:S05]  /*190c0*/  @!P1 BRA `(.L_x_969) ;  /* 0x0000002800089947 */ /* 0x008fea0003800000 */
.L_x_1050:
[----:B------:R-:W-:Y:S05]  /*190d0*/  @!P0 BRA `(.L_x_970) ;  /* 0x0000000000048947 */ /* 0x000fea0003800000 */
[----:B------:R-:W-:Y:S01]  /*190e0*/  BPT.TRAP 0x1 ;  /* 0x000000040000795c */ /* 0x000fe20000300000 */
.L_x_970:
[----:B------:R-:W4:Y:S02]  /*190f0*/  SYNCS.PHASECHK.TRANS64.TRYWAIT P1, [R5+URZ+0x12480], R2 ;  /* 0x01248002050075a7 */ /* 0x000f24000802017f */
[----:B----4-:R-:W-:Y:S05]  /*19100*/  @!P1 BRA `(.L_x_971) ;  /* 0x00000028000c9947 */ /* 0x010fea0003800000 */
.L_x_1051:
[----:B------:R-:W-:Y:S05]  /*19110*/  @!P0 BRA `(.L_x_972) ;  /* 0x0000000000048947 */ /* 0x000fea0003800000 */
[----:B------:R-:W-:Y:S01]  /*19120*/  BPT.TRAP 0x1 ;  /* 0x000000040000795c */ /* 0x000fe20000300000 */
.L_x_972:
[----:B------:R0:W0:Y:S02]  /*19130*/  SYNCS.PHASECHK.TRANS64.TRYWAIT P0, [R7+URZ+0x12480], R0 ;  /* 0x01248000070075a7 */ /* 0x000024000800017f */
[----:B0-----:R-:W-:Y:S05]  /*19140*/  @!P0 NANOSLEEP.SYNCS 0x989680 ;  /* 0x009896800000895d */ /* 0x001fea0003900000 */
[----:B------:R-:W0:Y:S02]  /*19150*/  @!P0 SYNCS.PHASECHK.TRANS64 P0, [R7+URZ+0x12480], R0 ;  /* 0x01248000070085a7 */ /* 0x000e24000800007f */
[----:B0-----:R-:W-:Y:S05]  /*19160*/  @!P0 BRA `(.L_x_972) ;  /* 0xfffffffc00f08947 */ /* 0x001fea000383ffff */
.L_x_819:
[----:B------:R-:W-:Y:S05]  /*19170*/  BSYNC B6 ;  /* 0x0000000000067941 */ /* 0x000fea0003800000 */
.L_x_816:
[----:B------:R-:W-:Y:S05]  /*19180*/  EXIT ;  /* 0x000000000000794d */ /* 0x000fea0003800000 */
.L_x_829:
[----:B0-----:R-:W-:-:S04]  /*19190*/  IMAD.U32 R3, RZ, RZ, UR46 ;  /* 0x0000002eff037e24 */ /* 0x001fc8000f8e00ff */
[----:B------:R0:W1:Y:S03]  /*191a0*/  SYNCS.PHASECHK.TRANS64.TRYWAIT P0, [R3+URZ+0x12400], R8 ;  /* 0x01240008030075a7 */ /* 0x000066000800017f */
[----:B-1----:R-:W-:Y:S05]  /*191b0*/  @!P0 NANOSLEEP.SYNCS 0x989680 ;  /* 0x009896800000895d */ /* 0x002fea0003900000 */
[----:B------:R-:W1:Y:S02]  /*191c0*/  @!P0 SYNCS.PHASECHK.TRANS64 P0, [R3+URZ+0x12400], R8 ;  /* 0x01240008030085a7 */ /* 0x000e64000800007f */
[----:B-1----:R-:W-:Y:S05]  /*191d0*/  @!P0 BRA `(.L_x_829) ;  /* 0xfffffffc00ec8947 */ /* 0x002fea000383ffff */
[----:B------:R-:W-:Y:S05]  /*191e0*/  BRA `(.L_x_973) ;  /* 0xfffffe8400c47947 */ /* 0x000fea000383ffff */
.L_x_833:
[----:B0-----:R-:W-:-:S04]  /*191f0*/  IMAD.U32 R3, RZ, RZ, UR46 ;  /* 0x0000002eff037e24 */ /* 0x001fc8000f8e00ff */
[----:B------:R0:W2:Y:S03]  /*19200*/  SYNCS.PHASECHK.TRANS64.TRYWAIT P1, [R3+URZ+0x12430], R8 ;  /* 0x01243008030075a7 */ /* 0x0000a6000802017f */
[----:B--2---:R-:W-:Y:S05]  /*19210*/  @!P1 NANOSLEEP.SYNCS 0x989680 ;  /* 0x009896800000995d */ /* 0x004fea0003900000 */
[----:B------:R-:W2:Y:S02]  /*19220*/  @!P1 SYNCS.PHASECHK.TRANS64 P1, [R3+URZ+0x12430], R8 ;  /* 0x01243008030095a7 */ /* 0x000ea4000802007f */
[----:B--2---:R-:W-:Y:S05]  /*19230*/  @!P1 BRA `(.L_x_833) ;  /* 0xfffffffc00ec9947 */ /* 0x004fea000383ffff */
[----:B------:R-:W-:Y:S05]  /*19240*/  BRA `(.L_x_832) ;  /* 0xfffffe8400d87947 */ /* 0x000fea000383ffff */
.L_x_850:
[----:B-1----:R-:W-:-:S04]  /*19250*/  IMAD.U32 R11, RZ, RZ, UR22 ;  /* 0x00000016ff0b7e24 */ /* 0x002fc8000f8e00ff */
[----:B------:R1:W2:Y:S03]  /*19260*/  SYNCS.PHASECHK.TRANS64.TRYWAIT P1, [R11+URZ+0x12430], R10 ;  /* 0x0124300a0b0075a7 */ /* 0x0002a6000802017f */
[----:B--2---:R-:W-:Y:S05]  /*19270*/  @!P1 NANOSLEEP.SYNCS 0x989680 ;  /* 0x009896800000995d */ /* 0x004fea0003900000 */
[----:B------:R-:W2:Y:S02]  /*19280*/  @!P1 SYNCS.PHASECHK.TRANS64 P1, [R11+URZ+0x12430], R10 ;  /* 0x0124300a0b0095a7 */ /* 0x000ea4000802007f */
[----:B--2---:R-:W-:Y:S05]  /*19290*/  @!P1 BRA `(.L_x_850) ;  /* 0xfffffffc00ec9947 */ /* 0x004fea000383ffff */
[----:B------:R-:W-:Y:S05]  /*192a0*/  BRA `(.L_x_849) ;  /* 0xfffffed000787947 */ /* 0x000fea000383ffff */
.L_x_854:
[----:B-1----:R-:W-:-:S04]  /*192b0*/  IMAD.U32 R11, RZ, RZ, UR13 ;  /* 0x0000000dff0b7e24 */ /* 0x002fc8000f8e00ff */
[----:B------:R1:W2:Y:S03]  /*192c0*/  SYNCS.PHASECHK.TRANS64.TRYWAIT P1, [R11+URZ+0x12450], R10 ;  /* 0x0124500a0b0075a7 */ /* 0x0002a6000802017f */
[----:B--2---:R-:W-:Y:S05]  /*192d0*/  @!P1 NANOSLEEP.SYNCS 0x989680 ;  /* 0x009896800000995d */ /* 0x004fea0003900000 */
[----:B------:R-:W2:Y:S02]  /*192e0*/  @!P1 SYNCS.PHASECHK.TRANS64 P1, [R11+URZ+0x12450], R10 ;  /* 0x0124500a0b0095a7 */ /* 0x000ea4000802007f */
[----:B--2---:R-:W-:Y:S05]  /*192f0*/  @!P1 BRA `(.L_x_854) ;  /* 0xfffffffc00ec9947 */ /* 0x004fea000383ffff */
[----:B------:R-:W-:Y:S05]  /*19300*/  BRA `(.L_x_853) ;  /* 0xfffffed400847947 */ /* 0x000fea000383ffff */
.L_x_873:
[----:B-1----:R-:W-:-:S04]  /*19310*/  IMAD.U32 R6, RZ, RZ, UR10 ;  /* 0x0000000aff067e24 */ /* 0x002fc8000f8e00ff */
[----:B------:R1:W2:Y:S03]  /*19320*/  SYNCS.PHASECHK.TRANS64.TRYWAIT P1, [R6+URZ+0x12430], R5 ;  /* 0x01243005060075a7 */ /* 0x0002a6000802017f */
[----:B--2---:R-:W-:Y:S05]  /*19330*/  @!P1 NANOSLEEP.SYNCS 0x989680 ;  /* 0x009896800000995d */ /* 0x004fea0003900000 */
[----:B------:R-:W2:Y:S02]  /*19340*/  @!P1 SYNCS.PHASECHK.TRANS64 P1, [R6+URZ+0x12430], R5 ;  /* 0x01243005060095a7 */ /* 0x000ea4000802007f */
[----:B--2---:R-:W-:Y:S05]  /*19350*/  @!P1 BRA `(.L_x_873) ;  /* 0xfffffffc00ec9947 */ /* 0x004fea000383ffff */
[----:B------:R-:W-:Y:S05]  /*19360*/  BRA `(.L_x_872) ;  /* 0xffffff1c005c7947 */ /* 0x000fea000383ffff */
.L_x_877:
[----:B-1----:R-:W-:-:S04]  /*19370*/  IMAD.U32 R6, RZ, RZ, UR13 ;  /* 0x0000000dff067e24 */ /* 0x002fc8000f8e00ff */
[----:B------:R1:W2:Y:S03]  /*19380*/  SYNCS.PHASECHK.TRANS64.TRYWAIT P1, [R6+URZ+0x12450], R5 ;  /* 0x01245005060075a7 */ /* 0x0002a6000802017f */
[----:B--2---:R-:W-:Y:S05]  /*19390*/  @!P1 NANOSLEEP.SYNCS 0x989680 ;  /* 0x009896800000995d */ /* 0x004fea0003900000 */
[----:B------:R-:W2:Y:S02]  /*193a0*/  @!P1 SYNCS.PHASECHK.TRANS64 P1, [R6+URZ+0x12450], R5 ;  /* 0x01245005060095a7 */ /* 0x000ea4000802007f */
[----:B--2---:R-:W-:Y:S05]  /*193b0*/  @!P1 BRA `(.L_x_877) ;  /* 0xfffffffc00ec9947 */ /* 0x004fea000383ffff */
[----:B------:R-:W-:Y:S05]  /*193c0*/  BRA `(.L_x_876) ;  /* 0xffffff2000647947 */ /* 0x000fea000383ffff */
.L_x_885:
[----:B-1----:R-:W-:-:S04]  /*193d0*/  IMAD.U32 R11, RZ, RZ, UR26 ;  /* 0x0000001aff0b7e24 */ /* 0x002fc8000f8e00ff */
[----:B------:R1:W2:Y:S03]  /*193e0*/  SYNCS.PHASECHK.TRANS64.TRYWAIT P1, [R11+URZ+0x12430], R10 ;  /* 0x0124300a0b0075a7 */ /* 0x0002a6000802017f */
[----:B--2---:R-:W-:Y:S05]  /*193f0*/  @!P1 NANOSLEEP.SYNCS 0x989680 ;  /* 0x009896800000995d */ /* 0x004fea0003900000 */
[----:B------:R-:W2:Y:S02]  /*19400*/  @!P1 SYNCS.PHASECHK.TRANS64 P1, [R11+URZ+0x12430], R10 ;  /* 0x0124300a0b0095a7 */ /* 0x000ea4000802007f */
[----:B--2---:R-:W-:Y:S05]  /*19410*/  @!P1 BRA `(.L_x_885) ;  /* 0xfffffffc00ec9947 */ /* 0x004fea000383ffff */
[----:B------:R-:W-:Y:S05]  /*19420*/  BRA `(.L_x_884) ;  /* 0xffffff4800547947 */ /* 0x000fea000383ffff */
.L_x_889:
[----:B-1----:R-:W-:-:S04]  /*19430*/  IMAD.U32 R11, RZ, RZ, UR11 ;  /* 0x0000000bff0b7e24 */ /* 0x002fc8000f8e00ff */
[----:B------:R1:W2:Y:S03]  /*19440*/  SYNCS.PHASECHK.TRANS64.TRYWAIT P1, [R11+URZ+0x12450], R10 ;  /* 0x0124500a0b0075a7 */ /* 0x0002a6000802017f */
[----:B--2---:R-:W-:Y:S05]  /*19450*/  @!P1 NANOSLEEP.SYNCS 0x989680 ;  /* 0x009896800000995d */ /* 0x004fea0003900000 */
[----:B------:R-:W2:Y:S02]  /*19460*/  @!P1 SYNCS.PHASECHK.TRANS64 P1, [R11+URZ+0x12450], R10 ;  /* 0x0124500a0b0095a7 */ /* 0x000ea4000802007f */
[----:B--2---:R-:W-:Y:S05]  /*19470*/  @!P1 BRA `(.L_x_889) ;  /* 0xfffffffc00ec9947 */ /* 0x004fea000383ffff */
[----:B------:R-:W-:Y:S05]  /*19480*/  BRA `(.L_x_888) ;  /* 0xffffff4c005c7947 */ /* 0x000fea000383ffff */
.L_x_904:
[----:B-1----:R-:W-:-:S04]  /*19490*/  IMAD.U32 R3, RZ, RZ, UR17 ;  /* 0x00000011ff037e24 */ /* 0x002fc8000f8e00ff */
[----:B------:R1:W2:Y:S03]  /*194a0*/  SYNCS.PHASECHK.TRANS64.TRYWAIT P1, [R3+URZ+0x12450], R0 ;  /* 0x01245000030075a7 */ /* 0x0002a6000802017f */
[----:B--2---:R-:W-:Y:S05]  /*194b0*/  @!P1 NANOSLEEP.SYNCS 0x989680 ;  /* 0x009896800000995d */ /* 0x004fea0003900000 */
[----:B------:R-:W2:Y:S02]  /*194c0*/  @!P1 SYNCS.PHASECHK.TRANS64 P1, [R3+URZ+0x12450], R0 ;  /* 0x01245000030095a7 */ /* 0x000ea4000802007f */
[----:B--2---:R-:W-:Y:S05]  /*194d0*/  @!P1 BRA `(.L_x_904) ;  /* 0xfffffffc00ec9947 */ /* 0x004fea000383ffff */
[----:B------:R-:W-:Y:S05]  /*194e0*/  BRA `(.L_x_903) ;  /* 0xffffff9000647947 */ /* 0x000fea000383ffff */
.L_x_923:
[----:B------:R-:W-:Y:S02]  /*194f0*/  IMAD.MOV.U32 R13, RZ, RZ, R19 ;  /* 0x000000ffff0d7224 */ /* 0x000fe400078e0013 */
[----:B------:R-:W-:Y:S02]  /*19500*/  IMAD.MOV.U32 R12, RZ, RZ, RZ ;  /* 0x000000ffff0c7224 */ /* 0x000fe400078e00ff */
[----:B------:R-:W-:Y:S02]  /*19510*/  IMAD.MOV.U32 R11, RZ, RZ, 0x1f ;  /* 0x0000001fff0b7424 */ /* 0x000fe400078e00ff */
[----:B------:R-:W-:-:S07]  /*19520*/  IMAD.MOV.U32 R15, RZ, RZ, -0x1 ;  /* 0xffffffffff0f7424 */ /* 0x000fce00078e00ff */
[----:B0----5:R-:W-:Y:S05]  /*19530*/  WARPSYNC.COLLECTIVE R15, `(.L_x_974) ;  /* 0x000000000f087348 */ /* 0x021fea0003c00000 */
[----:B------:R1:W2:Y:S02]  /*19540*/  SHFL.IDX P6, R14, R13, R12, R11 ;  /* 0x0000000c0d0e7389 */ /* 0x0002a400000c000b */
[----:B012--5:R-:W-:Y:S01]  /*19550*/  ENDCOLLECTIVE ;  /* 0x000000000000791b */ /* 0x027fe20003800000 */
.L_x_974:
[----:B------:R-:W-:Y:S05]  /*19560*/  BRA `(.L_x_975) ;  /* 0xffffffc000b87947 */ /* 0x000fea000383ffff */
.L_x_925:
[----:B0-----:R-:W-:-:S04]  /*19570*/  IMAD.U32 R3, RZ, RZ, UR46 ;  /* 0x0000002eff037e24 */ /* 0x001fc8000f8e00ff */
[----:B------:R0:W1:Y:S03]  /*19580*/  SYNCS.PHASECHK.TRANS64.TRYWAIT P0, [R3+URZ+0x12480], R26 ;  /* 0x0124801a030075a7 */ /* 0x000066000800017f */
[----:B-1----:R-:W-:Y:S05]  /*19590*/  @!P0 NANOSLEEP.SYNCS 0x989680 ;  /* 0x009896800000895d */ /* 0x002fea0003900000 */
[----:B------:R-:W1:Y:S02]  /*195a0*/  @!P0 SYNCS.PHASECHK.TRANS64 P0, [R3+URZ+0x12480], R26 ;  /* 0x0124801a030085a7 */ /* 0x000e64000800007f */
[----:B-1----:R-:W-:Y:S05]  /*195b0*/  @!P0 BRA `(.L_x_925) ;  /* 0xfffffffc00ec8947 */ /* 0x002fea000383ffff */
[----:B------:R-:W-:Y:S05]  /*195c0*/  BRA `(.L_x_976) ;  /* 0xffffffc800407947 */ /* 0x000fea000383ffff */
.L_x_926:
[----:B------:R-:W-:Y:S01]  /*195d0*/  BSSY B0, `(.L_x_977) ;  /* 0x0000008000007945 */ /* 0x000fe20003800000 */
[----:B------:R-:W-:Y:S02]  /*195e0*/  IMAD.MOV.U32 R13, RZ, RZ, R7 ;  /* 0x000000ffff0d7224 */ /* 0x000fe400078e0007 */
[----:B------:R-:W-:Y:S02]  /*195f0*/  IMAD.MOV.U32 R12, RZ, RZ, RZ ;  /* 0x000000ffff0c7224 */ /* 0x000fe400078e00ff */
[----:B------:R-:W-:Y:S02]  /*19600*/  IMAD.MOV.U32 R11, RZ, RZ, 0x1c1f ;  /* 0x00001c1fff0b7424 */ /* 0x000fe400078e00ff */
[----:B------:R-:W-:-:S07]  /*19610*/  IMAD.MOV.U32 R15, RZ, RZ, -0x1 ;  /* 0xffffffffff0f7424 */ /* 0x000fce00078e00ff */
[----:B------:R-:W-:Y:S05]  /*19620*/  WARPSYNC.COLLECTIVE R15, `(.L_x_978) ;  /* 0x000000000f087348 */ /* 0x000fea0003c00000 */
[----:B------:R0:W1:Y:S02]  /*19630*/  SHFL.IDX P6, R14, R13, R12, R11 ;  /* 0x0000000c0d0e7389 */ /* 0x00006400000c000b */
[----:B01----:R-:W-:Y:S01]  /*19640*/  ENDCOLLECTIVE ;  /* 0x000000000000791b */ /* 0x003fe20003800000 */
.L_x_978:
[----:B------:R-:W-:Y:S05]  /*19650*/  BSYNC B0 ;  /* 0x0000000000007941 */ /* 0x000fea0003800000 */
.L_x_977:
[----:B------:R0:W5:Y:S01]  /*19660*/  LDL R27, [R1+0x8] ;  /* 0x00000800011b7983 */ /* 0x0001620000100800 */
[----:B------:R-:W-:Y:S01]  /*19670*/  IMAD.MOV.U32 R13, RZ, RZ, R10 ;  /* 0x000000ffff0d7224 */ /* 0x000fe200078e000a */
[C---:B------:R-:W-:Y:S01]  /*19680*/  ISETP.LT.OR P1, PT, R6.reuse, 0x1, P2 ;  /* 0x000000010600780c */ /* 0x040fe20001721670 */
[----:B------:R-:W-:Y:S01]  /*19690*/  IMAD.MOV.U32 R12, RZ, RZ, RZ ;  /* 0x000000ffff0c7224 */ /* 0x000fe200078e00ff */
[----:B------:R-:W-:Y:S01]  /*196a0*/  ISETP.GE.AND P5, PT, R6, 0x81, PT ;  /* 0x000000810600780c */ /* 0x000fe20003fa6270 */
[----:B------:R-:W-:Y:S01]  /*196b0*/  IMAD.MOV.U32 R11, RZ, RZ, 0x1c1f ;  /* 0x00001c1fff0b7424 */ /* 0x000fe200078e00ff */
[----:B------:R-:W-:Y:S01]  /*196c0*/  LOP3.LUT R0, R0, 0xffffffef, RZ, 0xc0, !PT ;  /* 0xffffffef00007812 */ /* 0x000fe200078ec0ff */
[----:B------:R-:W-:Y:S01]  /*196d0*/  IMAD.MOV.U32 R15, RZ, RZ, -0x1 ;  /* 0xffffffffff0f7424 */ /* 0x000fe200078e00ff */
[----:B------:R-:W-:Y:S01]  /*196e0*/  ISETP.GE.AND P3, PT, R6, 0x21, PT ;  /* 0x000000210600780c */ /* 0x000fe20003f66270 */
[----:B0-----:R-:W-:-:S12]  /*196f0*/  IMAD.MOV.U32 R3, RZ, RZ, R14 ;  /* 0x000000ffff037224 */ /* 0x001fd800078e000e */
[----:B-----5:R-:W-:Y:S05]  /*19700*/  WARPSYNC.COLLECTIVE R15, `(.L_x_979) ;  /* 0x000000000f087348 */ /* 0x020fea0003c00000 */
[----:B------:R0:W1:Y:S02]  /*19710*/  SHFL.IDX P6, R14, R13, R12, R11 ;  /* 0x0000000c0d0e7389 */ /* 0x00006400000c000b */
[----:B01---5:R-:W-:Y:S01]  /*19720*/  ENDCOLLECTIVE ;  /* 0x000000000000791b */ /* 0x023fe20003800000 */
.L_x_979:
[----:B------:R-:W-:Y:S01]  /*19730*/  @P5 LOP3.LUT R0, R0, 0x10, RZ, 0xfc, !PT ;  /* 0x0000001000005812 */ /* 0x000fe200078efcff */
[----:B------:R-:W0:Y:S01]  /*19740*/  S2R R15, SR_TID.X ;  /* 0x00000000000f7919 */ /* 0x000e220000002100 */
[----:B------:R-:W-:Y:S02]  /*19750*/  IMAD.MOV.U32 R13, RZ, RZ, R7 ;  /* 0x000000ffff0d7224 */ /* 0x000fe400078e0007 */
[----:B------:R-:W-:Y:S02]  /*19760*/  IMAD.MOV.U32 R12, RZ, RZ, 0x1 ;  /* 0x00000001ff0c7424 */ /* 0x000fe400078e00ff */
[----:B------:R-:W-:Y:S02]  /*19770*/  IMAD.MOV.U32 R2, RZ, RZ, R14 ;  /* 0x000000ffff027224 */ /* 0x000fe400078e000e */
        /* <DEDUP_REMOVED lines=8> */
.L_x_980:
[----:B------:R-:W-:Y:S02]  /*19800*/  IMAD.MOV.U32 R13, RZ, RZ, R10 ;  /* 0x000000ffff0d7224 */ /* 0x000fe400078e000a */
[----:B------:R-:W-:-:S05]  /*19810*/  VIADD R27, R27, UR46 ;  /* 0x0000002e1b1b7c36 */ /* 0x000fca0008000000 */
[----:B------:R-:W-:Y:S01]  /*19820*/  @!PT LDS RZ, [RZ] ;  /* 0x00000000fffff984 */ /* 0x000fe20000000800 */
[----:B------:R-:W-:Y:S01]  /*19830*/  @!PT LDS RZ, [RZ] ;  /* 0x00000000fffff984 */ /* 0x000fe20000000800 */
[----:B------:R-:W-:Y:S01]  /*19840*/  @!PT LDS RZ, [RZ] ;  /* 0x00000000fffff984 */ /* 0x000fe20000000800 */
[----:B------:R0:W-:Y:S01]  /*19850*/  LDGSTS.E.BYPASS.LTC128B.128 [R27+0x5200], desc[UR48][R2.64], !P1 ;  /* 0x05200000021b7fae */ /* 0x0001e2000c901d70 */
[----:B------:R-:W-:Y:S01]  /*19860*/  ISETP.LT.OR P1, PT, R6, 0x21, P2 ;  /* 0x000000210600780c */ /* 0x000fe20001721670 */
[----:B0-----:R-:W-:-:S12]  /*19870*/  IMAD.MOV.U32 R3, RZ, RZ, R14 ;  /* 0x000000ffff037224 */ /* 0x001fd800078e000e */
[----:B------:R-:W-:Y:S05]  /*19880*/  WARPSYNC.COLLECTIVE R15, `(.L_x_981) ;  /* 0x000000000f087348 */ /* 0x000fea0003c00000 */
[----:B------:R0:W1:Y:S02]  /*19890*/  SHFL.IDX P6, R14, R13, R12, R11 ;  /* 0x0000000c0d0e7389 */ /* 0x00006400000c000b */
[----:B01----:R-:W-:Y:S01]  /*198a0*/  ENDCOLLECTIVE ;  /* 0x000000000000791b */ /* 0x003fe20003800000 */
.L_x_981:
        /* <DEDUP_REMOVED lines=12> */
.L_x_982:
[----:B------:R-:W-:Y:S01]  /*19970*/  @!PT LDS RZ, [RZ] ;  /* 0x00000000fffff984 */ /* 0x000fe20000000800 */
[----:B------:R-:W-:Y:S01]  /*19980*/  @!PT LDS RZ, [RZ] ;  /* 0x00000000fffff984 */ /* 0x000fe20000000800 */
[----:B------:R-:W-:Y:S01]  /*19990*/  @!PT LDS RZ, [RZ] ;  /* 0x00000000fffff984 */ /* 0x000fe20000000800 */
[----:B------:R0:W-:Y:S01]  /*199a0*/  LDGSTS.E.BYPASS.LTC128B.128 [R27+0x5a00], desc[UR48][R2.64], !P1 ;  /* 0x05a00000021b7fae */ /* 0x0001e2000c901d70 */
[----:B------:R-:W-:Y:S01]  /*199b0*/  ISETP.LT.OR P1, PT, R6, 0x41, P2 ;  /* 0x000000410600780c */ /* 0x000fe20001721670 */
[----:B------:R-:W-:Y:S02]  /*199c0*/  IMAD.MOV.U32 R13, RZ, RZ, R10 ;  /* 0x000000ffff0d7224 */ /* 0x000fe400078e000a */
[----:B0-----:R-:W-:-:S10]  /*199d0*/  IMAD.MOV.U32 R3, RZ, RZ, R14 ;  /* 0x000000ffff037224 */ /* 0x001fd400078e000e */
[----:B------:R-:W-:Y:S05]  /*199e0*/  WARPSYNC.COLLECTIVE R15, `(.L_x_983) ;  /* 0x000000000f087348 */ /* 0x000fea0003c00000 */
[----:B------:R0:W1:Y:S02]  /*199f0*/  SHFL.IDX P6, R14, R13, R12, R11 ;  /* 0x0000000c0d0e7389 */ /* 0x00006400000c000b */
[----:B01----:R-:W-:Y:S01]  /*19a00*/  ENDCOLLECTIVE ;  /* 0x000000000000791b */ /* 0x003fe20003800000 */
.L_x_983:
        /* <DEDUP_REMOVED lines=12> */
.L_x_984:
        /* <DEDUP_REMOVED lines=11> */
.L_x_985:
[----:B------:R-:W-:Y:S02]  /*19b80*/  IMAD.MOV.U32 R13, RZ, RZ, R17 ;  /* 0x000000ffff0d7224 */ /* 0x000fe400078e0011 */
[----:B------:R-:W-:Y:S02]  /*19b90*/  IMAD.MOV.U32 R12, RZ, RZ, RZ ;  /* 0x000000ffff0c7224 */ /* 0x000fe400078e00ff */
[----:B------:R-:W-:Y:S02]  /*19ba0*/  IMAD.SHL.U32 R3, R3, 0x10, RZ ;  /* 0x0000001003037824 */ /* 0x000fe400078e00ff */
[----:B------:R-:W-:-:S07]  /*19bb0*/  IMAD.MOV.U32 R2, RZ, RZ, R14 ;  /* 0x000000ffff027224 */ /* 0x000fce00078e000e */
[----:B------:R-:W-:Y:S05]  /*19bc0*/  WARPSYNC.COLLECTIVE R15, `(.L_x_986) ;  /* 0x000000000f087348 */ /* 0x000fea0003c00000 */
[----:B------:R0:W1:Y:S02]  /*19bd0*/  SHFL.IDX P6, R14, R13, R12, R11 ;  /* 0x0000000c0d0e7389 */ /* 0x00006400000c000b */
[----:B01----:R-:W-:Y:S01]  /*19be0*/  ENDCOLLECTIVE ;  /* 0x000000000000791b */ /* 0x003fe20003800000 */
.L_x_986:
[----:B------:R-:W-:-:S04]  /*19bf0*/  LOP3.LUT R3, R3, 0x30, RZ, 0xc0, !PT ;  /* 0x0000003003037812 */ /* 0x000fc800078ec0ff */
[----:B------:R-:W-:-:S05]  /*19c00*/  IADD3 R2, P0, R3, R2, RZ ;  /* 0x0000000203027210 */ /* 0x000fca0007f1e0ff */
[----:B------:R-:W-:Y:S01]  /*19c10*/  IMAD.X R3, RZ, RZ, R7, P0 ;  /* 0x000000ffff037224 */ /* 0x000fe200000e0607 */
[----:B------:R-:W-:Y:S01]  /*19c20*/  ISETP.GE.AND P0, PT, R6, 0x41, PT ;  /* 0x000000410600780c */ /* 0x000fe20003f06270 */
[----:B------:R-:W-:-:S03]  /*19c30*/  IMAD.MOV.U32 R13, RZ, RZ, R18 ;  /* 0x000000ffff0d7224 */ /* 0x000fc600078e0012 */
        /* <DEDUP_REMOVED lines=9> */
.L_x_987:
[----:B------:R-:W-:Y:S01]  /*19cd0*/  IMAD.MOV.U32 R2, RZ, RZ, R14 ;  /* 0x000000ffff027224 */ /* 0x000fe200078e000e */
[----:B------:R-:W-:Y:S06]  /*19ce0*/  BRA `(.L_x_988) ;  /* 0xffffffc400c87947 */ /* 0x000fec000383ffff */
.L_x_929:
[----:B-1----:R-:W-:-:S04]  /*19cf0*/  IMAD.U32 R3, RZ, RZ, UR46 ;  /* 0x0000002eff037e24 */ /* 0x002fc8000f8e00ff */
[----:B------:R1:W2:Y:S03]  /*19d00*/  SYNCS.PHASECHK.TRANS64.TRYWAIT P2, [R3+URZ+0x12440], R26 ;  /* 0x0124401a030075a7 */ /* 0x0002a6000804017f */
[----:B--2---:R-:W-:Y:S05]  /*19d10*/  @!P2 NANOSLEEP.SYNCS 0x989680 ;  /* 0x009896800000a95d */ /* 0x004fea0003900000 */
[----:B------:R-:W2:Y:S02]  /*19d20*/  @!P2 SYNCS.PHASECHK.TRANS64 P2, [R3+URZ+0x12440], R26 ;  /* 0x0124401a0300a5a7 */ /* 0x000ea4000804007f */
[----:B--2---:R-:W-:Y:S05]  /*19d30*/  @!P2 BRA `(.L_x_929) ;  /* 0xfffffffc00eca947 */ /* 0x004fea000383ffff */
[----:B------:R-:W-:Y:S05]  /*19d40*/  BRA `(.L_x_989) ;  /* 0xffffffc800107947 */ /* 0x000fea000383ffff */
.L_x_930:
        /* <DEDUP_REMOVED lines=8> */
.L_x_991:
[----:B------:R-:W-:Y:S05]  /*19dd0*/  BSYNC B0 ;  /* 0x0000000000007941 */ /* 0x000fea0003800000 */
.L_x_990:
        /* <DEDUP_REMOVED lines=8> */
.L_x_992:
[----:B------:R-:W-:Y:S02]  /*19e60*/  IMAD.MOV.U32 R13, RZ, RZ, R7 ;  /* 0x000000ffff0d7224 */ /* 0x000fe400078e0007 */
[----:B------:R-:W-:Y:S01]  /*19e70*/  IMAD.MOV.U32 R12, RZ, RZ, 0x1 ;  /* 0x00000001ff0c7424 */ /* 0x000fe200078e00ff */
[----:B------:R-:W-:-:S05]  /*19e80*/  @P4 IADD3 R14, P2, R18, R14, RZ ;  /* 0x0000000e120e4210 */ /* 0x000fca0007f5e0ff */
[----:B------:R-:W-:Y:S02]  /*19e90*/  @P4 IMAD.X R3, RZ, RZ, R2, P2 ;  /* 0x000000ffff034224 */ /* 0x000fe400010e0602 */
[----:B------:R-:W-:-:S07]  /*19ea0*/  @P4 IMAD.MOV.U32 R2, RZ, RZ, R14 ;  /* 0x000000ffff024224 */ /* 0x000fce00078e000e */
[----:B------:R-:W-:Y:S05]  /*19eb0*/  WARPSYNC.COLLECTIVE R15, `(.L_x_993) ;  /* 0x000000000f087348 */ /* 0x000fea0003c00000 */
[----:B------:R0:W1:Y:S02]  /*19ec0*/  SHFL.IDX P6, R14, R13, R12, R11 ;  /* 0x0000000c0d0e7389 */ /* 0x00006400000c000b */
[----:B01----:R-:W-:Y:S01]  /*19ed0*/  ENDCOLLECTIVE ;  /* 0x000000000000791b */ /* 0x003fe20003800000 */
.L_x_993:
        /* <DEDUP_REMOVED lines=9> */
.L_x_994:
        /* <DEDUP_REMOVED lines=8> */
.L_x_995:
        /* <DEDUP_REMOVED lines=9> */
.L_x_996:
[----:B------:R-:W-:Y:S02]  /*1a080*/  IMAD.MOV.U32 R13, RZ, RZ, R7 ;  /* 0x000000ffff0d7224 */ /* 0x000fe400078e0007 */
[----:B------:R-:W-:Y:S01]  /*1a090*/  IMAD.MOV.U32 R12, RZ, RZ, 0x3 ;  /* 0x00000003ff0c7424 */ /* 0x000fe200078e00ff */
[----:B------:R-:W-:-:S13]  /*1a0a0*/  @P0 IADD3 R5, P2, R18, R14, RZ ;  /* 0x0000000e12050210 */ /* 0x000fda0007f5e0ff */
[----:B------:R-:W-:Y:S05]  /*1a0b0*/  WARPSYNC.COLLECTIVE R15, `(.L_x_997) ;  /* 0x000000000f087348 */ /* 0x000fea0003c00000 */
[----:B------:R0:W1:Y:S02]  /*1a0c0*/  SHFL.IDX P6, R14, R13, R12, R11 ;  /* 0x0000000c0d0e7389 */ /* 0x00006400000c000b */
[----:B01----:R-:W-:Y:S01]  /*1a0d0*/  ENDCOLLECTIVE ;  /* 0x000000000000791b */ /* 0x003fe20003800000 */
.L_x_997:
[----:B------:R-:W-:Y:S02]  /*1a0e0*/  @P0 IMAD.X R10, RZ, RZ, R2, P2 ;  /* 0x000000ffff0a0224 */ /* 0x000fe400010e0602 */
[----:B------:R-:W-:Y:S02]  /*1a0f0*/  @P0 IMAD.MOV.U32 R2, RZ, RZ, R5 ;  /* 0x000000ffff020224 */ /* 0x000fe400078e0005 */
[----:B------:R-:W-:-:S05]  /*1a100*/  @P0 IMAD.MOV.U32 R3, RZ, RZ, R10 ;  /* 0x000000ffff030224 */ /* 0x000fca00078e000a */
[----:B------:R-:W-:Y:S01]  /*1a110*/  @!PT LDS RZ, [RZ] ;  /* 0x00000000fffff984 */ /* 0x000fe20000000800 */
[----:B------:R-:W-:Y:S01]  /*1a120*/  @!PT LDS RZ, [RZ] ;  /* 0x00000000fffff984 */ /* 0x000fe20000000800 */
[----:B------:R-:W-:Y:S01]  /*1a130*/  @!PT LDS RZ, [RZ] ;  /* 0x00000000fffff984 */ /* 0x000fe20000000800 */
[----:B------:R0:W-:Y:S01]  /*1a140*/  @P0 LDGSTS.E.BYPASS.LTC128B.128 [R27+0xe200], desc[UR48][R2.64], !P5 ;  /* 0x0e200000021b0fae */ /* 0x0001e2000e901d70 */
[----:B------:R-:W-:Y:S02]  /*1a150*/  IMAD.MOV.U32 R13, RZ, RZ, R6 ;  /* 0x000000ffff0d7224 */ /* 0x000fe400078e0006 */
[----:B------:R-:W-:-:S07]  /*1a160*/  IMAD.MOV.U32 R7, RZ, RZ, R14 ;  /* 0x000000ffff077224 */ /* 0x000fce00078e000e */
[----:B0-----:R-:W-:Y:S05]  /*1a170*/  WARPSYNC.COLLECTIVE R15, `(.L_x_998) ;  /* 0x000000000f087348 */ /* 0x001fea0003c00000 */
[----:B------:R1:W2:Y:S02]  /*1a180*/  SHFL.IDX P6, R14, R13, R12, R11 ;  /* 0x0000000c0d0e7389 */ /* 0x0002a400000c000b */
[----:B012---:R-:W-:Y:S01]  /*1a190*/  ENDCOLLECTIVE ;  /* 0x000000000000791b */ /* 0x007fe20003800000 */
.L_x_998:
[----:B------:R-:W-:Y:S02]  /*1a1a0*/  IMAD.MOV.U32 R13, RZ, RZ, R8 ;  /* 0x000000ffff0d7224 */ /* 0x000fe400078e0008 */
[----:B------:R-:W-:Y:S01]  /*1a1b0*/  IMAD.MOV.U32 R12, RZ, RZ, RZ ;  /* 0x000000ffff0c7224 */ /* 0x000fe200078e00ff */
[----:B------:R-:W-:-:S05]  /*1a1c0*/  @P1 IADD3 R14, P0, R18, R14, RZ ;  /* 0x0000000e120e1210 */ /* 0x000fca0007f1e0ff */
[----:B------:R-:W-:-:S08]  /*1a1d0*/  @P1 IMAD.MOV.U32 R2, RZ, RZ, R14 ;  /* 0x000000ffff021224 */ /* 0x000fd000078e000e */
[----:B------:R-:W-:Y:S05]  /*1a1e0*/  WARPSYNC.COLLECTIVE R15, `(.L_x_999) ;  /* 0x000000000f087348 */ /* 0x000fea0003c00000 */
[----:B------:R0:W1:Y:S02]  /*1a1f0*/  SHFL.IDX P6, R14, R13, R12, R11 ;  /* 0x0000000c0d0e7389 */ /* 0x00006400000c000b */
[----:B01----:R-:W-:Y:S01]  /*1a200*/  ENDCOLLECTIVE ;  /* 0x000000000000791b */ /* 0x003fe20003800000 */
.L_x_999:
[----:B------:R-:W-:-:S04]  /*1a210*/  @P1 IMAD.X R5, RZ, RZ, R7, P0 ;  /* 0x000000ffff051224 */ /* 0x000fc800000e0607 */
        /* <DEDUP_REMOVED lines=10> */
.L_x_1000:
[----:B------:R-:W-:Y:S05]  /*1a2c0*/  BRA `(.L_x_1001) ;  /* 0xffffffc400c47947 */ /* 0x000fea000383ffff */
.L_x_935:
[----:B------:R-:W-:Y:S02]  /*1a2d0*/  IMAD.MOV.U32 R13, RZ, RZ, R4 ;  /* 0x000000ffff0d7224 */ /* 0x000fe400078e0004 */
[----:B------:R-:W-:Y:S02]  /*1a2e0*/  IMAD.MOV.U32 R12, RZ, RZ, RZ ;  /* 0x000000ffff0c7224 */ /* 0x000fe400078e00ff */
[----:B------:R-:W-:Y:S02]  /*1a2f0*/  IMAD.MOV.U32 R11, RZ, RZ, 0x1c1f ;  /* 0x00001c1fff0b7424 */ /* 0x000fe400078e00ff */
[----:B------:R-:W-:Y:S02]  /*1a300*/  IMAD.MOV.U32 R15, RZ, RZ, -0x1 ;  /* 0xffffffffff0f7424 */ /* 0x000fe400078e00ff */
[----:B------:R-:W-:-:S07]  /*1a310*/  VIADD R6, R24, UR41 ;  /* 0x0000002918067c36 */ /* 0x000fce0008000000 */
[----:B-1----:R-:W-:Y:S05]  /*1a320*/  WARPSYNC.COLLECTIVE R15, `(.L_x_1002) ;  /* 0x000000000f087348 */ /* 0x002fea0003c00000 */
[----:B-1----:R0:W1:Y:S02]  /*1a330*/  SHFL.IDX P6, R14, R13, R12, R11 ;  /* 0x0000000c0d0e7389 */ /* 0x00206400000c000b */
[----:B01----:R-:W-:Y:S01]  /*1a340*/  ENDCOLLECTIVE ;  /* 0x000000000000791b */ /* 0x003fe20003800000 */
.L_x_1002:
[----:B------:R-:W-:Y:S02]  /*1a350*/  VIADD R10, R6, 0x20 ;  /* 0x00000020060a7836 */ /* 0x000fe40000000000 */
[----:B------:R-:W-:Y:S02]  /*1a360*/  IMAD.MOV.U32 R13, RZ, RZ, R0 ;  /* 0x000000ffff0d7224 */ /* 0x000fe400078e0000 */
[----:B------:R-:W-:-:S07]  /*1a370*/  IMAD.MOV.U32 R2, RZ, RZ, R14 ;  /* 0x000000ffff027224 */ /* 0x000fce00078e000e */
[----:B------:R-:W-:Y:S05]  /*1a380*/  WARPSYNC.COLLECTIVE R15, `(.L_x_1003) ;  /* 0x000000000f087348 */ /* 0x000fea0003c00000 */
[----:B------:R0:W1:Y:S02]  /*1a390*/  SHFL.IDX P6, R14, R13, R12, R11 ;  /* 0x0000000c0d0e7389 */ /* 0x00006400000c000b */
[----:B01----:R-:W-:Y:S01]  /*1a3a0*/  ENDCOLLECTIVE ;  /* 0x000000000000791b */ /* 0x003fe20003800000 */
.L_x_1003:
[----:B------:R-:W-:Y:S02]  /*1a3b0*/  ULDC UR4, c[0x0][0x288] ;  /* 0x0000a20000047ab9 */ /* 0x000fe40000000800 */
[----:B------:R-:W-:-:S05]  /*1a3c0*/  IMAD R7, R7, UR4, RZ ;  /* 0x0000000407077c24 */ /* 0x000fca000f8e02ff */
[----:B------:R-:W-:Y:S01]  /*1a3d0*/  ISETP.GE.AND P2, PT, R6, R7, PT ;  /* 0x000000070600720c */ /* 0x000fe20003f46270 */
[----:B------:R-:W-:Y:S02]  /*1a3e0*/  IMAD.MOV.U32 R13, RZ, RZ, R4 ;  /* 0x000000ffff0d7224 */ /* 0x000fe400078e0004 */
[----:B------:R-:W-:-:S10]  /*1a3f0*/  IMAD.MOV.U32 R12, RZ, RZ, 0x1 ;  /* 0x00000001ff0c7424 */ /* 0x000fd400078e00ff */
[----:B------:R-:W-:-:S05]  /*1a400*/  @!P2 IADD3 R14, P1, R18, R14, RZ ;  /* 0x0000000e120ea210 */ /* 0x000fca0007f3e0ff */
[----:B------:R-:W-:Y:S01]  /*1a410*/  @!P2 IMAD.X R3, RZ, RZ, R2, P1 ;  /* 0x000000ffff03a224 */ /* 0x000fe200008e0602 */
[----:B------:R-:W-:Y:S01]  /*1a420*/  ISETP.GE.AND P1, PT, R10, R7, PT ;  /* 0x000000070a00720c */ /* 0x000fe20003f26270 */
[----:B------:R-:W-:-:S12]  /*1a430*/  @!P2 IMAD.MOV.U32 R2, RZ, RZ, R14 ;  /* 0x000000ffff02a224 */ /* 0x000fd800078e000e */
[----:B------:R-:W-:Y:S05]  /*1a440*/  WARPSYNC.COLLECTIVE R15, `(.L_x_1004) ;  /* 0x000000000f087348 */ /* 0x000fea0003c00000 */
[----:B------:R0:W1:Y:S02]  /*1a450*/  SHFL.IDX P6, R14, R13, R12, R11 ;  /* 0x0000000c0d0e7389 */ /* 0x00006400000c000b */
[----:B01----:R-:W-:Y:S01]  /*1a460*/  ENDCOLLECTIVE ;  /* 0x000000000000791b */ /* 0x003fe20003800000 */
.L_x_1004:
[----:B------:R-:W-:Y:S01]  /*1a470*/  VIADD R10, R6, 0x40 ;  /* 0x00000040060a7836 */ /* 0x000fe20000000000 */
        /* <DEDUP_REMOVED lines=9> */
.L_x_1005:
[----:B------:R-:W-:Y:S02]  /*1a510*/  IMAD.MOV.U32 R13, RZ, RZ, R4 ;  /* 0x000000ffff0d7224 */ /* 0x000fe400078e0004 */
[----:B------:R-:W-:Y:S02]  /*1a520*/  IMAD.MOV.U32 R12, RZ, RZ, 0x2 ;  /* 0x00000002ff0c7424 */ /* 0x000fe400078e00ff */
[----:B------:R-:W-:-:S05]  /*1a530*/  IMAD.MOV.U32 R11, RZ, RZ, R14 ;  /* 0x000000ffff0b7224 */ /* 0x000fca00078e000e */
[----:B------:R-:W-:Y:S01]  /*1a540*/  @!P1 IADD3 R2, P2, R18, R11, RZ ;  /* 0x0000000b12029210 */ /* 0x000fe20007f5e0ff */
[----:B------:R-:W-:-:S04]  /*1a550*/  IMAD.MOV.U32 R11, RZ, RZ, 0x1c1f ;  /* 0x00001c1fff0b7424 */ /* 0x000fc800078e00ff */
[----:B------:R-:W-:-:S08]  /*1a560*/  @!P1 IMAD.X R3, RZ, RZ, R9, P2 ;  /* 0x000000ffff039224 */ /* 0x000fd000010e0609 */
[----:B------:R-:W-:Y:S05]  /*1a570*/  WARPSYNC.COLLECTIVE R15, `(.L_x_1006) ;  /* 0x000000000f087348 */ /* 0x000fea0003c00000 */
[----:B------:R0:W1:Y:S02]  /*1a580*/  SHFL.IDX P6, R14, R13, R12, R11 ;  /* 0x0000000c0d0e7389 */ /* 0x00006400000c000b */
[----:B01----:R-:W-:Y:S01]  /*1a590*/  ENDCOLLECTIVE ;  /* 0x000000000000791b */ /* 0x003fe20003800000 */
.L_x_1006:
        /* <DEDUP_REMOVED lines=10> */
.L_x_1007:
[----:B------:R-:W-:Y:S02]  /*1a640*/  IMAD.MOV.U32 R13, RZ, RZ, R4 ;  /* 0x000000ffff0d7224 */ /* 0x000fe400078e0004 */
[----:B------:R-:W-:-:S05]  /*1a650*/  IMAD.MOV.U32 R12, RZ, RZ, R14 ;  /* 0x000000ffff0c7224 */ /* 0x000fca00078e000e */
[----:B------:R-:W-:Y:S01]  /*1a660*/  @!P2 IADD3 R2, P1, R18, R12, RZ ;  /* 0x0000000c1202a210 */ /* 0x000fe20007f3e0ff */
[----:B------:R-:W-:-:S04]  /*1a670*/  IMAD.MOV.U32 R12, RZ, RZ, 0x3 ;  /* 0x00000003ff0c7424 */ /* 0x000fc800078e00ff */
[----:B------:R-:W-:-:S08]  /*1a680*/  @!P2 IMAD.X R3, RZ, RZ, R10, P1 ;  /* 0x000000ffff03a224 */ /* 0x000fd000008e060a */
[----:B------:R-:W-:Y:S05]  /*1a690*/  WARPSYNC.COLLECTIVE R15, `(.L_x_1008) ;  /* 0x000000000f087348 */ /* 0x000fea0003c00000 */
[----:B------:R0:W1:Y:S02]  /*1a6a0*/  SHFL.IDX P6, R14, R13, R12, R11 ;  /* 0x0000000c0d0e7389 */ /* 0x00006400000c000b */
[----:B01----:R-:W-:Y:S01]  /*1a6b0*/  ENDCOLLECTIVE ;  /* 0x000000000000791b */ /* 0x003fe20003800000 */
.L_x_1008:
[----:B------:R-:W-:Y:S01]  /*1a6c0*/  @!PT LDS RZ, [RZ] ;  /* 0x00000000fffff984 */ /* 0x000fe20000000800 */
[----:B------:R-:W-:Y:S01]  /*1a6d0*/  @!PT LDS RZ, [RZ] ;  /* 0x00000000fffff984 */ /* 0x000fe20000000800 */
[----:B------:R-:W-:Y:S01]  /*1a6e0*/  @!PT LDS RZ, [RZ] ;  /* 0x00000000fffff984 */ /* 0x000fe20000000800 */
[----:B------:R0:W-:Y:S01]  /*1a6f0*/  @!P2 LDGSTS.E.BYPASS.LTC128B.128 [R27+0xb200], desc[UR48][R2.64], !P0 ;  /* 0x0b200000021bafae */ /* 0x0001e2000c101d70 */
[----:B------:R-:W-:Y:S02]  /*1a700*/  IMAD.MOV.U32 R13, RZ, RZ, R0 ;  /* 0x000000ffff0d7224 */ /* 0x000fe400078e0000 */
[----:B------:R-:W-:-:S05]  /*1a710*/  VIADD R0, R6, 0x60 ;  /* 0x0000006006007836 */ /* 0x000fca0000000000 */
[----:B------:R-:W-:Y:S01]  /*1a720*/  ISETP.GE.AND P1, PT, R0, R7, PT ;  /* 0x000000070000720c */ /* 0x000fe20003f26270 */
[----:B------:R-:W-:Y:S02]  /*1a730*/  VIADD R0, R6, 0x80 ;  /* 0x0000008006007836 */ /* 0x000fe40000000000 */
[----:B------:R-:W-:-:S10]  /*1a740*/  IMAD.MOV.U32 R4, RZ, RZ, R14 ;  /* 0x000000ffff047224 */ /* 0x000fd400078e000e */
[----:B0-----:R-:W-:Y:S05]  /*1a750*/  WARPSYNC.COLLECTIVE R15, `(.L_x_1009) ;  /* 0x000000000f087348 */ /* 0x001fea0003c00000 */
[----:B------:R1:W2:Y:S02]  /*1a760*/  SHFL.IDX P6, R14, R13, R12, R11 ;  /* 0x0000000c0d0e7389 */ /* 0x0002a400000c000b */
[----:B012---:R-:W-:Y:S01]  /*1a770*/  ENDCOLLECTIVE ;  /* 0x000000000000791b */ /* 0x007fe20003800000 */
.L_x_1009:
[----:B------:R-:W-:Y:S02]  /*1a780*/  IMAD.MOV.U32 R13, RZ, RZ, R8 ;  /* 0x000000ffff0d7224 */ /* 0x000fe400078e0008 */
[----:B------:R-:W-:Y:S01]  /*1a790*/  IMAD.MOV.U32 R12, RZ, RZ, RZ ;  /* 0x000000ffff0c7224 */ /* 0x000fe200078e00ff */
[----:B------:R-:W-:-:S13]  /*1a7a0*/  @!P1 IADD3 R2, P2, R18, R14, RZ ;  /* 0x0000000e12029210 */ /* 0x000fda0007f5e0ff */
[----:B------:R-:W-:Y:S05]  /*1a7b0*/  WARPSYNC.COLLECTIVE R15, `(.L_x_1010) ;  /* 0x000000000f087348 */ /* 0x000fea0003c00000 */
[----:B------:R0:W1:Y:S02]  /*1a7c0*/  SHFL.IDX P6, R14, R13, R12, R11 ;  /* 0x0000000c0d0e7389 */ /* 0x00006400000c000b */
[----:B01----:R-:W-:Y:S01]  /*1a7d0*/  ENDCOLLECTIVE ;  /* 0x000000000000791b */ /* 0x003fe20003800000 */
.L_x_1010:
[----:B------:R-:W-:-:S05]  /*1a7e0*/  @!P1 IMAD.X R3, RZ, RZ, R4, P2 ;  /* 0x000000ffff039224 */ /* 0x000fca00010e0604 */
[----:B------:R-:W-:Y:S01]  /*1a7f0*/  @!PT LDS RZ, [RZ] ;  /* 0x00000000fffff984 */ /* 0x000fe20000000800 */
[----:B------:R-:W-:Y:S01]  /*1a800*/  @!PT LDS RZ, [RZ] ;  /* 0x00000000fffff984 */ /* 0x000fe20000000800 */
[----:B------:R-:W-:Y:S01]  /*1a810*/  @!PT LDS RZ, [RZ] ;  /* 0x00000000fffff984 */ /* 0x000fe20000000800 */
[----:B------:R0:W-:Y:S01]  /*1a820*/  @!P1 LDGSTS.E.BYPASS.LTC128B.128 [R27+0xba00], desc[UR48][R2.64], !P0 ;  /* 0x0ba00000021b9fae */ /* 0x0001e2000c101d70 */
[----:B------:R-:W-:Y:S01]  /*1a830*/  ISETP.GE.AND P1, PT, R0, R7, PT ;  /* 0x000000070000720c */ /* 0x000fe20003f26270 */
[----:B------:R-:W-:Y:S02]  /*1a840*/  IMAD.MOV.U32 R13, RZ, RZ, R5 ;  /* 0x000000ffff0d7224 */ /* 0x000fe400078e0005 */
[----:B------:R-:W-:-:S10]  /*1a850*/  IMAD.MOV.U32 R9, RZ, RZ, R14 ;  /* 0x000000ffff097224 */ /* 0x000fd400078e000e */
[----:B0-----:R-:W-:Y:S05]  /*1a860*/  WARPSYNC.COLLECTIVE R15, `(.L_x_1011) ;  /* 0x000000000f087348 */ /* 0x001fea0003c00000 */
[----:B------:R1:W2:Y:S02]  /*1a870*/  SHFL.IDX P6, R14, R13, R12, R11 ;  /* 0x0000000c0d0e7389 */ /* 0x0002a400000c000b */
[----:B012---:R-:W-:Y:S01]  /*1a880*/  ENDCOLLECTIVE ;  /* 0x000000000000791b */ /* 0x007fe20003800000 */
.L_x_1011:
[----:B------:R-:W-:Y:S02]  /*1a890*/  IMAD.MOV.U32 R13, RZ, RZ, R8 ;  /* 0x000000ffff0d7224 */ /* 0x000fe400078e0008 */
[----:B------:R-:W-:Y:S02]  /*1a8a0*/  IMAD.MOV.U32 R12, RZ, RZ, 0x1 ;  /* 0x00000001ff0c7424 */ /* 0x000fe400078e00ff */
[----:B------:R-:W-:-:S07]  /*1a8b0*/  IMAD.MOV.U32 R10, RZ, RZ, R14 ;  /* 0x000000ffff0a7224 */ /* 0x000fce00078e000e */
[----:B------:R-:W-:Y:S05]  /*1a8c0*/  WARPSYNC.COLLECTIVE R15, `(.L_x_1012) ;  /* 0x000000000f087348 */ /* 0x000fea0003c00000 */
[----:B------:R0:W1:Y:S02]  /*1a8d0*/  SHFL.IDX P6, R14, R13, R12, R11 ;  /* 0x0000000c0d0e7389 */ /* 0x00006400000c000b */
[----:B01----:R-:W-:Y:S01]  /*1a8e0*/  ENDCOLLECTIVE ;  /* 0x000000000000791b */ /* 0x003fe20003800000 */
.L_x_1012:
[----:B------:R-:W-:-:S05]  /*1a8f0*/  @!P1 IADD3 R10, P3, R18, R10, RZ ;  /* 0x0000000a120a9210 */ /* 0x000fca0007f7e0ff */
[----:B------:R-:W-:Y:S02]  /*1a900*/  @!P1 IMAD.X R9, RZ, RZ, R9, P3 ;  /* 0x000000ffff099224 */ /* 0x000fe400018e0609 */
[----:B------:R-:W-:Y:S02]  /*1a910*/  @!P1 IMAD.MOV.U32 R2, RZ, RZ, R10 ;  /* 0x000000ffff029224 */ /* 0x000fe400078e000a */
[----:B------:R-:W-:Y:S02]  /*1a920*/  @!P1 IMAD.MOV.U32 R3, RZ, RZ, R9 ;  /* 0x000000ffff039224 */ /* 0x000fe400078e0009 */
[----:B------:R-:W-:-:S03]  /*1a930*/  IMAD.MOV.U32 R13, RZ, RZ, R5 ;  /* 0x000000ffff0d7224 */ /* 0x000fc600078e0005 */
        /* <DEDUP_REMOVED lines=8> */
.L_x_1013:
[----:B------:R-:W-:Y:S05]  /*1a9c0*/  BRA `(.L_x_1014) ;  /* 0xffffffc800607947 */ /* 0x000fea000383ffff */
.L_x_936:
[----:B0-----:R-:W-:-:S04]  /*1a9d0*/  IMAD.U32 R3, RZ, RZ, UR46 ;  /* 0x0000002eff037e24 */ /* 0x001fc8000f8e00ff */
[----:B------:R0:W1:Y:S03]  /*1a9e0*/  SYNCS.PHASECHK.TRANS64.TRYWAIT P0, [R3+URZ+0x12420], R0 ;  /* 0x01242000030075a7 */ /* 0x000066000800017f */
[----:B-1----:R-:W-:Y:S05]  /*1a9f0*/  @!P0 NANOSLEEP.SYNCS 0x989680 ;  /* 0x009896800000895d */ /* 0x002fea0003900000 */
[----:B------:R-:W1:Y:S02]  /*1aa00*/  @!P0 SYNCS.PHASECHK.TRANS64 P0, [R3+URZ+0x12420], R0 ;  /* 0x01242000030085a7 */ /* 0x000e64000800007f */
[----:B-1----:R-:W-:Y:S05]  /*1aa10*/  @!P0 BRA `(.L_x_936) ;  /* 0xfffffffc00ec8947 */ /* 0x002fea000383ffff */
[----:B------:R-:W-:Y:S05]  /*1aa20*/  BRA `(.L_x_1015) ;  /* 0xffffffc8008c7947 */ /* 0x000fea000383ffff */
.L_x_939:
[----:B0-----:R0:W1:Y:S02]  /*1aa30*/  SYNCS.PHASECHK.TRANS64.TRYWAIT P1, [R5+URZ+0x12480], R26 ;  /* 0x0124801a050075a7 */ /* 0x001064000802017f */
[----:B-1----:R-:W-:Y:S05]  /*1aa40*/  @!P1 NANOSLEEP.SYNCS 0x989680 ;  /* 0x009896800000995d */ /* 0x002fea0003900000 */
[----:B------:R-:W1:Y:S02]  /*1aa50*/  @!P1 SYNCS.PHASECHK.TRANS64 P1, [R5+URZ+0x12480], R26 ;  /* 0x0124801a050095a7 */ /* 0x000e64000802007f */
[----:B-1----:R-:W-:Y:S05]  /*1aa60*/  @!P1 BRA `(.L_x_939) ;  /* 0xfffffffc00f09947 */ /* 0x002fea000383ffff */
[----:B------:R-:W-:Y:S05]  /*1aa70*/  BRA `(.L_x_1016) ;  /* 0xffffffcc00947947 */ /* 0x000fea000383ffff */
.L_x_940:
        /* <DEDUP_REMOVED lines=8> */
.L_x_1018:
[----:B------:R-:W-:Y:S05]  /*1ab00*/  BSYNC B0 ;  /* 0x0000000000007941 */ /* 0x000fea0003800000 */
.L_x_1017:
        /* <DEDUP_REMOVED lines=8> */
.L_x_1019:
[----:B------:R-:W-:Y:S02]  /*1ab90*/  IMAD.MOV.U32 R13, RZ, RZ, R17 ;  /* 0x000000ffff0d7224 */ /* 0x000fe400078e0011 */
[----:B------:R-:W-:Y:S02]  /*1aba0*/  IMAD.MOV.U32 R12, RZ, RZ, 0x1 ;  /* 0x00000001ff0c7424 */ /* 0x000fe400078e00ff */
[----:B------:R-:W-:-:S07]  /*1abb0*/  IMAD.MOV.U32 R2, RZ, RZ, R14 ;  /* 0x000000ffff027224 */ /* 0x000fce00078e000e */
[----:B------:R-:W-:Y:S05]  /*1abc0*/  WARPSYNC.COLLECTIVE R15, `(.L_x_1020) ;  /* 0x000000000f087348 */ /* 0x000fea0003c00000 */
[----:B------:R0:W1:Y:S02]  /*1abd0*/  SHFL.IDX P6, R14, R13, R12, R11 ;  /* 0x0000000c0d0e7389 */ /* 0x00006400000c000b */
[----:B01----:R-:W-:Y:S01]  /*1abe0*/  ENDCOLLECTIVE ;  /* 0x000000000000791b */ /* 0x003fe20003800000 */
.L_x_1020:
        /* <DEDUP_REMOVED lines=12> */
.L_x_1021:
        /* <DEDUP_REMOVED lines=12> */
.L_x_1022:
        /* <DEDUP_REMOVED lines=9> */
.L_x_1023:
        /* <DEDUP_REMOVED lines=12> */
.L_x_1024:
        /* <DEDUP_REMOVED lines=10> */
.L_x_1025:
[----:B------:R-:W-:Y:S02]  /*1af60*/  IMAD.MOV.U32 R13, RZ, RZ, R18 ;  /* 0x000000ffff0d7224 */ /* 0x000fe400078e0012 */
[----:B------:R-:W-:Y:S02]  /*1af70*/  IMAD.MOV.U32 R12, RZ, RZ, RZ ;  /* 0x000000ffff0c7224 */ /* 0x000fe400078e00ff */
[----:B------:R-:W-:Y:S02]  /*1af80*/  IMAD.SHL.U32 R3, R3, 0x10, RZ ;  /* 0x0000001003037824 */ /* 0x000fe400078e00ff */
[----:B------:R-:W-:-:S07]  /*1af90*/  IMAD.MOV.U32 R2, RZ, RZ, R14 ;  /* 0x000000ffff027224 */ /* 0x000fce00078e000e */
[----:B------:R-:W-:Y:S05]  /*1afa0*/  WARPSYNC.COLLECTIVE R15, `(.L_x_1026) ;  /* 0x000000000f087348 */ /* 0x000fea0003c00000 */
[----:B------:R0:W1:Y:S02]  /*1afb0*/  SHFL.IDX P6, R14, R13, R12, R11 ;  /* 0x0000000c0d0e7389 */ /* 0x00006400000c000b */
[----:B01----:R-:W-:Y:S01]  /*1afc0*/  ENDCOLLECTIVE ;  /* 0x000000000000791b */ /* 0x003fe20003800000 */
.L_x_1026:
[----:B------:R-:W-:-:S04]  /*1afd0*/  LOP3.LUT R3, R3, 0x30, RZ, 0xc0, !PT ;  /* 0x0000003003037812 */ /* 0x000fc800078ec0ff */
[----:B------:R-:W-:-:S05]  /*1afe0*/  IADD3 R2, P1, R3, R2, RZ ;  /* 0x0000000203027210 */ /* 0x000fca0007f3e0ff */
[----:B------:R-:W-:Y:S02]  /*1aff0*/  IMAD.X R3, RZ, RZ, R17, P1 ;  /* 0x000000ffff037224 */ /* 0x000fe400008e0611 */
[----:B------:R-:W-:-:S03]  /*1b000*/  IMAD.MOV.U32 R13, RZ, RZ, R19 ;  /* 0x000000ffff0d7224 */ /* 0x000fc600078e0013 */
        /* <DEDUP_REMOVED lines=8> */
.L_x_1027:
[----:B------:R-:W-:Y:S01]  /*1b090*/  IMAD.MOV.U32 R2, RZ, RZ, R14 ;  /* 0x000000ffff027224 */ /* 0x000fe200078e000e */
[----:B------:R-:W-:Y:S06]  /*1b0a0*/  BRA `(.L_x_1028) ;  /* 0xffffffcc00307947 */ /* 0x000fec000383ffff */
.L_x_943:
[----:B---3--:R3:W4:Y:S02]  /*1b0b0*/  SYNCS.PHASECHK.TRANS64.TRYWAIT P1, [R5+URZ+0x12440], R26 ;  /* 0x0124401a050075a7 */ /* 0x008724000802017f */
[----:B----4-:R-:W-:Y:S05]  /*1b0c0*/  @!P1 NANOSLEEP.SYNCS 0x989680 ;  /* 0x009896800000995d */ /* 0x010fea0003900000 */
[----:B------:R-:W4:Y:S02]  /*1b0d0*/  @!P1 SYNCS.PHASECHK.TRANS64 P1, [R5+URZ+0x12440], R26 ;  /* 0x0124401a050095a7 */ /* 0x000f24000802007f */
[----:B----4-:R-:W-:Y:S05]  /*1b0e0*/  @!P1 BRA `(.L_x_943) ;  /* 0xfffffffc00f09947 */ /* 0x010fea000383ffff */
[----:B------:R-:W-:Y:S05]  /*1b0f0*/  BRA `(.L_x_1029) ;  /* 0xffffffcc007c7947 */ /* 0x000fea000383ffff */
.L_x_944:
        /* <DEDUP_REMOVED lines=8> */
.L_x_1031:
[----:B------:R-:W-:Y:S05]  /*1b180*/  BSYNC B0 ;  /* 0x0000000000007941 */ /* 0x000fea0003800000 */
.L_x_1030:
[----:B------:R0:W5:Y:S01]  /*1b190*/  LDL R16, [R1+0x8] ;  /* 0x0000080001107983 */ /* 0x0001620000100800 */
[----:B------:R-:W-:Y:S02]  /*1b1a0*/  IMAD.MOV.U32 R13, RZ, RZ, R9 ;  /* 0x000000ffff0d7224 */ /* 0x000fe400078e0009 */
[----:B------:R-:W-:Y:S02]  /*1b1b0*/  IMAD.MOV.U32 R12, RZ, RZ, RZ ;  /* 0x000000ffff0c7224 */ /* 0x000fe400078e00ff */
[----:B------:R-:W-:Y:S02]  /*1b1c0*/  IMAD.MOV.U32 R11, RZ, RZ, 0x1c1f ;  /* 0x00001c1fff0b7424 */ /* 0x000fe400078e00ff */
[----:B------:R-:W-:Y:S02]  /*1b1d0*/  IMAD.MOV.U32 R15, RZ, RZ, -0x1 ;  /* 0xffffffffff0f7424 */ /* 0x000fe400078e00ff */
[----:B0-----:R-:W-:-:S07]  /*1b1e0*/  IMAD.MOV.U32 R3, RZ, RZ, R14 ;  /* 0x000000ffff037224 */ /* 0x001fce00078e000e */
[----:B-----5:R-:W-:Y:S05]  /*1b1f0*/  WARPSYNC.COLLECTIVE R15, `(.L_x_1032) ;  /* 0x000000000f087348 */ /* 0x020fea0003c00000 */
[----:B------:R0:W1:Y:S02]  /*1b200*/  SHFL.IDX P6, R14, R13, R12, R11 ;  /* 0x0000000c0d0e7389 */ /* 0x00006400000c000b */
[----:B01---5:R-:W-:Y:S01]  /*1b210*/  ENDCOLLECTIVE ;  /* 0x000000000000791b */ /* 0x023fe20003800000 */
.L_x_1032:
[----:B------:R-:W-:Y:S02]  /*1b220*/  IMAD.MOV.U32 R13, RZ, RZ, R10 ;  /* 0x000000ffff0d7224 */ /* 0x000fe400078e000a */
[----:B------:R-:W-:Y:S01]  /*1b230*/  IMAD.MOV.U32 R12, RZ, RZ, 0x1 ;  /* 0x00000001ff0c7424 */ /* 0x000fe200078e00ff */
[----:B------:R-:W-:-:S13]  /*1b240*/  IADD3 R2, P1, R17, R14, RZ ;  /* 0x0000000e11027210 */ /* 0x000fda0007f3e0ff */
[----:B------:R-:W-:Y:S05]  /*1b250*/  WARPSYNC.COLLECTIVE R15, `(.L_x_1033) ;  /* 0x000000000f087348 */ /* 0x000fea0003c00000 */
[----:B------:R0:W1:Y:S02]  /*1b260*/  SHFL.IDX P6, R14, R13, R12, R11 ;  /* 0x0000000c0d0e7389 */ /* 0x00006400000c000b */
[----:B01----:R-:W-:Y:S01]  /*1b270*/  ENDCOLLECTIVE ;  /* 0x000000000000791b */ /* 0x003fe20003800000 */
.L_x_1033:
[----:B------:R-:W-:Y:S02]  /*1b280*/  IMAD.X R3, RZ, RZ, R3, P1 ;  /* 0x000000ffff037224 */ /* 0x000fe400008e0603 */
        /* <DEDUP_REMOVED lines=11> */
.L_x_1034:
[----:B------:R-:W-:Y:S02]  /*1b340*/  IMAD.MOV.U32 R13, RZ, RZ, R10 ;  /* 0x000000ffff0d7224 */ /* 0x000fe400078e000a */
[----:B------:R-:W-:Y:S01]  /*1b350*/  IMAD.MOV.U32 R12, RZ, RZ, 0x2 ;  /* 0x00000002ff0c7424 */ /* 0x000fe200078e00ff */
[----:B------:R-:W-:-:S13]  /*1b360*/  IADD3 R2, P1, R17, R14, RZ ;  /* 0x0000000e11027210 */ /* 0x000fda0007f3e0ff */
[----:B------:R-:W-:Y:S05]  /*1b370*/  WARPSYNC.COLLECTIVE R15, `(.L_x_1035) ;  /* 0x000000000f087348 */ /* 0x000fea0003c00000 */
[----:B------:R0:W1:Y:S02]  /*1b380*/  SHFL.IDX P6, R14, R13, R12, R11 ;  /* 0x0000000c0d0e7389 */ /* 0x00006400000c000b */
[----:B01----:R-:W-:Y:S01]  /*1b390*/  ENDCOLLECTIVE ;  /* 0x000000000000791b */ /* 0x003fe20003800000 */
.L_x_1035:
        /* <DEDUP_REMOVED lines=10> */
.L_x_1036:
[----:B------:R-:W-:Y:S02]  /*1b440*/  IMAD.MOV.U32 R13, RZ, RZ, R10 ;  /* 0x000000ffff0d7224 */ /* 0x000fe400078e000a */
[----:B------:R-:W-:Y:S02]  /*1b450*/  IMAD.MOV.U32 R12, RZ, RZ, 0x3 ;  /* 0x00000003ff0c7424 */ /* 0x000fe400078e00ff */
[----:B------:R-:W-:-:S07]  /*1b460*/  IMAD.MOV.U32 R2, RZ, RZ, R14 ;  /* 0x000000ffff027224 */ /* 0x000fce00078e000e */
[----:B------:R-:W-:Y:S05]  /*1b470*/  WARPSYNC.COLLECTIVE R15, `(.L_x_1037) ;  /* 0x000000000f087348 */ /* 0x000fea0003c00000 */
[----:B------:R0:W1:Y:S02]  /*1b480*/  SHFL.IDX P6, R14, R13, R12, R11 ;  /* 0x0000000c0d0e7389 */ /* 0x00006400000c000b */
[----:B01----:R-:W-:Y:S01]  /*1b490*/  ENDCOLLECTIVE ;  /* 0x000000000000791b */ /* 0x003fe20003800000 */
.L_x_1037:
        /* <DEDUP_REMOVED lines=11> */
.L_x_1038:
[----:B------:R-:W-:Y:S02]  /*1b550*/  IMAD.MOV.U32 R13, RZ, RZ, R8 ;  /* 0x000000ffff0d7224 */ /* 0x000fe400078e0008 */
[----:B------:R-:W-:Y:S02]  /*1b560*/  IMAD.MOV.U32 R12, RZ, RZ, RZ ;  /* 0x000000ffff0c7224 */ /* 0x000fe400078e00ff */
[----:B------:R-:W-:-:S07]  /*1b570*/  IMAD.MOV.U32 R9, RZ, RZ, R14 ;  /* 0x000000ffff097224 */ /* 0x000fce00078e000e */
[----:B------:R-:W-:Y:S05]  /*1b580*/  WARPSYNC.COLLECTIVE R15, `(.L_x_1039) ;  /* 0x000000000f087348 */ /* 0x000fea0003c00000 */
[----:B------:R0:W1:Y:S02]  /*1b590*/  SHFL.IDX P6, R14, R13, R12, R11 ;  /* 0x0000000c0d0e7389 */ /* 0x00006400000c000b */
[----:B01----:R-:W-:Y:S01]  /*1b5a0*/  ENDCOLLECTIVE ;  /* 0x000000000000791b */ /* 0x003fe20003800000 */
.L_x_1039:
        /* <DEDUP_REMOVED lines=11> */
.L_x_1040:
[----:B------:R-:W-:Y:S05]  /*1b660*/  BRA `(.L_x_1041) ;  /* 0xffffffcc00207947 */ /* 0x000fea000383ffff */
.L_x_947:
[----:B0-----:R0:W1:Y:S02]  /*1b670*/  SYNCS.PHASECHK.TRANS64.TRYWAIT P2, [R3+URZ+0x12470], R2 ;  /* 0x01247002030075a7 */ /* 0x001064000804017f */
[----:B-1----:R-:W-:Y:S05]  /*1b680*/  @!P2 NANOSLEEP.SYNCS 0x989680 ;  /* 0x009896800000a95d */ /* 0x002fea0003900000 */
[----:B------:R-:W1:Y:S02]  /*1b690*/  @!P2 SYNCS.PHASECHK.TRANS64 P2, [R3+URZ+0x12470], R2 ;  /* 0x012470020300a5a7 */ /* 0x000e64000804007f */
[----:B-1----:R-:W-:Y:S05]  /*1b6a0*/  @!P2 BRA `(.L_x_947) ;  /* 0xfffffffc00f0a947 */ /* 0x002fea000383ffff */
[----:B------:R-:W-:Y:S05]  /*1b6b0*/  BRA `(.L_x_1042) ;  /* 0xffffffcc00787947 */ /* 0x000fea000383ffff */
.L_x_949:
[----:B0-----:R0:W1:Y:S02]  /*1b6c0*/  SYNCS.PHASECHK.TRANS64.TRYWAIT P2, [R3+URZ+0x12460], R2 ;  /* 0x01246002030075a7 */ /* 0x001064000804017f */
[----:B-1----:R-:W-:Y:S05]  /*1b6d0*/  @!P2 NANOSLEEP.SYNCS 0x989680 ;  /* 0x009896800000a95d */ /* 0x002fea0003900000 */
[----:B------:R-:W1:Y:S02]  /*1b6e0*/  @!P2 SYNCS.PHASECHK.TRANS64 P2, [R3+URZ+0x12460], R2 ;  /* 0x012460020300a5a7 */ /* 0x000e64000804007f */
[----:B-1----:R-:W-:Y:S05]  /*1b6f0*/  @!P2 BRA `(.L_x_949) ;  /* 0xfffffffc00f0a947 */ /* 0x002fea000383ffff */
[----:B------:R-:W-:Y:S05]  /*1b700*/  BRA `(.L_x_1043) ;  /* 0xffffffcc00887947 */ /* 0x000fea000383ffff */
.L_x_956:
[----:B0-----:R0:W1:Y:S02]  /*1b710*/  SYNCS.PHASECHK.TRANS64.TRYWAIT P0, [R2+URZ+0x12470], R3 ;  /* 0x01247003020075a7 */ /* 0x001064000800017f */
[----:B-1----:R-:W-:Y:S05]  /*1b720*/  @!P0 NANOSLEEP.SYNCS 0x989680 ;  /* 0x009896800000895d */ /* 0x002fea0003900000 */
[----:B------:R-:W1:Y:S02]  /*1b730*/  @!P0 SYNCS.PHASECHK.TRANS64 P0, [R2+URZ+0x12470], R3 ;  /* 0x01247003020085a7 */ /* 0x000e64000800007f */
[----:B-1----:R-:W-:Y:S05]  /*1b740*/  @!P0 BRA `(.L_x_956) ;  /* 0xfffffffc00f08947 */ /* 0x002fea000383ffff */
[----:B------:R-:W-:Y:S05]  /*1b750*/  BRA `(.L_x_1044) ;  /* 0xffffffd000987947 */ /* 0x000fea000383ffff */
.L_x_958:
[----:B0-----:R0:W1:Y:S02]  /*1b760*/  SYNCS.PHASECHK.TRANS64.TRYWAIT P0, [R2+URZ+0x12460], R5 ;  /* 0x01246005020075a7 */ /* 0x001064000800017f */
[----:B-1----:R-:W-:Y:S05]  /*1b770*/  @!P0 NANOSLEEP.SYNCS 0x989680 ;  /* 0x009896800000895d */ /* 0x002fea0003900000 */
[----:B------:R-:W1:Y:S02]  /*1b780*/  @!P0 SYNCS.PHASECHK.TRANS64 P0, [R2+URZ+0x12460], R5 ;  /* 0x01246005020085a7 */ /* 0x000e64000800007f */
[----:B-1----:R-:W-:Y:S05]  /*1b790*/  @!P0 BRA `(.L_x_958) ;  /* 0xfffffffc00f08947 */ /* 0x002fea000383ffff */
[----:B------:R-:W-:Y:S05]  /*1b7a0*/  BRA `(.L_x_1045) ;  /* 0xffffffd000b47947 */ /* 0x000fea000383ffff */
.L_x_961:
[----:B0-----:R0:W1:Y:S02]  /*1b7b0*/  SYNCS.PHASECHK.TRANS64.TRYWAIT P0, [R7+URZ+0x12420], R2 ;  /* 0x01242002070075a7 */ /* 0x001064000800017f */
[----:B-1----:R-:W-:Y:S05]  /*1b7c0*/  @!P0 NANOSLEEP.SYNCS 0x989680 ;  /* 0x009896800000895d */ /* 0x002fea0003900000 */
[----:B------:R-:W1:Y:S02]  /*1b7d0*/  @!P0 SYNCS.PHASECHK.TRANS64 P0, [R7+URZ+0x12420], R2 ;  /* 0x01242002070085a7 */ /* 0x000e64000800007f */
[----:B-1----:R-:W-:Y:S05]  /*1b7e0*/  @!P0 BRA `(.L_x_961) ;  /* 0xfffffffc00f08947 */ /* 0x002fea000383ffff */
[----:B------:R-:W-:Y:S05]  /*1b7f0*/  BRA `(.L_x_1046) ;  /* 0xffffffd400a47947 */ /* 0x000fea000383ffff */
.L_x_963:
[----:B0-----:R0:W1:Y:S02]  /*1b800*/  SYNCS.PHASECHK.TRANS64.TRYWAIT P1, [R5+URZ+0x12440], R2 ;  /* 0x01244002050075a7 */ /* 0x001064000802017f */
[----:B-1----:R-:W-:Y:S05]  /*1b810*/  @!P1 NANOSLEEP.SYNCS 0x989680 ;  /* 0x009896800000995d */ /* 0x002fea0003900000 */
[----:B------:R-:W1:Y:S02]  /*1b820*/  @!P1 SYNCS.PHASECHK.TRANS64 P1, [R5+URZ+0x12440], R2 ;  /* 0x01244002050095a7 */ /* 0x000e64000802007f */
[----:B-1----:R-:W-:Y:S05]  /*1b830*/  @!P1 BRA `(.L_x_963) ;  /* 0xfffffffc00f09947 */ /* 0x002fea000383ffff */
[----:B------:R-:W-:Y:S05]  /*1b840*/  BRA `(.L_x_1047) ;  /* 0xffffffd400e07947 */ /* 0x000fea000383ffff */
.L_x_965:
[----:B-1----:R1:W2:Y:S02]  /*1b850*/  SYNCS.PHASECHK.TRANS64.TRYWAIT P1, [R7+URZ+0x12440], R0 ;  /* 0x01244000070075a7 */ /* 0x0022a4000802017f */
[----:B--2---:R-:W-:Y:S05]  /*1b860*/  @!P1 NANOSLEEP.SYNCS 0x989680 ;  /* 0x009896800000995d */ /* 0x004fea0003900000 */
[----:B------:R-:W2:Y:S02]  /*1b870*/  @!P1 SYNCS.PHASECHK.TRANS64 P1, [R7+URZ+0x12440], R0 ;  /* 0x01244000070095a7 */ /* 0x000ea4000802007f */
[----:B--2---:R-:W-:Y:S05]  /*1b880*/  @!P1 BRA `(.L_x_965) ;  /* 0xfffffffc00f09947 */ /* 0x004fea000383ffff */
[----:B------:R-:W-:Y:S05]  /*1b890*/  BRA `(.L_x_1048) ;  /* 0xffffffd400ec7947 */ /* 0x000fea000383ffff */
.L_x_967:
[----:B--2---:R2:W3:Y:S02]  /*1b8a0*/  SYNCS.PHASECHK.TRANS64.TRYWAIT P1, [R5+URZ+0x12460], R2 ;  /* 0x01246002050075a7 */ /* 0x0044e4000802017f */
[----:B---3--:R-:W-:Y:S05]  /*1b8b0*/  @!P1 NANOSLEEP.SYNCS 0x989680 ;  /* 0x009896800000995d */ /* 0x008fea0003900000 */
[----:B------:R-:W3:Y:S02]  /*1b8c0*/  @!P1 SYNCS.PHASECHK.TRANS64 P1, [R5+URZ+0x12460], R2 ;  /* 0x01246002050095a7 */ /* 0x000ee4000802007f */
[----:B---3--:R-:W-:Y:S05]  /*1b8d0*/  @!P1 BRA `(.L_x_967) ;  /* 0xfffffffc00f09947 */ /* 0x008fea000383ffff */
[----:B------:R-:W-:Y:S05]  /*1b8e0*/  BRA `(.L_x_1049) ;  /* 0xffffffd400e87947 */ /* 0x000fea000383ffff */
.L_x_969:
[----:B---3--:R3:W4:Y:S02]  /*1b8f0*/  SYNCS.PHASECHK.TRANS64.TRYWAIT P1, [R7+URZ+0x12460], R0 ;  /* 0x01246000070075a7 */ /* 0x008724000802017f */
[----:B----4-:R-:W-:Y:S05]  /*1b900*/  @!P1 NANOSLEEP.SYNCS 0x989680 ;  /* 0x009896800000995d */ /* 0x010fea0003900000 */
[----:B------:R-:W4:Y:S02]  /*1b910*/  @!P1 SYNCS.PHASECHK.TRANS64 P1, [R7+URZ+0x12460], R0 ;  /* 0x01246000070095a7 */ /* 0x000f24000802007f */
[----:B----4-:R-:W-:Y:S05]  /*1b920*/  @!P1 BRA `(.L_x_969) ;  /* 0xfffffffc00f09947 */ /* 0x010fea000383ffff */
[----:B------:R-:W-:Y:S05]  /*1b930*/  BRA `(.L_x_1050) ;  /* 0xffffffd400e47947 */ /* 0x000fea000383ffff */
.L_x_971:
[----:B----4-:R4:W0:Y:S02]  /*1b940*/  SYNCS.PHASECHK.TRANS64.TRYWAIT P1, [R5+URZ+0x12480], R2 ;  /* 0x01248002050075a7 */ /* 0x010824000802017f */
[----:B0-----:R-:W-:Y:S05]  /*1b950*/  @!P1 NANOSLEEP.SYNCS 0x989680 ;  /* 0x009896800000995d */ /* 0x001fea0003900000 */
[----:B------:R-:W0:Y:S02]  /*1b960*/  @!P1 SYNCS.PHASECHK.TRANS64 P1, [R5+URZ+0x12480], R2 ;  /* 0x01248002050095a7 */ /* 0x000e24000802007f */
[----:B0-----:R-:W-:Y:S05]  /*1b970*/  @!P1 BRA `(.L_x_971) ;  /* 0xfffffffc00f09947 */ /* 0x001fea000383ffff */
[----:B------:R-:W-:Y:S05]  /*1b980*/  BRA `(.L_x_1051) ;  /* 0xffffffd400e07947 */ /* 0x000fea000383ffff */
.L_x_1052:
        /* <DEDUP_REMOVED lines=15> */
.L_x_2722:


//--------------------- .text._ZN7cutlass13device_kernelIN5flash11enable_sm90INS1_16FlashAttnFwdSm90INS1_25CollectiveMainloopFwdSm90ILi2EN4cute5tupleIJNS5_1CILi1EEES8_S8_EEENS6_IJNS7_ILi192EEENS7_ILi160EEENS7_ILi64EEEEEELi64ENS_12float_e4m3_tEfNS_4arch4Sm90ELb0ELb1ELb1ELb1ELb1ELb0ELb0ELb1ELb1ELb1ELb1ELb0EEENS1_21CollectiveEpilogueFwdINS6_IJSA_SC_SB_EEES9_NS_10bfloat16_tESG_Li384ELb1ELb1ELb1ELb1EEENS1_36VarlenDynamicPersistentTileSchedulerILi192ELi160ELi384ELi128ELb1ELb1ELb1ELb1ELb0ELb1EEEEEEEEEvNT_6ParamsE --------------------------
	.section	.text._ZN7cutlass13device_kernelIN5flash11enable_sm90INS1_16FlashAttnFwdSm90INS1_25CollectiveMainloopFwdSm90ILi2EN4cute5tupleIJNS5_1CILi1EEES8_S8_EEENS6_IJNS7_ILi192EEENS7_ILi160EEENS7_ILi64EEEEEELi64ENS_12float_e4m3_tEfNS_4arch4Sm90ELb0ELb1ELb1ELb1ELb1ELb0ELb0ELb1ELb1ELb1ELb1ELb0EEENS1_21CollectiveEpilogueFwdINS6_IJSA_SC_SB_EEES9_NS_10bfloat16_tESG_Li384ELb1ELb1ELb1ELb1EEENS1_36VarlenDynamicPersistentTileSchedulerILi192ELi160ELi384ELi128ELb1ELb1ELb1ELb1ELb0ELb1EEEEEEEEEvNT_6ParamsE,"ax",@progbits
	.align	128
.text._ZN7cutlass13device_kernelIN5flash11enable_sm90INS1_16FlashAttnFwdSm90INS1_25CollectiveMainloopFwdSm90ILi2EN4cute5tupleIJNS5_1CILi1EEES8_S8_EEENS6_IJNS7_ILi192EEENS7_ILi160EEENS7_ILi64EEEEEELi64ENS_12float_e4m3_tEfNS_4arch4Sm90ELb0ELb1ELb1ELb1ELb1ELb0ELb0ELb1ELb1ELb1ELb1ELb0EEENS1_21CollectiveEpilogueFwdINS6_IJSA_SC_SB_EEES9_NS_10bfloat16_tESG_Li384ELb1ELb1ELb1ELb1EEENS1_36VarlenDynamicPersistentTileSchedulerILi192ELi160ELi384ELi128ELb1ELb1ELb1ELb1ELb0ELb1EEEEEEEEEvNT_6ParamsE:
        .type           _ZN7cutlass13device_kernelIN5flash11enable_sm90INS1_16FlashAttnFwdSm90INS1_25CollectiveMainloopFwdSm90ILi2EN4cute5tupleIJNS5_1CILi1EEES8_S8_EEENS6_IJNS7_ILi192EEENS7_ILi160EEENS7_ILi64EEEEEELi64ENS_12float_e4m3_tEfNS_4arch4Sm90ELb0ELb1ELb1ELb1ELb1ELb0ELb0ELb1ELb1ELb1ELb1ELb0EEENS1_21CollectiveEpilogueFwdINS6_IJSA_SC_SB_EEES9_NS_10bfloat16_tESG_Li384ELb1ELb1ELb1ELb1EEENS1_36VarlenDynamicPersistentTileSchedulerILi192ELi160ELi384ELi128ELb1ELb1ELb1ELb1ELb0ELb1EEEEEEEEEvNT_6ParamsE,@function
        .size           _ZN7cutlass13device_kernelIN5flash11enable_sm90INS1_16FlashAttnFwdSm90INS1_25CollectiveMainloopFwdSm90ILi2EN4cute5tupleIJNS5_1CILi1EEES8_S8_EEENS6_IJNS7_ILi192EEENS7_ILi160EEENS7_ILi64EEEEEELi64ENS_12float_e4m3_tEfNS_4arch4Sm90ELb0ELb1ELb1ELb1ELb1ELb0ELb0ELb1ELb1ELb1ELb1ELb0EEENS1_21CollectiveEpilogueFwdINS6_IJSA_SC_SB_EEES9_NS_10bfloat16_tESG_Li384ELb1ELb1ELb1ELb1EEENS1_36VarlenDynamicPersistentTileSchedulerILi192ELi160ELi384ELi128ELb1ELb1ELb1ELb1ELb0ELb1EEEEEEEEEvNT_6ParamsE,(.L_x_2723 - _ZN7cutlass13device_kernelIN5flash11enable_sm90INS1_16FlashAttnFwdSm90INS1_25CollectiveMainloopFwdSm90ILi2EN4cute5tupleIJNS5_1CILi1EEES8_S8_EEENS6_IJNS7_ILi192EEENS7_ILi160EEENS7_ILi64EEEEEELi64ENS_12float_e4m3_tEfNS_4arch4Sm90ELb0ELb1ELb1ELb1ELb1ELb0ELb0ELb1ELb1ELb1ELb1ELb0EEENS1_21CollectiveEpilogueFwdINS6_IJSA_SC_SB_EEES9_NS_10bfloat16_tESG_Li384ELb1ELb1ELb1ELb1EEENS1_36VarlenDynamicPersistentTileSchedulerILi192ELi160ELi384ELi128ELb1ELb1ELb1ELb1ELb0ELb1EEEEEEEEEvNT_6ParamsE)
        .other          _ZN7cutlass13device_kernelIN5flash11enable_sm90INS1_16FlashAttnFwdSm90INS1_25CollectiveMainloopFwdSm90ILi2EN4cute5tupleIJNS5_1CILi1EEES8_S8_EEENS6_IJNS7_ILi192EEENS7_ILi160EEENS7_ILi64EEEEEELi64ENS_12float_e4m3_tEfNS_4arch4Sm90ELb0ELb1ELb1ELb1ELb1ELb0ELb0ELb1ELb1ELb1ELb1ELb0EEENS1_21CollectiveEpilogueFwdINS6_IJSA_SC_SB_EEES9_NS_10bfloat16_tESG_Li384ELb1ELb1ELb1ELb1EEENS1_36VarlenDynamicPersistentTileSchedulerILi192ELi160ELi384ELi128ELb1ELb1ELb1ELb1ELb0ELb1EEEEEEEEEvNT_6ParamsE,@"STO_CUDA_ENTRY STV_DEFAULT"
_ZN7cutlass13device_kernelIN5flash11enable_sm90INS1_16FlashAttnFwdSm90INS1_25CollectiveMainloopFwdSm90ILi2EN4cute5tupleIJNS5_1CILi1EEES8_S8_EEENS6_IJNS7_ILi192EEENS7_ILi160EEENS7_ILi64EEEEEELi64ENS_12float_e4m3_tEfNS_4arch4Sm90ELb0ELb1ELb1ELb1ELb1ELb0ELb0ELb1ELb1ELb1ELb1ELb0EEENS1_21CollectiveEpilogueFwdINS6_IJSA_SC_SB_EEES9_NS_10bfloat16_tESG_Li384ELb1ELb1ELb1ELb1EEENS1_36VarlenDynamicPersistentTileSchedulerILi192ELi160ELi384ELi128ELb1ELb1ELb1ELb1ELb0ELb1EEEEEEEEEvNT_6ParamsE:
        /* <DEDUP_REMOVED lines=45> */
.L_x_1053:
        /* <DEDUP_REMOVED lines=22> */
.L_x_1054:
        /* <DEDUP_REMOVED lines=18> */
.L_x_1055:
        /* <DEDUP_REMOVED lines=22> */
.L_x_1056:
        /* <DEDUP_REMOVED lines=24> */
.L_x_1057:
        /* <DEDUP_REMOVED lines=8> */
.L_x_1059:
        /* <DEDUP_REMOVED lines=19> */
[----:B------:R-:W-:Y:S01]  /*09e0*/  R2UR UR47, R11 ;  /* 0x000000000b2f72ca */ /* 0x000fe200000e0000 */
[----:B------:R-:W-:Y:S01]  /*09f0*/  UMOV UR51, URZ ;  /* 0x0000003f00337c82 */ /* 0x000fe20008000000 */
[----:B------:R-:W-:Y:S01]  /*0a00*/  UMOV UR50, URZ ;  /* 0x0000003f00327c82 */ /* 0x000fe20008000000 */
[----:B0-----:R-:W-:-:S05]  /*0a10*/  VIADD R156, R0, 0xffffff80 ;  /* 0xffffff80009c7836 */ /* 0x001fca0000000000 */
[----:B------:R-:W-:-:S04]  /*0a20*/  SHF.R.S32.HI R3, RZ, 0x1f, R156 ;  /* 0x0000001fff037819 */ /* 0x000fc8000001149c */
[CC--:B------:R-:W-:Y:S02]  /*0a30*/  LEA.HI R157, R3.reuse, R156.reuse, RZ, 0x7 ;  /* 0x0000009c039d7211 */ /* 0x0c0fe400078f38ff */
[----:B------:R-:W-:Y:S02]  /*0a40*/  LEA.HI R0, R3, R156, RZ, 0x2 ;  /* 0x0000009c03007211 */ /* 0x000fe400078f10ff */
[----:B------:R-:W-:Y:S02]  /*0a50*/  LOP3.LUT R23, R157, 0xffffff80, RZ, 0xc0, !PT ;  /* 0xffffff809d177812 */ /* 0x000fe400078ec0ff */
[----:B------:R-:W-:Y:S02]  /*0a60*/  SHF.R.S32.HI R157, RZ, 0x7, R157 ;  /* 0x00000007ff9d7819 */ /* 0x000fe4000001149d */
[----:B------:R-:W-:Y:S01]  /*0a70*/  LOP3.LUT R5, R0, 0xfffffffc, RZ, 0xc0, !PT ;  /* 0xfffffffc00057812 */ /* 0x000fe200078ec0ff */
[----:B------:R-:W-:Y:S02]  /*0a80*/  IMAD.IADD R23, R156, 0x1, -R23 ;  /* 0x000000019c177824 */ /* 0x000fe400078e0a17 */
[----:B------:R-:W-:-:S03]  /*0a90*/  IMAD.HI R0, R157, 0x55555556, RZ ;  /* 0x555555569d007827 */ /* 0x000fc600078e02ff */
[----:B------:R-:W-:Y:S01]  /*0aa0*/  SHF.R.S32.HI R2, RZ, 0x1f, R23 ;  /* 0x0000001fff027819 */ /* 0x000fe20000011417 */
[----:B------:R-:W-:Y:S01]  /*0ab0*/  IMAD.IADD R5, R156, 0x1, -R5 ;  /* 0x000000019c057824 */ /* 0x000fe200078e0a05 */
[----:B------:R-:W-:Y:S02]  /*0ac0*/  LEA.HI R0, R0, R0, RZ, 0x1 ;  /* 0x0000000000007211 */ /* 0x000fe400078f08ff */
[CC--:B------:R-:W-:Y:S02]  /*0ad0*/  LEA.HI R4, R2.reuse, R23.reuse, RZ, 0x2 ;  /* 0x0000001702047211 */ /* 0x0c0fe400078f10ff */
[----:B------:R-:W-:Y:S01]  /*0ae0*/  LEA.HI R2, R2, R23, RZ, 0x5 ;  /* 0x0000001702027211 */ /* 0x000fe200078f28ff */
[----:B------:R-:W-:Y:S01]  /*0af0*/  IMAD R0, R0, -0x3, R157 ;  /* 0xfffffffd00007824 */ /* 0x000fe200078e029d */
[--C-:B------:R-:W-:Y:S02]  /*0b00*/  SHF.R.S32.HI R3, RZ, 0x2, R4.reuse ;  /* 0x00000002ff037819 */ /* 0x100fe40000011404 */
[----:B------:R-:W-:-:S02]  /*0b10*/  SHF.R.S32.HI R6, RZ, 0x1f, R4 ;  /* 0x0000001fff067819 */ /* 0x000fc40000011404 */
[----:B------:R-:W-:Y:S02]  /*0b20*/  SHF.R.S32.HI R2, RZ, 0x5, R2 ;  /* 0x00000005ff027819 */ /* 0x000fe40000011402 */
[----:B------:R-:W-:Y:S02]  /*0b30*/  LEA.HI R6, R6, R3, RZ, 0x3 ;  /* 0x0000000306067211 */ /* 0x000fe400078f18ff */
[----:B------:R-:W-:Y:S02]  /*0b40*/  LEA.HI R7, R5, R5, RZ, 0x1 ;  /* 0x0000000505077211 */ /* 0x000fe400078f08ff */
[----:B------:R-:W-:Y:S02]  /*0b50*/  LOP3.LUT R6, R6, 0xfffffff8, RZ, 0xc0, !PT ;  /* 0xfffffff806067812 */ /* 0x000fe400078ec0ff */
[----:B------:R-:W-:-:S03]  /*0b60*/  LOP3.LUT R4, R4, 0x7ffffffc, RZ, 0xc0, !PT ;  /* 0x7ffffffc04047812 */ /* 0x000fc600078ec0ff */
[----:B------:R-:W-:Y:S01]  /*0b70*/  IMAD.IADD R3, R3, 0x1, -R6 ;  /* 0x0000000103037824 */ /* 0x000fe200078e0a06 */
[----:B------:R-:W-:Y:S01]  /*0b80*/  LOP3.LUT R6, R7, 0x1ffffffe, RZ, 0xc0, !PT ;  /* 0x1ffffffe07067812 */ /* 0x000fe200078ec0ff */
[----:B------:R-:W-:Y:S02]  /*0b90*/  IMAD.IADD R4, R23, 0x1, -R4 ;  /* 0x0000000117047824 */ /* 0x000fe400078e0a04 */
[----:B------:R-:W-:Y:S02]  /*0ba0*/  IMAD R3, R2, 0x10, R3 ;  /* 0x0000001002037824 */ /* 0x000fe400078e0203 */
[----:B------:R-:W-:Y:S02]  /*0bb0*/  IMAD.IADD R6, R5, 0x1, -R6 ;  /* 0x0000000105067824 */ /* 0x000fe400078e0a06 */
[----:B------:R-:W-:Y:S02]  /*0bc0*/  IMAD R8, R0, 0x40, R3 ;  /* 0x0000004000087824 */ /* 0x000fe400078e0203 */
[----:B------:R-:W-:-:S02]  /*0bd0*/  IMAD.SHL.U32 R19, R4, 0x2, RZ ;  /* 0x0000000204137824 */ /* 0x000fc400078e00ff */
[----:B------:R-:W-:Y:S01]  /*0be0*/  IMAD R22, R6, 0x8, R8 ;  /* 0x0000000806167824 */ /* 0x000fe200078e0208 */
[----:B------:R0:W-:Y:S06]  /*0bf0*/  STL [R1], R8 ;  /* 0x0000000801007387 */ /* 0x0001ec0000100800 */
.L_x_1159:
[----:B012---:R-:W1:Y:S01]  /*0c00*/  LDC.64 R6, c[0x0][0xa18] ;  /* 0x00028600ff067b82 */ /* 0x007e620000000a00 */
[----:B---3--:R-:W-:Y:S01]  /*0c10*/  IMAD.U32 R3, RZ, RZ, UR47 ;  /* 0x0000002fff037e24 */ /* 0x008fe2000f8e00ff */
[----:B------:R-:W-:Y:S01]  /*0c20*/  ULDC.64 UR8, c[0x0][0xa20] ;  /* 0x0002880000087ab9 */ /* 0x000fe20000000a00 */
[----:B0---4-:R-:W-:-:S05]  /*0c30*/  IMAD.MOV.U32 R8, RZ, RZ, RZ ;  /* 0x000000ffff087224 */ /* 0x011fca00078e00ff */
[----:B------:R-:W0:Y:S08]  /*0c40*/  LDC.64 R4, c[0x0][0xa28] ;  /* 0x00028a00ff047b82 */ /* 0x000e300000000a00 */
[----:B------:R-:W2:Y:S01]  /*0c50*/  LDC.64 R10, c[0x0][0x418] ;  /* 0x00010600ff0a7b82 */ /* 0x000ea20000000a00 */
[----:B-1----:R-:W-:-:S07]  /*0c60*/  ISETP.NE.U32.AND P1, PT, R6, RZ, PT ;  /* 0x000000ff0600720c */ /* 0x002fce0003f25070 */
[----:B------:R-:W1:Y:S01]  /*0c70*/  LDC R0, c[0x0][0x424] ;  /* 0x00010900ff007b82 */ /* 0x000e620000000800 */
[----:B------:R-:W-:Y:S02]  /*0c80*/  ISETP.NE.AND.EX P1, PT, R7, RZ, PT, P1 ;  /* 0x000000ff0700720c */ /* 0x000fe40003f25310 */
[----:B0-----:R-:W-:-:S05]  /*0c90*/  ISETP.NE.U32.AND P0, PT, R4, RZ, PT ;  /* 0x000000ff0400720c */ /* 0x001fca0003f05070 */
[----:B------:R-:W0:Y:S01]  /*0ca0*/  LDC R17, c[0x0][0x2f0] ;  /* 0x0000bc00ff117b82 */ /* 0x000e220000000800 */
[----:B------:R-:W-:-:S07]  /*0cb0*/  ISETP.NE.AND.EX P0, PT, R5, RZ, PT, P0 ;  /* 0x000000ff0500720c */ /* 0x000fce0003f05300 */
[----:B------:R-:W3:Y:S08]  /*0cc0*/  @P1 LDC.64 R6, c[0x0][0xa18] ;  /* 0x00028600ff061b82 */ /* 0x000ef00000000a00 */
[----:B------:R-:W4:Y:S01]  /*0cd0*/  @P0 LDC.64 R4, c[0x0][0xa28] ;  /* 0x00028a00ff040b82 */ /* 0x000f220000000a00 */
[----:B---3--:R-:W-:-:S05]  /*0ce0*/  @P1 IMAD.WIDE R6, R3, 0x4, R6 ;  /* 0x0000000403061825 */ /* 0x008fca00078e0206 */
[----:B-----5:R3:W5:Y:S01]  /*0cf0*/  @P1 LDG.E R18, desc[UR52][R6.64] ;  /* 0x0000003406121981 */ /* 0x020762000c1e1900 */
[----:B----4-:R-:W-:Y:S01]  /*0d00*/  @P0 IMAD.WIDE R4, R3, 0x4, R4 ;  /* 0x0000000403040825 */ /* 0x010fe200078e0204 */
[----:B------:R-:W-:-:S04]  /*0d10*/  ISETP.NE.U32.AND P2, PT, RZ, UR8, PT ;  /* 0x00000008ff007c0c */ /* 0x000fc8000bf45070 */
[----:B------:R3:W5:Y:S01]  /*0d20*/  @P0 LDG.E R8, desc[UR52][R4.64] ;  /* 0x0000003404080981 */ /* 0x000762000c1e1900 */
[----:B--2---:R-:W-:Y:S01]  /*0d30*/  ISETP.NE.U32.AND P0, PT, R10, RZ, PT ;  /* 0x000000ff0a00720c */ /* 0x004fe20003f05070 */
[----:B------:R-:W-:Y:S01]  /*0d40*/  ULOP3.LUT UR38, UR5, 0xffff, URZ, 0xc0, !UPT ;  /* 0x0000ffff05267892 */ /* 0x000fe2000f8ec03f */
[----:B------:R-:W-:Y:S02]  /*0d50*/  ISETP.NE.AND.EX P2, PT, RZ, UR9, PT, P2 ;  /* 0x00000009ff007c0c */ /* 0x000fe4000bf45320 */
[----:B------:R-:W-:-:S04]  /*0d60*/  ISETP.NE.AND.EX P0, PT, R11, RZ, PT, P0 ;  /* 0x000000ff0b00720c */ /* 0x000fc80003f05300 */
[----:B-1----:R-:W-:Y:S01]  /*0d70*/  SEL R0, R0, 0x1, P0 ;  /* 0x0000000100007807 */ /* 0x002fe20000000000 */
[----:B0--3--:R-:W-:Y:S08]  /*0d80*/  @P1 BRA `(.L_x_1060) ;  /* 0x00000000002c1947 */ /* 0x009ff00003800000 */
[----:B------:R-:W-:Y:S01]  /*0d90*/  ULDC.64 UR8, c[0x0][0xa00] ;  /* 0x0002800000087ab9 */ /* 0x000fe20000000a00 */
[----:B-----5:R-:W0:Y:S01]  /*0da0*/  LDC R18, c[0x0][0x288] ;  /* 0x0000a200ff127b82 */ /* 0x020e220000000800 */
[----:B------:R-:W-:-:S04]  /*0db0*/  ISETP.NE.U32.AND P0, PT, RZ, UR8, PT ;  /* 0x00000008ff007c0c */ /* 0x000fc8000bf05070 */
[----:B------:R-:W-:-:S13]  /*0dc0*/  ISETP.NE.AND.EX P0, PT, RZ, UR9, PT, P0 ;  /* 0x00000009ff007c0c */ /* 0x000fda000bf05300 */
[----:B------:R-:W-:Y:S05]  /*0dd0*/  @!P0 BRA `(.L_x_1060) ;  /* 0x0000000000188947 */ /* 0x000fea0003800000 */
[----:B------:R-:W1:Y:S01]  /*0de0*/  LDC.64 R4, c[0x0][0xa00] ;  /* 0x00028000ff047b82 */ /* 0x000e620000000a00 */
[----:B------:R-:W-:-:S04]  /*0df0*/  IMAD.U32 R3, RZ, RZ, UR47 ;  /* 0x0000002fff037e24 */ /* 0x000fc8000f8e00ff */
[----:B-1----:R-:W-:-:S05]  /*0e00*/  IMAD.WIDE R4, R3, 0x4, R4 ;  /* 0x0000000403047825 */ /* 0x002fca00078e0204 */
[----:B0-----:R-:W2:Y:S04]  /*0e10*/  LDG.E R18, desc[UR52][R4.64] ;  /* 0x0000003404127981 */ /* 0x001ea8000c1e1900 */
[----:B------:R-:W2:Y:S02]  /*0e20*/  LDG.E R3, desc[UR52][R4.64+0x4] ;  /* 0x0000043404037981 */ /* 0x000ea4000c1e1900 */
[----:B--2---:R-:W-:-:S07]  /*0e30*/  IMAD.IADD R18, R3, 0x1, -R18 ;  /* 0x0000000103127824 */ /* 0x004fce00078e0a12 */
.L_x_1060:
[----:B------:R-:W-:Y:S01]  /*0e40*/  UMOV UR39, UR47 ;  /* 0x0000002f00277c82 */ /* 0x000fe20008000000 */
[----:B------:R-:W-:Y:S01]  /*0e50*/  IMAD R17, R0, R17, RZ ;  /* 0x0000001100117224 */ /* 0x000fe200078e02ff */
[----:B------:R-:W-:Y:S06]  /*0e60*/  @!P2 BRA `(.L_x_1061) ;  /* 0x000000000018a947 */ /* 0x000fec0003800000 */
[----:B------:R-:W-:Y:S02]  /*0e70*/  ULDC.64 UR8, c[0x0][0xa20] ;  /* 0x0002880000087ab9 */ /* 0x000fe40000000a00 */
[----:B------:R-:W-:-:S06]  /*0e80*/  UIMAD.WIDE UR8, UR47, 0x4, UR8 ;  /* 0x000000042f0878a5 */ /* 0x000fcc000f8e0208 */
[----:B------:R-:W-:Y:S02]  /*0e90*/  IMAD.U32 R4, RZ, RZ, UR8 ;  /* 0x00000008ff047e24 */ /* 0x000fe4000f8e00ff */
[----:B------:R-:W-:-:S05]  /*0ea0*/  IMAD.U32 R5, RZ, RZ, UR9 ;  /* 0x00000009ff057e24 */ /* 0x000fca000f8e00ff */
[----:B------:R1:W5:Y:S01]  /*0eb0*/  LDG.E R17, desc[UR52][R4.64] ;  /* 0x0000003404117981 */ /* 0x000362000c1e1900 */
[----:B------:R-:W-:Y:S05]  /*0ec0*/  BRA `(.L_x_1062) ;  /* 0x0000000000287947 */ /* 0x000fea0003800000 */
.L_x_1061:
[----:B------:R-:W-:Y:S02]  /*0ed0*/  ULDC.64 UR8, c[0x0][0xa08] ;  /* 0x0002820000087ab9 */ /* 0x000fe40000000a00 */
[----:B------:R-:W-:-:S04]  /*0ee0*/  ISETP.NE.U32.AND P0, PT, RZ, UR8, PT ;  /* 0x00000008ff007c0c */ /* 0x000fc8000bf05070 */
[----:B------:R-:W-:-:S13]  /*0ef0*/  ISETP.NE.AND.EX P0, PT, RZ, UR9, PT, P0 ;  /* 0x00000009ff007c0c */ /* 0x000fda000bf05300 */
[----:B------:R-:W-:Y:S05]  /*0f00*/  @!P0 BRA `(.L_x_1062) ;  /* 0x0000000000188947 */ /* 0x000fea0003800000 */
[----:B------:R-:W1:Y:S01]  /*0f10*/  LDC.64 R4, c[0x0][0xa08] ;  /* 0x00028200ff047b82 */ /* 0x000e620000000a00 */
[----:B------:R-:W-:-:S04]  /*0f20*/  IMAD.U32 R3, RZ, RZ, UR47 ;  /* 0x0000002fff037e24 */ /* 0x000fc8000f8e00ff */
[----:B-1----:R-:W-:-:S05]  /*0f30*/  IMAD.WIDE R4, R3, 0x4, R4 ;  /* 0x0000000403047825 */ /* 0x002fca00078e0204 */
[----:B------:R-:W2:Y:S04]  /*0f40*/  LDG.E R17, desc[UR52][R4.64] ;  /* 0x0000003404117981 */ /* 0x000ea8000c1e1900 */
[----:B------:R-:W2:Y:S02]  /*0f50*/  LDG.E R0, desc[UR52][R4.64+0x4] ;  /* 0x0000043404007981 */ /* 0x000ea4000c1e1900 */
[----:B--2---:R-:W-:-:S07]  /*0f60*/  IMAD.IADD R17, R0, 0x1, -R17 ;  /* 0x0000000100117824 */ /* 0x004fce00078e0a11 */
.L_x_1062:
[----:B------:R-:W-:Y:S01]  /*0f70*/  ULDC UR4, c[0x0][0x448] ;  /* 0x0001120000047ab9 */ /* 0x000fe20000000800 */
[----:B-----5:R-:W-:Y:S01]  /*0f80*/  IMAD.IADD R17, R17, 0x1, -R8 ;  /* 0x0000000111117824 */ /* 0x020fe200078e0a08 */
[----:B------:R-:W-:Y:S02]  /*0f90*/  UISETP.NE.AND UP0, UPT, UR4, 0x1, UPT ;  /* 0x000000010400788c */ /* 0x000fe4000bf05270 */
[----:B------:R-:W-:Y:S02]  /*0fa0*/  UIMAD UR40, UR6, 0xc0, URZ ;  /* 0x000000c0062878a4 */ /* 0x000fe4000f8e023f */
[----:B0-----:R-:W-:Y:S01]  /*0fb0*/  IADD3 R0, R17, 0x1, -R18 ;  /* 0x0000000111007810 */ /* 0x001fe20007ffe812 */
[----:B------:R-:W-:Y:S01]  /*0fc0*/  ULDC.64 UR6, c[0x0][0x9e0] ;  /* 0x0002780000067ab9 */ /* 0x000fe20000000a00 */
[----:B------:R-:W-:Y:S02]  /*0fd0*/  UIADD3 UR4, UR40, 0xbf, URZ ;  /* 0x000000bf28047890 */ /* 0x000fe4000fffe03f */
[----:B------:R-:W-:Y:S01]  /*0fe0*/  R2UR UR10, R0 ;  /* 0x00000000000a72ca */ /* 0x000fe200000e0000 */
[----:B------:R-:W-:-:S02]  /*0ff0*/  UP2UR UR49, UPR, URZ, 0x1 ;  /* 0x000000013f317883 */ /* 0x000fc40008000000 */
[----:B------:R-:W-:Y:S01]  /*1000*/  @UP0 ULDC UR8, c[0x0][0x44c] ;  /* 0x0001130000080ab9 */ /* 0x000fe20000000800 */
[----:B------:R-:W-:Y:S01]  /*1010*/  @UP0 ULDC UR11, c[0x0][0x450] ;  /* 0x00011400000b0ab9 */ /* 0x000fe20000000800 */
[----:B------:R-:W-:-:S04]  /*1020*/  UIMAD.WIDE.U32 UR8, UR4, UR8, URZ ;  /* 0x00000008040872a5 */ /* 0x000fc8000f8e003f */
[----:B------:R-:W-:Y:S02]  /*1030*/  @UP0 USHF.R.U32.HI UR4, URZ, UR11, UR9 ;  /* 0x0000000b3f040299 */ /* 0x000fe40008011609 */
[----:B------:R-:W-:Y:S02]  /*1040*/  UISETP.GE.AND UP0, UPT, UR7, 0x1, UPT ;  /* 0x000000010700788c */ /* 0x000fe4000bf06270 */
[----:B------:R-:W-:Y:S02]  /*1050*/  UIADD3 UR8, UR10, UR4, URZ ;  /* 0x000000040a087290 */ /* 0x000fe4000fffe03f */
[----:B------:R-:W-:Y:S02]  /*1060*/  UP2UR UR48, UPR, URZ, 0x1 ;  /* 0x000000013f307883 */ /* 0x000fe40008000000 */
[----:B------:R-:W-:Y:S01]  /*1070*/  PLOP3.LUT P0, PT, PT, PT, UP0, 0x40, 0x0 ;  /* 0x000000000000781c */ /* 0x000fe20003f0e808 */
[----:B------:R-:W-:-:S06]  /*1080*/  UIADD3 UR6, UR8, UR6, URZ ;  /* 0x0000000608067290 */ /* 0x000fcc000fffe03f */
[----:B------:R-:W-:-:S06]  /*1090*/  IMAD.U32 R0, RZ, RZ, UR6 ;  /* 0x00000006ff007e24 */ /* 0x000fcc000f8e00ff */
[----:B------:R-:W-:Y:S05]  /*10a0*/  @P0 BRA `(.L_x_1063) ;  /* 0x0000000000400947 */ /* 0x000fea0003800000 */
        /* <DEDUP_REMOVED lines=10> */
.L_x_1064:
[----:B------:R-:W-:-:S11]  /*1150*/  UISETP.NE.AND UP0, UPT, UR7, 0x1, UPT ;  /* 0x000000010700788c */ /* 0x000fd6000bf05270 */
[----:B------:R-:W-:Y:S02]  /*1160*/  @UP0 ULDC.64 UR10, c[0x0][0x9e8] ;  /* 0x00027a00000a0ab9 */ /* 0x000fe40000000a00 */
[----:B------:R-:W-:-:S04]  /*1170*/  UIMAD.WIDE.U32 UR8, UR4, UR10, URZ ;  /* 0x0000000a040872a5 */ /* 0x000fc8000f8e003f */
[----:B------:R-:W-:-:S12]  /*1180*/  @UP0 USHF.R.U32.HI UR4, URZ, UR11, UR9 ;  /* 0x0000000b3f040299 */ /* 0x000fd80008011609 */
.L_x_1065:
[----:B------:R-:W-:-:S06]  /*1190*/  UIMAD UR4, UR4, UR7, UR7 ;  /* 0x00000007040472a4 */ /* 0x000fcc000f8e0207 */
[----:B------:R-:W-:-:S07]  /*11a0*/  VIMNMX R0, R0, UR4, PT ;  /* 0x0000000400007c48 */ /* 0x000fce000bfe0100 */
.L_x_1063:
[----:B------:R-:W-:Y:S01]  /*11b0*/  UISETP.NE.AND UP0, UPT, UR49, URZ, UPT ;  /* 0x0000003f3100728c */ /* 0x000fe2000bf05270 */
[C---:B------:R-:W-:Y:S01]  /*11c0*/  IMAD.IADD R105, R17.reuse, 0x1, -R18 ;  /* 0x0000000111697824 */ /* 0x040fe200078e0a12 */
[----:B------:R-:W-:Y:S01]  /*11d0*/  UMOV UR4, UR40 ;  /* 0x0000002800047c82 */ /* 0x000fe20008000000 */
[----:B------:R-:W-:Y:S02]  /*11e0*/  VIADD R3, R0, 0x9f ;  /* 0x0000009f00037836 */ /* 0x000fe40000000000 */
[----:B------:R-:W-:Y:S01]  /*11f0*/  VIADD R0, R17, 0x9f ;  /* 0x0000009f11007836 */ /* 0x000fe20000000000 */
[----:B------:R-:W-:Y:S01]  /*1200*/  R2UR UR6, R105 ;  /* 0x00000000690672ca */ /* 0x000fe200000e0000 */
[----:B-1----:R-:W-:-:S04]  /*1210*/  IMAD.HI R4, R3, 0x66666667, RZ ;  /* 0x6666666703047827 */ /* 0x002fc800078e02ff */
        /* <DEDUP_REMOVED lines=26> */
.L_x_1067:
[----:B------:R-:W-:-:S11]  /*13c0*/  UISETP.NE.AND UP0, UPT, UR7, 0x1, UPT ;  /* 0x000000010700788c */ /* 0x000fd6000bf05270 */
[----:B------:R-:W-:Y:S02]  /*13d0*/  @UP0 ULDC.64 UR10, c[0x0][0x9e8] ;  /* 0x00027a00000a0ab9 */ /* 0x000fe40000000a00 */
[----:B------:R-:W-:-:S04]  /*13e0*/  UIMAD.WIDE.U32 UR8, UR4, UR10, URZ ;  /* 0x0000000a040872a5 */ /* 0x000fc8000f8e003f */
[----:B------:R-:W-:-:S12]  /*13f0*/  @UP0 USHF.R.U32.HI UR4, URZ, UR11, UR9 ;  /* 0x0000000b3f040299 */ /* 0x000fd80008011609 */
.L_x_1068:
[----:B------:R-:W-:-:S04]  /*1400*/  UIMAD UR4, UR4, UR7, URZ ;  /* 0x00000007040472a4 */ /* 0x000fc8000f8e023f */
[----:B------:R-:W-:-:S04]  /*1410*/  UISETP.LT.AND UP0, UPT, UR6, UR4, UPT ;  /* 0x000000040600728c */ /* 0x000fc8000bf01270 */
[----:B------:R-:W-:-:S12]  /*1420*/  USEL UR6, UR6, UR4, !UP0 ;  /* 0x0000000406067287 */ /* 0x000fd8000c000000 */
.L_x_1066:
[----:B------:R-:W-:-:S04]  /*1430*/  UIMAD.WIDE UR6, UR6, 0x66666667, URZ ;  /* 0x66666667060678a5 */ /* 0x000fc8000f8e023f */
[----:B------:R-:W-:-:S04]  /*1440*/  USHF.R.U32.HI UR4, URZ, 0x1f, UR7 ;  /* 0x0000001f3f047899 */ /* 0x000fc80008011607 */
[----:B------:R-:W-:Y:S02]  /*1450*/  ULEA.HI.SX32 UR7, UR7, UR4, 0x1a ;  /* 0x0000000407077291 */ /* 0x000fe4000f8fd23f */
[----:B------:R-:W-:Y:S02]  /*1460*/  ULOP3.LUT UR4, UR5, 0xff000000, URZ, 0xc0, !UPT ;  /* 0xff00000005047892 */ /* 0x000fe4000f8ec03f */
[----:B------:R-:W-:Y:S02]  /*1470*/  UISETP.LT.AND UP0, UPT, URZ, UR7, UPT ;  /* 0x000000073f00728c */ /* 0x000fe4000bf01270 */
[----:B------:R-:W-:Y:S02]  /*1480*/  ULOP3.LUT UR5, UR5, 0xff0000, URZ, 0xc0, !UPT ;  /* 0x00ff000005057892 */ /* 0x000fe4000f8ec03f */
[----:B------:R-:W-:Y:S02]  /*1490*/  USEL UR43, URZ, UR7, !UP0 ;  /* 0x000000073f2b7287 */ /* 0x000fe4000c000000 */
[----:B------:R-:W-:-:S04]  /*14a0*/  USHF.R.U32.HI UR4, URZ, 0x8, UR4 ;  /* 0x000000083f047899 */ /* 0x000fc80008011604 */
[----:B------:R-:W-:Y:S01]  /*14b0*/  ISETP.GT.AND P0, PT, R104, UR43, PT ;  /* 0x0000002b68007c0c */ /* 0x000fe2000bf04270 */
[----:B------:R-:W-:-:S03]  /*14c0*/  ULEA.HI UR5, UR5, UR4, URZ, 0x10 ;  /* 0x0000000405057291 */ /* 0x000fc6000f8f803f */
[----:B------:R-:W-:Y:S01]  /*14d0*/  UMOV UR4, URZ ;  /* 0x0000003f00047c82 */ /* 0x000fe20008000000 */
[----:B------:R-:W-:Y:S02]  /*14e0*/  ULOP3.LUT UR41, UR5, 0xff, URZ, 0xc0, !UPT ;  /* 0x000000ff05297892 */ /* 0x000fe4000f8ec03f */
[----:B------:R-:W-:-:S06]  /*14f0*/  USHF.R.U32.HI UR42, URZ, 0x10, UR5 ;  /* 0x000000103f2a7899 */ /* 0x000fcc0008011605 */
[----:B------:R-:W-:Y:S06]  /*1500*/  @!P0 BRA `(.L_x_1069) ;  /* 0x0000000000988947 */ /* 0x000fec0003800000 */
[----:B------:R-:W-:Y:S01]  /*1510*/  UISETP.NE.AND UP0, UPT, UR42, URZ, UPT ;  /* 0x0000003f2a00728c */ /* 0x000fe2000bf05270 */
[----:B------:R-:W-:-:S03]  /*1520*/  ULDC UR4, c[0x0][0x9f0] ;  /* 0x00027c0000047ab9 */ /* 0x000fc60000000800 */
[----:B------:R-:W-:-:S03]  /*1530*/  USEL UR9, UR42, UR4, UP0 ;  /* 0x000000042a097287 */ /* 0x000fc60008000000 */
[----:B------:R-:W-:-:S03]  /*1540*/  UMOV UR4, URZ ;  /* 0x0000003f00047c82 */ /* 0x000fc60008000000 */
[----:B------:R-:W-:-:S05]  /*1550*/  IMAD.U32 R5, RZ, RZ, UR9 ;  /* 0x00000009ff057e24 */ /* 0x000fca000f8e00ff */
        /* <DEDUP_REMOVED lines=33> */
.L_x_1069:
[----:B------:R-:W-:Y:S02]  /*1770*/  UIMAD UR43, UR41, UR4, UR43 ;  /* 0x00000004292b72a4 */ /* 0x000fe4000f8e022b */
[----:B------:R-:W-:Y:S01]  /*1780*/  IMAD.U32 R3, RZ, RZ, UR4 ;  /* 0x00000004ff037e24 */ /* 0x000fe2000f8e00ff */
[----:B------:R-:W-:Y:S02]  /*1790*/  PLOP3.LUT P0, PT, PT, PT, PT, 0x80, 0x0 ;  /* 0x000000000000781c */ /* 0x000fe40003f0f070 */
[----:B------:R-:W-:Y:S02]  /*17a0*/  CS2R R28, SRZ ;  /* 0x00000000001c7805 */ /* 0x000fe4000001ff00 */
[----:B------:R-:W-:Y:S02]  /*17b0*/  CS2R R6, SRZ ;  /* 0x0000000000067805 */ /* 0x000fe4000001ff00 */
[----:B------:R-:W-:Y:S02]  /*17c0*/  CS2R R24, SRZ ;  /* 0x0000000000187805 */ /* 0x000fe4000001ff00 */
[----:B------:R-:W-:-:S02]  /*17d0*/  VIADDMNMX R104, R3, UR43, R104, PT ;  /* 0x0000002b03687c46 */ /* 0x000fc4000b800168 */
[----:B------:R-:W-:Y:S02]  /*17e0*/  CS2R R30, SRZ ;  /* 0x00000000001e7805 */ /* 0x000fe4000001ff00 */
[----:B------:R-:W-:Y:S02]  /*17f0*/  CS2R R26, SRZ ;  /* 0x00000000001a7805 */ /* 0x000fe4000001ff00 */
[----:B------:R-:W-:Y:S02]  /*1800*/  CS2R R36, SRZ ;  /* 0x0000000000247805 */ /* 0x000fe4000001ff00 */
[----:B------:R-:W-:Y:S02]  /*1810*/  ISETP.GT.AND P1, PT, R104, UR43, PT ;  /* 0x0000002b68007c0c */ /* 0x000fe4000bf24270 */
        /* <DEDUP_REMOVED lines=10> */
[----:B------:R-:W-:Y:S01]  /*18c0*/  CS2R R50, SRZ ;  /* 0x0000000000327805 */ /* 0x000fe2000001ff00 */
[----:B------:R-:W-:Y:S06]  /*18d0*/  @!P1 BRA `(.L_x_1070) ;  /* 0x0000011400f89947 */ /* 0x000fec0003800000 */
[----:B------:R-:W0:Y:S01]  /*18e0*/  SHFL.IDX PT, R0, R157, RZ, 0x1f ;  /* 0x00001fff9d007589 */ /* 0x000e2200000e0000 */
[----:B------:R-:W1:Y:S01]  /*18f0*/  S2UR UR44, SR_CgaCtaId ;  /* 0x00000000002c79c3 */ /* 0x000e620000008800 */
[----:B------:R-:W-:Y:S01]  /*1900*/  UMOV UR45, 0x400 ;  /* 0x00000400002d7882 */ /* 0x000fe20000000000 */
[----:B0-----:R-:W-:Y:S01]  /*1910*/  R2UR UR6, R0 ;  /* 0x00000000000672ca */ /* 0x001fe200000e0000 */
[----:B-1----:R-:W-:-:S12]  /*1920*/  ULEA UR45, UR44, UR45, 0x18 ;  /* 0x0000002d2c2d7291 */ /* 0x002fd8000f8ec03f */
        /* <DEDUP_REMOVED lines=26> */
.L_x_1071:
        /* <DEDUP_REMOVED lines=10> */
[----:B------:R-:W-:Y:S02]  /*1b70*/  @UP0 USHF.R.S32.HI UR10, URZ, 0x1f, UR47 ;  /* 0x0000001f3f0a0899 */ /* 0x000fe4000801142f */
[----:B------:R-:W-:Y:S01]  /*1b80*/  @UP1 USHF.R.S32.HI UR13, URZ, 0x1f, UR47 ;  /* 0x0000001f3f0d1899 */ /* 0x000fe2000801142f */
[----:B------:R-:W-:Y:S01]  /*1b90*/  @UP0 ULDC.64 UR14, c[0x0][0x9a8] ;  /* 0x00026a00000e0ab9 */ /* 0x000fe20000000a00 */
[----:B------:R-:W-:Y:S01]  /*1ba0*/  @UP1 ULDC.64 UR16, c[0x0][0x9b8] ;  /* 0x00026e0000101ab9 */ /* 0x000fe20000000a00 */
[----:B------:R-:W-:Y:S02]  /*1bb0*/  @UP0 UIMAD UR10, UR10, UR14, URZ ;  /* 0x0000000e0a0a02a4 */ /* 0x000fe4000f8e023f */
[----:B------:R-:W-:Y:S02]  /*1bc0*/  @UP1 UIMAD UR13, UR13, UR16, URZ ;  /* 0x000000100d0d12a4 */ /* 0x000fe4000f8e023f */
[----:B------:R-:W-:Y:S02]  /*1bd0*/  @UP0 UIMAD UR12, UR47, UR15, UR10 ;  /* 0x0000000f2f0c02a4 */ /* 0x000fe4000f8e020a */
[----:B------:R-:W-:-:S02]  /*1be0*/  @UP1 UIMAD UR13, UR47, UR17, UR13 ;  /* 0x000000112f0d12a4 */ /* 0x000fc4000f8e020d */
[----:B------:R-:W-:Y:S02]  /*1bf0*/  @UP0 UIMAD.WIDE.U32 UR8, UR47, UR14, URZ ;  /* 0x0000000e2f0802a5 */ /* 0x000fe4000f8e003f */
[----:B------:R-:W-:Y:S02]  /*1c00*/  @UP1 UIMAD.WIDE.U32 UR10, UR47, UR16, URZ ;  /* 0x000000102f0a12a5 */ /* 0x000fe4000f8e003f */
[----:B------:R-:W-:Y:S02]  /*1c10*/  @UP0 UIADD3 UR9, UR9, UR12, URZ ;  /* 0x0000000c09090290 */ /* 0x000fe4000fffe03f */
[----:B------:R-:W-:Y:S01]  /*1c20*/  @UP1 UIADD3 UR11, UR11, UR13, URZ ;  /* 0x0000000d0b0b1290 */ /* 0x000fe2000fffe03f */
[----:B------:R-:W-:Y:S02]  /*1c30*/  @UP1 ULDC.64 UR14, c[0x0][0x9c0] ;  /* 0x00027000000e1ab9 */ /* 0x000fe40000000a00 */
[----:B------:R-:W-:Y:S01]  /*1c40*/  @UP0 ULDC.64 UR12, c[0x0][0x9b0] ;  /* 0x00026c00000c0ab9 */ /* 0x000fe20000000a00 */
[----:B------:R-:W-:-:S02]  /*1c50*/  @UP1 UIMAD.WIDE.U32 UR10, UR38, UR14, UR10 ;  /* 0x0000000e260a12a5 */ /* 0x000fc4000f8e000a */
[----:B------:R-:W-:Y:S02]  /*1c60*/  @UP0 UIMAD.WIDE.U32 UR8, UR38, UR12, UR8 ;  /* 0x0000000c260802a5 */ /* 0x000fe4000f8e0008 */
[----:B------:R-:W-:Y:S02]  /*1c70*/  @UP1 ULEA UR4, UP3, UR10, UR4, 0x2 ;  /* 0x000000040a041291 */ /* 0x000fe4000f86103f */
[----:B------:R-:W-:Y:S02]  /*1c80*/  @UP0 UIMAD UR12, UR38, UR13, UR9 ;  /* 0x0000000d260c02a4 */ /* 0x000fe4000f8e0209 */
[----:B------:R-:W-:Y:S02]  /*1c90*/  @UP1 UIMAD UR9, UR38, UR15, UR11 ;  /* 0x0000000f260912a4 */ /* 0x000fe4000f8e020b */
[----:B------:R-:W-:Y:S01]  /*1ca0*/  @UP0 ULEA UR6, UP2, UR8, UR6, 0x2 ;  /* 0x0000000608060291 */ /* 0x000fe2000f84103f */
[----:B------:R-:W-:Y:S01]  /*1cb0*/  IMAD.U32 R6, RZ, RZ, UR4 ;  /* 0x00000004ff067e24 */ /* 0x000fe2000f8e00ff */
[----:B------:R-:W-:-:S02]  /*1cc0*/  @UP1 ULEA.HI.X UR5, UR10, UR5, UR9, 0x2, UP3 ;  /* 0x000000050a051291 */ /* 0x000fc400098f1409 */
[----:B------:R-:W-:Y:S02]  /*1cd0*/  @UP0 ULEA.HI.X UR7, UR8, UR7, UR12, 0x2, UP2 ;  /* 0x0000000708070291 */ /* 0x000fe400090f140c */
[----:B------:R-:W-:Y:S02]  /*1ce0*/  IMAD.U32 R4, RZ, RZ, UR6 ;  /* 0x00000006ff047e24 */ /* 0x000fe4000f8e00ff */
[----:B------:R-:W-:Y:S02]  /*1cf0*/  IMAD.U32 R7, RZ, RZ, UR5 ;  /* 0x00000005ff077e24 */ /* 0x000fe4000f8e00ff */
[----:B------:R-:W-:-:S03]  /*1d00*/  IMAD.U32 R5, RZ, RZ, UR7 ;  /* 0x00000007ff057e24 */ /* 0x000fc6000f8e00ff */
        /* <DEDUP_REMOVED lines=8> */
[----:B------:R-:W0:Y:S01]  /*1d90*/  SYNCS.PHASECHK.TRANS64.TRYWAIT P1, [UR45+0x13200], R8 ;  /* 0x01320008ff0075a7 */ /* 0x000e22000802016d */
[----:B------:R-:W-:-:S05]  /*1da0*/  IMAD.U32 R9, RZ, RZ, UR46 ;  /* 0x0000002eff097e24 */ /* 0x000fca000f8e00ff */
[----:B------:R-:W-:Y:S01]  /*1db0*/  ISETP.NE.AND P0, PT, R9, 0x3, PT ;  /* 0x000000030900780c */ /* 0x000fe20003f05270 */
[----:B--2---:R-:W-:-:S04]  /*1dc0*/  FMUL.FTZ R0, R3, R0 ;  /* 0x0000000003007220 */ /* 0x004fc80000410000 */
[----:B------:R-:W-:Y:S01]  /*1dd0*/  FMUL.FTZ R0, R0, UR4 ;  /* 0x0000000400007c20 */ /* 0x000fe20008410000 */
[----:B0-----:R-:W-:Y:S07]  /*1de0*/  @!P1 BRA `(.L_x_1072) ;  /* 0x000001b4004c9947 */ /* 0x001fee0003800000 */
.L_x_1268:
[----:B------:R-:W-:Y:S05]  /*1df0*/  @!P0 BRA `(.L_x_1073) ;  /* 0x0000000000048947 */ /* 0x000fea0003800000 */
[----:B------:R-:W-:Y:S01]  /*1e00*/  BPT.TRAP 0x1 ;  /* 0x000000040000795c */ /* 0x000fe20000300000 */
.L_x_1073:
[----:B------:R-:W-:Y:S02]  /*1e10*/  IMAD.U32 R106, RZ, RZ, UR50 ;  /* 0x00000032ff6a7e24 */ /* 0x000fe4000f8e00ff */
[----:B0-----:R-:W-:-:S03]  /*1e20*/  IMAD.U32 R3, RZ, RZ, UR51 ;  /* 0x00000033ff037e24 */ /* 0x001fc6000f8e00ff */
[----:B------:R-:W-:Y:S02]  /*1e30*/  LEA R106, R106, UR45, 0x3 ;  /* 0x0000002d6a6a7c11 */ /* 0x000fe4000f8e18ff */
[----:B------:R-:W-:-:S04]  /*1e40*/  SHF.L.U32 R3, R3, 0x1f, RZ ;  /* 0x0000001f03037819 */ /* 0x000fc800000006ff */
[----:B------:R0:W1:Y:S01]  /*1e50*/  SYNCS.PHASECHK.TRANS64.TRYWAIT P1, [R106+URZ+0x13230], R3 ;  /* 0x013230036a0075a7 */ /* 0x000062000802017f */
[----:B------:R-:W-:Y:S05]  /*1e60*/  @!P0 BRA `(.L_x_1074) ;  /* 0x0000000000048947 */ /* 0x000fea0003800000 */
[----:B------:R-:W-:Y:S01]  /*1e70*/  BPT.TRAP 0x1 ;  /* 0x000000040000795c */ /* 0x000fe20000300000 */
.L_x_1074:
[----:B-1----:R-:W-:Y:S05]  /*1e80*/  @P1 BRA `(.L_x_1075) ;  /* 0x0000000000081947 */ /* 0x002fea0003800000 */
[----:B------:R-:W1:Y:S02]  /*1e90*/  SYNCS.PHASECHK.TRANS64.TRYWAIT P1, [R106+URZ+0x13230], R3 ;  /* 0x013230036a0075a7 */ /* 0x000e64000802017f */
[----:B-1----:R-:W-:Y:S05]  /*1ea0*/  @!P1 BRA `(.L_x_1076) ;  /* 0x000001b400349947 */ /* 0x002fea0003800000 */
.L_x_1075:
[----:B------:R-:W-:-:S04]  /*1eb0*/  UIADD3 UR4, UR45, 0xe000, URZ ;  /* 0x0000e0002d047890 */ /* 0x000fc8000fffe03f */
[----:B------:R-:W-:-:S04]  /*1ec0*/  USHF.R.U32.HI UR4, URZ, 0x4, UR4 ;  /* 0x000000043f047899 */ /* 0x000fc80008011604 */
[----:B------:R-:W-:-:S06]  /*1ed0*/  ULOP3.LUT UR4, UR4, 0x3fff, URZ, 0xc0, !UPT ;  /* 0x00003fff04047892 */ /* 0x000fcc000f8ec03f */
[----:B------:R-:W-:Y:S01]  /*1ee0*/  IMAD.U32 R10, RZ, RZ, UR4 ;  /* 0x00000004ff0a7e24 */ /* 0x000fe2000f8e00ff */
[----:B------:R-:W-:Y:S05]  /*1ef0*/  WARPSYNC.ALL ;  /* 0x0000000000007948 */ /* 0x000fea0003800000 */
[----:B------:R-:W-:-:S04]  /*1f00*/  LOP3.LUT R10, R10, 0x10000, RZ, 0xfc, !PT ;  /* 0x000100000a0a7812 */ /* 0x000fc800078efcff */
[----:B------:R-:W-:Y:S01]  /*1f10*/  R2UR UR12, R10 ;  /* 0x000000000a0c72ca */ /* 0x000fe200000e0000 */
[----:B------:R-:W-:Y:S01]  /*1f20*/  ULOP3.LUT UR54, UR54, 0x10000, URZ, 0xfc, !UPT ;  /* 0x0001000036367892 */ /* 0x000fe2000f8efc3f */
[----:B------:R-:W-:Y:S01]  /*1f30*/  WARPGROUP.ARRIVE ;  /* 0x00000000000079c5 */ /* 0x000fe20000000000 */
[----:B------:R-:W-:Y:S01]  /*1f40*/  UMOV UR9, 0x80000020 ;  /* 0x8000002000097882 */ /* 0x000fe20000000000 */
[----:B------:R-:W-:Y:S01]  /*1f50*/  UMOV UR11, 0x80000020 ;  /* 0x80000020000b7882 */ /* 0x000fe20000000000 */
[----:B------:R-:W-:-:S03]  /*1f60*/  UMOV UR7, 0x80000020 ;  /* 0x8000002000077882 */ /* 0x000fc60000000000 */
[----:B------:R-:W-:-:S05]  /*1f70*/  UMOV UR8, UR54 ;  /* 0x0000003600087c82 */ /* 0x000fca0008000000 */
        /* <DEDUP_REMOVED lines=60> */
.L_x_1077:
[----:B------:R-:W-:Y:S01]  /*2340*/  UISETP.NE.AND UP1, UPT, UR49, URZ, UPT ;  /* 0x0000003f3100728c */ /* 0x000fe2000bf25270 */
[C---:B------:R-:W-:Y:S01]  /*2350*/  FMUL.FTZ R4, R0.reuse, R91 ;  /* 0x0000005b00047220 */ /* 0x040fe20000410000 */
[C---:B------:R-:W-:Y:S01]  /*2360*/  FMUL.FTZ R91, R0.reuse, R101 ;  /* 0x00000065005b7220 */ /* 0x040fe20000410000 */
[----:B------:R-:W-:Y:S01]  /*2370*/  FMUL.FTZ R101, R0, R45 ;  /* 0x0000002d00657220 */ /* 0x000fe20000410000 */
[----:B------:R-:W-:Y:S01]  /*2380*/  R2UR UR6, R106 ;  /* 0x000000006a0672ca */ /* 0x000fe200000e0000 */
[----:B------:R-:W-:Y:S01]  /*2390*/  FMUL.FTZ R45, R0, R51 ;  /* 0x00000033002d7220 */ /* 0x000fe20000410000 */
[----:B------:R-:W-:Y:S01]  /*23a0*/  PLOP3.LUT P1, PT, PT, PT, UP1, 0x80, 0x0 ;  /* 0x000000000000781c */ /* 0x000fe20003f2f018 */
[----:B01----:R-:W-:Y:S01]  /*23b0*/  VIADD R106, R22, UR40 ;  /* 0x00000028166a7c36 */ /* 0x003fe20008000000 */
[----:B------:R-:W-:Y:S01]  /*23c0*/  PLOP3.LUT P2, PT, PT, PT, UP1, 0x80, 0x0 ;  /* 0x000000000000781c */ /* 0x000fe20003f4f018 */
[C---:B------:R-:W-:Y:S01]  /*23d0*/  FMUL.FTZ R51, R0.reuse, R24 ;  /* 0x0000001800337220 */ /* 0x040fe20000410000 */
[C---:B------:R-:W-:Y:S01]  /*23e0*/  FMUL.FTZ R24, R0.reuse, R26 ;  /* 0x0000001a00187220 */ /* 0x040fe20000410000 */
[----:B------:R-:W-:Y:S01]  /*23f0*/  @UP1 ULDC UR7, c[0x0][0x44c] ;  /* 0x0001130000071ab9 */ /* 0x000fe20000000800 */
[C---:B------:R-:W-:Y:S01]  /*2400*/  FMUL.FTZ R26, R0.reuse, R30 ;  /* 0x0000001e001a7220 */ /* 0x040fe20000410000 */
[C---:B------:R-:W-:Y:S01]  /*2410*/  FMUL.FTZ R6, R0.reuse, R94 ;  /* 0x0000005e00067220 */ /* 0x040fe20000410000 */
[C---:B------:R-:W-:Y:S01]  /*2420*/  FMUL.FTZ R11, R0.reuse, R102 ;  /* 0x00000066000b7220 */ /* 0x040fe20000410000 */
[C---:B------:R-:W-:Y:S01]  /*2430*/  FMUL.FTZ R94, R0.reuse, R72 ;  /* 0x00000048005e7220 */ /* 0x040fe20000410000 */
[C---:B------:R-:W-:Y:S01]  /*2440*/  FMUL.FTZ R102, R0.reuse, R25 ;  /* 0x0000001900667220 */ /* 0x040fe20000410000 */
[C---:B------:R-:W-:Y:S01]  /*2450*/  FMUL.FTZ R72, R0.reuse, R79 ;  /* 0x0000004f00487220 */ /* 0x040fe20000410000 */
        /* <DEDUP_REMOVED lines=8> */
[C---:B------:R-:W-:Y:S01]  /*24e0*/  FMUL.FTZ R27, R0.reuse, R31 ;  /* 0x0000001f001b7220 */ /* 0x040fe20000410000 */
[----:B------:R-:W-:Y:S01]  /*24f0*/  UIADD3 UR6, UR6, 0x13240, URZ ;  /* 0x0001324006067890 */ /* 0x000fe2000fffe03f */
[C---:B------:R-:W-:Y:S01]  /*2500*/  FMUL.FTZ R88, R0.reuse, R92 ;  /* 0x0000005c00587220 */ /* 0x040fe20000410000 */
[----:B------:R-:W0:Y:S01]  /*2510*/  SHFL.IDX PT, R36, R106, RZ, 0x1c1f ;  /* 0x001c1fff6a247589 */ /* 0x000e2200000e0000 */
[C---:B------:R-:W-:Y:S01]  /*2520*/  FMUL.FTZ R13, R0.reuse, R93 ;  /* 0x0000005d000d7220 */ /* 0x040fe20000410000 */
[C---:B------:R-:W-:Y:S01]  /*2530*/  FMUL.FTZ R90, R0.reuse, R96 ;  /* 0x00000060005a7220 */ /* 0x040fe20000410000 */
[C---:B------:R-:W-:Y:S01]  /*2540*/  FMUL.FTZ R15, R0.reuse, R74 ;  /* 0x0000004a000f7220 */ /* 0x040fe20000410000 */
[----:B------:R-:W-:Y:S01]  /*2550*/  FMUL.FTZ R80, R0, R81 ;  /* 0x0000005100507220 */ /* 0x000fe20000410000 */
[----:B------:R-:W-:-:S02]  /*2560*/  IMAD.MOV.U32 R31, RZ, RZ, -0xa0 ;  /* 0xffffff60ff1f7424 */ /* 0x000fc400078e00ff */
        /* <DEDUP_REMOVED lines=28> */
[----:B------:R-:W-:Y:S01]  /*2730*/  UPRMT UR6, UR44, 0x654, UR6 ;  /* 0x000006542c067896 */ /* 0x000fe20008000006 */
        /* <DEDUP_REMOVED lines=11> */
[----:B------:R-:W-:-:S02]  /*27f0*/  IMAD R34, R104, R31, 0xa1 ;  /* 0x000000a168227424 */ /* 0x000fc400078e021f */
        /* <DEDUP_REMOVED lines=19> */
[----:B------:R-:W-:Y:S01]  /*2930*/  PLOP3.LUT P1, PT, PT, PT, UP0, 0x40, 0x0 ;  /* 0x000000000000781c */ /* 0x000fe20003f2e808 */
[----:B------:R-:W1:Y:S01]  /*2940*/  MUFU.TANH R5, R5 ;  /* 0x0000000500057308 */ /* 0x000e620000002400 */
[----:B------:R-:W-:Y:S01]  /*2950*/  IADD3 R33, R17, R34, -R19 ;  /* 0x0000002211217210 */ /* 0x000fe20007ffe813 */
[----:B------:R-:W-:Y:S01]  /*2960*/  ULDC UR22, c[0x0][0x9dc] ;  /* 0x0002770000167ab9 */ /* 0x000fe20000000800 */
[----:B------:R-:W-:Y:S01]  /*2970*/  SYNCS.ARRIVE.TRANS64.RED.A1T0 RZ, [UR6], RZ ;  /* 0x000000ffffff79a7 */ /* 0x000fe20008100406 */
[----:B------:R-:W-:Y:S01]  /*2980*/  ULOP3.LUT UR6, URZ, UR22, URZ, 0x33, !UPT ;  /* 0x000000163f067292 */ /* 0x000fe2000f8e333f */
[----:B------:R-:W-:Y:S01]  /*2990*/  IMAD R32, R104, -0xa0, R17 ;  /* 0xffffff6068207824 */ /* 0x000fe200078e0211 */
[----:B------:R-:W-:Y:S01]  /*29a0*/  ULDC UR11, c[0x0][0x9e0] ;  /* 0x00027800000b7ab9 */ /* 0x000fe20000000800 */
[----:B------:R-:W-:Y:S01]  /*29b0*/  IMAD.IADD R33, R33, 0x1, -R18 ;  /* 0x0000000121217824 */ /* 0x000fe200078e0a12 */
[----:B------:R-:W2:Y:S01]  /*29c0*/  MUFU.TANH R12, R12 ;  /* 0x0000000c000c7308 */ /* 0x000ea20000002400 */
[----:B------:R-:W-:Y:S01]  /*29d0*/  VIADD R118, R34, 0xffffffff ;  /* 0xffffffff22767836 */ /* 0x000fe20000000000 */
[----:B------:R-:W-:Y:S01]  /*29e0*/  IADD3 R115, -R19, 0xa0, R32 ;  /* 0x000000a013737810 */ /* 0x000fe20007ffe120 */
[----:B------:R-:W-:-:S02]  /*29f0*/  VIADD R116, R33, UR11 ;  /* 0x0000000b21747c36 */ /* 0x000fc40008000000 */
[----:B------:R-:W-:Y:S02]  /*2a00*/  VIADD R117, R33, UR6 ;  /* 0x0000000621757c36 */ /* 0x000fe40008000000 */
[----:B------:R-:W-:Y:S01]  /*2a10*/  IMAD.IADD R110, R118, 0x1, -R19 ;  /* 0x00000001766e7824 */ /* 0x000fe200078e0a13 */
[----:B------:R-:W3:Y:S01]  /*2a20*/  MUFU.TANH R3, R3 ;  /* 0x0000000300037308 */ /* 0x000ee20000002400 */
[----:B0-----:R-:W-:Y:S01]  /*2a30*/  VIADDMNMX R113, R36, R116, R115, PT ;  /* 0x0000007424717246 */ /* 0x001fe20003800173 */
[----:B------:R-:W-:-:S06]  /*2a40*/  IMAD.IADD R114, R117, 0x1, R36 ;  /* 0x0000000175727824 */ /* 0x000fcc00078e0224 */
[----:B------:R-:W0:Y:S08]  /*2a50*/  MUFU.TANH R4, R4 ;  /* 0x0000000400047308 */ /* 0x000e300000002400 */
        /* <DEDUP_REMOVED lines=77> */
[----:B------:R-:W-:Y:S01]  /*2f30*/  IADD3 R35, -R18, R17, R36 ;  /* 0x0000001112237210 */ /* 0x000fe20007ffe124 */
        /* <DEDUP_REMOVED lines=12> */
.L_x_1080:
[----:B------:R-:W-:Y:S02]  /*3000*/  ULDC UR6, c[0x0][0x9e4] ;  /* 0x0002790000067ab9 */ /* 0x000fe40000000800 */
[----:B------:R-:W-:-:S05]  /*3010*/  IMAD.U32 R34, RZ, RZ, UR6 ;  /* 0x00000006ff227e24 */ /* 0x000fca000f8e00ff */
[----:B------:R-:W-:-:S13]  /*3020*/  ISETP.NE.AND P1, PT, R34, 0x1, PT ;  /* 0x000000012200780c */ /* 0x000fda0003f25270 */
[----:B------:R-:W1:Y:S02]  /*3030*/  @P1 LDC.64 R32, c[0x0][0x9e8] ;  /* 0x00027a00ff201b82 */ /* 0x000e640000000a00 */
[----:B-1----:R-:W-:-:S05]  /*3040*/  @P1 IMAD.HI.U32 R32, R35, R32, RZ ;  /* 0x0000002023201227 */ /* 0x002fca00078e00ff */
[----:B------:R-:W-:-:S07]  /*3050*/  @P1 SHF.R.U32.HI R35, RZ, R33, R32 ;  /* 0x00000021ff231219 */ /* 0x000fce0000011620 */
.L_x_1081:
[----:B------:R-:W-:Y:S05]  /*3060*/  BSYNC B0 ;  /* 0x0000000000007941 */ /* 0x000fea0003800000 */
.L_x_1079:
[----:B------:R-:W-:-:S05]  /*3070*/  IMAD R35, R35, R34, R110 ;  /* 0x0000002223237224 */ /* 0x000fca00078e026e */
[----:B------:R-:W-:Y:S02]  /*3080*/  VIADDMNMX R113, R35, R34, R113, PT ;  /* 0x0000002223717246 */ /* 0x000fe40003800171 */
[----:B------:R-:W-:-:S07]  /*3090*/  VIMNMX R114, R114, R35, !PT ;  /* 0x0000002372727248 */ /* 0x000fce0007fe0100 */
.L_x_1078:
[C---:B------:R-:W-:Y:S01]  /*30a0*/  ISETP.GE.AND P2, PT, R118.reuse, 0x9, PT ;  /* 0x000000097600780c */ /* 0x040fe20003f46270 */
[----:B------:R-:W1:Y:S01]  /*30b0*/  SHFL.IDX PT, R106, R106, 0x1, 0x1c1f ;  /* 0x003c1f006a6a7f89 */ /* 0x000e6200000e0000 */
[C---:B------:R-:W-:Y:S01]  /*30c0*/  ISETP.GE.AND P1, PT, R118.reuse, 0x2, PT ;  /* 0x000000027600780c */ /* 0x040fe20003f26270 */
[----:B------:R-:W-:Y:S01]  /*30d0*/  UISETP.NE.AND UP0, UPT, UR48, URZ, UPT ;  /* 0x0000003f3000728c */ /* 0x000fe2000bf05270 */
        /* <DEDUP_REMOVED lines=41> */
[----:B------:R-:W-:Y:S02]  /*3370*/  ISETP.GT.AND P2, PT, R114, 0x20, !P3 ;  /* 0x000000207200780c */ /* 0x000fe40005f44270 */
[----:B-1----:R-:W-:Y:S02]  /*3380*/  VIADDMNMX R92, R106, R116, R115, PT ;  /* 0x000000746a5c7246 */ /* 0x002fe40003800173 */
[----:B------:R-:W-:Y:S02]  /*3390*/  ISETP.LT.OR P2, PT, R113, 0x21, P2 ;  /* 0x000000217100780c */ /* 0x000fe40001741670 */
[----:B------:R-:W-:Y:S02]  /*33a0*/  @P3 LOP3.LUT R16, R16, 0x40000000, RZ, 0xfc, !PT ;  /* 0x4000000010103812 */ /* 0x000fe400078efcff */
[----:B------:R-:W-:-:S02]  /*33b0*/  ISETP.GE.AND P3, PT, R118, 0x22, PT ;  /* 0x000000227600780c */ /* 0x000fc40003f66270 */
[----:B------:R-:W-:Y:S02]  /*33c0*/  LOP3.LUT R16, R16, 0xdfffffff, RZ, 0xc0, !PT ;  /* 0xdfffffff10107812 */ /* 0x000fe400078ec0ff */
[----:B------:R-:W-:Y:S02]  /*33d0*/  FSEL R70, R94, -INF , !P2 ;  /* 0xff8000005e467808 */ /* 0x000fe40005000000 */
[----:B------:R-:W-:-:S04]  /*33e0*/  ISETP.GT.AND P2, PT, R114, 0x21, !P3 ;  /* 0x000000217200780c */ /* 0x000fc80005f44270 */
[----:B------:R-:W-:-:S03]  /*33f0*/  ISETP.LT.OR P2, PT, R113, 0x22, P2 ;  /* 0x000000227100780c */ /* 0x000fc60001741670 */
[----:B------:R-:W-:Y:S02]  /*3400*/  @P3 LOP3.LUT R16, R16, 0x20000000, RZ, 0xfc, !PT ;  /* 0x2000000010103812 */ /* 0x000fe400078efcff */
[----:B------:R-:W-:Y:S02]  /*3410*/  ISETP.GE.AND P3, PT, R118, 0x29, PT ;  /* 0x000000297600780c */ /* 0x000fe40003f66270 */
[----:B------:R-:W-:Y:S02]  /*3420*/  LOP3.LUT R16, R16, 0xefffffff, RZ, 0xc0, !PT ;  /* 0xefffffff10107812 */ /* 0x000fe400078ec0ff */
[----:B------:R-:W-:Y:S01]  /*3430*/  FSEL R71, R93, -INF , !P2 ;  /* 0xff8000005d477808 */ /* 0x000fe20005000000 */
[----:B------:R-:W-:Y:S01]  /*3440*/  IMAD.IADD R93, R117, 0x1, R106 ;  /* 0x00000001755d7824 */ /* 0x000fe200078e026a */
        /* <DEDUP_REMOVED lines=190> */
.L_x_1084:
[----:B------:R-:W-:Y:S02]  /*4030*/  ULDC UR6, c[0x0][0x9e4] ;  /* 0x0002790000067ab9 */ /* 0x000fe40000000800 */
[----:B------:R-:W-:-:S05]  /*4040*/  IMAD.U32 R94, RZ, RZ, UR6 ;  /* 0x00000006ff5e7e24 */ /* 0x000fca000f8e00ff */
[----:B------:R-:W-:-:S13]  /*4050*/  ISETP.NE.AND P6, PT, R94, 0x1, PT ;  /* 0x000000015e00780c */ /* 0x000fda0003fc5270 */
[----:B------:R-:W0:Y:S02]  /*4060*/  @P6 LDC.64 R12, c[0x0][0x9e8] ;  /* 0x00027a00ff0c6b82 */ /* 0x000e240000000a00 */
[----:B0-----:R-:W-:-:S05]  /*4070*/  @P6 IMAD.HI.U32 R12, R5, R12, RZ ;  /* 0x0000000c050c6227 */ /* 0x001fca00078e00ff */
[----:B------:R-:W-:-:S07]  /*4080*/  @P6 SHF.R.U32.HI R5, RZ, R13, R12 ;  /* 0x0000000dff056219 */ /* 0x000fce000001160c */
.L_x_1085:
[----:B------:R-:W-:Y:S05]  /*4090*/  BSYNC B0 ;  /* 0x0000000000007941 */ /* 0x000fea0003800000 */
.L_x_1083:
[----:B------:R-:W-:-:S05]  /*40a0*/  IMAD R5, R5, R94, R110 ;  /* 0x0000005e05057224 */ /* 0x000fca00078e026e */
[----:B------:R-:W-:Y:S02]  /*40b0*/  VIADDMNMX R92, R5, R94, R92, PT ;  /* 0x0000005e055c7246 */ /* 0x000fe4000380015c */
[----:B------:R-:W-:-:S07]  /*40c0*/  VIMNMX R93, R93, R5, !PT ;  /* 0x000000055d5d7248 */ /* 0x000fce0007fe0100 */
.L_x_1082:
        /* <DEDUP_REMOVED lines=8> */
[----:B------:R-:W-:Y:S01]  /*4150*/  FSEL R12, R4, -INF , !P1 ;  /* 0xff800000040c7808 */ /* 0x000fe20004800000 */
[----:B------:R-:W-:Y:S01]  /*4160*/  UMOV UR10, UR40 ;  /* 0x00000028000a7c82 */ /* 0x000fe20008000000 */
        /* <DEDUP_REMOVED lines=96> */
[C---:B------:R-:W-:Y:S01]  /*4770*/  ISETP.GT.AND P2, PT, R93.reuse, 0x89, !P2 ;  /* 0x000000895d00780c */ /* 0x040fe20005744270 */
        /* <DEDUP_REMOVED lines=13> */
[C---:B------:R-:W-:Y:S02]  /*4850*/  ISETP.GT.AND P1, PT, R93.reuse, 0x41, !P1 ;  /* 0x000000415d00780c */ /* 0x040fe40004f24270 */
        /* <DEDUP_REMOVED lines=20> */
[----:B------:R-:W-:-:S01]  /*49a0*/  FFMA.FTZ R96, R5, R96, -8 ;  /* 0xc100000005607423 */ /* 0x000fc20000010060 */
        /* <DEDUP_REMOVED lines=62> */
[----:B------:R-:W-:-:S01]  /*4d90*/  FFMA.FTZ R13, R88, UR20, -R96 ;  /* 0x00000014580d7c23 */ /* 0x000fc20008010860 */
[----:B------:R-:W-:Y:S01]  /*4da0*/  ISETP.LT.OR P1, PT, R92, 0x1, P1 ;  /* 0x000000015c00780c */ /* 0x000fe20000f21670 */
[----:B------:R-:W-:-:S01]  /*4db0*/  FFMA.FTZ R88, R67, UR20, -R96 ;  /* 0x0000001443587c23 */ /* 0x000fc20008010860 */
[--C-:B------:R-:W-:Y:S01]  /*4dc0*/  FFMA.FTZ R67, R90, UR20, -R96.reuse ;  /* 0x000000145a437c23 */ /* 0x100fe20008010860 */
[----:B------:R-:W-:-:S01]  /*4dd0*/  FFMA.FTZ R90, R89, UR20, -R96 ;  /* 0x00000014595a7c23 */ /* 0x000fc20008010860 */
[----:B------:R-:W-:Y:S01]  /*4de0*/  FSEL R97, R3, -INF , !P1 ;  /* 0xff80000003617808 */ /* 0x000fe20004800000 */
[----:B------:R-:W-:-:S01]  /*4df0*/  FFMA.FTZ R94, R91, UR20, -R96 ;  /* 0x000000145b5e7c23 */ /* 0x000fc20008010860 */
[----:B------:R-:W-:Y:S01]  /*4e00*/  LOP3.LUT P1, RZ, R2, 0x2, RZ, 0xc0, !PT ;  /* 0x0000000202ff7812 */ /* 0x000fe2000782c0ff */
[----:B------:R-:W-:-:S01]  /*4e10*/  FFMA.FTZ R91, R37, UR20, -R96 ;  /* 0x00000014255b7c23 */ /* 0x000fc20008010860 */
[----:B------:R-:W-:Y:S01]  /*4e20*/  FMNMX.FTZ R89, R97, R12, !PT ;  /* 0x0000000c61597209 */ /* 0x000fe20007810000 */
[----:B------:R-:W-:-:S01]  /*4e30*/  FFMA.FTZ R3, R95, UR20, -R96 ;  /* 0x000000145f037c23 */ /* 0x000fc20008010860 */
[----:B------:R-:W-:Y:S01]  /*4e40*/  ISETP.GT.AND P1, PT, R93, 0x88, !P1 ;  /* 0x000000885d00780c */ /* 0x000fe20004f24270 */
[----:B------:R-:W-:-:S01]  /*4e50*/  FFMA.FTZ R66, R66, UR20, -R96 ;  /* 0x0000001442427c23 */ /* 0x000fc20008010860 */
[----:B------:R-:W-:Y:S01]  /*4e60*/  FMNMX.FTZ R4, R6, R89, !PT ;  /* 0x0000005906047209 */ /* 0x000fe20007810000 */
[----:B------:R-:W-:Y:S01]  /*4e70*/  MUFU.EX2 R13, R13 ;  /* 0x0000000d000d7308 */ /* 0x000fe20000000800 */
[----:B------:R-:W-:Y:S01]  /*4e80*/  ISETP.LT.OR P1, PT, R92, 0x89, P1 ;  /* 0x000000895c00780c */ /* 0x000fe20000f21670 */
[--C-:B------:R-:W-:Y:S01]  /*4e90*/  FFMA.FTZ R68, R68, UR20, -R96.reuse ;  /* 0x0000001444447c23 */ /* 0x100fe20008010860 */
[----:B------:R-:W-:Y:S01]  /*4ea0*/  FMNMX.FTZ R89, R7, R4, !PT ;  /* 0x0000000407597209 */ /* 0x000fe20007810000 */
[--C-:B------:R-:W-:Y:S01]  /*4eb0*/  FFMA.FTZ R69, R69, UR20, -R96.reuse ;  /* 0x0000001445457c23 */ /* 0x100fe20008010860 */
[----:B------:R-:W-:Y:S01]  /*4ec0*/  FSEL R26, R26, -INF , !P1 ;  /* 0xff8000001a1a7808 */ /* 0x000fe20004800000 */
[--C-:B------:R-:W-:Y:S01]  /*4ed0*/  FFMA.FTZ R70, R70, UR20, -R96.reuse ;  /* 0x0000001446467c23 */ /* 0x100fe20008010860 */
[----:B------:R-:W-:Y:S01]  /*4ee0*/  FMNMX.FTZ R4, R8, R89, !PT ;  /* 0x0000005908047209 */ /* 0x000fe20007810000 */
[----:B------:R-:W-:Y:S01]  /*4ef0*/  MUFU.EX2 R3, R3 ;  /* 0x0000000300037308 */ /* 0x000fe20000000800 */
[----:B------:R-:W-:Y:S01]  /*4f00*/  ISETP.GT.AND P6, PT, R93, 0x99, !P6 ;  /* 0x000000995d00780c */ /* 0x000fe200077c4270 */
[--C-:B------:R-:W-:Y:S01]  /*4f10*/  FFMA.FTZ R93, R55, UR20, -R96.reuse ;  /* 0x00000014375d7c23 */ /* 0x100fe20008010860 */
[----:B------:R-:W-:Y:S01]  /*4f20*/  FMNMX.FTZ R4, R9, R4, !PT ;  /* 0x0000000409047209 */ /* 0x000fe20007810000 */
[--C-:B------:R-:W-:Y:S01]  /*4f30*/  FFMA.FTZ R55, R54, UR20, -R96.reuse ;  /* 0x0000001436377c23 */ /* 0x100fe20008010860 */
[----:B------:R-:W-:Y:S01]  /*4f40*/  ISETP.LT.OR P6, PT, R92, 0x9a, P6 ;  /* 0x0000009a5c00780c */ /* 0x000fe200037c1670 */
[--C-:B------:R-:W-:Y:S01]  /*4f50*/  FFMA.FTZ R71, R71, UR20, -R96.reuse ;  /* 0x0000001447477c23 */ /* 0x100fe20008010860 */
[----:B------:R-:W-:Y:S01]  /*4f60*/  FMNMX.FTZ R89, R11, R4, !PT ;  /* 0x000000040b597209 */ /* 0x000fe20007810000 */
[----:B------:R-:W-:Y:S01]  /*4f70*/  MUFU.EX2 R66, R66 ;  /* 0x0000004200427308 */ /* 0x000fe20000000800 */
[----:B------:R-:W-:Y:S01]  /*4f80*/  FSEL R31, R31, -INF , !P6 ;  /* 0xff8000001f1f7808 */ /* 0x000fe20007000000 */
[--C-:B------:R-:W-:Y:S01]  /*4f90*/  FFMA.FTZ R77, R77, UR20, -R96.reuse ;  /* 0x000000144d4d7c23 */ /* 0x100fe20008010860 */
        /* <DEDUP_REMOVED lines=39> */
[----:B0-----:R-:W-:-:S02]  /*5210*/  F2FP.SATFINITE.E4M3.F32.PACK_AB_MERGE_C R152, R88, R13, RZ ;  /* 0x0000000d5898723e */ /* 0x001fc400048070ff */
[----:B------:R-:W-:Y:S02]  /*5220*/  FMNMX.FTZ R89, R57, R4, !PT ;  /* 0x0000000439597209 */ /* 0x000fe40007810000 */
[----:B------:R-:W-:Y:S02]  /*5230*/  F2FP.SATFINITE.E4M3.F32.PACK_AB_MERGE_C R152, R66, R3, R152 ;  /* 0x000000034298723e */ /* 0x000fe40004807098 */
        /* <DEDUP_REMOVED lines=38> */
[----:B------:R-:W-:-:S03]  /*54a0*/  F2FP.SATFINITE.E4M3.F32.PACK_AB_MERGE_C R150, R80, R79, R150 ;  /* 0x0000004f5096723e */ /* 0x000fc60004807096 */
[----:B------:R-:W0:Y:S01]  /*54b0*/  SHFL.BFLY PT, R89, R4, 0x2, 0x1f ;  /* 0x0c401f0004597f89 */ /* 0x000e2200000e0000 */
[----:B------:R-:W-:Y:S08]  /*54c0*/  MUFU.EX2 R37, R93 ;  /* 0x0000005d00257308 */ /* 0x000ff00000000800 */
[----:B------:R-:W-:Y:S08]  /*54d0*/  MUFU.EX2 R85, R85 ;  /* 0x0000005500557308 */ /* 0x000ff00000000800 */
[----:B------:R-:W1:Y:S01]  /*54e0*/  MUFU.EX2 R86, R86 ;  /* 0x0000005600567308 */ /* 0x000e620000000800 */
[----:B0-----:R-:W-:-:S07]  /*54f0*/  FMNMX.FTZ R89, R4, R89, !PT ;  /* 0x0000005904597209 */ /* 0x001fce0007810000 */
[----:B------:R-:W-:Y:S01]  /*5500*/  MUFU.EX2 R65, R65 ;  /* 0x0000004100417308 */ /* 0x000fe20000000800 */
[----:B------:R-:W0:Y:S07]  /*5510*/  SHFL.BFLY PT, R4, R89, 0x1, 0x1f ;  /* 0x0c201f0059047f89 */ /* 0x000e2e00000e0000 */
[----:B------:R-:W2:Y:S01]  /*5520*/  MUFU.EX2 R64, R64 ;  /* 0x0000004000407308 */ /* 0x000ea20000000800 */
[----:B-1----:R-:W-:-:S04]  /*5530*/  F2FP.SATFINITE.E4M3.F32.PACK_AB_MERGE_C R144, R86, R85, RZ ;  /* 0x000000555690723e */ /* 0x002fc800048070ff */
[----:B------:R-:W-:-:S03]  /*5540*/  F2FP.SATFINITE.E4M3.F32.PACK_AB_MERGE_C R144, R84, R83, R144 ;  /* 0x000000535490723e */ /* 0x000fc60004807090 */
[----:B------:R-:W-:Y:S08]  /*5550*/  MUFU.EX2 R36, R36 ;  /* 0x0000002400247308 */ /* 0x000ff00000000800 */
[----:B------:R-:W-:Y:S01]  /*5560*/  MUFU.EX2 R87, R87 ;  /* 0x0000005700577308 */ /* 0x000fe20000000800 */
[----:B--2---:R-:W-:Y:S02]  /*5570*/  F2FP.SATFINITE.E4M3.F32.PACK_AB_MERGE_C R146, R64, R65, RZ ;  /* 0x000000414092723e */ /* 0x004fe400048070ff */
[----:B0-----:R-:W-:Y:S01]  /*5580*/  FMNMX.FTZ R4, R89, R4, !PT ;  /* 0x0000000459047209 */ /* 0x001fe20007810000 */
[----:B------:R-:W-:-:S03]  /*5590*/  IMAD.U32 R89, RZ, RZ, UR20 ;  /* 0x00000014ff597e24 */ /* 0x000fc6000f8e00ff */
[C---:B------:R-:W-:Y:S01]  /*55a0*/  FSETP.NEU.FTZ.AND P1, PT, R4.reuse, -INF , PT ;  /* 0xff8000000400780b */ /* 0x040fe20003f3d000 */
[----:B------:R-:W-:-:S01]  /*55b0*/  FFMA.FTZ R54, R4, R89, -8 ;  /* 0xc100000004367423 */ /* 0x000fc20000010059 */
[----:B------:R-:W-:Y:S01]  /*55c0*/  FFMA.FTZ R89, R33, UR20, -R96 ;  /* 0x0000001421597c23 */ /* 0x000fe20008010860 */
[----:B------:R-:W-:Y:S03]  /*55d0*/  MUFU.EX2 R94, R94 ;  /* 0x0000005e005e7308 */ /* 0x000fe60000000800 */
[----:B------:R-:W-:Y:S02]  /*55e0*/  FSEL R33, R54, RZ, P1 ;  /* 0x000000ff36217208 */ /* 0x000fe40000800000 */
[----:B------:R-:W-:-:S03]  /*55f0*/  PLOP3.LUT P1, PT, PT, PT, UP0, 0x40, 0x0 ;  /* 0x000000000000781c */ /* 0x000fc60003f2e808 */
        /* <DEDUP_REMOVED lines=11> */
[----:B------:R-:W-:-:S01]  /*56b0*/  FADD.FTZ R76, R3, R66 ;  /* 0x00000042034c7221 */ /* 0x000fc20000010000 */
[--C-:B------:R-:W-:Y:S01]  /*56c0*/  FFMA.FTZ R75, R59, UR20, -R33.reuse ;  /* 0x000000143b4b7c23 */ /* 0x100fe20008010821 */
[----:B------:R-:W-:-:S01]  /*56d0*/  FFMA.FTZ R6, R6, UR20, -R33 ;  /* 0x0000001406067c23 */ /* 0x000fc20008010821 */
[--C-:B------:R-:W-:Y:S01]  /*56e0*/  FFMA.FTZ R59, R60, UR20, -R33.reuse ;  /* 0x000000143c3b7c23 */ /* 0x100fe20008010821 */
[----:B------:R-:W-:-:S01]  /*56f0*/  FFMA.FTZ R60, R61, UR20, -R33 ;  /* 0x000000143d3c7c23 */ /* 0x000fc20008010821 */
[----:B------:R-:W-:Y:S01]  /*5700*/  MUFU.EX2 R54, R54 ;  /* 0x0000003600367308 */ /* 0x000fe20000000800 */
[----:B------:R-:W-:-:S01]  /*5710*/  FADD.FTZ R61, R13, R76 ;  /* 0x0000004c0d3d7221 */ /* 0x000fc20000010000 */
[--C-:B------:R-:W-:Y:S01]  /*5720*/  FFMA.FTZ R7, R7, UR20, -R33.reuse ;  /* 0x0000001407077c23 */ /* 0x100fe20008010821 */
[----:B------:R-:W-:-:S01]  /*5730*/  FFMA.FTZ R8, R8, UR20, -R33 ;  /* 0x0000001408087c23 */ /* 0x000fc20008010821 */
[----:B------:R-:W-:Y:S01]  /*5740*/  FFMA.FTZ R9, R9, UR20, -R33 ;  /* 0x0000001409097c23 */ /* 0x000fe20008010821 */
[----:B------:R-:W-:-:S01]  /*5750*/  FADD.FTZ R76, R88, R61 ;  /* 0x0000003d584c7221 */ /* 0x000fc20000010000 */
[--C-:B------:R-:W-:Y:S01]  /*5760*/  FFMA.FTZ R11, R11, UR20, -R33.reuse ;  /* 0x000000140b0b7c23 */ /* 0x100fe20008010821 */
[----:B------:R-:W-:-:S01]  /*5770*/  FFMA.FTZ R61, R62, UR20, -R33 ;  /* 0x000000143e3d7c23 */ /* 0x000fc20008010821 */
[----:B------:R-:W0:Y:S01]  /*5780*/  MUFU.EX2 R91, R91 ;  /* 0x0000005b005b7308 */ /* 0x000e220000000800 */
[----:B------:R-:W-:-:S01]  /*5790*/  FADD.FTZ R95, R67, R76 ;  /* 0x0000004c435f7221 */ /* 0x000fc20000010000 */
[--C-:B------:R-:W-:Y:S01]  /*57a0*/  FFMA.FTZ R62, R63, UR20, -R33.reuse ;  /* 0x000000143f3e7c23 */ /* 0x100fe20008010821 */
[----:B------:R-:W-:-:S01]  /*57b0*/  FFMA.FTZ R66, R43, UR20, -R33 ;  /* 0x000000142b427c23 */ /* 0x000fc20008010821 */
[----:B------:R-:W-:Y:S01]  /*57c0*/  FFMA.FTZ R56, R56, UR20, -R33 ;  /* 0x0000001438387c23 */ /* 0x000fe20008010821 */
[----:B------:R-:W-:-:S01]  /*57d0*/  FADD.FTZ R95, R90, R95 ;  /* 0x0000005f5a5f7221 */ /* 0x000fc20000010000 */
[--C-:B------:R-:W-:Y:S01]  /*57e0*/  FFMA.FTZ R57, R57, UR20, -R33.reuse ;  /* 0x0000001439397c23 */ /* 0x100fe20008010821 */
[----:B------:R-:W-:-:S01]  /*57f0*/  FFMA.FTZ R58, R58, UR20, -R33 ;  /* 0x000000143a3a7c23 */ /* 0x000fc20008010821 */
[----:B------:R-:W1:Y:S01]  /*5800*/  MUFU.EX2 R6, R6 ;  /* 0x0000000600067308 */ /* 0x000e620000000800 */
[----:B------:R-:W-:-:S01]  /*5810*/  FADD.FTZ R76, R68, R95 ;  /* 0x0000005f444c7221 */ /* 0x000fc20000010000 */
[--C-:B------:R-:W-:Y:S01]  /*5820*/  FFMA.FTZ R40, R40, UR20, -R33.reuse ;  /* 0x0000001428287c23 */ /* 0x100fe20008010821 */
[----:B------:R-:W-:-:S01]  /*5830*/  FFMA.FTZ R46, R46, UR20, -R33 ;  /* 0x000000142e2e7c23 */ /* 0x000fc20008010821 */
[----:B------:R-:W-:Y:S01]  /*5840*/  FFMA.FTZ R47, R47, UR20, -R33 ;  /* 0x000000142f2f7c23 */ /* 0x000fe20008010821 */
[----:B------:R-:W-:-:S01]  /*5850*/  FADD.FTZ R95, R69, R76 ;  /* 0x0000004c455f7221 */ /* 0x000fc20000010000 */
[--C-:B------:R-:W-:Y:S01]  /*5860*/  FFMA.FTZ R24, R24, UR20, -R33.reuse ;  /* 0x0000001418187c23 */ /* 0x100fe20008010821 */
[----:B------:R-:W-:-:S01]  /*5870*/  FFMA.FTZ R25, R25, UR20, -R33 ;  /* 0x0000001419197c23 */ /* 0x000fc20008010821 */
[----:B------:R-:W2:Y:S01]  /*5880*/  MUFU.EX2 R7, R7 ;  /* 0x0000000700077308 */ /* 0x000ea20000000800 */
[----:B0-----:R-:W-:-:S01]  /*5890*/  FADD.FTZ R63, R54, R91 ;  /* 0x0000005b363f7221 */ /* 0x001fc20000010000 */
[----:B------:R-:W-:Y:S01]  /*58a0*/  FADD.FTZ R96, R70, R95 ;  /* 0x0000005f46607221 */ /* 0x000fe20000010000 */
[----:B------:R-:W-:-:S01]  /*58b0*/  FFMA.FTZ R26, R26, UR20, -R33 ;  /* 0x000000141a1a7c23 */ /* 0x000fc20008010821 */
[--C-:B------:R-:W-:Y:S01]  /*58c0*/  FFMA.FTZ R27, R27, UR20, -R33.reuse ;  /* 0x000000141b1b7c23 */ /* 0x100fe20008010821 */
[----:B------:R-:W-:-:S01]  /*58d0*/  FFMA.FTZ R28, R28, UR20, -R33 ;  /* 0x000000141c1c7c23 */ /* 0x000fc20008010821 */
[----:B------:R-:W-:Y:S01]  /*58e0*/  FADD.FTZ R96, R71, R96 ;  /* 0x0000006047607221 */ /* 0x000fe20000010000 */
[----:B------:R-:W-:-:S01]  /*58f0*/  FFMA.FTZ R29, R29, UR20, -R33 ;  /* 0x000000141d1d7c23 */ /* 0x000fc20008010821 */
[----:B------:R-:W0:Y:S01]  /*5900*/  MUFU.EX2 R8, R8 ;  /* 0x0000000800087308 */ /* 0x000e220000000800 */
[----:B-1----:R-:W-:-:S01]  /*5910*/  FADD.FTZ R76, R6, R63 ;  /* 0x0000003f064c7221 */ /* 0x002fc20000010000 */
[----:B------:R-:W-:Y:S01]  /*5920*/  FFMA.FTZ R63, R41, UR20, -R33 ;  /* 0x00000014293f7c23 */ /* 0x000fe20008010821 */
[----:B------:R-:W-:-:S01]  /*5930*/  FADD.FTZ R41, R77, R96 ;  /* 0x000000604d297221 */ /* 0x000fc20000010000 */
[--C-:B------:R-:W-:Y:S01]  /*5940*/  FFMA.FTZ R30, R30, UR20, -R33.reuse ;  /* 0x000000141e1e7c23 */ /* 0x100fe20008010821 */
[----:B------:R-:W-:-:S01]  /*5950*/  FFMA.FTZ R31, R31, UR20, -R33 ;  /* 0x000000141f1f7c23 */ /* 0x000fc20008010821 */
[----:B------:R-:W-:Y:S01]  /*5960*/  F2FP.SATFINITE.E4M3.F32.PACK_AB_MERGE_C R146, R94, R87, R146 ;  /* 0x000000575e92723e */ /* 0x000fe20004807092 */
[----:B------:R-:W-:-:S01]  /*5970*/  FADD.FTZ R68, R78, R41 ;  /* 0x000000294e447221 */ /* 0x000fc20000010000 */
[----:B------:R-:W1:Y:S01]  /*5980*/  MUFU.EX2 R9, R9 ;  /* 0x0000000900097308 */ /* 0x000e620000000800 */
[----:B--2---:R-:W-:-:S01]  /*5990*/  FADD.FTZ R95, R7, R76 ;  /* 0x0000004c075f7221 */ /* 0x004fc20000010000 */
[----:B------:R-:W-:Y:S01]  /*59a0*/  FFMA.FTZ R41, R42, UR20, -R33 ;  /* 0x000000142a297c23 */ /* 0x000fe20008010821 */
[----:B------:R-:W-:-:S04]  /*59b0*/  FADD.FTZ R77, R79, R68 ;  /* 0x000000444f4d7221 */ /* 0x000fc80000010000 */
[----:B------:R-:W-:Y:S01]  /*59c0*/  FADD.FTZ R68, R80, R77 ;  /* 0x0000004d50447221 */ /* 0x000fe20000010000 */
[----:B------:R-:W2:Y:S01]  /*59d0*/  MUFU.EX2 R11, R11 ;  /* 0x0000000b000b7308 */ /* 0x000ea20000000800 */
[----:B0-----:R-:W-:-:S02]  /*59e0*/  FADD.FTZ R76, R8, R95 ;  /* 0x0000005f084c7221 */ /* 0x001fc40000010000 */
[----:B------:R-:W-:-:S04]  /*59f0*/  FADD.FTZ R3, R81, R68 ;  /* 0x0000004451037221 */ /* 0x000fc80000010000 */
[----:B------:R-:W-:Y:S01]  /*5a00*/  FADD.FTZ R82, R82, R3 ;  /* 0x0000000352527221 */ /* 0x000fe20000010000 */
[----:B------:R-:W0:Y:S01]  /*5a10*/  MUFU.EX2 R12, R12 ;  /* 0x0000000c000c7308 */ /* 0x000e220000000800 */
[----:B-1----:R-:W-:-:S01]  /*5a20*/  FADD.FTZ R76, R9, R76 ;  /* 0x0000004c094c7221 */ /* 0x002fc20000010000 */
[----:B------:R-:W-:-:S06]  /*5a30*/  FFMA.FTZ R3, R44, UR20, -R33 ;  /* 0x000000142c037c23 */ /* 0x000fcc0008010821 */
[----:B------:R-:W1:Y:S01]  /*5a40*/  MUFU.EX2 R14, R14 ;  /* 0x0000000e000e7308 */ /* 0x000e620000000800 */
[----:B--2---:R-:W-:-:S07]  /*5a50*/  FADD.FTZ R69, R11, R76 ;  /* 0x0000004c0b457221 */ /* 0x004fce0000010000 */
[----:B------:R-:W2:Y:S01]  /*5a60*/  MUFU.EX2 R15, R15 ;  /* 0x0000000f000f7308 */ /* 0x000ea20000000800 */
[----:B0-----:R-:W-:-:S01]  /*5a70*/  FADD.FTZ R69, R12, R69 ;  /* 0x000000450c457221 */ /* 0x001fc20000010000 */
[----:B------:R-:W-:-:S04]  /*5a80*/  F2FP.SATFINITE.E4M3.F32.PACK_AB_MERGE_C R11, R12, R11, RZ ;  /* 0x0000000b0c0b723e */ /* 0x000fc800048070ff */
[----:B------:R-:W-:Y:S02]  /*5a90*/  F2FP.SATFINITE.E4M3.F32.PACK_AB_MERGE_C R155, R9, R8, R11 ;  /* 0x00000008099b723e */ /* 0x000fe4000480700b */
[----:B------:R-:W0:Y:S01]  /*5aa0*/  MUFU.EX2 R20, R20 ;  /* 0x0000001400147308 */ /* 0x000e220000000800 */
[----:B-1----:R-:W-:-:S07]  /*5ab0*/  FADD.FTZ R42, R14, R69 ;  /* 0x000000450e2a7221 */ /* 0x002fce0000010000 */
[----:B------:R-:W1:Y:S01]  /*5ac0*/  MUFU.EX2 R93, R93 ;  /* 0x0000005d005d7308 */ /* 0x000e620000000800 */
[----:B--2---:R-:W-:-:S07]  /*5ad0*/  FADD.FTZ R43, R15, R42 ;  /* 0x0000002a0f2b7221 */ /* 0x004fce0000010000 */
[----:B------:R-:W2:Y:S01]  /*5ae0*/  MUFU.EX2 R21, R21 ;  /* 0x0000001500157308 */ /* 0x000ea20000000800 */
[----:B0-----:R-:W-:-:S01]  /*5af0*/  FADD.FTZ R42, R20, R43 ;  /* 0x0000002b142a7221 */ /* 0x001fc20000010000 */
[----:B------:R-:W-:-:S04]  /*5b00*/  FADD.FTZ R43, R83, R82 ;  /* 0x00000052532b7221 */ /* 0x000fc80000010000 */
[----:B------:R-:W-:Y:S02]  /*5b10*/  FADD.FTZ R68, R84, R43 ;  /* 0x0000002b54447221 */ /* 0x000fe40000010000 */
[----:B------:R-:W0:Y:S01]  /*5b20*/  MUFU.EX2 R72, R72 ;  /* 0x0000004800487308 */ /* 0x000e220000000800 */
[----:B-1----:R-:W-:-:S01]  /*5b30*/  FADD.FTZ R44, R93, R42 ;  /* 0x0000002a5d2c7221 */ /* 0x002fc20000010000 */
[----:B------:R-:W-:Y:S01]  /*5b40*/  FADD.FTZ R85, R85, R68 ;  /* 0x0000004455557221 */ /* 0x000fe20000010000 */
[----:B------:R-:W-:-:S01]  /*5b50*/  FFMA.FTZ R42, R45, UR20, -R33 ;  /* 0x000000142d2a7c23 */ /* 0x000fc20008010821 */
[----:B------:R-:W-:Y:S02]  /*5b60*/  F2FP.SATFINITE.E4M3.F32.PACK_AB_MERGE_C R33, R7, R6, RZ ;  /* 0x000000060721723e */ /* 0x000fe400048070ff */
[----:B------:R-:W-:-:S01]  /*5b70*/  FADD.FTZ R86, R86, R85 ;  /* 0x0000005556567221 */ /* 0x000fc20000010000 */
[----:B------:R-:W-:Y:S01]  /*5b80*/  F2FP.SATFINITE.E4M3.F32.PACK_AB_MERGE_C R6, R36, R37, RZ ;  /* 0x000000252406723e */ /* 0x000fe200048070ff */
[----:B------:R-:W1:Y:S01]  /*5b90*/  MUFU.EX2 R73, R73 ;  /* 0x0000004900497308 */ /* 0x000e620000000800 */
[----:B--2---:R-:W-:-:S01]  /*5ba0*/  FADD.FTZ R43, R21, R44 ;  /* 0x0000002c152b7221 */ /* 0x004fc20000010000 */
[----:B------:R-:W-:Y:S01]  /*5bb0*/  FADD.FTZ R45, R87, R86 ;  /* 0x00000056572d7221 */ /* 0x000fe20000010000 */
[----:B------:R-:W-:-:S02]  /*5bc0*/  F2FP.SATFINITE.E4M3.F32.PACK_AB_MERGE_C R20, R93, R20, RZ ;  /* 0x000000145d14723e */ /* 0x000fc400048070ff */
[----:B------:R-:W-:Y:S01]  /*5bd0*/  F2FP.SATFINITE.E4M3.F32.PACK_AB_MERGE_C R153, R91, R54, R33 ;  /* 0x000000365b99723e */ /* 0x000fe20004807021 */
[----:B------:R-:W-:-:S01]  /*5be0*/  FADD.FTZ R94, R94, R45 ;  /* 0x0000002d5e5e7221 */ /* 0x000fc20000010000 */
[----:B------:R-:W-:Y:S01]  /*5bf0*/  F2FP.SATFINITE.E4M3.F32.PACK_AB_MERGE_C R149, R15, R14, R20 ;  /* 0x0000000e0f95723e */ /* 0x000fe20004807014 */
[----:B------:R-:W2:Y:S01]  /*5c00*/  MUFU.EX2 R74, R74 ;  /* 0x0000004a004a7308 */ /* 0x000ea20000000800 */
[----:B0-----:R-:W-:-:S01]  /*5c10*/  FADD.FTZ R44, R72, R43 ;  /* 0x0000002b482c7221 */ /* 0x001fc20000010000 */
[----:B------:R-:W-:-:S04]  /*5c20*/  FADD.FTZ R65, R65, R94 ;  /* 0x0000005e41417221 */ /* 0x000fc80000010000 */
[----:B------:R-:W-:Y:S02]  /*5c30*/  FADD.FTZ R64, R64, R65 ;  /* 0x0000004140407221 */ /* 0x000fe40000010000 */
[----:B------:R-:W0:Y:S01]  /*5c40*/  MUFU.EX2 R56, R56 ;  /* 0x0000003800387308 */ /* 0x000e220000000800 */
[----:B-1----:R-:W-:-:S07]  /*5c50*/  FADD.FTZ R43, R73, R44 ;  /* 0x0000002c492b7221 */ /* 0x002fce0000010000 */
[----:B------:R-:W1:Y:S01]  /*5c60*/  MUFU.EX2 R57, R57 ;  /* 0x0000003900397308 */ /* 0x000e620000000800 */
[----:B--2---:R-:W-:-:S01]  /*5c70*/  FADD.FTZ R43, R74, R43 ;  /* 0x0000002b4a2b7221 */ /* 0x004fc20000010000 */
[----:B------:R-:W-:-:S04]  /*5c80*/  F2FP.SATFINITE.E4M3.F32.PACK_AB_MERGE_C R73, R74, R73, RZ ;  /* 0x000000494a49723e */ /* 0x000fc800048070ff */
[----:B------:R-:W-:Y:S02]  /*5c90*/  F2FP.SATFINITE.E4M3.F32.PACK_AB_MERGE_C R151, R72, R21, R73 ;  /* 0x000000154897723e */ /* 0x000fe40004807049 */
        /* <DEDUP_REMOVED lines=13> */
[----:B--2---:R-:W-:Y:S01]  /*5d70*/  F2FP.SATFINITE.E4M3.F32.PACK_AB_MERGE_C R140, R92, R35, R6 ;  /* 0x000000235c8c723e */ /* 0x004fe20004807006 */
[----:B------:R-:W-:-:S04]  /*5d80*/  FADD.FTZ R35, R35, R64 ;  /* 0x0000004023237221 */ /* 0x000fc80000010000 */
[----:B------:R-:W-:Y:S02]  /*5d90*/  FADD.FTZ R92, R92, R35 ;  /* 0x000000235c5c7221 */ /* 0x000fe40000010000 */
        /* <DEDUP_REMOVED lines=12> */
[----:B------:R-:W-:Y:S01]  /*5e60*/  MUFU.EX2 R53, R53 ;  /* 0x0000003500357308 */ /* 0x000fe20000000800 */
[----:B-1----:R-:W-:-:S07]  /*5e70*/  FADD.FTZ R6, R13, R6 ;  /* 0x000000060d067221 */ /* 0x002fce0000010000 */
[----:B------:R-:W0:Y:S01]  /*5e80*/  MUFU.EX2 R52, R52 ;  /* 0x0000003400347308 */ /* 0x000e220000000800 */
[----:B--2---:R-:W-:-:S07]  /*5e90*/  FADD.FTZ R7, R41, R6 ;  /* 0x0000000629077221 */ /* 0x004fce0000010000 */
        /* <DEDUP_REMOVED lines=8> */
[----:B------:R-:W-:Y:S01]  /*5f20*/  MUFU.EX2 R50, R50 ;  /* 0x0000003200327308 */ /* 0x000fe20000000800 */
[----:B0-----:R-:W-:Y:S01]  /*5f30*/  F2FP.SATFINITE.E4M3.F32.PACK_AB_MERGE_C R142, R55, R38, R12 ;  /* 0x00000026378e723e */ /* 0x001fe2000480700c */
[----:B------:R-:W-:-:S04]  /*5f40*/  FADD.FTZ R38, R38, R37 ;  /* 0x0000002526267221 */ /* 0x000fc80000010000 */
[----:B------:R-:W-:Y:S02]  /*5f50*/  FADD.FTZ R38, R55, R38 ;  /* 0x0000002637267221 */ /* 0x000fe40000010000 */
[----:B------:R-:W0:Y:S01]  /*5f60*/  MUFU.EX2 R49, R49 ;  /* 0x0000003100317308 */ /* 0x000e220000000800 */
[----:B-1----:R-:W-:-:S01]  /*5f70*/  FADD.FTZ R7, R3, R66 ;  /* 0x0000004203077221 */ /* 0x002fc20000010000 */
[----:B------:R-:W-:-:S04]  /*5f80*/  FADD.FTZ R53, R53, R38 ;  /* 0x0000002635357221 */ /* 0x000fc80000010000 */
[----:B------:R-:W-:Y:S02]  /*5f90*/  FADD.FTZ R53, R52, R53 ;  /* 0x0000003534357221 */ /* 0x000fe40000010000 */
[----:B------:R-:W1:Y:S08]  /*5fa0*/  MUFU.EX2 R42, R42 ;  /* 0x0000002a002a7308 */ /* 0x000e700000000800 */
[----:B------:R-:W-:Y:S01]  /*5fb0*/  MUFU.EX2 R34, R34 ;  /* 0x0000002200227308 */ /* 0x000fe20000000800 */
[----:B0-----:R-:W-:-:S07]  /*5fc0*/  F2FP.SATFINITE.E4M3.F32.PACK_AB_MERGE_C R6, R49, R50, RZ ;  /* 0x000000323106723e */ /* 0x001fce00048070ff */
[----:B------:R-:W0:Y:S01]  /*5fd0*/  MUFU.EX2 R51, R51 ;  /* 0x0000003300337308 */ /* 0x000e220000000800 */
[----:B-1----:R-:W-:-:S07]  /*5fe0*/  FADD.FTZ R7, R42, R7 ;  /* 0x000000072a077221 */ /* 0x002fce0000010000 */
[----:B------:R-:W1:Y:S08]  /*5ff0*/  MUFU.EX2 R46, R46 ;  /* 0x0000002e002e7308 */ /* 0x000e700000000800 */
[----:B------:R-:W2:Y:S01]  /*6000*/  MUFU.EX2 R47, R47 ;  /* 0x0000002f002f7308 */ /* 0x000ea20000000800 */
[----:B0-----:R-:W-:Y:S01]  /*6010*/  F2FP.SATFINITE.E4M3.F32.PACK_AB_MERGE_C R136, R51, R34, R6 ;  /* 0x000000223388723e */ /* 0x001fe20004807006 */
[----:B------:R-:W-:-:S04]  /*6020*/  FADD.FTZ R34, R34, R53 ;  /* 0x0000003522227221 */ /* 0x000fc80000010000 */
[----:B------:R-:W-:Y:S02]  /*6030*/  FADD.FTZ R51, R51, R34 ;  /* 0x0000002233337221 */ /* 0x000fe40000010000 */
[----:B------:R-:W0:Y:S01]  /*6040*/  MUFU.EX2 R24, R24 ;  /* 0x0000001800187308 */ /* 0x000e220000000800 */
[----:B-1----:R-:W-:-:S01]  /*6050*/  FADD.FTZ R6, R46, R7 ;  /* 0x000000072e067221 */ /* 0x002fc20000010000 */
[----:B------:R-:W-:-:S04]  /*6060*/  FADD.FTZ R50, R50, R51 ;  /* 0x0000003332327221 */ /* 0x000fc80000010000 */
[----:B------:R-:W-:Y:S02]  /*6070*/  FADD.FTZ R49, R49, R50 ;  /* 0x0000003231317221 */ /* 0x000fe40000010000 */
[----:B------:R-:W1:Y:S01]  /*6080*/  MUFU.EX2 R25, R25 ;  /* 0x0000001900197308 */ /* 0x000e620000000800 */
[C---:B--2---:R-:W-:Y:S01]  /*6090*/  F2FP.SATFINITE.E4M3.F32.PACK_AB_MERGE_C R46, R47.reuse, R46, RZ ;  /* 0x0000002e2f2e723e */ /* 0x044fe200048070ff */
[----:B------:R-:W-:-:S03]  /*60a0*/  FADD.FTZ R47, R47, R6 ;  /* 0x000000062f2f7221 */ /* 0x000fc60000010000 */
[----:B------:R-:W-:-:S03]  /*60b0*/  F2FP.SATFINITE.E4M3.F32.PACK_AB_MERGE_C R143, R42, R3, R46 ;  /* 0x000000032a8f723e */ /* 0x000fc6000480702e */
        /* <DEDUP_REMOVED lines=19> */
[----:B-1----:R-:W-:-:S01]  /*61f0*/  FADD.FTZ R6, R28, R27 ;  /* 0x0000001b1c067221 */ /* 0x002fc20000010000 */
[----:B------:R-:W-:-:S06]  /*6200*/  FADD.FTZ R32, R32, R39 ;  /* 0x0000002720207221 */ /* 0x000fcc0000010000 */
[----:B------:R-:W1:Y:S01]  /*6210*/  MUFU.EX2 R31, R31 ;  /* 0x0000001f001f7308 */ /* 0x000e620000000800 */
[----:B--2---:R-:W-:-:S04]  /*6220*/  FADD.FTZ R3, R29, R6 ;  /* 0x000000061d037221 */ /* 0x004fc80000010000 */
[----:B0-----:R-:W-:Y:S01]  /*6230*/  FADD.FTZ R6, R30, R3 ;  /* 0x000000031e067221 */ /* 0x001fe20000010000 */
[----:B------:R-:W-:Y:S01]  /*6240*/  VIADD R3, R104, 0xfffffffe ;  /* 0xfffffffe68037836 */ /* 0x000fe20000000000 */
[C---:B-1----:R-:W-:Y:S02]  /*6250*/  F2FP.SATFINITE.E4M3.F32.PACK_AB_MERGE_C R7, R31.reuse, R30, RZ ;  /* 0x0000001e1f07723e */ /* 0x042fe400048070ff */
[----:B------:R-:W-:-:S02]  /*6260*/  FADD.FTZ R6, R31, R6 ;  /* 0x000000061f067221 */ /* 0x000fc40000010000 */
[----:B------:R-:W-:Y:S01]  /*6270*/  F2FP.SATFINITE.E4M3.F32.PACK_AB_MERGE_C R139, R29, R28, R7 ;  /* 0x0000001c1d8b723e */ /* 0x000fe20004807007 */
[----:B------:R-:W-:-:S01]  /*6280*/  FADD.FTZ R7, R89, R32 ;  /* 0x0000002059077221 */ /* 0x000fc20000010000 */
        /* <DEDUP_REMOVED lines=12> */
.L_x_1087:
[----:B------:R-:W-:Y:S02]  /*6350*/  ULDC UR12, c[0x0][0x9e4] ;  /* 0x00027900000c7ab9 */ /* 0x000fe40000000800 */
[----:B------:R-:W-:-:S11]  /*6360*/  UISETP.NE.AND UP0, UPT, UR12, 0x1, UPT ;  /* 0x000000010c00788c */ /* 0x000fd6000bf05270 */
[----:B------:R-:W-:Y:S02]  /*6370*/  @UP0 ULDC.64 UR14, c[0x0][0x9e8] ;  /* 0x00027a00000e0ab9 */ /* 0x000fe40000000a00 */
[----:B------:R-:W-:-:S04]  /*6380*/  UIMAD.WIDE.U32 UR6, UR11, UR14, URZ ;  /* 0x0000000e0b0672a5 */ /* 0x000fc8000f8e003f */
[----:B------:R-:W-:-:S12]  /*6390*/  @UP0 USHF.R.U32.HI UR11, URZ, UR15, UR7 ;  /* 0x0000000f3f0b0299 */ /* 0x000fd80008011607 */
.L_x_1088:
[----:B------:R-:W-:-:S04]  /*63a0*/  UIMAD UR11, UR11, UR12, UR12 ;  /* 0x0000000c0b0b72a4 */ /* 0x000fc8000f8e020c */
[----:B------:R-:W-:-:S04]  /*63b0*/  UISETP.LT.AND UP0, UPT, UR10, UR11, UPT ;  /* 0x0000000b0a00728c */ /* 0x000fc8000bf01270 */
[----:B------:R-:W-:-:S12]  /*63c0*/  USEL UR10, UR10, UR11, UP0 ;  /* 0x0000000b0a0a7287 */ /* 0x000fd80008000000 */
.L_x_1086:
[----:B------:R-:W-:Y:S01]  /*63d0*/  UIMAD.WIDE UR6, UR10, 0x66666667, URZ ;  /* 0x666666670a0678a5 */ /* 0x000fe2000f8e023f */
[----:B------:R-:W-:Y:S02]  /*63e0*/  CS2R R24, SRZ ;  /* 0x0000000000187805 */ /* 0x000fe4000001ff00 */
        /* <DEDUP_REMOVED lines=8> */
[----:B------:R-:W-:Y:S02]  /*6470*/  CS2R R38, SRZ ;  /* 0x0000000000267805 */ /* 0x000fe4000001ff00 */
[----:B------:R-:W-:Y:S01]  /*6480*/  CS2R R40, SRZ ;  /* 0x0000000000287805 */ /* 0x000fe2000001ff00 */
[----:B------:R-:W-:Y:S01]  /*6490*/  UISETP.LT.AND UP0, UPT, UR43, UR6, UPT ;  /* 0x000000062b00728c */ /* 0x000fe2000bf01270 */
[----:B------:R-:W-:Y:S02]  /*64a0*/  CS2R R42, SRZ ;  /* 0x00000000002a7805 */ /* 0x000fe4000001ff00 */
[----:B------:R-:W-:Y:S02]  /*64b0*/  CS2R R44, SRZ ;  /* 0x00000000002c7805 */ /* 0x000fe4000001ff00 */
[----:B------:R-:W-:Y:S01]  /*64c0*/  CS2R R46, SRZ ;  /* 0x00000000002e7805 */ /* 0x000fe2000001ff00 */
[----:B------:R-:W-:Y:S01]  /*64d0*/  USEL UR27, UR43, UR6, !UP0 ;  /* 0x000000062b1b7287 */ /* 0x000fe2000c000000 */
[----:B------:R-:W-:-:S02]  /*64e0*/  CS2R R48, SRZ ;  /* 0x0000000000307805 */ /* 0x000fc4000001ff00 */
[----:B------:R-:W-:Y:S02]  /*64f0*/  CS2R R50, SRZ ;  /* 0x0000000000327805 */ /* 0x000fe4000001ff00 */
[----:B------:R-:W-:Y:S02]  /*6500*/  CS2R R52, SRZ ;  /* 0x0000000000347805 */ /* 0x000fe4000001ff00 */
[----:B------:R-:W-:Y:S02]  /*6510*/  CS2R R54, SRZ ;  /* 0x0000000000367805 */ /* 0x000fe4000001ff00 */
[----:B------:R-:W-:-:S13]  /*6520*/  ISETP.GE.AND P1, PT, R3, UR27, PT ;  /* 0x0000001b03007c0c */ /* 0x000fda000bf26270 */
[----:B------:R-:W-:Y:S05]  /*6530*/  @!P1 BRA `(.L_x_1089) ;  /* 0x0000004800989947 */ /* 0x000fea0003800000 */
        /* <DEDUP_REMOVED lines=16> */
[----:B------:R-:W-:Y:S01]  /*6640*/  ULDC UR21, c[0x0][0x9e4] ;  /* 0x0002790000157ab9 */ /* 0x000fe20000000800 */
[----:B------:R-:W-:Y:S01]  /*6650*/  ULDC UR22, c[0x0][0x9dc] ;  /* 0x0002770000167ab9 */ /* 0x000fe20000000800 */
[----:B------:R-:W-:Y:S01]  /*6660*/  ULDC UR20, c[0x0][0x988] ;  /* 0x0002620000147ab9 */ /* 0x000fe20000000800 */
[----:B------:R-:W-:-:S05]  /*6670*/  ULDC UR23, c[0x0][0x9e0] ;  /* 0x0002780000177ab9 */ /* 0x000fca0000000800 */
.L_x_1108:
[----:B------:R-:W-:-:S04]  /*6680*/  UIADD3 UR26, UR50, 0x1, URZ ;  /* 0x00000001321a7890 */ /* 0x000fc8000fffe03f */
[----:B------:R-:W-:-:S04]  /*6690*/  UISETP.NE.AND UP0, UPT, UR26, 0x2, UPT ;  /* 0x000000021a00788c */ /* 0x000fc8000bf05270 */
[----:B------:R-:W-:Y:S02]  /*66a0*/  USEL UR25, URZ, 0x1, UP0 ;  /* 0x000000013f197887 */ /* 0x000fe40008000000 */
[----:B------:R-:W-:Y:S02]  /*66b0*/  USEL UR26, UR26, URZ, UP0 ;  /* 0x0000003f1a1a7287 */ /* 0x000fe40008000000 */
[----:B------:R-:W-:Y:S01]  /*66c0*/  ULOP3.LUT UR25, UR51, UR25, URZ, 0x3c, !UPT ;  /* 0x0000001933197292 */ /* 0x000fe2000f8e3c3f */
[----:B------:R-:W-:Y:S11]  /*66d0*/  @!P0 BRA `(.L_x_1090) ;  /* 0x0000000000048947 */ /* 0x000ff60003800000 */
[----:B------:R-:W-:Y:S01]  /*66e0*/  BPT.TRAP 0x1 ;  /* 0x000000040000795c */ /* 0x000fe20000300000 */
.L_x_1090:
[----:B------:R-:W-:Y:S01]  /*66f0*/  ULEA UR24, UR26, UR45, 0x3 ;  /* 0x0000002d1a187291 */ /* 0x000fe2000f8e183f */
[----:B------:R-:W-:-:S05]  /*6700*/  IMAD.U32 R8, RZ, RZ, UR25 ;  /* 0x00000019ff087e24 */ /* 0x000fca000f8e00ff */
[----:B------:R-:W-:-:S04]  /*6710*/  SHF.L.U32 R8, R8, 0x1f, RZ ;  /* 0x0000001f08087819 */ /* 0x000fc800000006ff */
[----:B------:R0:W1:Y:S01]  /*6720*/  SYNCS.PHASECHK.TRANS64.TRYWAIT P1, [UR24+0x13230], R8 ;  /* 0x01323008ff0075a7 */ /* 0x0000620008020158 */
[----:B------:R-:W-:Y:S05]  /*6730*/  @!P0 BRA `(.L_x_1091) ;  /* 0x0000000000048947 */ /* 0x000fea0003800000 */
[----:B------:R-:W-:Y:S01]  /*6740*/  BPT.TRAP 0x1 ;  /* 0x000000040000795c */ /* 0x000fe20000300000 */
.L_x_1091:
[----:B-1----:R-:W-:Y:S05]  /*6750*/  @P1 BRA `(.L_x_1092) ;  /* 0x0000000000081947 */ /* 0x002fea0003800000 */
[----:B------:R-:W1:Y:S02]  /*6760*/  SYNCS.PHASECHK.TRANS64.TRYWAIT P1, [UR24+0x13230], R8 ;  /* 0x01323008ff0075a7 */ /* 0x000e640008020158 */
[----:B-1----:R-:W-:Y:S05]  /*6770*/  @!P1 BRA `(.L_x_1093) ;  /* 0x0000016c00149947 */ /* 0x002fea0003800000 */
.L_x_1092:
        /* <DEDUP_REMOVED lines=64> */
.L_x_1094:
[----:B------:R-:W-:Y:S01]  /*6b80*/  ULEA UR11, UR50, UR45, 0x3 ;  /* 0x0000002d320b7291 */ /* 0x000fe2000f8e183f */
[----:B01----:R-:W-:-:S05]  /*6b90*/  IMAD.U32 R8, RZ, RZ, UR51 ;  /* 0x00000033ff087e24 */ /* 0x003fca000f8e00ff */
[----:B------:R-:W-:-:S04]  /*6ba0*/  SHF.L.U32 R8, R8, 0x1f, RZ ;  /* 0x0000001f08087819 */ /* 0x000fc800000006ff */
[----:B------:R0:W1:Y:S01]  /*6bb0*/  SYNCS.PHASECHK.TRANS64.TRYWAIT P1, [UR11+0x13250], R8 ;  /* 0x01325008ff0075a7 */ /* 0x000062000802014b */
[----:B------:R-:W-:Y:S05]  /*6bc0*/  @!P0 BRA `(.L_x_1095) ;  /* 0x0000000000048947 */ /* 0x000fea0003800000 */
[----:B------:R-:W-:Y:S01]  /*6bd0*/  BPT.TRAP 0x1 ;  /* 0x000000040000795c */ /* 0x000fe20000300000 */
.L_x_1095:
[----:B-1----:R-:W-:Y:S05]  /*6be0*/  @P1 BRA `(.L_x_1096) ;  /* 0x0000000000081947 */ /* 0x002fea0003800000 */
[----:B------:R-:W1:Y:S02]  /*6bf0*/  SYNCS.PHASECHK.TRANS64.TRYWAIT P1, [UR11+0x13250], R8 ;  /* 0x01325008ff0075a7 */ /* 0x000e64000802014b */
[----:B-1----:R-:W-:Y:S05]  /*6c00*/  @!P1 BRA `(.L_x_1097) ;  /* 0x0000016800089947 */ /* 0x002fea0003800000 */
.L_x_1096:
        /* <DEDUP_REMOVED lines=32> */
.L_x_1098:
        /* <DEDUP_REMOVED lines=10> */
[----:B------:R-:W-:Y:S01]  /*6eb0*/  FMUL.FTZ R74, R0, R78 ;  /* 0x0000004e004a7220 */ /* 0x000fe20000410000 */
[----:B------:R-:W-:-:S02]  /*6ec0*/  VIADD R132, R22, UR40 ;  /* 0x0000002816847c36 */ /* 0x000fc40008000000 */
[C---:B------:R-:W-:Y:S01]  /*6ed0*/  FMUL.FTZ R78, R0.reuse, R82 ;  /* 0x00000052004e7220 */ /* 0x040fe20000410000 */
[C---:B------:R-:W-:Y:S01]  /*6ee0*/  FMUL.FTZ R82, R0.reuse, R86 ;  /* 0x0000005600527220 */ /* 0x040fe20000410000 */
[----:B------:R-:W-:Y:S01]  /*6ef0*/  @UP1 ULDC UR6, c[0x0][0x44c] ;  /* 0x0001130000061ab9 */ /* 0x000fe20000000800 */
[C---:B------:R-:W-:Y:S01]  /*6f00*/  FMUL.FTZ R86, R0.reuse, R56 ;  /* 0x0000003800567220 */ /* 0x040fe20000410000 */
[C---:B------:R-:W-:Y:S01]  /*6f10*/  FMUL.FTZ R21, R0.reuse, R128 ;  /* 0x0000008000157220 */ /* 0x040fe20000410000 */
[C---:B------:R-:W-:Y:S01]  /*6f20*/  FMUL.FTZ R128, R0.reuse, R101 ;  /* 0x0000006500807220 */ /* 0x040fe20000410000 */
[----:B01----:R-:W-:Y:S01]  /*6f30*/  FMUL.FTZ R8, R0, R120 ;  /* 0x0000007800087220 */ /* 0x003fe20000410000 */
        /* <DEDUP_REMOVED lines=8> */
[C---:B------:R-:W-:Y:S01]  /*6fc0*/  FMUL.FTZ R129, R0.reuse, R60 ;  /* 0x0000003c00817220 */ /* 0x040fe20000410000 */
[----:B------:R-:W-:Y:S01]  /*6fd0*/  UISETP.NE.AND UP0, UPT, UR48, URZ, UPT ;  /* 0x0000003f3000728c */ /* 0x000fe2000bf05270 */
[----:B------:R-:W0:Y:S01]  /*6fe0*/  SHFL.IDX PT, R136, R132, RZ, 0x1c1f ;  /* 0x001c1fff84887589 */ /* 0x000e2200000e0000 */
        /* <DEDUP_REMOVED lines=59> */
[----:B------:R-:W-:-:S02]  /*73a0*/  IMAD R70, R3, -0xa0, RZ ;  /* 0xffffff6003467824 */ /* 0x000fc400078e02ff */
[----:B------:R-:W-:Y:S01]  /*73b0*/  FMUL.FTZ R68, R0, R71 ;  /* 0x0000004700447220 */ /* 0x000fe20000410000 */
[----:B------:R-:W-:Y:S01]  /*73c0*/  UIADD3 UR24, UR24, 0x13240, URZ ;  /* 0x0001324018187890 */ /* 0x000fe2000fffe03f */
[----:B------:R-:W-:Y:S01]  /*73d0*/  PLOP3.LUT P1, PT, PT, PT, UP0, 0x40, 0x0 ;  /* 0x000000000000781c */ /* 0x000fe20003f2e808 */
[----:B------:R-:W1:Y:S01]  /*73e0*/  MUFU.TANH R8, R8 ;  /* 0x0000000800087308 */ /* 0x000e620000002400 */
[----:B------:R-:W-:Y:S01]  /*73f0*/  IADD3 R56, -R19, 0x1, R70 ;  /* 0x0000000113387810 */ /* 0x000fe20007ffe146 */
[----:B------:R-:W-:Y:S01]  /*7400*/  UPRMT UR24, UR44, 0x654, UR24 ;  /* 0x000006542c187896 */ /* 0x000fe20008000018 */
[----:B------:R-:W-:Y:S01]  /*7410*/  IMAD.IADD R67, R70, 0x1, -R19 ;  /* 0x0000000146437824 */ /* 0x000fe200078e0a13 */
[----:B------:R-:W-:Y:S01]  /*7420*/  ULOP3.LUT UR6, URZ, UR22, URZ, 0x33, !UPT ;  /* 0x000000163f067292 */ /* 0x000fe2000f8e333f */
[----:B------:R-:W-:-:S03]  /*7430*/  IADD3 R56, -R18, R56, R17 ;  /* 0x0000003812387210 */ /* 0x000fc60007ffe111 */
[----:B------:R-:W2:Y:S02]  /*7440*/  MUFU.TANH R9, R9 ;  /* 0x0000000900097308 */ /* 0x000ea40000002400 */
[C---:B------:R-:W-:Y:S01]  /*7450*/  VIADD R135, R56.reuse, UR23 ;  /* 0x0000001738877c36 */ /* 0x040fe20008000000 */
[----:B------:R-:W-:Y:S01]  /*7460*/  SYNCS.ARRIVE.TRANS64.RED.A1T0 RZ, [UR24], RZ ;  /* 0x000000ffffff79a7 */ /* 0x000fe20008100418 */
[----:B------:R-:W-:Y:S02]  /*7470*/  VIADD R134, R56, UR6 ;  /* 0x0000000638867c36 */ /* 0x000fe40008000000 */
[--C-:B0-----:R-:W-:Y:S02]  /*7480*/  IMAD.IADD R133, R135, 0x1, R136.reuse ;  /* 0x0000000187857824 */ /* 0x101fe400078e0288 */
        /* <DEDUP_REMOVED lines=92> */
.L_x_1101:
[----:B------:R-:W-:-:S05]  /*7a50*/  IMAD.U32 R138, RZ, RZ, UR21 ;  /* 0x00000015ff8a7e24 */ /* 0x000fca000f8e00ff */
[----:B------:R-:W-:-:S13]  /*7a60*/  ISETP.NE.AND P1, PT, R138, 0x1, PT ;  /* 0x000000018a00780c */ /* 0x000fda0003f25270 */
[----:B------:R-:W1:Y:S02]  /*7a70*/  @P1 LDC.64 R56, c[0x0][0x9e8] ;  /* 0x00027a00ff381b82 */ /* 0x000e640000000a00 */
[----:B-1----:R-:W-:-:S05]  /*7a80*/  @P1 IMAD.HI.U32 R56, R136, R56, RZ ;  /* 0x0000003888381227 */ /* 0x002fca00078e00ff */
[----:B------:R-:W-:-:S07]  /*7a90*/  @P1 SHF.R.U32.HI R136, RZ, R57, R56 ;  /* 0x00000039ff881219 */ /* 0x000fce0000011638 */
.L_x_1102:
[----:B------:R-:W-:Y:S05]  /*7aa0*/  BSYNC B0 ;  /* 0x0000000000007941 */ /* 0x000fea0003800000 */
.L_x_1100:
[----:B------:R-:W-:-:S05]  /*7ab0*/  IMAD R136, R136, R138, R67 ;  /* 0x0000008a88887224 */ /* 0x000fca00078e0243 */
[----:B------:R-:W-:Y:S02]  /*7ac0*/  VIADDMNMX R133, R136, R138, R133, PT ;  /* 0x0000008a88857246 */ /* 0x000fe40003800185 */
[----:B------:R-:W-:-:S07]  /*7ad0*/  VIMNMX R71, R71, R136, !PT ;  /* 0x0000008847477248 */ /* 0x000fce0007fe0100 */
.L_x_1099:
        /* <DEDUP_REMOVED lines=8> */
[----:B------:R-:W-:Y:S02]  /*7b60*/  ISETP.LT.OR P3, PT, R133, 0x2, P3 ;  /* 0x000000028500780c */ /* 0x000fe40001f61670 */
[----:B------:R-:W-:Y:S02]  /*7b70*/  @P2 LOP3.LUT R16, R16, 0x2, RZ, 0xfc, !PT ;  /* 0x0000000210102812 */ /* 0x000fe400078efcff */
[----:B------:R-:W-:Y:S02]  /*7b80*/  ISETP.GT.AND P2, PT, R71, 0x8, !P2 ;  /* 0x000000084700780c */ /* 0x000fe40005744270 */
[----:B------:R-:W-:Y:S02]  /*7b90*/  LOP3.LUT R16, R16, 0xfffffffb, RZ, 0xc0, !PT ;  /* 0xfffffffb10107812 */ /* 0x000fe400078ec0ff */
[----:B------:R-:W-:Y:S02]  /*7ba0*/  ISETP.LT.OR P2, PT, R133, 0x9, P2 ;  /* 0x000000098500780c */ /* 0x000fe40001741670 */
[----:B------:R-:W-:-:S02]  /*7bb0*/  FSEL R56, R9, -INF , !P3 ;  /* 0xff80000009387808 */ /* 0x000fc40005800000 */
[----:B------:R-:W-:Y:S01]  /*7bc0*/  @P5 LOP3.LUT R16, R16, 0x4, RZ, 0xfc, !PT ;  /* 0x0000000410105812 */ /* 0x000fe200078efcff */
[--C-:B-1----:R-:W-:Y:S01]  /*7bd0*/  IMAD.IADD R135, R135, 0x1, R57.reuse ;  /* 0x0000000187877824 */ /* 0x102fe200078e0239 */
[----:B------:R-:W-:Y:S01]  /*7be0*/  ISETP.GT.AND P3, PT, R71, 0x9, !P5 ;  /* 0x000000094700780c */ /* 0x000fe20006f64270 */
[----:B------:R-:W-:Y:S01]  /*7bf0*/  IMAD.IADD R134, R134, 0x1, R57 ;  /* 0x0000000186867824 */ /* 0x000fe200078e0239 */
        /* <DEDUP_REMOVED lines=230> */
.L_x_1105:
[----:B------:R-:W-:-:S05]  /*8a60*/  IMAD.U32 R70, RZ, RZ, UR21 ;  /* 0x00000015ff467e24 */ /* 0x000fca000f8e00ff */
[----:B------:R-:W-:-:S13]  /*8a70*/  ISETP.NE.AND P6, PT, R70, 0x1, PT ;  /* 0x000000014600780c */ /* 0x000fda0003fc5270 */
[----:B------:R-:W0:Y:S02]  /*8a80*/  @P6 LDC.64 R8, c[0x0][0x9e8] ;  /* 0x00027a00ff086b82 */ /* 0x000e240000000a00 */
[----:B0-----:R-:W-:-:S05]  /*8a90*/  @P6 IMAD.HI.U32 R8, R57, R8, RZ ;  /* 0x0000000839086227 */ /* 0x001fca00078e00ff */
[----:B------:R-:W-:-:S07]  /*8aa0*/  @P6 SHF.R.U32.HI R57, RZ, R9, R8 ;  /* 0x00000009ff396219 */ /* 0x000fce0000011608 */
.L_x_1106:
[----:B------:R-:W-:Y:S05]  /*8ab0*/  BSYNC B0 ;  /* 0x0000000000007941 */ /* 0x000fea0003800000 */
.L_x_1104:
[----:B------:R-:W-:-:S05]  /*8ac0*/  IMAD R57, R57, R70, R67 ;  /* 0x0000004639397224 */ /* 0x000fca00078e0243 */
[----:B------:R-:W-:Y:S02]  /*8ad0*/  VIADDMNMX R135, R57, R70, R135, PT ;  /* 0x0000004639877246 */ /* 0x000fe40003800187 */
[----:B------:R-:W-:-:S07]  /*8ae0*/  VIMNMX R134, R134, R57, !PT ;  /* 0x0000003986867248 */ /* 0x000fce0007fe0100 */
.L_x_1103:
        /* <DEDUP_REMOVED lines=111> */
[C---:B------:R-:W-:Y:S02]  /*91e0*/  ISETP.LT.OR P3, PT, R135.reuse, 0x91, P3 ;  /* 0x000000918700780c */ /* 0x040fe40001f61670 */
[C---:B------:R-:W-:Y:S02]  /*91f0*/  ISETP.GT.AND P1, PT, R134.reuse, 0x41, !P1 ;  /* 0x000000418600780c */ /* 0x040fe40004f24270 */
[----:B------:R-:W-:Y:S02]  /*9200*/  ISETP.GT.AND P5, PT, R134, 0x98, !P5 ;  /* 0x000000988600780c */ /* 0x000fe40006fa4270 */
        /* <DEDUP_REMOVED lines=78> */
[----:B------:R-:W-:Y:S02]  /*96f0*/  ISETP.GT.AND P1, PT, R134, RZ, !P6 ;  /* 0x000000ff8600720c */ /* 0x000fe40007724270 */
[----:B------:R-:W-:Y:S02]  /*9700*/  LOP3.LUT P6, RZ, R2, 0x4, RZ, 0xc0, !PT ;  /* 0x0000000402ff7812 */ /* 0x000fe400078cc0ff */
[----:B------:R-:W-:Y:S02]  /*9710*/  ISETP.LT.OR P1, PT, R135, 0x1, P1 ;  /* 0x000000018700780c */ /* 0x000fe40000f21670 */
[----:B------:R-:W-:Y:S02]  /*9720*/  ISETP.GT.AND P6, PT, R134, 0x99, !P6 ;  /* 0x000000998600780c */ /* 0x000fe400077c4270 */
[----:B------:R-:W-:-:S02]  /*9730*/  FSEL R11, R11, -INF , !P1 ;  /* 0xff8000000b0b7808 */ /* 0x000fc40004800000 */
[----:B------:R-:W-:Y:S02]  /*9740*/  FSETP.NEU.FTZ.AND P1, PT, R8, -INF , PT ;  /* 0xff8000000800780b */ /* 0x000fe40003f3d000 */
[----:B------:R-:W-:Y:S02]  /*9750*/  ISETP.LT.OR P6, PT, R135, 0x9a, P6 ;  /* 0x0000009a8700780c */ /* 0x000fe400037c1670 */
[----:B------:R-:W-:-:S05]  /*9760*/  FSEL R9, R67, RZ, P1 ;  /* 0x000000ff43097208 */ /* 0x000fca0000800000 */
        /* <DEDUP_REMOVED lines=46> */
[----:B------:R-:W-:Y:S03]  /*9a50*/  MUFU.EX2 R70, R70 ;  /* 0x0000004600467308 */ /* 0x000fe60000000800 */
[----:B------:R-:W-:Y:S01]  /*9a60*/  FMNMX.FTZ R116, R114, R123, !PT ;  /* 0x0000007b72747209 */ /* 0x000fe20007810000 */
[----:B------:R-:W-:-:S03]  /*9a70*/  FFMA.FTZ R123, R117, UR20, -R9 ;  /* 0x00000014757b7c23 */ /* 0x000fc60008010809 */
[----:B------:R-:W-:Y:S01]  /*9a80*/  FMNMX.FTZ R117, R115, R116, !PT ;  /* 0x0000007473757209 */ /* 0x000fe20007810000 */
[----:B------:R-:W-:Y:S03]  /*9a90*/  MUFU.EX2 R57, R57 ;  /* 0x0000003900397308 */ /* 0x000fe60000000800 */
[----:B------:R-:W-:-:S04]  /*9aa0*/  FMNMX.FTZ R124, R118, R117, !PT ;  /* 0x00000075767c7209 */ /* 0x000fc80007810000 */
[----:B------:R-:W-:Y:S01]  /*9ab0*/  FMNMX.FTZ R117, R119, R124, !PT ;  /* 0x0000007c77757209 */ /* 0x000fe20007810000 */
[----:B------:R0:W-:Y:S03]  /*9ac0*/  MUFU.EX2 R116, R123 ;  /* 0x0000007b00747308 */ /* 0x0001e60000000800 */
        /* <DEDUP_REMOVED lines=15> */
[----:B------:R-:W-:Y:S01]  /*9bc0*/  FMNMX.FTZ R124, R74, R117, !PT ;  /* 0x000000754a7c7209 */ /* 0x000fe20007810000 */
[--C-:B------:R-:W-:Y:S01]  /*9bd0*/  FFMA.FTZ R117, R127, UR20, -R9.reuse ;  /* 0x000000147f757c23 */ /* 0x100fe20008010809 */
[----:B------:R-:W-:-:S02]  /*9be0*/  FFMA.FTZ R127, R128, UR20, -R9 ;  /* 0x00000014807f7c23 */ /* 0x000fc40008010809 */
[----:B0-----:R-:W-:Y:S01]  /*9bf0*/  FMNMX.FTZ R123, R75, R124, !PT ;  /* 0x0000007c4b7b7209 */ /* 0x001fe20007810000 */
[----:B------:R-:W-:Y:S03]  /*9c00*/  MUFU.EX2 R120, R120 ;  /* 0x0000007800787308 */ /* 0x000fe60000000800 */
[----:B------:R-:W-:-:S04]  /*9c10*/  FMNMX.FTZ R124, R78, R123, !PT ;  /* 0x0000007b4e7c7209 */ /* 0x000fc80007810000 */
[----:B------:R-:W-:Y:S01]  /*9c20*/  FMNMX.FTZ R123, R79, R124, !PT ;  /* 0x0000007c4f7b7209 */ /* 0x000fe20007810000 */
[----:B------:R-:W-:Y:S03]  /*9c30*/  MUFU.EX2 R71, R71 ;  /* 0x0000004700477308 */ /* 0x000fe60000000800 */
[----:B------:R-:W-:-:S04]  /*9c40*/  FMNMX.FTZ R128, R82, R123, !PT ;  /* 0x0000007b52807209 */ /* 0x000fc80007810000 */
[----:B------:R-:W-:Y:S01]  /*9c50*/  FMNMX.FTZ R123, R83, R128, !PT ;  /* 0x00000080537b7209 */ /* 0x000fe20007810000 */
[----:B------:R0:W-:Y:S03]  /*9c60*/  MUFU.EX2 R124, R127 ;  /* 0x0000007f007c7308 */ /* 0x0001e60000000800 */
[----:B------:R-:W-:-:S04]  /*9c70*/  FMNMX.FTZ R128, R58, R123, !PT ;  /* 0x0000007b3a807209 */ /* 0x000fc80007810000 */
[----:B------:R-:W-:Y:S01]  /*9c80*/  FMNMX.FTZ R123, R59, R128, !PT ;  /* 0x000000803b7b7209 */ /* 0x000fe20007810000 */
[----:B------:R-:W-:Y:S01]  /*9c90*/  MUFU.EX2 R104, R104 ;  /* 0x0000006800687308 */ /* 0x000fe20000000800 */
[----:B0-----:R-:W-:-:S01]  /*9ca0*/  FFMA.FTZ R127, R103, UR20, -R9 ;  /* 0x00000014677f7c23 */ /* 0x001fc20008010809 */
[----:B------:R-:W-:Y:S02]  /*9cb0*/  FSEL R103, R61, -INF , !P2 ;  /* 0xff8000003d677808 */ /* 0x000fe40005000000 */
        /* <DEDUP_REMOVED lines=10> */
[----:B------:R0:W-:Y:S04]  /*9d60*/  MUFU.EX2 R68, R127 ;  /* 0x0000007f00447308 */ /* 0x0001e80000000800 */
[----:B------:R-:W1:Y:S04]  /*9d70*/  SHFL.BFLY PT, R123, R128, 0x2, 0x1f ;  /* 0x0c401f00807b7f89 */ /* 0x000e6800000e0000 */
[----:B------:R-:W-:Y:S01]  /*9d80*/  MUFU.EX2 R109, R133 ;  /* 0x00000085006d7308 */ /* 0x000fe20000000800 */
[----:B0-----:R-:W-:-:S01]  /*9d90*/  FFMA.FTZ R127, R131, UR20, -R9 ;  /* 0x00000014837f7c23 */ /* 0x001fc20008010809 */
[----:B------:R-:W-:-:S06]  /*9da0*/  FFMA.FTZ R131, R69, UR20, -R9 ;  /* 0x0000001445837c23 */ /* 0x000fcc0008010809 */
[----:B------:R-:W-:Y:S08]  /*9db0*/  MUFU.EX2 R112, R136 ;  /* 0x0000008800707308 */ /* 0x000ff00000000800 */
[----:B------:R-:W-:Y:S01]  /*9dc0*/  MUFU.EX2 R113, R113 ;  /* 0x0000007100717308 */ /* 0x000fe20000000800 */
[----:B-1----:R-:W-:Y:S01]  /*9dd0*/  FMNMX.FTZ R132, R128, R123, !PT ;  /* 0x0000007b80847209 */ /* 0x002fe20007810000 */
[--C-:B------:R-:W-:Y:S01]  /*9de0*/  FFMA.FTZ R123, R129, UR20, -R9.reuse ;  /* 0x00000014817b7c23 */ /* 0x100fe20008010809 */
[----:B------:R-:W-:-:S01]  /*9df0*/  FFMA.FTZ R128, R130, UR20, -R9 ;  /* 0x0000001482807c23 */ /* 0x000fc20008010809 */
[----:B------:R-:W-:-:S04]  /*9e00*/  FSEL R130, R8, RZ, P1 ;  /* 0x000000ff08827208 */ /* 0x000fc80000800000 */
[----:B------:R-:W-:Y:S01]  /*9e10*/  MUFU.EX2 R88, R88 ;  /* 0x0000005800587308 */ /* 0x000fe20000000800 */
[----:B------:R-:W0:Y:S01]  /*9e20*/  SHFL.BFLY PT, R129, R132, 0x1, 0x1f ;  /* 0x0c201f0084817f89 */ /* 0x000e2200000e0000 */
[----:B------:R-:W-:-:S06]  /*9e30*/  FADD.FTZ R5, -R130, R5 ;  /* 0x0000000582057221 */ /* 0x000fcc0000010100 */
[----:B------:R-:W-:Y:S01]  /*9e40*/  MUFU.EX2 R130, R131 ;  /* 0x0000008300827308 */ /* 0x000fe20000000800 */
[----:B------:R-:W-:-:S07]  /*9e50*/  FMUL.FTZ R5, R5, UR20 ;  /* 0x0000001405057c20 */ /* 0x000fce0008410000 */
[----:B------:R-:W1:Y:S08]  /*9e60*/  MUFU.EX2 R5, R5 ;  /* 0x0000000500057308 */ /* 0x000e700000000800 */
[----:B------:R-:W-:Y:S01]  /*9e70*/  MUFU.EX2 R89, R89 ;  /* 0x0000005900597308 */ /* 0x000fe20000000800 */
[----:B0-----:R-:W-:Y:S01]  /*9e80*/  FMNMX.FTZ R9, R132, R129, !PT ;  /* 0x0000008184097209 */ /* 0x001fe20007810000 */
[----:B------:R-:W-:-:S03]  /*9e90*/  IMAD.U32 R132, RZ, RZ, UR20 ;  /* 0x00000014ff847e24 */ /* 0x000fc6000f8e00ff */
[C---:B------:R-:W-:Y:S01]  /*9ea0*/  FSETP.NEU.FTZ.AND P1, PT, R9.reuse, -INF , PT ;  /* 0xff8000000900780b */ /* 0x040fe20003f3d000 */
[----:B------:R-:W-:-:S02]  /*9eb0*/  FFMA.FTZ R69, R9, R132, -8 ;  /* 0xc100000009457423 */ /* 0x000fc40000010084 */
[----:B------:R-:W-:Y:S01]  /*9ec0*/  MUFU.EX2 R92, R92 ;  /* 0x0000005c005c7308 */ /* 0x000fe20000000800 */
[----:B------:R-:W-:Y:S01]  /*9ed0*/  FSEL R129, R9, RZ, P1 ;  /* 0x000000ff09817208 */ /* 0x000fe20000800000 */
[----:B-1----:R-:W-:Y:S01]  /*9ee0*/  FFMA.FTZ R132, R5, R7, R70 ;  /* 0x0000000705847223 */ /* 0x002fe20000010046 */
[----:B------:R-:W-:-:S03]  /*9ef0*/  FSEL R69, R69, RZ, P1 ;  /* 0x000000ff45457208 */ /* 0x000fc60000800000 */
[----:B------:R-:W-:Y:S01]  /*9f00*/  FADD.FTZ R129, -R129, R4 ;  /* 0x0000000481817221 */ /* 0x000fe20000010100 */
[----:B------:R-:W-:-:S01]  /*9f10*/  FADD.FTZ R132, R57, R132 ;  /* 0x0000008439847221 */ /* 0x000fc20000010000 */
[--C-:B------:R-:W-:Y:S01]  /*9f20*/  FFMA.FTZ R131, R94, UR20, -R69.reuse ;  /* 0x000000145e837c23 */ /* 0x100fe20008010845 */
[----:B------:R-:W-:-:S01]  /*9f30*/  FFMA.FTZ R11, R11, UR20, -R69 ;  /* 0x000000140b0b7c23 */ /* 0x000fc20008010845 */
[----:B------:R-:W-:Y:S01]  /*9f40*/  FMUL.FTZ R94, R129, UR20 ;  /* 0x00000014815e7c20 */ /* 0x000fe20008410000 */
[----:B------:R-:W-:-:S01]  /*9f50*/  FFMA.FTZ R12, R12, UR20, -R69 ;  /* 0x000000140c0c7c23 */ /* 0x000fc20008010845 */
[--C-:B------:R-:W-:Y:S01]  /*9f60*/  FFMA.FTZ R15, R15, UR20, -R69.reuse ;  /* 0x000000140f0f7c23 */ /* 0x100fe20008010845 */
[----:B------:R-:W-:-:S01]  /*9f70*/  FFMA.FTZ R20, R20, UR20, -R69 ;  /* 0x0000001414147c23 */ /* 0x000fc20008010845 */
[--C-:B------:R-:W-:Y:S01]  /*9f80*/  FFMA.FTZ R121, R121, UR20, -R69.reuse ;  /* 0x0000001479797c23 */ /* 0x100fe20008010845 */
        /* <DEDUP_REMOVED lines=25> */
[----:B0-----:R-:W-:-:S01]  /*a120*/  FFMA.FTZ R7, R94, R6, R11 ;  /* 0x000000065e077223 */ /* 0x001fc2000001000b */
        /* <DEDUP_REMOVED lines=12> */
[--C-:B------:R-:W-:Y:S01]  /*a1f0*/  FFMA.FTZ R62, R62, UR20, -R69.reuse ;  /* 0x000000143e3e7c23 */ /* 0x100fe20008010845 */
[----:B------:R-:W-:-:S01]  /*a200*/  FFMA.FTZ R66, R66, UR20, -R69 ;  /* 0x0000001442427c23 */ /* 0x000fc20008010845 */
        /* <DEDUP_REMOVED lines=13> */
[----:B--2---:R-:W-:-:S07]  /*a2e0*/  FADD.FTZ R132, R122, R129 ;  /* 0x000000817a847221 */ /* 0x004fce0000010000 */
[----:B------:R-:W2:Y:S01]  /*a2f0*/  MUFU.EX2 R106, R106 ;  /* 0x0000006a006a7308 */ /* 0x000ea20000000800 */
[----:B0-----:R-:W-:-:S01]  /*a300*/  FADD.FTZ R129, R125, R132 ;  /* 0x000000847d817221 */ /* 0x001fc20000010000 */
[----:B------:R-:W-:-:S06]  /*a310*/  FADD.FTZ R132, R104, R7 ;  /* 0x0000000768847221 */ /* 0x000fcc0000010000 */
[----:B------:R-:W0:Y:S01]  /*a320*/  MUFU.EX2 R107, R107 ;  /* 0x0000006b006b7308 */ /* 0x000e220000000800 */
[----:B-1----:R-:W-:-:S07]  /*a330*/  FADD.FTZ R129, R126, R129 ;  /* 0x000000817e817221 */ /* 0x002fce0000010000 */
        /* <DEDUP_REMOVED lines=106> */
[----:B--2---:R-:W-:-:S01]  /*a9e0*/  FADD.FTZ R77, R127, R6 ;  /* 0x000000067f4d7221 */ /* 0x004fc20000010000 */
[----:B0-----:R-:W-:-:S03]  /*a9f0*/  FADD.FTZ R6, R66, R7 ;  /* 0x0000000742067221 */ /* 0x001fc60000010000 */
[----:B------:R-:W-:Y:S01]  /*aa00*/  FADD.FTZ R7, R130, R77 ;  /* 0x0000004d82077221 */ /* 0x000fe20000010000 */
[----:B-1----:R-:W-:-:S01]  /*aa10*/  FADD.FTZ R6, R69, R6 ;  /* 0x0000000645067221 */ /* 0x002fc20000010000 */
[----:B------:R-:W-:Y:S06]  /*aa20*/  @!P0 BRA `(.L_x_1107) ;  /* 0x0000000000048947 */ /* 0x000fec0003800000 */
[----:B------:R-:W-:Y:S01]  /*aa30*/  BPT.TRAP 0x1 ;  /* 0x000000040000795c */ /* 0x000fe20000300000 */
.L_x_1107:
        /* <DEDUP_REMOVED lines=86> */
.L_x_1089:
[----:B------:R-:W-:Y:S01]  /*afa0*/  UISETP.NE.AND UP1, UPT, UR49, URZ, UPT ;  /* 0x0000003f3100728c */ /* 0x000fe2000bf25270 */
[----:B------:R-:W-:Y:S01]  /*afb0*/  IADD3 R8, R17, 0x1, -R18 ;  /* 0x0000000111087810 */ /* 0x000fe20007ffe812 */
[----:B------:R-:W-:Y:S02]  /*afc0*/  UISETP.NE.AND UP0, UPT, UR48, URZ, UPT ;  /* 0x0000003f3000728c */ /* 0x000fe4000bf05270 */
[----:B------:R-:W-:Y:S01]  /*afd0*/  UIADD3 UR10, UR40, 0xbf, URZ ;  /* 0x000000bf280a7890 */ /* 0x000fe2000fffe03f */
[----:B------:R-:W-:-:S03]  /*afe0*/  R2UR UR11, R8 ;  /* 0x00000000080b72ca */ /* 0x000fc600000e0000 */
[----:B------:R-:W-:-:S03]  /*aff0*/  PLOP3.LUT P1, PT, PT, PT, UP0, 0x40, 0x0 ;  /* 0x000000000000781c */ /* 0x000fc60003f2e808 */
[----:B------:R-:W-:Y:S01]  /*b000*/  @UP1 ULDC UR6, c[0x0][0x44c] ;  /* 0x0001130000061ab9 */ /* 0x000fe20000000800 */
[----:B------:R-:W-:Y:S01]  /*b010*/  @UP1 ULDC UR12, c[0x0][0x450] ;  /* 0x00011400000c1ab9 */ /* 0x000fe20000000800 */
[----:B------:R-:W-:-:S04]  /*b020*/  UIMAD.WIDE.U32 UR6, UR10, UR6, URZ ;  /* 0x000000060a0672a5 */ /* 0x000fc8000f8e003f */
[----:B------:R-:W-:-:S04]  /*b030*/  @UP1 USHF.R.U32.HI UR10, URZ, UR12, UR7 ;  /* 0x0000000c3f0a1299 */ /* 0x000fc80008011607 */
[----:B------:R-:W-:-:S04]  /*b040*/  UIADD3 UR10, UR11, UR10, URZ ;  /* 0x0000000a0b0a7290 */ /* 0x000fc8000fffe03f */
        /* <DEDUP_REMOVED lines=13> */
.L_x_1110:
[----:B------:R-:W-:Y:S02]  /*b120*/  ULDC UR11, c[0x0][0x9e4] ;  /* 0x00027900000b7ab9 */ /* 0x000fe40000000800 */
[----:B------:R-:W-:-:S11]  /*b130*/  UISETP.NE.AND UP0, UPT, UR11, 0x1, UPT ;  /* 0x000000010b00788c */ /* 0x000fd6000bf05270 */
[----:B------:R-:W-:Y:S02]  /*b140*/  @UP0 ULDC.64 UR12, c[0x0][0x9e8] ;  /* 0x00027a00000c0ab9 */ /* 0x000fe40000000a00 */
[----:B------:R-:W-:-:S04]  /*b150*/  UIMAD.WIDE.U32 UR6, UR10, UR12, URZ ;  /* 0x0000000c0a0672a5 */ /* 0x000fc8000f8e003f */
[----:B------:R-:W-:-:S12]  /*b160*/  @UP0 USHF.R.U32.HI UR10, URZ, UR13, UR7 ;  /* 0x0000000d3f0a0299 */ /* 0x000fd80008011607 */
.L_x_1111:
[----:B------:R-:W-:-:S04]  /*b170*/  UIMAD UR10, UR10, UR11, URZ ;  /* 0x0000000b0a0a72a4 */ /* 0x000fc8000f8e023f */
[----:B------:R-:W-:-:S04]  /*b180*/  UISETP.LT.AND UP0, UPT, UR22, UR10, UPT ;  /* 0x0000000a1600728c */ /* 0x000fc8000bf01270 */
[----:B------:R-:W-:-:S12]  /*b190*/  USEL UR22, UR22, UR10, !UP0 ;  /* 0x0000000a16167287 */ /* 0x000fd8000c000000 */
.L_x_1109:
        /* <DEDUP_REMOVED lines=13> */
.L_x_1123:
[----:B------:R-:W-:-:S04]  /*b270*/  UISETP.NE.AND UP0, UPT, UR23, 0x1, UPT ;  /* 0x000000011700788c */ /* 0x000fc8000bf05270 */
[----:B------:R-:W-:-:S04]  /*b280*/  USEL UR51, URZ, 0x1, UP0 ;  /* 0x000000013f337887 */ /* 0x000fc80008000000 */
[----:B------:R-:W-:Y:S01]  /*b290*/  ULOP3.LUT UR51, UR24, UR51, URZ, 0x3c, !UPT ;  /* 0x0000003318337292 */ /* 0x000fe2000f8e3c3f */
[----:B------:R-:W-:Y:S11]  /*b2a0*/  @!P0 BRA `(.L_x_1113) ;  /* 0x0000000000048947 */ /* 0x000ff60003800000 */
[----:B------:R-:W-:Y:S01]  /*b2b0*/  BPT.TRAP 0x1 ;  /* 0x000000040000795c */ /* 0x000fe20000300000 */
.L_x_1113:
        /* <DEDUP_REMOVED lines=9> */
.L_x_1114:
[----:B-1----:R-:W-:Y:S05]  /*b350*/  @P1 BRA `(.L_x_1115) ;  /* 0x0000000000081947 */ /* 0x002fea0003800000 */
[----:B------:R-:W1:Y:S02]  /*b360*/  SYNCS.PHASECHK.TRANS64.TRYWAIT P1, [UR21+0x13230], R4 ;  /* 0x01323004ff0075a7 */ /* 0x000e640008020155 */
[----:B-1----:R-:W-:Y:S05]  /*b370*/  @!P1 BRA `(.L_x_1116) ;  /* 0x0000012000449947 */ /* 0x002fea0003800000 */
.L_x_1115:
        /* <DEDUP_REMOVED lines=64> */
.L_x_1117:
[----:B------:R-:W-:Y:S01]  /*b780*/  ULEA UR11, UR23, UR45, 0x3 ;  /* 0x0000002d170b7291 */ /* 0x000fe2000f8e183f */
[----:B01----:R-:W-:-:S05]  /*b790*/  IMAD.U32 R4, RZ, RZ, UR24 ;  /* 0x00000018ff047e24 */ /* 0x003fca000f8e00ff */
[----:B------:R-:W-:-:S04]  /*b7a0*/  SHF.L.U32 R4, R4, 0x1f, RZ ;  /* 0x0000001f04047819 */ /* 0x000fc800000006ff */
[----:B------:R0:W1:Y:S01]  /*b7b0*/  SYNCS.PHASECHK.TRANS64.TRYWAIT P1, [UR11+0x13250], R4 ;  /* 0x01325004ff0075a7 */ /* 0x000062000802014b */
[----:B------:R-:W-:Y:S05]  /*b7c0*/  @!P0 BRA `(.L_x_1118) ;  /* 0x0000000000048947 */ /* 0x000fea0003800000 */
[----:B------:R-:W-:Y:S01]  /*b7d0*/  BPT.TRAP 0x1 ;  /* 0x000000040000795c */ /* 0x000fe20000300000 */
.L_x_1118:
[----:B-1----:R-:W-:Y:S05]  /*b7e0*/  @P1 BRA `(.L_x_1119) ;  /* 0x0000000000081947 */ /* 0x002fea0003800000 */
[----:B------:R-:W1:Y:S02]  /*b7f0*/  SYNCS.PHASECHK.TRANS64.TRYWAIT P1, [UR11+0x13250], R4 ;  /* 0x01325004ff0075a7 */ /* 0x000e64000802014b */
[----:B-1----:R-:W-:Y:S05]  /*b800*/  @!P1 BRA `(.L_x_1120) ;  /* 0x0000011c00389947 */ /* 0x002fea0003800000 */
.L_x_1119:
        /* <DEDUP_REMOVED lines=32> */
.L_x_1121:
        /* <DEDUP_REMOVED lines=100> */
[----:B------:R-:W-:Y:S01]  /*c050*/  FMUL.FTZ R140, R0, R71 ;  /* 0x00000047008c7220 */ /* 0x000fe20000410000 */
[----:B------:R-:W-:Y:S01]  /*c060*/  IMAD.U32 R62, RZ, RZ, UR20 ;  /* 0x00000014ff3e7e24 */ /* 0x000fe2000f8e00ff */
[----:B------:R-:W1:Y:S01]  /*c070*/  MUFU.TANH R125, R125 ;  /* 0x0000007d007d7308 */ /* 0x000e620000002400 */
[----:B0-----:R-:W-:Y:S01]  /*c080*/  FMNMX.FTZ R4, R122, R5, !PT ;  /* 0x000000057a047209 */ /* 0x001fe20007810000 */
[----:B------:R-:W-:-:S04]  /*c090*/  UIADD3 UR21, UR21, 0x13240, URZ ;  /* 0x0001324015157890 */ /* 0x000fc8000fffe03f */
[----:B------:R-:W-:Y:S02]  /*c0a0*/  UPRMT UR21, UR44, 0x654, UR21 ;  /* 0x000006542c157896 */ /* 0x000fe40008000015 */
[----:B------:R-:W0:Y:S01]  /*c0b0*/  MUFU.TANH R127, R127 ;  /* 0x0000007f007f7308 */ /* 0x000e220000002400 */
[----:B--2---:R-:W-:Y:S01]  /*c0c0*/  FMNMX.FTZ R56, R124, R131, !PT ;  /* 0x000000837c387209 */ /* 0x004fe20007810000 */
[----:B------:R-:W-:-:S05]  /*c0d0*/  FMUL.FTZ R131, R0, R58 ;  /* 0x0000003a00837220 */ /* 0x000fca0000410000 */
[----:B------:R-:W-:Y:S01]  /*c0e0*/  SYNCS.ARRIVE.TRANS64.RED.A1T0 RZ, [UR21], RZ ;  /* 0x000000ffffff79a7 */ /* 0x000fe20008100415 */
[----:B------:R-:W2:Y:S01]  /*c0f0*/  MUFU.TANH R126, R126 ;  /* 0x0000007e007e7308 */ /* 0x000ea20000002400 */
[----:B-1----:R-:W-:-:S07]  /*c100*/  FMNMX.FTZ R5, R125, R4, !PT ;  /* 0x000000047d057209 */ /* 0x002fce0007810000 */
[----:B------:R-:W1:Y:S01]  /*c110*/  MUFU.TANH R128, R128 ;  /* 0x0000008000807308 */ /* 0x000e620000002400 */
[----:B0-----:R-:W-:-:S07]  /*c120*/  FMNMX.FTZ R57, R127, R56, !PT ;  /* 0x000000387f397209 */ /* 0x001fce0007810000 */
[----:B------:R-:W0:Y:S01]  /*c130*/  MUFU.TANH R104, R104 ;  /* 0x0000006800687308 */ /* 0x000e220000002400 */
[----:B--2---:R-:W-:-:S07]  /*c140*/  FMNMX.FTZ R5, R126, R5, !PT ;  /* 0x000000057e057209 */ /* 0x004fce0007810000 */
        /* <DEDUP_REMOVED lines=125> */
[----:B--2---:R-:W-:Y:S02]  /*c920*/  FMNMX.FTZ R5, R139, R4, !PT ;  /* 0x000000048b057209 */ /* 0x004fe40007810000 */
[----:B-1----:R-:W-:Y:S02]  /*c930*/  FMNMX.FTZ R56, R69, R56, !PT ;  /* 0x0000003845387209 */ /* 0x002fe40007810000 */
[----:B0-----:R-:W-:-:S03]  /*c940*/  FMNMX.FTZ R57, R140, R5, !PT ;  /* 0x000000058c397209 */ /* 0x001fc60007810000 */
[----:B------:R-:W0:Y:S04]  /*c950*/  SHFL.BFLY PT, R5, R56, 0x2, 0x1f ;  /* 0x0c401f0038057f89 */ /* 0x000e2800000e0000 */
[----:B------:R-:W1:Y:S01]  /*c960*/  SHFL.BFLY PT, R4, R57, 0x2, 0x1f ;  /* 0x0c401f0039047f89 */ /* 0x000e6200000e0000 */
[----:B0-----:R-:W-:Y:S02]  /*c970*/  FMNMX.FTZ R58, R56, R5, !PT ;  /* 0x00000005383a7209 */ /* 0x001fe40007810000 */
[----:B-1----:R-:W-:-:S03]  /*c980*/  FMNMX.FTZ R59, R57, R4, !PT ;  /* 0x00000004393b7209 */ /* 0x002fc60007810000 */
[----:B------:R-:W0:Y:S04]  /*c990*/  SHFL.BFLY PT, R5, R58, 0x1, 0x1f ;  /* 0x0c201f003a057f89 */ /* 0x000e2800000e0000 */
[----:B------:R-:W1:Y:S01]  /*c9a0*/  SHFL.BFLY PT, R4, R59, 0x1, 0x1f ;  /* 0x0c201f003b047f89 */ /* 0x000e6200000e0000 */
[----:B0-----:R-:W-:Y:S02]  /*c9b0*/  FMNMX.FTZ R5, R58, R5, !PT ;  /* 0x000000053a057209 */ /* 0x001fe40007810000 */
[----:B-1----:R-:W-:-:S03]  /*c9c0*/  FMNMX.FTZ R4, R59, R4, !PT ;  /* 0x000000043b047209 */ /* 0x002fc60007810000 */
[C---:B------:R-:W-:Y:S01]  /*c9d0*/  FADD.FTZ R8, -R5.reuse, R8 ;  /* 0x0000000805087221 */ /* 0x040fe20000010100 */
[----:B------:R-:W-:-:S03]  /*c9e0*/  FFMA.FTZ R141, R5, R62, -8 ;  /* 0xc1000000058d7423 */ /* 0x000fc6000001003e */
[----:B------:R-:W-:Y:S01]  /*c9f0*/  FMUL.FTZ R61, R8, UR20 ;  /* 0x00000014083d7c20 */ /* 0x000fe20008410000 */
[----:B------:R-:W-:-:S01]  /*ca00*/  FADD.FTZ R8, -R4, R9 ;  /* 0x0000000904087221 */ /* 0x000fc20000010100 */
[--C-:B------:R-:W-:Y:S01]  /*ca10*/  FFMA.FTZ R142, R15, UR20, -R141.reuse ;  /* 0x000000140f8e7c23 */ /* 0x100fe2000801088d */
[----:B------:R-:W-:-:S01]  /*ca20*/  FFMA.FTZ R15, R122, UR20, -R141 ;  /* 0x000000147a0f7c23 */ /* 0x000fc2000801088d */
[--C-:B------:R-:W-:Y:S01]  /*ca30*/  FFMA.FTZ R122, R126, UR20, -R141.reuse ;  /* 0x000000147e7a7c23 */ /* 0x100fe2000801088d */
[----:B------:R-:W-:Y:S01]  /*ca40*/  FMUL.FTZ R9, R8, UR20 ;  /* 0x0000001408097c20 */ /* 0x000fe20008410000 */
[--C-:B------:R-:W-:Y:S01]  /*ca50*/  FFMA.FTZ R8, R11, UR20, -R141.reuse ;  /* 0x000000140b087c23 */ /* 0x100fe2000801088d */
[----:B------:R-:W-:-:S01]  /*ca60*/  FFMA.FTZ R11, R12, UR20, -R141 ;  /* 0x000000140c0b7c23 */ /* 0x000fc2000801088d */
[--C-:B------:R-:W-:Y:S01]  /*ca70*/  FFMA.FTZ R12, R121, UR20, -R141.reuse ;  /* 0x00000014790c7c23 */ /* 0x100fe2000801088d */
[----:B------:R-:W-:-:S01]  /*ca80*/  FFMA.FTZ R121, R125, UR20, -R141 ;  /* 0x000000147d797c23 */ /* 0x000fc2000801088d */
[----:B------:R-:W-:Y:S01]  /*ca90*/  IMAD.U32 R125, RZ, RZ, UR20 ;  /* 0x00000014ff7d7e24 */ /* 0x000fe2000f8e00ff */
[----:B------:R-:W-:Y:S01]  /*caa0*/  MUFU.EX2 R61, R61 ;  /* 0x0000003d003d7308 */ /* 0x000fe20000000800 */
[----:B------:R-:W-:-:S01]  /*cab0*/  FFMA.FTZ R66, R72, UR20, -R141 ;  /* 0x0000001448427c23 */ /* 0x000fc2000801088d */
[----:B------:R-:W-:Y:S01]  /*cac0*/  FFMA.FTZ R143, R20, UR20, -R141 ;  /* 0x00000014148f7c23 */ /* 0x000fe2000801088d */
[----:B------:R-:W-:-:S01]  /*cad0*/  FFMA.FTZ R125, R4, R125, -8 ;  /* 0xc1000000047d7423 */ /* 0x000fc2000001007d */
[--C-:B------:R-:W-:Y:S01]  /*cae0*/  FFMA.FTZ R72, R129, UR20, -R141.reuse ;  /* 0x0000001481487c23 */ /* 0x100fe2000801088d */
[----:B------:R-:W-:-:S01]  /*caf0*/  FFMA.FTZ R56, R112, UR20, -R141 ;  /* 0x0000001470387c23 */ /* 0x000fc2000801088d */
[----:B------:R-:W-:Y:S01]  /*cb00*/  FFMA.FTZ R58, R88, UR20, -R141 ;  /* 0x00000014583a7c23 */ /* 0x000fe2000801088d */
[----:B------:R-:W-:-:S01]  /*cb10*/  FFMA.FTZ R14, R14, UR20, -R125 ;  /* 0x000000140e0e7c23 */ /* 0x000fc2000801087d */
[--C-:B------:R-:W-:Y:S01]  /*cb20*/  FFMA.FTZ R13, R13, UR20, -R125.reuse ;  /* 0x000000140d0d7c23 */ /* 0x100fe2000801087d */
        /* <DEDUP_REMOVED lines=20> */
[--C-:B------:R-:W-:Y:S01]  /*cc70*/  FFMA.FTZ R108, R116, UR20, -R141.reuse ;  /* 0x00000014746c7c23 */ /* 0x100fe2000801088d */
[----:B------:R-:W-:-:S01]  /*cc80*/  FFMA.FTZ R116, R68, UR20, -R141 ;  /* 0x0000001444747c23 */ /* 0x000fc2000801088d */
[----:B------:R-:W-:Y:S01]  /*cc90*/  FFMA.FTZ R57, R105, UR20, -R141 ;  /* 0x0000001469397c23 */ /* 0x000fe2000801088d */
[----:B------:R-:W-:-:S01]  /*cca0*/  FFMA.FTZ R68, R106, UR20, -R125 ;  /* 0x000000146a447c23 */ /* 0x000fc2000801087d */
[----:B------:R-:W0:Y:S01]  /*ccb0*/  MUFU.EX2 R11, R11 ;  /* 0x0000000b000b7308 */ /* 0x000e220000000800 */
[----:B------:R-:W-:-:S01]  /*ccc0*/  FFMA.FTZ R105, R109, UR20, -R141 ;  /* 0x000000146d697c23 */ /* 0x000fc2000801088d */
[--C-:B------:R-:W-:Y:S01]  /*ccd0*/  FFMA.FTZ R109, R117, UR20, -R141.reuse ;  /* 0x00000014756d7c23 */ /* 0x100fe2000801088d */
[----:B------:R-:W-:-:S01]  /*cce0*/  FFMA.FTZ R117, R69, UR20, -R141 ;  /* 0x0000001445757c23 */ /* 0x000fc2000801088d */
[----:B------:R-:W-:Y:S01]  /*ccf0*/  FFMA.FTZ R69, R107, UR20, -R125 ;  /* 0x000000146b457c23 */ /* 0x000fe2000801087d */
[----:B------:R-:W-:-:S01]  /*cd00*/  FFMA.FTZ R63, R89, UR20, -R141 ;  /* 0x00000014593f7c23 */ /* 0x000fc2000801088d */
[----:B------:R-:W-:Y:S01]  /*cd10*/  FFMA.FTZ R89, R93, UR20, -R141 ;  /* 0x000000145d597c23 */ /* 0x000fe2000801088d */
[----:B------:R-:W-:-:S01]  /*cd20*/  FFMA.FTZ R106, R110, UR20, -R125 ;  /* 0x000000146e6a7c23 */ /* 0x000fc2000801087d */
[----:B------:R-:W2:Y:S01]  /*cd30*/  MUFU.EX2 R13, R13 ;  /* 0x0000000d000d7308 */ /* 0x000ea20000000800 */
[----:B-1----:R-:W-:-:S01]  /*cd40*/  FFMA.FTZ R6, R9, R6, R14 ;  /* 0x0000000609067223 */ /* 0x002fc2000001000e */
[--C-:B------:R-:W-:Y:S01]  /*cd50*/  FFMA.FTZ R93, R101, UR20, -R141.reuse ;  /* 0x00000014655d7c23 */ /* 0x100fe2000801088d */
[----:B------:R-:W-:-:S01]  /*cd60*/  FFMA.FTZ R101, R85, UR20, -R141 ;  /* 0x0000001455657c23 */ /* 0x000fc2000801088d */
[--C-:B------:R-:W-:Y:S01]  /*cd70*/  FFMA.FTZ R85, R91, UR20, -R125.reuse ;  /* 0x000000145b557c23 */ /* 0x100fe2000801087d */
[----:B------:R-:W-:-:S01]  /*cd80*/  FFMA.FTZ R107, R111, UR20, -R125 ;  /* 0x000000146f6b7c23 */ /* 0x000fc2000801087d */
[--C-:B------:R-:W-:Y:S01]  /*cd90*/  FFMA.FTZ R91, R99, UR20, -R125.reuse ;  /* 0x00000014635b7c23 */ /* 0x100fe2000801087d */
        /* <DEDUP_REMOVED lines=21> */
[--C-:B------:R-:W-:Y:S01]  /*cef0*/  FFMA.FTZ R75, R75, UR20, -R125.reuse ;  /* 0x000000144b4b7c23 */ /* 0x100fe2000801087d */
[----:B------:R-:W-:-:S01]  /*cf00*/  FFMA.FTZ R102, R86, UR20, -R125 ;  /* 0x0000001456667c23 */ /* 0x000fc2000801087d */
[--C-:B------:R-:W-:Y:S01]  /*cf10*/  FFMA.FTZ R97, R77, UR20, -R141.reuse ;  /* 0x000000144d617c23 */ /* 0x100fe2000801088d */
        /* <DEDUP_REMOVED lines=132> */
[--C-:B------:R-:W-:Y:S01]  /*d760*/  FFMA.FTZ R118, R139, UR20, -R125.reuse ;  /* 0x000000148b767c23 */ /* 0x100fe2000801087d */
[----:B------:R-:W-:-:S05]  /*d770*/  FFMA.FTZ R125, R140, UR20, -R125 ;  /* 0x000000148c7d7c23 */ /* 0x000fca000801087d */
        /* <DEDUP_REMOVED lines=32> */
.L_x_1122:
        /* <DEDUP_REMOVED lines=10> */
[-C--:B------:R-:W-:Y:S01]  /*da20*/  FMUL.FTZ R27, R27, R9.reuse ;  /* 0x000000091b1b7220 */ /* 0x080fe20000410000 */
[----:B------:R-:W-:Y:S01]  /*da30*/  F2FP.SATFINITE.E4M3.F32.PACK_AB_MERGE_C R104, R105, R104, RZ ;  /* 0x000000686968723e */ /* 0x000fe200048070ff */
[-C--:B------:R-:W-:Y:S01]  /*da40*/  FMUL.FTZ R30, R30, R9.reuse ;  /* 0x000000091e1e7220 */ /* 0x080fe20000410000 */
[----:B------:R-:W-:Y:S01]  /*da50*/  F2FP.SATFINITE.E4M3.F32.PACK_AB_MERGE_C R106, R107, R106, RZ ;  /* 0x0000006a6b6a723e */ /* 0x000fe200048070ff */
[----:B------:R-:W-:Y:S01]  /*da60*/  SYNCS.ARRIVE.TRANS64.RED.A1T0 RZ, [UR6], RZ ;  /* 0x000000ffffff79a7 */ /* 0x000fe20008100406 */
        /* <DEDUP_REMOVED lines=67> */
.L_x_1112:
[----:B------:R-:W-:-:S13]  /*dea0*/  ISETP.GE.AND P1, PT, R3, UR43, PT ;  /* 0x0000002b03007c0c */ /* 0x000fda000bf26270 */
[----:B------:R-:W-:Y:S05]  /*deb0*/  @!P1 BRA `(.L_x_1124) ;  /* 0x00000048005c9947 */ /* 0x000fea0003800000 */
[----:B------:R-:W-:Y:S01]  /*dec0*/  ULDC UR21, c[0x0][0x9e4] ;  /* 0x0002790000157ab9 */ /* 0x000fe20000000800 */
[----:B------:R-:W-:Y:S01]  /*ded0*/  ULDC UR23, c[0x0][0x9dc] ;  /* 0x0002770000177ab9 */ /* 0x000fe20000000800 */
[----:B------:R-:W-:Y:S01]  /*dee0*/  ULDC UR20, c[0x0][0x988] ;  /* 0x0002620000147ab9 */ /* 0x000fe20000000800 */
[----:B------:R-:W-:-:S05]  /*def0*/  ULDC UR22, c[0x0][0x9e0] ;  /* 0x0002780000167ab9 */ /* 0x000fca0000000800 */
.L_x_1143:
[----:B------:R-:W-:-:S04]  /*df00*/  UIADD3 UR25, UR50, 0x1, URZ ;  /* 0x0000000132197890 */ /* 0x000fc8000fffe03f */
[----:B------:R-:W-:-:S04]  /*df10*/  UISETP.NE.AND UP0, UPT, UR25, 0x2, UPT ;  /* 0x000000021900788c */ /* 0x000fc8000bf05270 */
[----:B------:R-:W-:Y:S02]  /*df20*/  USEL UR24, URZ, 0x1, UP0 ;  /* 0x000000013f187887 */ /* 0x000fe40008000000 */
[----:B------:R-:W-:Y:S02]  /*df30*/  USEL UR25, UR25, URZ, UP0 ;  /* 0x0000003f19197287 */ /* 0x000fe40008000000 */
[----:B------:R-:W-:Y:S01]  /*df40*/  ULOP3.LUT UR24, UR51, UR24, URZ, 0x3c, !UPT ;  /* 0x0000001833187292 */ /* 0x000fe2000f8e3c3f */
[----:B------:R-:W-:Y:S11]  /*df50*/  @!P0 BRA `(.L_x_1125) ;  /* 0x0000000000048947 */ /* 0x000ff60003800000 */
[----:B------:R-:W-:Y:S01]  /*df60*/  BPT.TRAP 0x1 ;  /* 0x000000040000795c */ /* 0x000fe20000300000 */
.L_x_1125:
[----:B------:R-:W-:Y:S01]  /*df70*/  ULEA UR6, UR25, UR45, 0x3 ;  /* 0x0000002d19067291 */ /* 0x000fe2000f8e183f */
[----:B------:R-:W-:-:S05]  /*df80*/  IMAD.U32 R8, RZ, RZ, UR24 ;  /* 0x00000018ff087e24 */ /* 0x000fca000f8e00ff */
[----:B------:R-:W-:-:S04]  /*df90*/  SHF.L.U32 R8, R8, 0x1f, RZ ;  /* 0x0000001f08087819 */ /* 0x000fc800000006ff */
[----:B------:R0:W1:Y:S01]  /*dfa0*/  SYNCS.PHASECHK.TRANS64.TRYWAIT P1, [UR6+0x13230], R8 ;  /* 0x01323008ff0075a7 */ /* 0x0000620008020146 */
[----:B------:R-:W-:Y:S05]  /*dfb0*/  @!P0 BRA `(.L_x_1126) ;  /* 0x0000000000048947 */ /* 0x000fea0003800000 */
[----:B------:R-:W-:Y:S01]  /*dfc0*/  BPT.TRAP 0x1 ;  /* 0x000000040000795c */ /* 0x000fe20000300000 */
.L_x_1126:
[----:B-1----:R-:W-:Y:S05]  /*dfd0*/  @P1 BRA `(.L_x_1127) ;  /* 0x0000000000081947 */ /* 0x002fea0003800000 */
[----:B------:R-:W1:Y:S02]  /*dfe0*/  SYNCS.PHASECHK.TRANS64.TRYWAIT P1, [UR6+0x13230], R8 ;  /* 0x01323008ff0075a7 */ /* 0x000e640008020146 */
[----:B-1----:R-:W-:Y:S05]  /*dff0*/  @!P1 BRA `(.L_x_1128) ;  /* 0x000000f400549947 */ /* 0x002fea0003800000 */
.L_x_1127:
        /* <DEDUP_REMOVED lines=64> */
.L_x_1129:
[----:B------:R-:W-:Y:S01]  /*e400*/  ULEA UR11, UR50, UR45, 0x3 ;  /* 0x0000002d320b7291 */ /* 0x000fe2000f8e183f */
[----:B01----:R-:W-:-:S05]  /*e410*/  IMAD.U32 R8, RZ, RZ, UR51 ;  /* 0x00000033ff087e24 */ /* 0x003fca000f8e00ff */
[----:B------:R-:W-:-:S04]  /*e420*/  SHF.L.U32 R8, R8, 0x1f, RZ ;  /* 0x0000001f08087819 */ /* 0x000fc800000006ff */
[----:B------:R0:W1:Y:S01]  /*e430*/  SYNCS.PHASECHK.TRANS64.TRYWAIT P1, [UR11+0x13250], R8 ;  /* 0x01325008ff0075a7 */ /* 0x000062000802014b */
[----:B------:R-:W-:Y:S05]  /*e440*/  @!P0 BRA `(.L_x_1130) ;  /* 0x0000000000048947 */ /* 0x000fea0003800000 */
[----:B------:R-:W-:Y:S01]  /*e450*/  BPT.TRAP 0x1 ;  /* 0x000000040000795c */ /* 0x000fe20000300000 */
.L_x_1130:
[----:B-1----:R-:W-:Y:S05]  /*e460*/  @P1 BRA `(.L_x_1131) ;  /* 0x0000000000081947 */ /* 0x002fea0003800000 */
[----:B------:R-:W1:Y:S02]  /*e470*/  SYNCS.PHASECHK.TRANS64.TRYWAIT P1, [UR11+0x13250], R8 ;  /* 0x01325008ff0075a7 */ /* 0x000e64000802014b */
[----:B-1----:R-:W-:Y:S05]  /*e480*/  @!P1 BRA `(.L_x_1132) ;  /* 0x000000f000489947 */ /* 0x002fea0003800000 */
.L_x_1131:
        /* <DEDUP_REMOVED lines=32> */
.L_x_1133:
        /* <DEDUP_REMOVED lines=16> */
[----:B------:R-:W-:Y:S01]  /*e790*/  ULEA UR6, UR25, UR45, 0x3 ;  /* 0x0000002d19067291 */ /* 0x000fe2000f8e183f */
[C---:B------:R-:W-:Y:S01]  /*e7a0*/  FMUL.FTZ R21, R0.reuse, R128 ;  /* 0x0000008000157220 */ /* 0x040fe20000410000 */
[----:B------:R-:W-:Y:S01]  /*e7b0*/  FMUL.FTZ R128, R0, R101 ;  /* 0x0000006500807220 */ /* 0x000fe20000410000 */
[----:B------:R-:W-:Y:S01]  /*e7c0*/  @P1 IMAD.HI.U32 R56, R132, UR7, RZ ;  /* 0x0000000784381c27 */ /* 0x000fe2000f8e00ff */
[----:B------:R-:W-:-:S03]  /*e7d0*/  @UP1 ULDC UR7, c[0x0][0x450] ;  /* 0x0001140000071ab9 */ /* 0x000fc60000000800 */
[C---:B01----:R-:W-:Y:S01]  /*e7e0*/  FMUL.FTZ R8, R0.reuse, R120 ;  /* 0x0000007800087220 */ /* 0x043fe20000410000 */
[C---:B------:R-:W-:Y:S01]  /*e7f0*/  FMUL.FTZ R101, R0.reuse, R103 ;  /* 0x0000006700657220 */ /* 0x040fe20000410000 */
[----:B------:R-:W-:Y:S01]  /*e800*/  UIADD3 UR6, UR6, 0x13240, URZ ;  /* 0x0001324006067890 */ /* 0x000fe2000fffe03f */
[----:B------:R-:W-:Y:S01]  /*e810*/  @P2 SHF.R.U32.HI R132, RZ, UR7, R56 ;  /* 0x00000007ff842c19 */ /* 0x000fe20008011638 */
[C---:B------:R-:W-:Y:S01]  /*e820*/  FMUL.FTZ R120, R0.reuse, R129 ;  /* 0x0000008100787220 */ /* 0x040fe20000410000 */
[C---:B------:R-:W-:Y:S01]  /*e830*/  FMUL.FTZ R103, R0.reuse, R73 ;  /* 0x0000004900677220 */ /* 0x040fe20000410000 */
[C---:B------:R-:W-:Y:S01]  /*e840*/  FMUL.FTZ R9, R0.reuse, R121 ;  /* 0x0000007900097220 */ /* 0x040fe20000410000 */
[C---:B------:R-:W-:Y:S01]  /*e850*/  FMUL.FTZ R73, R0.reuse, R75 ;  /* 0x0000004b00497220 */ /* 0x040fe20000410000 */
[----:B------:R-:W0:Y:S01]  /*e860*/  SHFL.IDX PT, R136, R132, RZ, 0x1c1f ;  /* 0x001c1fff84887589 */ /* 0x000e2200000e0000 */
        /* <DEDUP_REMOVED lines=64> */
[----:B------:R-:W-:Y:S01]  /*ec70*/  PLOP3.LUT P1, PT, PT, PT, UP0, 0x40, 0x0 ;  /* 0x000000000000781c */ /* 0x000fe20003f2e808 */
[----:B------:R-:W1:Y:S01]  /*ec80*/  MUFU.TANH R8, R8 ;  /* 0x0000000800087308 */ /* 0x000e620000002400 */
[----:B------:R-:W-:Y:S01]  /*ec90*/  SYNCS.ARRIVE.TRANS64.RED.A1T0 RZ, [UR6], RZ ;  /* 0x000000ffffff79a7 */ /* 0x000fe20008100406 */
[----:B------:R-:W-:Y:S01]  /*eca0*/  IADD3 R56, -R19, 0x1, R70 ;  /* 0x0000000113387810 */ /* 0x000fe20007ffe146 */
[----:B------:R-:W-:Y:S01]  /*ecb0*/  ULOP3.LUT UR6, URZ, UR23, URZ, 0x33, !UPT ;  /* 0x000000173f067292 */ /* 0x000fe2000f8e333f */
[----:B------:R-:W-:Y:S02]  /*ecc0*/  IMAD.IADD R67, R70, 0x1, -R19 ;  /* 0x0000000146437824 */ /* 0x000fe400078e0a13 */
[----:B------:R-:W-:Y:S02]  /*ecd0*/  IADD3 R56, -R18, R56, R17 ;  /* 0x0000003812387210 */ /* 0x000fe40007ffe111 */
[----:B------:R-:W2:Y:S03]  /*ece0*/  MUFU.TANH R9, R9 ;  /* 0x0000000900097308 */ /* 0x000ea60000002400 */
[----:B------:R-:W-:-:S02]  /*ecf0*/  VIADD R135, R56, UR22 ;  /* 0x0000001638877c36 */ /* 0x000fc40008000000 */
[----:B------:R-:W-:Y:S02]  /*ed00*/  VIADD R134, R56, UR6 ;  /* 0x0000000638867c36 */ /* 0x000fe40008000000 */
[--C-:B0-----:R-:W-:Y:S01]  /*ed10*/  IMAD.IADD R133, R135, 0x1, R136.reuse ;  /* 0x0000000187857824 */ /* 0x101fe200078e0288 */
        /* <DEDUP_REMOVED lines=92> */
.L_x_1136:
[----:B------:R-:W-:-:S05]  /*f2e0*/  IMAD.U32 R138, RZ, RZ, UR21 ;  /* 0x00000015ff8a7e24 */ /* 0x000fca000f8e00ff */
[----:B------:R-:W-:-:S13]  /*f2f0*/  ISETP.NE.AND P1, PT, R138, 0x1, PT ;  /* 0x000000018a00780c */ /* 0x000fda0003f25270 */
[----:B------:R-:W1:Y:S02]  /*f300*/  @P1 LDC.64 R56, c[0x0][0x9e8] ;  /* 0x00027a00ff381b82 */ /* 0x000e640000000a00 */
[----:B-1----:R-:W-:-:S05]  /*f310*/  @P1 IMAD.HI.U32 R56, R136, R56, RZ ;  /* 0x0000003888381227 */ /* 0x002fca00078e00ff */
[----:B------:R-:W-:-:S07]  /*f320*/  @P1 SHF.R.U32.HI R136, RZ, R57, R56 ;  /* 0x00000039ff881219 */ /* 0x000fce0000011638 */
.L_x_1137:
[----:B------:R-:W-:Y:S05]  /*f330*/  BSYNC B0 ;  /* 0x0000000000007941 */ /* 0x000fea0003800000 */
.L_x_1135:
[----:B------:R-:W-:-:S05]  /*f340*/  IMAD R136, R136, R138, R67 ;  /* 0x0000008a88887224 */ /* 0x000fca00078e0243 */
[----:B------:R-:W-:Y:S02]  /*f350*/  VIADDMNMX R133, R136, R138, R133, PT ;  /* 0x0000008a88857246 */ /* 0x000fe40003800185 */
[----:B------:R-:W-:-:S07]  /*f360*/  VIMNMX R71, R71, R136, !PT ;  /* 0x0000008847477248 */ /* 0x000fce0007fe0100 */
.L_x_1134:
        /* <DEDUP_REMOVED lines=248> */
.L_x_1140:
[----:B------:R-:W-:-:S05]  /*102f0*/  IMAD.U32 R70, RZ, RZ, UR21 ;  /* 0x00000015ff467e24 */ /* 0x000fca000f8e00ff */
[----:B------:R-:W-:-:S13]  /*10300*/  ISETP.NE.AND P6, PT, R70, 0x1, PT ;  /* 0x000000014600780c */ /* 0x000fda0003fc5270 */
[----:B------:R-:W0:Y:S02]  /*10310*/  @P6 LDC.64 R8, c[0x0][0x9e8] ;  /* 0x00027a00ff086b82 */ /* 0x000e240000000a00 */
[----:B0-----:R-:W-:-:S05]  /*10320*/  @P6 IMAD.HI.U32 R8, R57, R8, RZ ;  /* 0x0000000839086227 */ /* 0x001fca00078e00ff */
[----:B------:R-:W-:-:S07]  /*10330*/  @P6 SHF.R.U32.HI R57, RZ, R9, R8 ;  /* 0x00000009ff396219 */ /* 0x000fce0000011608 */
.L_x_1141:
[----:B------:R-:W-:Y:S05]  /*10340*/  BSYNC B0 ;  /* 0x0000000000007941 */ /* 0x000fea0003800000 */
.L_x_1139:
[----:B------:R-:W-:-:S05]  /*10350*/  IMAD R57, R57, R70, R67 ;  /* 0x0000004639397224 */ /* 0x000fca00078e0243 */
[----:B------:R-:W-:Y:S02]  /*10360*/  VIADDMNMX R135, R57, R70, R135, PT ;  /* 0x0000004639877246 */ /* 0x000fe40003800187 */
[----:B------:R-:W-:-:S07]  /*10370*/  VIMNMX R134, R134, R57, !PT ;  /* 0x0000003986867248 */ /* 0x000fce0007fe0100 */
.L_x_1138:
        /* <DEDUP_REMOVED lines=501> */
.L_x_1142:
        /* <DEDUP_REMOVED lines=86> */
.L_x_1124:
[----:B------:R-:W-:Y:S06]  /*12830*/  BAR.ARV 0x8, 0x200 ;  /* 0x0208000000007b1d */ /* 0x000fec0000002000 */
[----:B------:R-:W-:Y:S05]  /*12840*/  @!P0 BRA `(.L_x_1144) ;  /* 0x0000000000048947 */ /* 0x000fea0003800000 */
[----:B------:R-:W-:Y:S01]  /*12850*/  BPT.TRAP 0x1 ;  /* 0x000000040000795c */ /* 0x000fe20000300000 */
.L_x_1144:
[----:B------:R-:W-:Y:S01]  /*12860*/  ULEA UR14, UR50, UR45, 0x3 ;  /* 0x0000002d320e7291 */ /* 0x000fe2000f8e183f */
[----:B------:R-:W-:-:S05]  /*12870*/  IMAD.U32 R0, RZ, RZ, UR51 ;  /* 0x00000033ff007e24 */ /* 0x000fca000f8e00ff */
[----:B------:R-:W-:-:S04]  /*12880*/  SHF.L.U32 R0, R0, 0x1f, RZ ;  /* 0x0000001f00007819 */ /* 0x000fc800000006ff */
[----:B------:R0:W1:Y:S01]  /*12890*/  SYNCS.PHASECHK.TRANS64.TRYWAIT P1, [UR14+0x13250], R0 ;  /* 0x01325000ff0075a7 */ /* 0x000062000802014e */
[----:B------:R-:W-:Y:S05]  /*128a0*/  @!P0 BRA `(.L_x_1145) ;  /* 0x0000000000048947 */ /* 0x000fea0003800000 */
[----:B------:R-:W-:Y:S01]  /*128b0*/  BPT.TRAP 0x1 ;  /* 0x000000040000795c */ /* 0x000fe20000300000 */
.L_x_1145:
[----:B-1----:R-:W-:Y:S05]  /*128c0*/  @P1 BRA `(.L_x_1146) ;  /* 0x0000000000081947 */ /* 0x002fea0003800000 */
[----:B------:R-:W1:Y:S02]  /*128d0*/  SYNCS.PHASECHK.TRANS64.TRYWAIT P1, [UR14+0x13250], R0 ;  /* 0x01325000ff0075a7 */ /* 0x000e64000802014e */
[----:B-1----:R-:W-:Y:S05]  /*128e0*/  @!P1 BRA `(.L_x_1147) ;  /* 0x000000ac00489947 */ /* 0x002fea0003800000 */
.L_x_1146:
[----:B------:R-:W-:Y:S01]  /*128f0*/  ULDC.64 UR4, c[0x0][0x9a0] ;  /* 0x0002680000047ab9 */ /* 0x000fe20000000a00 */
[----:B------:R-:W-:Y:S01]  /*12900*/  UIADD3 UR45, UR45, 0x1000, URZ ;  /* 0x000010002d2d7890 */ /* 0x000fe2000fffe03f */
[----:B------:R-:W-:Y:S01]  /*12910*/  WARPGROUP.ARRIVE ;  /* 0x00000000000079c5 */ /* 0x000fe20000000000 */
[----:B------:R-:W-:Y:S01]  /*12920*/  UISETP.NE.U32.AND UP0, UPT, UR4, URZ, UPT ;  /* 0x0000003f0400728c */ /* 0x000fe2000bf05070 */
[----:B01----:R-:W-:Y:S01]  /*12930*/  IMAD.MOV.U32 R0, RZ, RZ, 0x3f800000 ;  /* 0x3f800000ff007424 */ /* 0x003fe200078e00ff */
[----:B------:R-:W-:Y:S02]  /*12940*/  USHF.R.U32.HI UR45, URZ, 0x4, UR45 ;  /* 0x000000043f2d7899 */ /* 0x000fe4000801162d */
[----:B------:R-:W-:Y:S02]  /*12950*/  UISETP.NE.AND.EX UP0, UPT, UR5, URZ, UPT, UP0 ;  /* 0x0000003f0500728c */ /* 0x000fe4000bf05300 */
[----:B------:R-:W-:Y:S01]  /*12960*/  ULOP3.LUT UR45, UR45, 0x3fff, URZ, 0xc0, !UPT ;  /* 0x00003fff2d2d7892 */ /* 0x000fe2000f8ec03f */
[----:B------:R-:W-:-:S03]  /*12970*/  UMOV UR7, 0xc0000010 ;  /* 0xc000001000077882 */ /* 0x000fc60000000000 */
[----:B------:R-:W-:-:S05]  /*12980*/  PLOP3.LUT P1, PT, PT, PT, UP0, 0x80, 0x0 ;  /* 0x000000000000781c */ /* 0x000fca0003f2f008 */
[----:B------:R-:W-:Y:S01]  /*12990*/  @UP0 USHF.R.S32.HI UR6, URZ, 0x1f, UR47 ;  /* 0x0000001f3f060899 */ /* 0x000fe2000801142f */
[----:B------:R-:W-:Y:S01]  /*129a0*/  @UP0 ULDC.64 UR10, c[0x0][0x9c8] ;  /* 0x00027200000a0ab9 */ /* 0x000fe20000000a00 */
[----:B------:R-:W-:Y:S02]  /*129b0*/  @UP0 ULDC.64 UR12, c[0x0][0x9d0] ;  /* 0x00027400000c0ab9 */ /* 0x000fe40000000a00 */
[----:B------:R-:W-:Y:S02]  /*129c0*/  @UP0 UIMAD UR6, UR6, UR10, URZ ;  /* 0x0000000a060602a4 */ /* 0x000fe4000f8e023f */
[----:B------:R-:W-:Y:S02]  /*129d0*/  @UP0 UIMAD.WIDE.U32 UR8, UR47, UR10, URZ ;  /* 0x0000000a2f0802a5 */ /* 0x000fe4000f8e003f */
[----:B------:R-:W-:Y:S02]  /*129e0*/  ULOP3.LUT UR10, UR45, 0x10000, URZ, 0xfc, !UPT ;  /* 0x000100002d0a7892 */ /* 0x000fe4000f8efc3f */
[----:B------:R-:W-:-:S02]  /*129f0*/  @UP0 UIMAD UR6, UR47, UR11, UR6 ;  /* 0x0000000b2f0602a4 */ /* 0x000fc4000f8e0206 */
[----:B------:R-:W-:Y:S02]  /*12a00*/  UIMAD UR10, UR50, 0x280, UR10 ;  /* 0x00000280320a78a4 */ /* 0x000fe4000f8e020a */
[----:B------:R-:W-:-:S05]  /*12a10*/  @UP0 UIADD3 UR9, UR9, UR6, URZ ;  /* 0x0000000609090290 */ /* 0x000fca000fffe03f */
[----:B------:R-:W-:Y:S02]  /*12a20*/  UMOV UR6, UR10 ;  /* 0x0000000a00067c82 */ /* 0x000fe40008000000 */
[----:B------:R-:W-:Y:S01]  /*12a30*/  QGMMA.64x64x32.F32.E4M3.E4M3 R24, R152, gdesc[UR4], R24, gsb0 ;  /* 0x00e0000498187df3 */ /* 0x000fe20008000818 */
[----:B------:R-:W-:-:S04]  /*12a40*/  @UP0 UIMAD.WIDE.U32 UR6, UR38, UR12, UR8 ;  /* 0x0000000c260602a5 */ /* 0x000fc8000f8e0008 */
[----:B------:R-:W-:Y:S02]  /*12a50*/  @UP0 UIMAD UR7, UR38, UR13, UR7 ;  /* 0x0000000d260702a4 */ /* 0x000fe4000f8e0207 */
[----:B------:R-:W-:-:S04]  /*12a60*/  @UP0 ULEA UR4, UP1, UR6, UR4, 0x2 ;  /* 0x0000000406040291 */ /* 0x000fc8000f82103f */
[----:B------:R-:W-:Y:S02]  /*12a70*/  @UP0 ULEA.HI.X UR5, UR6, UR5, UR7, 0x2, UP1 ;  /* 0x0000000506050291 */ /* 0x000fe400088f1407 */
[----:B------:R-:W-:-:S04]  /*12a80*/  IMAD.U32 R8, RZ, RZ, UR4 ;  /* 0x00000004ff087e24 */ /* 0x000fc8000f8e00ff */
[----:B------:R-:W-:Y:S01]  /*12a90*/  IMAD.U32 R9, RZ, RZ, UR5 ;  /* 0x00000005ff097e24 */ /* 0x000fe2000f8e00ff */
        /* <DEDUP_REMOVED lines=14> */
[----:B0-----:R-:W0:Y:S01]  /*12b80*/  SHFL.BFLY PT, R9, R6, 0x2, 0x1f ;  /* 0x0c401f0006097f89 */ /* 0x001e2200000e0000 */
[----:B------:R-:W-:Y:S02]  /*12b90*/  WARPGROUP.DEPBAR.LE gsb0, 0x0 ;  /* 0x00008000000079c5 */ /* 0x000fe40000010000 */
[----:B------:R-:W-:-:S06]  /*12ba0*/  WARPGROUP.ARRIVE ;  /* 0x00000000000079c5 */ /* 0x000fcc0000000000 */
[----:B------:R-:W-:Y:S01]  /*12bb0*/  QGMMA.64x64x32.F32.E4M3.E4M3 R24, R140, gdesc[UR4], R24, gsb0 ;  /* 0x00e000048c187df3 */ /* 0x000fe20008000818 */
[----:B-1----:R-:W-:-:S01]  /*12bc0*/  FADD.FTZ R10, R10, R7 ;  /* 0x000000070a0a7221 */ /* 0x002fc20000010000 */
[----:B------:R-:W-:Y:S01]  /*12bd0*/  UIADD3 UR10, UR10, 0x200, URZ ;  /* 0x000002000a0a7890 */ /* 0x000fe2000fffe03f */
[----:B0-----:R-:W-:-:S01]  /*12be0*/  FADD.FTZ R9, R9, R6 ;  /* 0x0000000609097221 */ /* 0x001fc20000010000 */
[----:B------:R-:W-:Y:S02]  /*12bf0*/  UMOV UR11, 0xc0000010 ;  /* 0xc0000010000b7882 */ /* 0x000fe40000000000 */
[----:B------:R-:W0:Y:S04]  /*12c00*/  SHFL.BFLY PT, R3, R10, 0x1, 0x1f ;  /* 0x0c201f000a037f89 */ /* 0x000e2800000e0000 */
[----:B------:R-:W1:Y:S01]  /*12c10*/  SHFL.BFLY PT, R8, R9, 0x1, 0x1f ;  /* 0x0c201f0009087f89 */ /* 0x000e6200000e0000 */
[----:B0-----:R-:W-:-:S01]  /*12c20*/  FADD.FTZ R12, R10, R3 ;  /* 0x000000030a0c7221 */ /* 0x001fc20000010000 */
        /* <DEDUP_REMOVED lines=31> */
.L_x_1148:
        /* <DEDUP_REMOVED lines=42> */
.L_x_1070:
[----:B------:R-:W0:Y:S01]  /*130c0*/  S2R R3, SR_CgaCtaId ;  /* 0x0000000000037919 */ /* 0x000e220000008800 */
[----:B------:R-:W-:Y:S01]  /*130d0*/  MOV R4, 0x400 ;  /* 0x0000040000047802 */ /* 0x000fe20000000f00 */
[----:B------:R-:W-:Y:S01]  /*130e0*/  UISETP.NE.AND UP0, UPT, UR42, URZ, UPT ;  /* 0x0000003f2a00728c */ /* 0x000fe2000bf05270 */
[----:B------:R-:W-:Y:S01]  /*130f0*/  SHF.R.S32.HI R13, RZ, 0x1f, R156 ;  /* 0x0000001fff0d7819 */ /* 0x000fe2000001149c */
[----:B------:R-:W-:Y:S03]  /*13100*/  BAR.SYNC.DEFER_BLOCKING 0x5, 0x200 ;  /* 0x0148000000007b1d */ /* 0x000fe60000010000 */
[----:B------:R-:W-:-:S03]  /*13110*/  LEA.HI R5, R13, R156, RZ, 0x3 ;  /* 0x0000009c0d057211 */ /* 0x000fc600078f18ff */
[----:B------:R-:W-:Y:S03]  /*13120*/  BSSY B0, `(.L_x_1149) ;  /* 0x00002b0000007945 */ /* 0x000fe60003800000 */
[----:B------:R-:W-:Y:S01]  /*13130*/  @!UP0 ULDC UR42, c[0x0][0xad4] ;  /* 0x0002b500002a8ab9 */ /* 0x000fe20000000800 */
[----:B0-----:R-:W-:Y:S02]  /*13140*/  LEA R4, R3, R4, 0x18 ;  /* 0x0000000403047211 */ /* 0x001fe400078ec0ff */
[----:B------:R-:W-:Y:S02]  /*13150*/  LOP3.LUT R3, R5, 0xfffffff8, RZ, 0xc0, !PT ;  /* 0xfffffff805037812 */ /* 0x000fe400078ec0ff */
[----:B------:R-:W-:Y:S01]  /*13160*/  SHF.R.S32.HI R5, RZ, 0x3, R5 ;  /* 0x00000003ff057819 */ /* 0x000fe20000011405 */
[----:B------:R-:W0:Y:S02]  /*13170*/  LDS.128 R8, [R4+0x132d0] ;  /* 0x0132d00004087984 */ /* 0x000e240000000c00 */
[----:B0-----:R-:W-:Y:S01]  /*13180*/  IMAD.IADD R8, R156, 0x1, -R3 ;  /* 0x000000019c087824 */ /* 0x001fe200078e0a03 */
[----:B------:R-:W-:-:S02]  /*13190*/  R2UR UR6, R9 ;  /* 0x00000000090672ca */ /* 0x000fc400000e0000 */
[----:B------:R-:W-:Y:S01]  /*131a0*/  R2UR UR5, R10 ;  /* 0x000000000a0572ca */ /* 0x000fe200000e0000 */
[----:B------:R-:W-:Y:S01]  /*131b0*/  IMAD.SHL.U32 R0, R8, 0x8, RZ ;  /* 0x0000000808007824 */ /* 0x000fe200078e00ff */
[----:B------:R-:W-:-:S04]  /*131c0*/  R2UR UR47, R11 ;  /* 0x000000000b2f72ca */ /* 0x000fc800000e0000 */
[----:B------:R-:W-:Y:S01]  /*131d0*/  SHF.R.S32.HI R3, RZ, 0x1f, R0 ;  /* 0x0000001fff037819 */ /* 0x000fe20000011400 */
[----:B------:R-:W-:Y:S06]  /*131e0*/  BAR.ARV 0x4, 0x200 ;  /* 0x0108000000007b1d */ /* 0x000fec0000002000 */
[----:B------:R-:W-:Y:S05]  /*131f0*/  @P0 BRA `(.L_x_1150) ;  /* 0x0000001c00dc0947 */ /* 0x000fea0003800000 */
[----:B------:R-:W0:Y:S01]  /*13200*/  S2R R12, SR_TID.X ;  /* 0x00000000000c7919 */ /* 0x000e220000002100 */
[----:B------:R-:W-:Y:S01]  /*13210*/  ULDC.64 UR8, c[0x4][0x38] ;  /* 0x01000e0000087ab9 */ /* 0x000fe20000000a00 */
[----:B------:R-:W-:Y:S01]  /*13220*/  ULDC.64 UR10, c[0x0][0xc00] ;  /* 0x00030000000a7ab9 */ /* 0x000fe20000000a00 */
[----:B0-----:R-:W-:-:S05]  /*13230*/  IMAD.SHL.U32 R9, R12, 0x4, RZ ;  /* 0x000000040c097824 */ /* 0x001fca00078e00ff */
[----:B------:R-:W-:Y:S01]  /*13240*/  LOP3.LUT R9, R9, 0xc, RZ, 0xc0, !PT ;  /* 0x0000000c09097812 */ /* 0x000fe200078ec0ff */
[----:B------:R-:W-:Y:S03]  /*13250*/  BAR.SYNC.DEFER_BLOCKING 0x1, 0x180 ;  /* 0x0046000000007b1d */ /* 0x000fe60000010000 */
[----:B------:R-:W-:-:S05]  /*13260*/  IADD3 R10, P0, R9, UR8, RZ ;  /* 0x00000008090a7c10 */ /* 0x000fca000ff1e0ff */
[----:B------:R-:W-:Y:S01]  /*13270*/  IMAD.X R11, RZ, RZ, UR9, P0 ;  /* 0x00000009ff0b7e24 */ /* 0x000fe200080e06ff */
[----:B------:R-:W-:-:S04]  /*13280*/  ULDC.64 UR8, c[0x0][0xc00] ;  /* 0x0003000000087ab9 */ /* 0x000fc80000000a00 */
[----:B------:R0:W2:Y:S01]  /*13290*/  LDG.E.CONSTANT R17, desc[UR52][R10.64] ;  /* 0x000000340a117981 */ /* 0x0000a2000c1e9900 */
[----:B------:R-:W-:Y:S01]  /*132a0*/  LOP3.LUT P0, R9, R12, 0x3, RZ, 0xc0, !PT ;  /* 0x000000030c097812 */ /* 0x000fe2000780c0ff */
[----:B------:R-:W-:Y:S01]  /*132b0*/  UIMAD.WIDE UR8, UR39, 0x4, UR8 ;  /* 0x00000004270878a5 */ /* 0x000fe2000f8e0208 */
[-C--:B------:R-:W-:Y:S02]  /*132c0*/  LEA.HI R12, R13, R156.reuse, RZ, 0x4 ;  /* 0x0000009c0d0c7211 */ /* 0x080fe400078f20ff */
[----:B------:R-:W-:Y:S02]  /*132d0*/  ISETP.EQ.OR P0, PT, R9, 0x3, !P0 ;  /* 0x000000030900780c */ /* 0x000fe40004702670 */
[----:B------:R-:W1:Y:S01]  /*132e0*/  S2R R9, SR_SWINHI ;  /* 0x0000000000097919 */ /* 0x000e620000002f00 */
[----:B------:R-:W-:Y:S01]  /*132f0*/  LEA.HI R13, R13, R156, RZ, 0x5 ;  /* 0x0000009c0d0d7211 */ /* 0x000fe200078f28ff */
[----:B------:R-:W-:Y:S01]  /*13300*/  IMAD.U32 R68, RZ, RZ, UR8 ;  /* 0x00000008ff447e24 */ /* 0x000fe2000f8e00ff */
[----:B------:R-:W-:-:S02]  /*13310*/  SHF.R.S32.HI R15, RZ, 0x4, R12 ;  /* 0x00000004ff0f7819 */ /* 0x000fc4000001140c */
[C---:B0-----:R-:W-:Y:S01]  /*13320*/  LOP3.LUT R11, R12.reuse, 0x3fffff0, RZ, 0xc0, !PT ;  /* 0x03fffff00c0b7812 */ /* 0x041fe200078ec0ff */
[----:B------:R-:W-:Y:S01]  /*13330*/  IMAD.SHL.U32 R13, R13, 0x20, RZ ;  /* 0x000000200d0d7824 */ /* 0x000fe200078e00ff */
[----:B------:R-:W-:Y:S02]  /*13340*/  LEA.HI R12, R12, R15, RZ, 0x1 ;  /* 0x0000000f0c0c7211 */ /* 0x000fe400078f08ff */
[----:B------:R-:W-:Y:S01]  /*13350*/  SEL R62, R36, R37, P0 ;  /* 0x00000025243e7207 */ /* 0x000fe20000000000 */
[----:B------:R-:W-:Y:S01]  /*13360*/  IMAD.IADD R11, R156, 0x1, -R11 ;  /* 0x000000019c0b7824 */ /* 0x000fe200078e0a0b */
[----:B------:R-:W-:Y:S02]  /*13370*/  LOP3.LUT R10, R13, 0xfffffc00, RZ, 0xc0, !PT ;  /* 0xfffffc000d0a7812 */ /* 0x000fe400078ec0ff */
[----:B------:R-:W-:Y:S02]  /*13380*/  LOP3.LUT R12, R12, 0x1ffffffe, RZ, 0xc0, !PT ;  /* 0x1ffffffe0c0c7812 */ /* 0x000fe400078ec0ff */
[----:B------:R-:W-:Y:S01]  /*13390*/  SEL R77, R37, R36, P0 ;  /* 0x00000024254d7207 */ /* 0x000fe20000000000 */
[----:B------:R-:W-:Y:S01]  /*133a0*/  IMAD R11, R11, 0x40, R10 ;  /* 0x000000400b0b7824 */ /* 0x000fe200078e020a */
[----:B------:R-:W-:Y:S01]  /*133b0*/  SEL R36, R26, R27, P0 ;  /* 0x0000001b1a247207 */ /* 0x000fe20000000000 */
[----:B------:R-:W-:Y:S01]  /*133c0*/  IMAD.IADD R12, R15, 0x1, -R12 ;  /* 0x000000010f0c7824 */ /* 0x000fe200078e0a0c */
[----:B------:R-:W-:-:S02]  /*133d0*/  SEL R63, R27, R26, P0 ;  /* 0x0000001a1b3f7207 */ /* 0x000fc40000000000 */
[----:B------:R-:W-:Y:S01]  /*133e0*/  SEL R64, R24, R25, P0 ;  /* 0x0000001918407207 */ /* 0x000fe20000000000 */
[----:B------:R-:W-:Y:S01]  /*133f0*/  IMAD R13, R12, 0x8, R11 ;  /* 0x000000080c0d7824 */ /* 0x000fe200078e020b */
[----:B------:R-:W-:Y:S02]  /*13400*/  SEL R79, R25, R24, P0 ;  /* 0x00000018194f7207 */ /* 0x000fe40000000000 */
[----:B------:R-:W-:Y:S02]  /*13410*/  SEL R66, R28, R29, P0 ;  /* 0x0000001d1c427207 */ /* 0x000fe40000000000 */
[----:B------:R-:W-:Y:S02]  /*13420*/  SEL R81, R29, R28, P0 ;  /* 0x0000001c1d517207 */ /* 0x000fe40000000000 */
[----:B------:R-:W-:Y:S02]  /*13430*/  SEL R60, R32, R33, P0 ;  /* 0x00000021203c7207 */ /* 0x000fe40000000000 */
[----:B------:R-:W-:-:S02]  /*13440*/  SEL R75, R33, R32, P0 ;  /* 0x00000020214b7207 */ /* 0x000fc40000000000 */
[----:B------:R-:W-:Y:S02]  /*13450*/  MOV R10, R4 ;  /* 0x00000004000a7202 */ /* 0x000fe40000000f00 */
[----:B-1----:R-:W-:Y:S02]  /*13460*/  MOV R11, R9 ;  /* 0x00000009000b7202 */ /* 0x002fe40000000f00 */
[----:B------:R-:W-:Y:S02]  /*13470*/  SEL R28, R40, R41, P0 ;  /* 0x00000029281c7207 */ /* 0x000fe40000000000 */
[----:B------:R-:W-:Y:S01]  /*13480*/  SEL R29, R41, R40, P0 ;  /* 0x00000028291d7207 */ /* 0x000fe20000000000 */
[----:B------:R-:W-:Y:S01]  /*13490*/  IMAD.WIDE R12, R13, 0x2, R10 ;  /* 0x000000020d0c7825 */ /* 0x000fe200078e020a */
[----:B------:R-:W-:Y:S02]  /*134a0*/  SEL R58, R44, R45, P0 ;  /* 0x0000002d2c3a7207 */ /* 0x000fe40000000000 */
[----:B------:R-:W-:-:S02]  /*134b0*/  SEL R69, R45, R44, P0 ;  /* 0x0000002c2d457207 */ /* 0x000fc40000000000 */
[C---:B------:R-:W-:Y:S02]  /*134c0*/  LOP3.LUT R9, R12.reuse, 0x380, RZ, 0xc0, !PT ;  /* 0x000003800c097812 */ /* 0x040fe400078ec0ff */
[C---:B------:R-:W-:Y:S02]  /*134d0*/  IADD3 R18, P2, R12.reuse, 0x40, RZ ;  /* 0x000000400c127810 */ /* 0x040fe40007f5e0ff */
[C---:B------:R-:W-:Y:S02]  /*134e0*/  IADD3 R27, P1, R12.reuse, 0x60, RZ ;  /* 0x000000600c1b7810 */ /* 0x040fe40007f3e0ff */
[----:B------:R-:W-:Y:S01]  /*134f0*/  IADD3 R25, P3, R12, 0x20, RZ ;  /* 0x000000200c197810 */ /* 0x000fe20007f7e0ff */
[--C-:B------:R-:W-:Y:S01]  /*13500*/  IMAD.X R21, RZ, RZ, R13.reuse, P2 ;  /* 0x000000ffff157224 */ /* 0x100fe200010e060d */
[----:B------:R-:W-:Y:S01]  /*13510*/  SHF.R.U64 R9, R9, 0x3, RZ ;  /* 0x0000000309097819 */ /* 0x000fe200000012ff */
[----:B------:R-:W-:Y:S01]  /*13520*/  IMAD.X R15, RZ, RZ, R13, P1 ;  /* 0x000000ffff0f7224 */ /* 0x000fe200008e060d */
[----:B------:R-:W-:-:S02]  /*13530*/  LOP3.LUT R14, R18, 0x380, RZ, 0xc0, !PT ;  /* 0x00000380120e7812 */ /* 0x000fc400078ec0ff */
[----:B------:R-:W-:Y:S02]  /*13540*/  LOP3.LUT R20, R27, 0x380, RZ, 0xc0, !PT ;  /* 0x000003801b147812 */ /* 0x000fe400078ec0ff */
[----:B------:R-:W-:Y:S02]  /*13550*/  LOP3.LUT R24, R25, 0x380, RZ, 0xc0, !PT ;  /* 0x0000038019187812 */ /* 0x000fe400078ec0ff */
[----:B------:R-:W-:Y:S02]  /*13560*/  LOP3.LUT R12, R9, R12, RZ, 0x3c, !PT ;  /* 0x0000000c090c7212 */ /* 0x000fe400078e3cff */
[----:B------:R-:W-:Y:S02]  /*13570*/  SHF.R.U64 R9, R14, 0x3, RZ ;  /* 0x000000030e097819 */ /* 0x000fe400000012ff */
[----:B------:R-:W-:Y:S02]  /*13580*/  SHF.R.U64 R14, R20, 0x3, RZ ;  /* 0x00000003140e7819 */ /* 0x000fe400000012ff */
[----:B------:R-:W-:-:S02]  /*13590*/  SHF.R.U64 R24, R24, 0x3, RZ ;  /* 0x0000000318187819 */ /* 0x000fc400000012ff */
[----:B------:R-:W-:Y:S02]  /*135a0*/  LOP3.LUT R20, R9, R18, RZ, 0x3c, !PT ;  /* 0x0000001209147212 */ /* 0x000fe400078e3cff */
[----:B------:R-:W-:Y:S02]  /*135b0*/  LOP3.LUT R14, R14, R27, RZ, 0x3c, !PT ;  /* 0x0000001b0e0e7212 */ /* 0x000fe400078e3cff */
[----:B------:R-:W-:Y:S01]  /*135c0*/  LOP3.LUT R24, R24, R25, RZ, 0x3c, !PT ;  /* 0x0000001918187212 */ /* 0x000fe200078e3cff */
[----:B------:R-:W-:Y:S01]  /*135d0*/  IMAD.X R25, RZ, RZ, R13, P3 ;  /* 0x000000ffff197224 */ /* 0x000fe200018e060d */
[----:B------:R-:W-:Y:S02]  /*135e0*/  MOV R70, R14 ;  /* 0x0000000e00467202 */ /* 0x000fe40000000f00 */
[----:B------:R-:W-:Y:S02]  /*135f0*/  SEL R40, R48, R49, P0 ;  /* 0x0000003130287207 */ /* 0x000fe40000000000 */
[----:B------:R-:W-:-:S02]  /*13600*/  SEL R41, R49, R48, P0 ;  /* 0x0000003031297207 */ /* 0x000fc40000000000 */
[----:B------:R-:W-:Y:S02]  /*13610*/  SEL R32, R52, R53, P0 ;  /* 0x0000003534207207 */ /* 0x000fe40000000000 */
[----:B------:R-:W-:Y:S02]  /*13620*/  SEL R44, R34, R35, P0 ;  /* 0x00000023222c7207 */ /* 0x000fe40000000000 */
[----:B------:R-:W-:Y:S02]  /*13630*/  MOV R71, R20 ;  /* 0x0000001400477202 */ /* 0x000fe40000000f00 */
[----:B------:R-:W-:Y:S02]  /*13640*/  SEL R67, R53, R52, P0 ;  /* 0x0000003435437207 */ /* 0x000fe40000000000 */
[----:B------:R-:W-:Y:S02]  /*13650*/  MOV R72, R24 ;  /* 0x0000001800487202 */ /* 0x000fe40000000f00 */
        /* <DEDUP_REMOVED lines=13> */
[----:B------:R-:W-:Y:S02]  /*13730*/  MOV R73, R12 ;  /* 0x0000000c00497202 */ /* 0x000fe40000000f00 */
[----:B--2---:R-:W-:Y:S01]  /*13740*/  LOP3.LUT R18, R17, 0x2, RZ, 0x3c, !PT ;  /* 0x0000000211127812 */ /* 0x004fe200078e3cff */
[----:B------:R-:W-:Y:S04]  /*13750*/  SHFL.IDX PT, R14, R64, R17, 0x1c1f ;  /* 0x001c1f11400e7589 */ /* 0x000fe800000e0000 */
[----:B------:R-:W0:Y:S04]  /*13760*/  SHFL.IDX PT, R15, R79, R18, 0x1c1f ;  /* 0x001c1f124f0f7589 */ /* 0x000e2800000e0000 */
[----:B------:R-:W-:Y:S04]  /*13770*/  SHFL.IDX PT, R9, R66, R17, 0x1c1f ;  /* 0x001c1f1142097589 */ /* 0x000fe800000e0000 */
[----:B------:R-:W1:Y:S04]  /*13780*/  SHFL.IDX PT, R20, R81, R18, 0x1c1f ;  /* 0x001c1f1251147589 */ /* 0x000e6800000e0000 */
[----:B------:R-:W-:Y:S04]  /*13790*/  SHFL.IDX PT, R24, R60, R17, 0x1c1f ;  /* 0x001c1f113c187589 */ /* 0x000fe800000e0000 */
[----:B------:R-:W2:Y:S04]  /*137a0*/  SHFL.IDX PT, R21, R75, R18, 0x1c1f ;  /* 0x001c1f124b157589 */ /* 0x000ea800000e0000 */
[----:B------:R-:W-:Y:S04]  /*137b0*/  SHFL.IDX PT, R25, R62, R17, 0x1c1f ;  /* 0x001c1f113e197589 */ /* 0x000fe800000e0000 */
[----:B------:R-:W-:Y:S01]  /*137c0*/  SHFL.IDX PT, R28, R28, R17, 0x1c1f ;  /* 0x001c1f111c1c7589 */ /* 0x000fe200000e0000 */
[----:B0-----:R-:W-:-:S02]  /*137d0*/  SEL R12, R14, R15, P0 ;  /* 0x0000000f0e0c7207 */ /* 0x001fc40000000000 */
[----:B------:R-:W-:Y:S01]  /*137e0*/  SEL R14, R15, R14, P0 ;  /* 0x0000000e0f0e7207 */ /* 0x000fe20000000000 */
[----:B------:R-:W0:Y:S04]  /*137f0*/  SHFL.IDX PT, R26, R77, R18, 0x1c1f ;  /* 0x001c1f124d1a7589 */ /* 0x000e2800000e0000 */
[----:B------:R-:W-:Y:S01]  /*13800*/  SHFL.IDX PT, R29, R29, R18, 0x1c1f ;  /* 0x001c1f121d1d7589 */ /* 0x000fe200000e0000 */
[----:B-1----:R-:W-:Y:S02]  /*13810*/  SEL R13, R9, R20, P0 ;  /* 0x00000014090d7207 */ /* 0x002fe40000000000 */
[----:B------:R-:W-:Y:S01]  /*13820*/  SEL R15, R20, R9, P0 ;  /* 0x00000009140f7207 */ /* 0x000fe20000000000 */
[----:B------:R-:W-:Y:S01]  /*13830*/  SHFL.IDX PT, R40, R40, R17, 0x1c1f ;  /* 0x001c1f1128287589 */ /* 0x000fe200000e0000 */
[----:B------:R-:W-:-:S02]  /*13840*/  F2FP.BF16.F32.PACK_AB R64, R13, R12 ;  /* 0x0000000c0d40723e */ /* 0x000fc400000010ff */
[----:B------:R-:W-:Y:S01]  /*13850*/  F2FP.BF16.F32.PACK_AB R66, R15, R14 ;  /* 0x0000000e0f42723e */ /* 0x000fe200000010ff */
[----:B------:R-:W-:Y:S01]  /*13860*/  SHFL.IDX PT, R33, R32, R17, 0x1c1f ;  /* 0x001c1f1120217589 */ /* 0x000fe200000e0000 */
[----:B--2---:R-:W-:Y:S02]  /*13870*/  SEL R20, R24, R21, P0 ;  /* 0x0000001518147207 */ /* 0x004fe40000000000 */
[----:B------:R-:W-:Y:S01]  /*13880*/  SEL R24, R21, R24, P0 ;  /* 0x0000001815187207 */ /* 0x000fe20000000000 */
[----:B------:R-:W-:Y:S04]  /*13890*/  SHFL.IDX PT, R45, R44, R17, 0x1c1f ;  /* 0x001c1f112c2d7589 */ /* 0x000fe800000e0000 */
[----:B------:R-:W-:Y:S04]  /*138a0*/  SHFL.IDX PT, R41, R41, R18, 0x1c1f ;  /* 0x001c1f1229297589 */ /* 0x000fe800000e0000 */
[----:B------:R-:W-:Y:S01]  /*138b0*/  SHFL.IDX PT, R27, R58, R17, 0x1c1f ;  /* 0x001c1f113a1b7589 */ /* 0x000fe200000e0000 */
[----:B0-----:R-:W-:-:S02]  /*138c0*/  SEL R21, R25, R26, P0 ;  /* 0x0000001a19157207 */ /* 0x001fc40000000000 */
[----:B------:R-:W-:Y:S01]  /*138d0*/  SEL R25, R26, R25, P0 ;  /* 0x000000191a197207 */ /* 0x000fe20000000000 */
[----:B------:R-:W-:Y:S04]  /*138e0*/  SHFL.IDX PT, R39, R36, R17, 0x1c1f ;  /* 0x001c1f1124277589 */ /* 0x000fe800000e0000 */
[----:B------:R0:W-:Y:S04]  /*138f0*/  SHFL.IDX PT, R32, R69, R18, 0x1c1f ;  /* 0x001c1f1245207589 */ /* 0x0001e800000e0000 */
[----:B------:R-:W1:Y:S04]  /*13900*/  SHFL.IDX PT, R44, R63, R18, 0x1c1f ;  /* 0x001c1f123f2c7589 */ /* 0x000e6800000e0000 */
[----:B------:R-:W-:Y:S01]  /*13910*/  SHFL.IDX PT, R37, R52, R17, 0x1c1f ;  /* 0x001c1f1134257589 */ /* 0x000fe200000e0000 */
[----:B0-----:R-:W-:-:S03]  /*13920*/  IMAD.U32 R69, RZ, RZ, UR9 ;  /* 0x00000009ff457e24 */ /* 0x001fc6000f8e00ff */
[----:B------:R-:W-:Y:S04]  /*13930*/  SHFL.IDX PT, R43, R48, R17, 0x1c1f ;  /* 0x001c1f11302b7589 */ /* 0x000fe800000e0000 */
[----:B------:R-:W-:Y:S04]  /*13940*/  SHFL.IDX PT, R36, R67, R18, 0x1c1f ;  /* 0x001c1f1243247589 */ /* 0x000fe800000e0000 */
[----:B------:R-:W0:Y:S04]  /*13950*/  SHFL.IDX PT, R42, R65, R18, 0x1c1f ;  /* 0x001c1f12412a7589 */ /* 0x000e2800000e0000 */
[----:B------:R-:W-:Y:S04]  /*13960*/  SHFL.IDX PT, R46, R61, R18, 0x1c1f ;  /* 0x001c1f123d2e7589 */ /* 0x000fe800000e0000 */
[----:B------:R-:W2:Y:S01]  /*13970*/  SHFL.IDX PT, R48, R59, R18, 0x1c1f ;  /* 0x001c1f123b307589 */ /* 0x000ea200000e0000 */
[----:B-1----:R-:W-:-:S03]  /*13980*/  SEL R26, R44, R39, P0 ;  /* 0x000000272c1a7207 */ /* 0x002fc60000000000 */
[----:B------:R1:W-:Y:S04]  /*13990*/  SHFL.IDX PT, R49, R38, R17, 0x1c1f ;  /* 0x001c1f1126317589 */ /* 0x0003e800000e0000 */
[----:B------:R-:W-:Y:S04]  /*139a0*/  SHFL.IDX PT, R47, R56, R17, 0x1c1f ;  /* 0x001c1f11382f7589 */ /* 0x000fe800000e0000 */
[----:B------:R-:W-:Y:S01]  /*139b0*/  SHFL.IDX PT, R50, R57, R18, 0x1c1f ;  /* 0x001c1f1239327589 */ /* 0x000fe200000e0000 */
[----:B-1----:R-:W-:-:S03]  /*139c0*/  SEL R38, R39, R44, P0 ;  /* 0x0000002c27267207 */ /* 0x002fc60000000000 */
[----:B------:R1:W3:Y:S01]  /*139d0*/  SHFL.IDX PT, R52, R31, R18, 0x1c1f ;  /* 0x001c1f121f347589 */ /* 0x0002e200000e0000 */
[----:B0-----:R-:W-:-:S03]  /*139e0*/  SEL R39, R37, R42, P0 ;  /* 0x0000002a25277207 */ /* 0x001fc60000000000 */
[----:B------:R0:W-:Y:S01]  /*139f0*/  SHFL.IDX PT, R51, R34, R17, 0x1c1f ;  /* 0x001c1f1122337589 */ /* 0x0001e200000e0000 */
[----:B------:R-:W-:-:S03]  /*13a00*/  F2FP.BF16.F32.PACK_AB R65, R39, R38 ;  /* 0x000000262741723e */ /* 0x000fc600000010ff */
[----:B------:R4:W-:Y:S01]  /*13a10*/  SHFL.IDX PT, R53, R30, R17, 0x1c1f ;  /* 0x001c1f111e357589 */ /* 0x0009e200000e0000 */
[----:B-1----:R-:W-:-:S03]  /*13a20*/  SEL R31, R27, R32, P0 ;  /* 0x000000201b1f7207 */ /* 0x002fc60000000000 */
[----:B------:R-:W-:Y:S01]  /*13a30*/  SHFL.IDX PT, R54, R55, R18, 0x1c1f ;  /* 0x001c1f1237367589 */ /* 0x000fe200000e0000 */
[----:B0-----:R-:W-:-:S03]  /*13a40*/  SEL R34, R40, R41, P0 ;  /* 0x0000002928227207 */ /* 0x001fc60000000000 */
[----:B------:R0:W1:Y:S01]  /*13a50*/  SHFL.IDX PT, R56, R35, R18, 0x1c1f ;  /* 0x001c1f1223387589 */ /* 0x00006200000e0000 */
[----:B------:R-:W-:Y:S02]  /*13a60*/  SEL R40, R41, R40, P0 ;  /* 0x0000002829287207 */ /* 0x000fe40000000000 */
[----:B----4-:R-:W-:Y:S02]  /*13a70*/  SEL R30, R28, R29, P0 ;  /* 0x0000001d1c1e7207 */ /* 0x010fe40000000000 */
[----:B------:R-:W-:Y:S02]  /*13a80*/  SEL R28, R29, R28, P0 ;  /* 0x0000001c1d1c7207 */ /* 0x000fe40000000000 */
[----:B------:R-:W-:Y:S02]  /*13a90*/  SEL R29, R32, R27, P0 ;  /* 0x0000001b201d7207 */ /* 0x000fe40000000000 */
[----:B------:R-:W-:Y:S02]  /*13aa0*/  SEL R41, R36, R33, P0 ;  /* 0x0000002124297207 */ /* 0x000fe40000000000 */
[----:B0-----:R-:W-:-:S02]  /*13ab0*/  SEL R35, R33, R36, P0 ;  /* 0x0000002421237207 */ /* 0x001fc40000000000 */
[----:B------:R-:W-:Y:S02]  /*13ac0*/  SEL R27, R42, R37, P0 ;  /* 0x000000252a1b7207 */ /* 0x000fe40000000000 */
[----:B--2---:R-:W-:Y:S02]  /*13ad0*/  SEL R32, R45, R48, P0 ;  /* 0x000000302d207207 */ /* 0x004fe40000000000 */
[----:B------:R-:W-:Y:S02]  /*13ae0*/  SEL R36, R48, R45, P0 ;  /* 0x0000002d30247207 */ /* 0x000fe40000000000 */
[----:B------:R-:W-:Y:S02]  /*13af0*/  SEL R33, R43, R46, P0 ;  /* 0x0000002e2b217207 */ /* 0x000fe40000000000 */
[----:B------:R-:W-:Y:S02]  /*13b00*/  SEL R37, R46, R43, P0 ;  /* 0x0000002b2e257207 */ /* 0x000fe40000000000 */
[----:B---3--:R-:W-:-:S02]  /*13b10*/  SEL R42, R49, R52, P0 ;  /* 0x00000034312a7207 */ /* 0x008fc40000000000 */
[----:B------:R-:W-:Y:S02]  /*13b20*/  SEL R44, R52, R49, P0 ;  /* 0x00000031342c7207 */ /* 0x000fe40000000000 */
[----:B------:R-:W-:Y:S02]  /*13b30*/  SEL R43, R47, R50, P0 ;  /* 0x000000322f2b7207 */ /* 0x000fe40000000000 */
[----:B------:R-:W-:Y:S02]  /*13b40*/  SEL R45, R50, R47, P0 ;  /* 0x0000002f322d7207 */ /* 0x000fe40000000000 */
[----:B-1----:R-:W-:Y:S02]  /*13b50*/  SEL R46, R53, R56, P0 ;  /* 0x00000038352e7207 */ /* 0x002fe40000000000 */
[----:B------:R-:W-:Y:S02]  /*13b60*/  SEL R48, R56, R53, P0 ;  /* 0x0000003538307207 */ /* 0x000fe40000000000 */
[----:B------:R-:W-:-:S02]  /*13b70*/  SEL R47, R51, R54, P0 ;  /* 0x00000036332f7207 */ /* 0x000fc40000000000 */
[----:B------:R-:W-:Y:S02]  /*13b80*/  SEL R49, R54, R51, P0 ;  /* 0x0000003336317207 */ /* 0x000fe40000000000 */
[----:B------:R-:W-:Y:S01]  /*13b90*/  F2FP.BF16.F32.PACK_AB R67, R27, R26 ;  /* 0x0000001a1b43723e */ /* 0x000fe200000010ff */
[----:B------:R-:W0:Y:S01]  /*13ba0*/  LDC.64 R50, c[0x0][0xc08] ;  /* 0x00030200ff327b82 */ /* 0x000e220000000a00 */
[----:B------:R-:W-:Y:S02]  /*13bb0*/  F2FP.BF16.F32.PACK_AB R52, R21, R20 ;  /* 0x000000141534723e */ /* 0x000fe400000010ff */
[----:B------:R-:W-:Y:S01]  /*13bc0*/  F2FP.BF16.F32.PACK_AB R54, R25, R24 ;  /* 0x000000181936723e */ /* 0x000fe200000010ff */
[----:B------:R-:W-:Y:S01]  /*13bd0*/  STSM.16.M88.4 [R73], R64 ;  /* 0x0000004049007844 */ /* 0x000fe20000000200 */
[----:B------:R-:W-:Y:S02]  /*13be0*/  F2FP.BF16.F32.PACK_AB R55, R37, R36 ;  /* 0x000000242537723e */ /* 0x000fe400000010ff */
[----:B------:R-:W-:-:S02]  /*13bf0*/  F2FP.BF16.F32.PACK_AB R53, R33, R32 ;  /* 0x000000202135723e */ /* 0x000fc400000010ff */
[----:B------:R-:W-:Y:S02]  /*13c00*/  F2FP.BF16.F32.PACK_AB R56, R31, R30 ;  /* 0x0000001e1f38723e */ /* 0x000fe400000010ff */
[----:B------:R-:W-:Y:S01]  /*13c10*/  F2FP.BF16.F32.PACK_AB R58, R29, R28 ;  /* 0x0000001c1d3a723e */ /* 0x000fe200000010ff */
[----:B------:R1:W-:Y:S01]  /*13c20*/  STSM.16.M88.4 [R72], R52 ;  /* 0x0000003448007844 */ /* 0x0003e20000000200 */
[----:B------:R-:W-:Y:S02]  /*13c30*/  F2FP.BF16.F32.PACK_AB R59, R45, R44 ;  /* 0x0000002c2d3b723e */ /* 0x000fe400000010ff */
[----:B------:R-:W-:Y:S02]  /*13c40*/  F2FP.BF16.F32.PACK_AB R57, R43, R42 ;  /* 0x0000002a2b39723e */ /* 0x000fe400000010ff */
[----:B------:R-:W-:Y:S02]  /*13c50*/  F2FP.BF16.F32.PACK_AB R61, R47, R46 ;  /* 0x0000002e2f3d723e */ /* 0x000fe400000010ff */
[----:B------:R-:W-:Y:S01]  /*13c60*/  F2FP.BF16.F32.PACK_AB R62, R41, R40 ;  /* 0x00000028293e723e */ /* 0x000fe200000010ff */
[----:B------:R2:W-:Y:S01]  /*13c70*/  STSM.16.M88.4 [R71], R56 ;  /* 0x0000003847007844 */ /* 0x0005e20000000200 */
[----:B------:R-:W-:-:S02]  /*13c80*/  F2FP.BF16.F32.PACK_AB R63, R49, R48 ;  /* 0x00000030313f723e */ /* 0x000fc400000010ff */
[----:B------:R-:W-:Y:S02]  /*13c90*/  F2FP.BF16.F32.PACK_AB R60, R35, R34 ;  /* 0x00000022233c723e */ /* 0x000fe400000010ff */
[----:B------:R-:W-:-:S03]  /*13ca0*/  ISETP.NE.U32.AND P0, PT, RZ, UR10, PT ;  /* 0x0000000aff007c0c */ /* 0x000fc6000bf05070 */
[----:B------:R3:W-:Y:S01]  /*13cb0*/  STSM.16.M88.4 [R70], R60 ;  /* 0x0000003c46007844 */ /* 0x0007e20000000200 */
[----:B------:R-:W-:Y:S01]  /*13cc0*/  ISETP.NE.AND.EX P0, PT, RZ, UR11, PT, P0 ;  /* 0x0000000bff007c0c */ /* 0x000fe2000bf05300 */
[----:B-1----:R-:W1:Y:S08]  /*13cd0*/  LDC R54, c[0x0][0xbe8] ;  /* 0x0002fa00ff367b82 */ /* 0x002e700000000800 */
[----:B------:R-:W-:Y:S06]  /*13ce0*/  BAR.SYNC.DEFER_BLOCKING 0x1, 0x180 ;  /* 0x0046000000007b1d */ /* 0x000fec0000010000 */
[----:B------:R-:W4:Y:S01]  /*13cf0*/  @P0 LDG.E R17, desc[UR52][R68.64] ;  /* 0x0000003444110981 */ /* 0x000f22000c1e1900 */
[----:B0-----:R-:W-:-:S02]  /*13d00*/  ISETP.NE.U32.AND P1, PT, R50, RZ, PT ;  /* 0x000000ff3200720c */ /* 0x001fc40003f25070 */
[----:B------:R-:W-:-:S11]  /*13d10*/  R2UR UR4, R51 ;  /* 0x00000000330472ca */ /* 0x000fd600000e0000 */
[----:B------:R-:W-:Y:S01]  /*13d20*/  VOTEU.ANY UP0, P1 ;  /* 0x00000000003f7886 */ /* 0x000fe20000800100 */
[----:B-1----:R-:W-:Y:S01]  /*13d30*/  ISETP.NE.AND P1, PT, R54, 0x1, PT ;  /* 0x000000013600780c */ /* 0x002fe20003f25270 */
[----:B------:R-:W-:Y:S02]  /*13d40*/  UISETP.NE.AND.EX UP0, UPT, UR4, URZ, UPT, UP0 ;  /* 0x0000003f0400728c */ /* 0x000fe4000bf05300 */
[----:B------:R-:W-:Y:S01]  /*13d50*/  UISETP.GT.AND UP1, UPT, UR42, 0x1, UPT ;  /* 0x000000012a00788c */ /* 0x000fe2000bf24270 */
[----:B------:R-:W-:Y:S01]  /*13d60*/  UMOV UR18, 0x9b8 ;  /* 0x000009b800127882 */ /* 0x000fe20000000000 */
[----:B------:R-:W-:Y:S02]  /*13d70*/  ULDC UR4, c[0x0][0xa88] ;  /* 0x0002a20000047ab9 */ /* 0x000fe40000000800 */
[----:B------:R-:W-:Y:S01]  /*13d80*/  USEL UR18, UR18, 0x978, UP1 ;  /* 0x0000097812127887 */ /* 0x000fe20008800000 */
[----:B------:R-:W-:Y:S01]  /*13d90*/  PLOP3.LUT P4, PT, PT, PT, UP0, 0x80, 0x0 ;  /* 0x000000000000781c */ /* 0x000fe20003f8f008 */
[----:B------:R-:W-:-:S03]  /*13da0*/  IMAD.U32 R9, RZ, RZ, UR4 ;  /* 0x00000004ff097e24 */ /* 0x000fc6000f8e00ff */
[----:B------:R-:W-:Y:S01]  /*13db0*/  @UP0 ULDC.64 UR8, c[0x0][0xc08] ;  /* 0x0003020000080ab9 */ /* 0x000fe20000000a00 */
[----:B------:R-:W0:Y:S01]  /*13dc0*/  @P1 LDC R18, c[0x0][0xbec] ;  /* 0x0002fb00ff121b82 */ /* 0x000e220000000800 */
[----:B------:R-:W-:-:S07]  /*13dd0*/  @UP0 UIMAD.WIDE UR8, UR39, 0x4, UR8 ;  /* 0x00000004270808a5 */ /* 0x000fce000f8e0208 */
[----:B------:R-:W1:Y:S01]  /*13de0*/  @P1 LDC R53, c[0x0][0xbf0] ;  /* 0x0002fc00ff351b82 */ /* 0x000e620000000800 */
[----:B------:R-:W-:Y:S01]  /*13df0*/  UISETP.NE.U32.AND UP0, UPT, UR10, URZ, UPT ;  /* 0x0000003f0a00728c */ /* 0x000fe2000bf05070 */
[----:B------:R-:W-:Y:S01]  /*13e00*/  IMAD.U32 R50, RZ, RZ, UR8 ;  /* 0x00000008ff327e24 */ /* 0x000fe2000f8e00ff */
[----:B------:R-:W-:Y:S01]  /*13e10*/  ULDC.64 UR12, c[0x0][UR18+0x218] ;  /* 0x00008600120c7abb */ /* 0x000fe20008000a00 */
[----:B------:R-:W-:Y:S01]  /*13e20*/  IMAD.U32 R51, RZ, RZ, UR9 ;  /* 0x00000009ff337e24 */ /* 0x000fe2000f8e00ff */
[----:B------:R-:W-:Y:S02]  /*13e30*/  UISETP.NE.AND.EX UP0, UPT, UR11, URZ, UPT, UP0 ;  /* 0x0000003f0b00728c */ /* 0x000fe4000bf05300 */
[----:B------:R-:W-:Y:S01]  /*13e40*/  USEL UR16, UR41, URZ, UP1 ;  /* 0x0000003f29107287 */ /* 0x000fe20008800000 */
[----:B--2---:R-:W-:Y:S01]  /*13e50*/  VIADD R57, R22, UR40 ;  /* 0x0000002816397c36 */ /* 0x004fe20008000000 */
[----:B------:R-:W-:Y:S01]  /*13e60*/  UMOV UR4, URZ ;  /* 0x0000003f00047c82 */ /* 0x000fe20008000000 */
[----:B------:R-:W-:Y:S01]  /*13e70*/  UIMAD.WIDE.U32 UR8, UR12, UR38, URZ ;  /* 0x000000260c0872a5 */ /* 0x000fe2000f8e003f */
[----:B------:R2:W5:Y:S01]  /*13e80*/  @P4 LDG.E R9, desc[UR52][R50.64] ;  /* 0x0000003432094981 */ /* 0x000562000c1e1900 */
[----:B------:R-:W-:Y:S01]  /*13e90*/  ULDC.64 UR14, c[0x0][UR18+0x228] ;  /* 0x00008a00120e7abb */ /* 0x000fe20008000a00 */
[----:B------:R-:W-:-:S02]  /*13ea0*/  UIMAD UR12, UR13, UR38, URZ ;  /* 0x000000260d0c72a4 */ /* 0x000fc4000f8e023f */
[----:B------:R-:W-:Y:S01]  /*13eb0*/  USHF.R.S32.HI UR17, URZ, 0x1f, UR39 ;  /* 0x0000001f3f117899 */ /* 0x000fe20008011427 */
[----:B0-----:R-:W-:Y:S01]  /*13ec0*/  @P1 IMAD.HI.U32 R18, R57, R18, RZ ;  /* 0x0000001239121227 */ /* 0x001fe200078e00ff */
[----:B------:R-:W-:Y:S02]  /*13ed0*/  USEL UR7, UR39, URZ, !UP0 ;  /* 0x0000003f27077287 */ /* 0x000fe4000c000000 */
[----:B------:R-:W-:Y:S01]  /*13ee0*/  UIMAD.WIDE.U32 UR20, UR14, UR16, URZ ;  /* 0x000000100e1472a5 */ /* 0x000fe2000f8e003f */
[----:B------:R-:W-:Y:S01]  /*13ef0*/  ULDC.64 UR10, c[0x0][UR18+0x220] ;  /* 0x00008800120a7abb */ /* 0x000fe20008000a00 */
[----:B------:R-:W-:Y:S02]  /*13f00*/  UIMAD UR14, UR15, UR16, URZ ;  /* 0x000000100f0e72a4 */ /* 0x000fe4000f8e023f */
[----:B------:R-:W-:Y:S02]  /*13f10*/  UIADD3 UR15, UR9, UR12, URZ ;  /* 0x0000000c090f7290 */ /* 0x000fe4000fffe03f */
[----:B--2---:R-:W-:Y:S01]  /*13f20*/  IMAD.U32 R50, RZ, RZ, UR20 ;  /* 0x00000014ff327e24 */ /* 0x004fe2000f8e00ff */
[----:B------:R-:W-:Y:S01]  /*13f30*/  USEL UR17, UR17, URZ, !UP0 ;  /* 0x0000003f11117287 */ /* 0x000fe2000c000000 */
[----:B------:R-:W-:Y:S01]  /*13f40*/  IMAD.U32 R51, RZ, RZ, UR21 ;  /* 0x00000015ff337e24 */ /* 0x000fe2000f8e00ff */
[----:B------:R-:W-:-:S02]  /*13f50*/  UIMAD UR9, UR11, UR7, URZ ;  /* 0x000000070b0972a4 */ /* 0x000fc4000f8e023f */
[----:B------:R-:W-:Y:S02]  /*13f60*/  UIMAD.WIDE.U32 UR12, UR10, UR7, URZ ;  /* 0x000000070a0c72a5 */ /* 0x000fe4000f8e003f */
[----:B------:R-:W-:Y:S02]  /*13f70*/  UIMAD UR9, UR10, UR17, UR9 ;  /* 0x000000110a0972a4 */ /* 0x000fe4000f8e0209 */
[----:B------:R-:W-:Y:S02]  /*13f80*/  UIADD3 UR14, UR21, UR14, URZ ;  /* 0x0000000e150e7290 */ /* 0x000fe4000fffe03f */
[----:B------:R-:W-:-:S04]  /*13f90*/  UIADD3 UR9, UR13, UR9, URZ ;  /* 0x000000090d097290 */ /* 0x000fc8000fffe03f */
[----:B------:R-:W-:Y:S01]  /*13fa0*/  IMAD.U32 R51, RZ, RZ, UR14 ;  /* 0x0000000eff337e24 */ /* 0x000fe2000f8e00ff */
[----:B----4-:R-:W-:Y:S01]  /*13fb0*/  @P0 R2UR UR4, R17 ;  /* 0x00000000110402ca */ /* 0x010fe200000e0000 */
[----:B------:R-:W-:Y:S01]  /*13fc0*/  IMAD.MOV.U32 R17, RZ, RZ, R57 ;  /* 0x000000ffff117224 */ /* 0x000fe200078e0039 */
[----:B-1----:R-:W-:-:S04]  /*13fd0*/  @P1 SHF.R.U32.HI R17, RZ, R53, R18 ;  /* 0x00000035ff111219 */ /* 0x002fc80000011612 */
[--C-:B------:R-:W-:Y:S01]  /*13fe0*/  SHF.R.S32.HI R18, RZ, 0x1f, R17.reuse ;  /* 0x0000001fff127819 */ /* 0x100fe20000011411 */
[----:B------:R-:W-:-:S04]  /*13ff0*/  IMAD.MOV R53, RZ, RZ, -R17 ;  /* 0x000000ffff357224 */ /* 0x000fc800078e0a11 */
[----:B------:R-:W-:Y:S02]  /*14000*/  IMAD R53, R54, R53, R57 ;  /* 0x0000003536357224 */ /* 0x000fe400078e0239 */
[----:B------:R-:W-:Y:S02]  /*14010*/  UIADD3 UR8, UP0, UP2, UR12, UR8, UR4 ;  /* 0x000000080c087290 */ /* 0x000fe4000fa1e004 */
[----:B------:R-:W-:Y:S01]  /*14020*/  USHF.R.S32.HI UR11, URZ, 0x1f, UR4 ;  /* 0x0000001f3f0b7899 */ /* 0x000fe20008011404 */
[----:B------:R-:W-:Y:S01]  /*14030*/  ULDC.64 UR12, c[0x0][0xba8] ;  /* 0x0002ea00000c7ab9 */ /* 0x000fe20000000a00 */
[----:B------:R-:W-:Y:S02]  /*14040*/  @!UP1 ULDC UR12, c[0x0][0xb50] ;  /* 0x0002d400000c9ab9 */ /* 0x000fe40000000800 */
[----:B------:R-:W-:Y:S01]  /*14050*/  UIADD3.X UR10, UR9, UR15, UR11, UP0, UP2 ;  /* 0x0000000f090a7290 */ /* 0x000fe200087e440b */
[----:B------:R-:W-:Y:S01]  /*14060*/  IADD3 R50, P2, P3, R17, UR8, R50 ;  /* 0x0000000811327c10 */ /* 0x000fe2000fb5e032 */
[----:B------:R-:W-:Y:S01]  /*14070*/  @!UP1 ULDC UR13, c[0x0][0xb54] ;  /* 0x0002d500000d9ab9 */ /* 0x000fe20000000800 */
[----:B------:R-:W-:Y:S01]  /*14080*/  ULDC.64 UR8, c[0x0][UR18+0x210] ;  /* 0x0000840012087abb */ /* 0x000fe20008000a00 */
[----:B------:R-:W-:Y:S01]  /*14090*/  SHF.R.S32.HI R17, RZ, 0x1f, R53 ;  /* 0x0000001fff117819 */ /* 0x000fe20000011435 */
[----:B------:R-:W-:Y:S01]  /*140a0*/  IMAD R52, R53, UR9, RZ ;  /* 0x0000000935347c24 */ /* 0x000fe2000f8e02ff */
[----:B------:R-:W-:-:S03]  /*140b0*/  IADD3.X R51, R18, UR10, R51, P2, P3 ;  /* 0x0000000a12337c10 */ /* 0x000fc600097e6433 */
[----:B------:R-:W-:Y:S02]  /*140c0*/  IMAD R17, R17, UR8, R52 ;  /* 0x0000000811117c24 */ /* 0x000fe4000f8e0234 */
[----:B------:R-:W-:-:S04]  /*140d0*/  IMAD.WIDE.U32 R50, R53, UR8, R50 ;  /* 0x0000000835327c25 */ /* 0x000fc8000f8e0032 */
[----:B------:R-:W-:Y:S01]  /*140e0*/  IMAD.IADD R17, R51, 0x1, R17 ;  /* 0x0000000133117824 */ /* 0x000fe200078e0211 */
[----:B------:R-:W-:-:S04]  /*140f0*/  LEA R18, P2, R50, UR12, 0x2 ;  /* 0x0000000c32127c11 */ /* 0x000fc8000f8410ff */
[----:B------:R-:W-:Y:S01]  /*14100*/  LEA.HI.X R17, R50, UR13, R17, 0x2, P2 ;  /* 0x0000000d32117c11 */ /* 0x000fe200090f1411 */
[----:B---3--:R-:W-:Y:S08]  /*14110*/  @P4 BRA `(.L_x_1151) ;  /* 0x0000000000104947 */ /* 0x008ff00003800000 */
[----:B------:R-:W-:Y:S05]  /*14120*/  @!P0 BRA `(.L_x_1151) ;  /* 0x00000000000c8947 */ /* 0x000fea0003800000 */
[----:B------:R-:W2:Y:S04]  /*14130*/  LDG.E R50, desc[UR52][R68.64] ;  /* 0x0000003444327981 */ /* 0x000ea8000c1e1900 */
[----:B-----5:R-:W2:Y:S02]  /*14140*/  LDG.E R9, desc[UR52][R68.64+0x4] ;  /* 0x0000043444097981 */ /* 0x020ea4000c1e1900 */
[----:B--2---:R-:W-:-:S07]  /*14150*/  IMAD.IADD R9, R9, 0x1, -R50 ;  /* 0x0000000109097824 */ /* 0x004fce00078e0a32 */
.L_x_1151:
[----:B------:R-:W2:Y:S01]  /*14160*/  LDL R55, [R1] ;  /* 0x0000000001377983 */ /* 0x000ea20000100800 */
[----:B-----5:R-:W-:Y:S01]  /*14170*/  IMAD R56, R9, R54, RZ ;  /* 0x0000003609387224 */ /* 0x020fe200078e02ff */
[----:B------:R-:W-:Y:S02]  /*14180*/  LOP3.LUT P0, RZ, R23, 0x3, RZ, 0xc0, !PT ;  /* 0x0000000317ff7812 */ /* 0x000fe4000780c0ff */
[----:B------:R-:W-:Y:S01]  /*14190*/  SHFL.IDX PT, R50, R18, RZ, 0x1c1f ;  /* 0x001c1fff12327589 */ /* 0x000fe200000e0000 */
[----:B------:R-:W-:-:S03]  /*141a0*/  PLOP3.LUT P3, PT, PT, PT, UP1, 0x80, 0x0 ;  /* 0x000000000000781c */ /* 0x000fc60003f6f018 */
[----:B------:R-:W0:Y:S04]  /*141b0*/  SHFL.IDX PT, R51, R17, RZ, 0x1c1f ;  /* 0x001c1fff11337589 */ /* 0x000e2800000e0000 */
[----:B------:R-:W-:Y:S04]  /*141c0*/  SHFL.IDX PT, R52, R18, 0x1, 0x1c1f ;  /* 0x003c1f0012347f89 */ /* 0x000fe800000e0000 */
[----:B------:R-:W1:Y:S01]  /*141d0*/  SHFL.IDX PT, R53, R17, 0x1, 0x1c1f ;  /* 0x003c1f0011357f89 */ /* 0x000e6200000e0000 */
[----:B--2---:R-:W-:-:S04]  /*141e0*/  VIADD R55, R55, UR40 ;  /* 0x0000002837377c36 */ /* 0x004fc80008000000 */
[C---:B------:R-:W-:Y:S01]  /*141f0*/  VIADD R9, R55.reuse, 0x8 ;  /* 0x0000000837097836 */ /* 0x040fe20000000000 */
[----:B------:R-:W-:-:S04]  /*14200*/  ISETP.GE.OR P2, PT, R55, R56, P0 ;  /* 0x000000383700720c */ /* 0x000fc80000746670 */
[----:B------:R-:W-:-:S09]  /*14210*/  ISETP.GE.OR P0, PT, R9, R56, P0 ;  /* 0x000000380900720c */ /* 0x000fd20000706670 */
[----:B0-----:R0:W-:Y:S01]  /*14220*/  @!P2 ST.E desc[UR52][R50.64], R6 ;  /* 0x000000063200a985 */ /* 0x0011e2000c101934 */
[----:B------:R-:W-:-:S03]  /*14230*/  ISETP.GE.AND P2, PT, R55, R56, PT ;  /* 0x000000383700720c */ /* 0x000fc60003f46270 */
[----:B-1----:R0:W-:Y:S01]  /*14240*/  @!P0 ST.E desc[UR52][R52.64], R7 ;  /* 0x0000000734008985 */ /* 0x0021e2000c101934 */
[----:B------:R-:W-:Y:S01]  /*14250*/  ISETP.GE.AND P0, PT, R9, R56, PT ;  /* 0x000000380900720c */ /* 0x000fe20003f06270 */
[----:B------:R-:W-:-:S12]  /*14260*/  @P3 BRA `(.L_x_1152) ;  /* 0x0000000400ac3947 */ /* 0x000fd80003800000 */
[----:B0-----:R-:W-:Y:S01]  /*14270*/  IMAD R7, R5, 0x40, R0 ;  /* 0x0000004005077824 */ /* 0x001fe200078e0200 */
[----:B------:R-:W-:-:S03]  /*14280*/  ULDC.64 UR12, c[0x0][0xaa0] ;  /* 0x0002a800000c7ab9 */ /* 0x000fc60000000a00 */
        /* <DEDUP_REMOVED lines=15> */
[----:B------:R-:W2:Y:S04]  /*14380*/  LD.E.128 R12, desc[UR52][R12.64] ;  /* 0x000000340c0c7980 */ /* 0x000ea8000c101d00 */
[----:B------:R-:W3:Y:S04]  /*14390*/  LD.E.128 R24, desc[UR52][R24.64] ;  /* 0x0000003418187980 */ /* 0x000ee8000c101d00 */
[----:B------:R-:W4:Y:S01]  /*143a0*/  LD.E.128 R32, desc[UR52][R32.64] ;  /* 0x0000003420207980 */ /* 0x000f22000c101d00 */
[----:B------:R-:W-:-:S04]  /*143b0*/  IADD3 R7, P0, R10, 0x4800, RZ ;  /* 0x000048000a077810 */ /* 0x000fc80007f1e0ff */
[----:B------:R-:W-:Y:S01]  /*143c0*/  LOP3.LUT R6, R7, 0x380, RZ, 0xc0, !PT ;  /* 0x0000038007067812 */ /* 0x000fe200078ec0ff */
[----:B------:R-:W-:Y:S01]  /*143d0*/  IMAD.X R29, RZ, RZ, R11, P0 ;  /* 0x000000ffff1d7224 */ /* 0x000fe200000e060b */
[----:B------:R-:W-:Y:S01]  /*143e0*/  UIMAD UR10, UR11, UR12, URZ ;  /* 0x0000000c0b0a72a4 */ /* 0x000fe2000f8e023f */
[----:B------:R-:W0:Y:S01]  /*143f0*/  @P1 LDC R11, c[0x0][0xbf0] ;  /* 0x0002fc00ff0b1b82 */ /* 0x000e220000000800 */
[----:B------:R-:W-:-:S04]  /*14400*/  SHF.R.U64 R6, R6, 0x3, RZ ;  /* 0x0000000306067819 */ /* 0x000fc800000012ff */
[----:B------:R-:W-:-:S03]  /*14410*/  LOP3.LUT R28, R6, R7, RZ, 0x3c, !PT ;  /* 0x00000007061c7212 */ /* 0x000fc600078e3cff */
[----:B------:R-:W1:Y:S01]  /*14420*/  @P1 LDC R7, c[0x0][0xbec] ;  /* 0x0002fb00ff071b82 */ /* 0x000e620000000800 */
[----:B------:R-:W-:Y:S02]  /*14430*/  UIMAD UR10, UR4, UR13, UR10 ;  /* 0x0000000d040a72a4 */ /* 0x000fe4000f8e020a */
[----:B------:R-:W-:Y:S01]  /*14440*/  UIMAD.WIDE.U32 UR8, UR4, UR12, URZ ;  /* 0x0000000c040872a5 */ /* 0x000fe2000f8e003f */
[----:B------:R-:W-:Y:S01]  /*14450*/  IMAD R8, R8, 0x30, R5 ;  /* 0x0000003008087824 */ /* 0x000fe200078e0205 */
[----:B------:R-:W5:Y:S01]  /*14460*/  LD.E.128 R28, desc[UR52][R28.64] ;  /* 0x000000341c1c7980 */ /* 0x000f62000c101d00 */
[----:B------:R-:W-:Y:S01]  /*14470*/  USHF.R.S32.HI UR4, URZ, 0x1f, UR7 ;  /* 0x0000001f3f047899 */ /* 0x000fe20008011407 */
[----:B------:R-:W-:Y:S01]  /*14480*/  VIADD R21, R5, UR40 ;  /* 0x0000002805157c36 */ /* 0x000fe20008000000 */
[----:B------:R-:W-:Y:S01]  /*14490*/  UIADD3 UR9, UR9, UR10, URZ ;  /* 0x0000000a09097290 */ /* 0x000fe2000fffe03f */
[----:B------:R-:W-:Y:S01]  /*144a0*/  VIADD R10, R8, UR40 ;  /* 0x00000028080a7c36 */ /* 0x000fe20008000000 */
[----:B------:R-:W-:Y:S01]  /*144b0*/  @!PT LDS RZ, [RZ] ;  /* 0x00000000fffff984 */ /* 0x000fe20000000800 */
[----:B------:R-:W-:Y:S01]  /*144c0*/  @!PT LDS RZ, [RZ] ;  /* 0x00000000fffff984 */ /* 0x000fe20000000800 */
[----:B------:R-:W-:Y:S01]  /*144d0*/  @!PT LDS RZ, [RZ] ;  /* 0x00000000fffff984 */ /* 0x000fe20000000800 */
[----:B------:R-:W-:Y:S01]  /*144e0*/  @!PT LDS RZ, [RZ] ;  /* 0x00000000fffff984 */ /* 0x000fe20000000800 */
[----:B------:R0:W-:Y:S06]  /*144f0*/  MEMBAR.ALL.CTA ;  /* 0x0000000000007992 */ /* 0x0001ec0000008000 */
[----:B0-----:R-:W0:Y:S01]  /*14500*/  FENCE.VIEW.ASYNC.S ;  /* 0x00000000000073c6 */ /* 0x001e220000000000 */
[----:B------:R-:W-:Y:S01]  /*14510*/  ULDC.64 UR10, c[0x0][0xae8] ;  /* 0x0002ba00000a7ab9 */ /* 0x000fe20000000a00 */
[----:B------:R-:W-:Y:S01]  /*14520*/  VIADD R5, R21, 0x30 ;  /* 0x0000003015057836 */ /* 0x000fe20000000000 */
[----:B------:R-:W-:Y:S01]  /*14530*/  UIMAD.WIDE.U32 UR8, UR38, UR10, UR8 ;  /* 0x0000000a260872a5 */ /* 0x000fe2000f8e0008 */
[----:B------:R-:W-:-:S03]  /*14540*/  IMAD.MOV.U32 R9, RZ, RZ, R10 ;  /* 0x000000ffff097224 */ /* 0x000fc600078e000a */
[----:B------:R-:W-:-:S03]  /*14550*/  UIMAD UR9, UR38, UR11, UR9 ;  /* 0x0000000b260972a4 */ /* 0x000fc6000f8e0209 */
[----:B------:R-:W-:Y:S02]  /*14560*/  ULDC.64 UR10, c[0x0][0xaf0] ;  /* 0x0002bc00000a7ab9 */ /* 0x000fe40000000a00 */
[----:B------:R-:W-:Y:S01]  /*14570*/  UIMAD UR4, UR4, UR10, URZ ;  /* 0x0000000a040472a4 */ /* 0x000fe2000f8e023f */
[----:B-1----:R-:W-:Y:S01]  /*14580*/  @P1 IMAD.HI.U32 R6, R10, R7, RZ ;  /* 0x000000070a061227 */ /* 0x002fe200078e00ff */
[----:B------:R-:W-:Y:S02]  /*14590*/  UIMAD.WIDE.U32 UR8, UR7, UR10, UR8 ;  /* 0x0000000a070872a5 */ /* 0x000fe4000f8e0008 */
[----:B------:R-:W-:Y:S02]  /*145a0*/  UIMAD UR4, UR7, UR11, UR4 ;  /* 0x0000000b070472a4 */ /* 0x000fe4000f8e0204 */
[----:B------:R-:W-:Y:S01]  /*145b0*/  @P1 SHF.R.U32.HI R9, RZ, R11, R6 ;  /* 0x0000000bff091219 */ /* 0x000fe20000011606 */
[----:B------:R-:W-:Y:S01]  /*145c0*/  ULDC.64 UR10, c[0x0][0xae0] ;  /* 0x0002b800000a7ab9 */ /* 0x000fe20000000a00 */
[----:B------:R-:W-:-:S02]  /*145d0*/  UIADD3 UR4, UR9, UR4, URZ ;  /* 0x0000000409047290 */ /* 0x000fc4000fffe03f */
[----:B------:R-:W-:Y:S01]  /*145e0*/  IMAD.U32 R7, RZ, RZ, UR9 ;  /* 0x00000009ff077e24 */ /* 0x000fe2000f8e00ff */
[--C-:B------:R-:W-:Y:S01]  /*145f0*/  SHF.R.S32.HI R8, RZ, 0x1f, R9.reuse ;  /* 0x0000001fff087819 */ /* 0x100fe20000011409 */
[----:B------:R-:W-:Y:S02]  /*14600*/  IMAD.MOV R11, RZ, RZ, -R9 ;  /* 0x000000ffff0b7224 */ /* 0x000fe400078e0a09 */
[----:B------:R-:W-:Y:S01]  /*14610*/  IMAD.U32 R6, RZ, RZ, UR8 ;  /* 0x00000008ff067e24 */ /* 0x000fe2000f8e00ff */
[----:B------:R-:W-:Y:S01]  /*14620*/  ULDC.64 UR8, c[0x0][0xad8] ;  /* 0x0002b60000087ab9 */ /* 0x000fe20000000a00 */
[----:B------:R-:W-:Y:S02]  /*14630*/  IMAD R8, R8, UR10, RZ ;  /* 0x0000000a08087c24 */ /* 0x000fe4000f8e02ff */
[----:B------:R-:W-:Y:S02]  /*14640*/  IMAD R11, R54, R11, R10 ;  /* 0x0000000b360b7224 */ /* 0x000fe400078e020a */
[----:B------:R-:W-:Y:S01]  /*14650*/  IMAD.U32 R7, RZ, RZ, UR4 ;  /* 0x00000004ff077e24 */ /* 0x000fe2000f8e00ff */
[----:B------:R-:W-:Y:S01]  /*14660*/  ULDC UR4, c[0x0][0xac8] ;  /* 0x0002b20000047ab9 */ /* 0x000fe20000000800 */
[C---:B------:R-:W-:Y:S01]  /*14670*/  IMAD R17, R9.reuse, UR11, R8 ;  /* 0x0000000b09117c24 */ /* 0x040fe2000f8e0208 */
[----:B------:R-:W-:Y:S01]  /*14680*/  SHF.R.S32.HI R8, RZ, 0x1f, R11 ;  /* 0x0000001fff087819 */ /* 0x000fe2000001140b */
[----:B------:R-:W-:-:S04]  /*14690*/  IMAD.WIDE.U32 R6, R9, UR10, R6 ;  /* 0x0000000a09067c25 */ /* 0x000fc8000f8e0006 */
[----:B------:R-:W-:Y:S02]  /*146a0*/  IMAD.IADD R7, R7, 0x1, R17 ;  /* 0x0000000107077824 */ /* 0x000fe400078e0211 */
[----:B------:R-:W-:Y:S02]  /*146b0*/  IMAD R8, R8, UR8, RZ ;  /* 0x0000000808087c24 */ /* 0x000fe4000f8e02ff */
[----:B------:R-:W-:-:S04]  /*146c0*/  IMAD.WIDE.U32 R6, R11, UR8, R6 ;  /* 0x000000080b067c25 */ /* 0x000fc8000f8e0006 */
[----:B------:R-:W-:Y:S01]  /*146d0*/  IMAD R9, R11, UR9, R8 ;  /* 0x000000090b097c24 */ /* 0x000fe2000f8e0208 */
[----:B------:R-:W-:Y:S02]  /*146e0*/  ULDC.64 UR8, c[0x0][0xa80] ;  /* 0x0002a00000087ab9 */ /* 0x000fe40000000a00 */
[----:B------:R-:W-:Y:S01]  /*146f0*/  LEA R11, P0, R6, UR8, 0x1 ;  /* 0x00000008060b7c11 */ /* 0x000fe2000f8008ff */
[----:B------:R-:W-:-:S04]  /*14700*/  IMAD.IADD R7, R7, 0x1, R9 ;  /* 0x0000000107077824 */ /* 0x000fc800078e0209 */
[----:B0-----:R-:W0:Y:S01]  /*14710*/  SHFL.IDX PT, R37, R11, 0x1, 0x181f ;  /* 0x00381f000b257f89 */ /* 0x001e2200000e0000 */
[----:B------:R-:W-:Y:S01]  /*14720*/  LEA.HI.X R17, R6, UR9, R7, 0x1, P0 ;  /* 0x0000000906117c11 */ /* 0x000fe200080f0c07 */
[C---:B------:R-:W-:Y:S01]  /*14730*/  VIADD R6, R21.reuse, 0x60 ;  /* 0x0000006015067836 */ /* 0x040fe20000000000 */
[----:B------:R-:W-:Y:S01]  /*14740*/  ISETP.GE.AND P0, PT, R0, UR4, PT ;  /* 0x0000000400007c0c */ /* 0x000fe2000bf06270 */
[----:B------:R-:W1:Y:S03]  /*14750*/  SHFL.IDX PT, R7, R11, RZ, 0x181f ;  /* 0x00181fff0b077589 */ /* 0x000e6600000e0000 */
[-C--:B------:R-:W-:Y:S01]  /*14760*/  ISETP.GE.OR P1, PT, R21, R56.reuse, P0 ;  /* 0x000000381500720c */ /* 0x080fe20000726670 */
[----:B------:R-:W1:Y:S01]  /*14770*/  SHFL.IDX PT, R39, R11, 0x2, 0x181f ;  /* 0x00581f000b277f89 */ /* 0x000e6200000e0000 */
[-C--:B------:R-:W-:Y:S01]  /*14780*/  ISETP.GE.OR P2, PT, R5, R56.reuse, P0 ;  /* 0x000000380500720c */ /* 0x080fe20000746670 */
[----:B------:R-:W-:Y:S01]  /*14790*/  VIADD R5, R4, 0x13220 ;  /* 0x0001322004057836 */ /* 0x000fe20000000000 */
[----:B------:R-:W-:Y:S01]  /*147a0*/  ISETP.GE.OR P3, PT, R6, R56, P0 ;  /* 0x000000380600720c */ /* 0x000fe20000766670 */
[----:B------:R-:W1:Y:S04]  /*147b0*/  SHFL.IDX PT, R9, R17, RZ, 0x181f ;  /* 0x00181fff11097589 */ /* 0x000e6800000e0000 */
[----:B------:R-:W1:Y:S04]  /*147c0*/  SHFL.IDX PT, R10, R17, 0x1, 0x181f ;  /* 0x00381f00110a7f89 */ /* 0x000e6800000e0000 */
[----:B------:R-:W1:Y:S02]  /*147d0*/  SHFL.IDX PT, R18, R17, 0x2, 0x181f ;  /* 0x00581f0011127f89 */ /* 0x000e6400000e0000 */
[----:B0-----:R-:W-:-:S02]  /*147e0*/  @!P2 LEA R6, P5, R0, R37, 0x1 ;  /* 0x000000250006a211 */ /* 0x001fc400078a08ff */
[----:B------:R-:W0:Y:S01]  /*147f0*/  SHFL.IDX PT, R11, R11, 0x3, 0x181f ;  /* 0x00781f000b0b7f89 */ /* 0x000e2200000e0000 */
[----:B-1----:R-:W-:-:S03]  /*14800*/  @!P1 LEA R4, P4, R0, R7, 0x1 ;  /* 0x0000000700049211 */ /* 0x002fc600078808ff */
[----:B------:R-:W1:Y:S01]  /*14810*/  SHFL.IDX PT, R17, R17, 0x3, 0x181f ;  /* 0x00781f0011117f89 */ /* 0x000e6200000e0000 */
[----:B------:R-:W-:Y:S02]  /*14820*/  PRMT R7, RZ, 0x654, R5 ;  /* 0x00000654ff077816 */ /* 0x000fe40000000005 */
[C---:B------:R-:W-:Y:S02]  /*14830*/  @!P3 LEA R8, P6, R0.reuse, R39, 0x1 ;  /* 0x000000270008b211 */ /* 0x040fe400078c08ff */
[----:B------:R0:W-:Y:S01]  /*14840*/  SYNCS.ARRIVE.TRANS64.RED.A1T0 RZ, [R7+URZ], RZ ;  /* 0x000000ff07ff79a7 */ /* 0x0001e2000810043f */
[C-C-:B------:R-:W-:Y:S02]  /*14850*/  @!P1 LEA.HI.X R5, R0.reuse, R9, R3.reuse, 0x1, P4 ;  /* 0x0000000900059211 */ /* 0x140fe400020f0c03 */
[C-C-:B0-----:R-:W-:Y:S01]  /*14860*/  @!P2 LEA.HI.X R7, R0.reuse, R10, R3.reuse, 0x1, P5 ;  /* 0x0000000a0007a211 */ /* 0x141fe200028f0c03 */
[----:B------:R-:W-:Y:S01]  /*14870*/  VIADD R10, R21, 0x90 ;  /* 0x00000090150a7836 */ /* 0x000fe20000000000 */
[----:B------:R-:W-:-:S04]  /*14880*/  @!P3 LEA.HI.X R9, R0, R18, R3, 0x1, P6 ;  /* 0x000000120009b211 */ /* 0x000fc800030f0c03 */
[----:B------:R-:W-:Y:S01]  /*14890*/  ISETP.GE.OR P0, PT, R10, R56, P0 ;  /* 0x000000380a00720c */ /* 0x000fe20000706670 */
[----:B--2---:R0:W-:Y:S04]  /*148a0*/  @!P1 ST.E.128 desc[UR52][R4.64], R12 ;  /* 0x0000000c04009985 */ /* 0x0041e8000c101d34 */
[----:B---3--:R0:W-:Y:S04]  /*148b0*/  @!P2 ST.E.128 desc[UR52][R6.64], R24 ;  /* 0x000000180600a985 */ /* 0x0081e8000c101d34 */
[----:B----4-:R0:W-:Y:S04]  /*148c0*/  @!P3 ST.E.128 desc[UR52][R8.64], R32 ;  /* 0x000000200800b985 */ /* 0x0101e8000c101d34 */
[----:B-1----:R-:W-:Y:S05]  /*148d0*/  @P0 BRA `(.L_x_1153) ;  /* 0x0000001000d00947 */ /* 0x002fea0003800000 */
[----:B0-----:R-:W-:-:S04]  /*148e0*/  LEA R4, P0, R0, R11, 0x1 ;  /* 0x0000000b00047211 */ /* 0x001fc800078008ff */
[----:B------:R-:W-:-:S05]  /*148f0*/  LEA.HI.X R5, R0, R17, R3, 0x1, P0 ;  /* 0x0000001100057211 */ /* 0x000fca00000f0c03 */
[----:B-----5:R0:W-:Y:S01]  /*14900*/  ST.E.128 desc[UR52][R4.64], R28 ;  /* 0x0000001c04007985 */ /* 0x0201e2000c101d34 */
[----:B------:R-:W-:Y:S05]  /*14910*/  BRA `(.L_x_1153) ;  /* 0x0000001000c07947 */ /* 0x000fea0003800000 */
.L_x_1152:
[----:B------:R-:W-:Y:S01]  /*14920*/  ULDC.64 UR12, c[0x0][0xb08] ;  /* 0x0002c200000c7ab9 */ /* 0x000fe20000000a00 */
[----:B------:R-:W1:Y:S01]  /*14930*/  @P1 LDC R0, c[0x0][0xbec] ;  /* 0x0002fb00ff001b82 */ /* 0x000e620000000800 */
[----:B------:R-:W-:Y:S01]  /*14940*/  UIMAD UR10, UR11, UR12, URZ ;  /* 0x0000000c0b0a72a4 */ /* 0x000fe2000f8e023f */
[----:B------:R-:W-:Y:S01]  /*14950*/  IMAD.MOV.U32 R3, RZ, RZ, R57 ;  /* 0x000000ffff037224 */ /* 0x000fe200078e0039 */
[----:B------:R-:W-:Y:S01]  /*14960*/  UIMAD.WIDE.U32 UR8, UR4, UR12, URZ ;  /* 0x0000000c040872a5 */ /* 0x000fe2000f8e003f */
[----:B------:R-:W-:Y:S01]  /*14970*/  VIADD R8, R4, 0x13220 ;  /* 0x0001322004087836 */ /* 0x000fe20000000000 */
[----:B------:R-:W-:Y:S01]  /*14980*/  UIMAD UR10, UR4, UR13, UR10 ;  /* 0x0000000d040a72a4 */ /* 0x000fe2000f8e020a */
[C---:B------:R-:W-:Y:S01]  /*14990*/  VIADD R17, R19.reuse, 0x10 ;  /* 0x0000001013117836 */ /* 0x040fe20000000000 */
[----:B------:R-:W-:Y:S01]  /*149a0*/  USHF.R.S32.HI UR4, URZ, 0x1f, UR7 ;  /* 0x0000001f3f047899 */ /* 0x000fe20008011407 */
[----:B------:R-:W2:Y:S01]  /*149b0*/  @P1 LDC R5, c[0x0][0xbf0] ;  /* 0x0002fc00ff051b82 */ /* 0x000ea20000000800 */
[----:B------:R-:W-:Y:S01]  /*149c0*/  UIADD3 UR9, UR9, UR10, URZ ;  /* 0x0000000a09097290 */ /* 0x000fe2000fffe03f */
[----:B------:R-:W-:Y:S01]  /*149d0*/  PRMT R8, RZ, 0x654, R8 ;  /* 0x00000654ff087816 */ /* 0x000fe20000000008 */
[C---:B------:R-:W-:Y:S01]  /*149e0*/  VIADD R55, R19.reuse, 0x18 ;  /* 0x0000001813377836 */ /* 0x040fe20000000000 */
[----:B------:R-:W-:Y:S01]  /*149f0*/  ULDC.64 UR10, c[0x0][0xb38] ;  /* 0x0002ce00000a7ab9 */ /* 0x000fe20000000a00 */
[C---:B------:R-:W-:Y:S01]  /*14a00*/  VIADD R59, R19.reuse, 0x28 ;  /* 0x00000028133b7836 */ /* 0x040fe20000000000 */
[----:B------:R-:W-:Y:S01]  /*14a10*/  UIMAD.WIDE.U32 UR8, UR38, UR10, UR8 ;  /* 0x0000000a260872a5 */ /* 0x000fe2000f8e0008 */
[C---:B------:R-:W-:Y:S01]  /*14a20*/  VIADD R61, R19.reuse, 0x30 ;  /* 0x00000030133d7836 */ /* 0x040fe20000000000 */
[----:B------:R3:W-:Y:S01]  /*14a30*/  SYNCS.ARRIVE.TRANS64.RED.A1T0 RZ, [R8+URZ], RZ ;  /* 0x000000ff08ff79a7 */ /* 0x0007e2000810043f */
[C---:B------:R-:W-:Y:S01]  /*14a40*/  VIADD R63, R19.reuse, 0x38 ;  /* 0x00000038133f7836 */ /* 0x040fe20000000000 */
[----:B------:R-:W-:Y:S01]  /*14a50*/  UIMAD UR9, UR38, UR11, UR9 ;  /* 0x0000000b260972a4 */ /* 0x000fe2000f8e0209 */
[----:B------:R-:W-:Y:S01]  /*14a60*/  VIADD R65, R19, 0x8 ;  /* 0x0000000813417836 */ /* 0x000fe20000000000 */
[----:B------:R-:W-:Y:S01]  /*14a70*/  BSSY B1, `(.L_x_1154) ;  /* 0x000004a000017945 */ /* 0x000fe20003800000 */
[----:B------:R-:W-:Y:S01]  /*14a80*/  ULDC.64 UR10, c[0x0][0xb40] ;  /* 0x0002d000000a7ab9 */ /* 0x000fe20000000a00 */
[----:B------:R-:W-:Y:S01]  /*14a90*/  SHF.R.S32.HI R18, RZ, 0x1f, R55 ;  /* 0x0000001fff127819 */ /* 0x000fe20000011437 */
[----:B------:R-:W-:Y:S01]  /*14aa0*/  UIMAD UR4, UR4, UR10, URZ ;  /* 0x0000000a040472a4 */ /* 0x000fe2000f8e023f */
[----:B-1----:R-:W-:Y:S01]  /*14ab0*/  @P1 IMAD.HI.U32 R0, R57, R0, RZ ;  /* 0x0000000039001227 */ /* 0x002fe200078e00ff */
[----:B------:R-:W-:Y:S01]  /*14ac0*/  UIMAD.WIDE.U32 UR8, UR7, UR10, UR8 ;  /* 0x0000000a070872a5 */ /* 0x000fe2000f8e0008 */
[----:B------:R-:W-:Y:S01]  /*14ad0*/  SHF.R.S32.HI R56, RZ, 0x1f, R59 ;  /* 0x0000001fff387819 */ /* 0x000fe2000001143b */
[----:B------:R-:W-:Y:S01]  /*14ae0*/  UIMAD UR4, UR7, UR11, UR4 ;  /* 0x0000000b070472a4 */ /* 0x000fe2000f8e0204 */
[----:B------:R-:W-:-:S02]  /*14af0*/  SHF.R.S32.HI R58, RZ, 0x1f, R61 ;  /* 0x0000001fff3a7819 */ /* 0x000fc4000001143d */
[----:B------:R-:W-:Y:S01]  /*14b00*/  ULDC.64 UR10, c[0x0][0xb48] ;  /* 0x0002d200000a7ab9 */ /* 0x000fe20000000a00 */
[----:B------:R-:W-:Y:S01]  /*14b10*/  UIADD3 UR9, UR9, UR4, URZ ;  /* 0x0000000409097290 */ /* 0x000fe2000fffe03f */
[----:B--2---:R-:W-:Y:S02]  /*14b20*/  @P1 SHF.R.U32.HI R3, RZ, R5, R0 ;  /* 0x00000005ff031219 */ /* 0x004fe40000011600 */
[----:B------:R-:W-:Y:S01]  /*14b30*/  SHF.R.S32.HI R60, RZ, 0x1f, R63 ;  /* 0x0000001fff3c7819 */ /* 0x000fe2000001143f */
[----:B------:R-:W-:Y:S01]  /*14b40*/  UIMAD.WIDE.U32 UR8, UR41, UR10, UR8 ;  /* 0x0000000a290872a5 */ /* 0x000fe2000f8e0008 */
[--C-:B------:R-:W-:Y:S01]  /*14b50*/  SHF.R.S32.HI R0, RZ, 0x1f, R3.reuse ;  /* 0x0000001fff007819 */ /* 0x100fe20000011403 */
[----:B------:R-:W-:Y:S01]  /*14b60*/  IMAD.MOV R5, RZ, RZ, -R3 ;  /* 0x000000ffff057224 */ /* 0x000fe200078e0a03 */
[----:B------:R-:W-:Y:S01]  /*14b70*/  SHF.R.S32.HI R62, RZ, 0x1f, R65 ;  /* 0x0000001fff3e7819 */ /* 0x000fe20000011441 */
[----:B------:R-:W-:Y:S01]  /*14b80*/  UIMAD UR41, UR41, UR11, UR9 ;  /* 0x0000000b292972a4 */ /* 0x000fe2000f8e0209 */
[----:B------:R-:W-:Y:S01]  /*14b90*/  SHF.R.S32.HI R64, RZ, 0x1f, R17 ;  /* 0x0000001fff407819 */ /* 0x000fe20000011411 */
[----:B------:R-:W-:Y:S01]  /*14ba0*/  IMAD R5, R54, R5, R57 ;  /* 0x0000000536057224 */ /* 0x000fe200078e0239 */
[----:B------:R-:W-:Y:S01]  /*14bb0*/  ULDC.64 UR10, c[0x0][0xb30] ;  /* 0x0002cc00000a7ab9 */ /* 0x000fe20000000a00 */
[----:B0-----:R-:W-:-:S02]  /*14bc0*/  IMAD.U32 R7, RZ, RZ, UR9 ;  /* 0x00000009ff077e24 */ /* 0x001fc4000f8e00ff */
        /* <DEDUP_REMOVED lines=12> */
[----:B------:R-:W-:Y:S01]  /*14c90*/  IMAD.IADD R3, R5, 0x1, R3 ;  /* 0x0000000105037824 */ /* 0x000fe200078e0203 */
[----:B------:R-:W-:Y:S01]  /*14ca0*/  LEA R0, P1, R4, UR8, 0x2 ;  /* 0x0000000804007c11 */ /* 0x000fe2000f8210ff */
[----:B------:R-:W-:-:S03]  /*14cb0*/  VIADD R57, R19, 0x20 ;  /* 0x0000002013397836 */ /* 0x000fc60000000000 */
[----:B------:R-:W-:Y:S01]  /*14cc0*/  LEA.HI.X R3, R4, UR9, R3, 0x2, P1 ;  /* 0x0000000904037c11 */ /* 0x000fe200088f1403 */
[----:B------:R3:W0:Y:S01]  /*14cd0*/  SHFL.IDX PT, R6, R0, RZ, 0x1c1f ;  /* 0x001c1fff00067589 */ /* 0x00062200000e0000 */
[----:B------:R-:W-:-:S03]  /*14ce0*/  SHF.R.S32.HI R54, RZ, 0x1f, R57 ;  /* 0x0000001fff367819 */ /* 0x000fc60000011439 */
[----:B------:R3:W1:Y:S01]  /*14cf0*/  SHFL.IDX PT, R7, R3, RZ, 0x1c1f ;  /* 0x001c1fff03077589 */ /* 0x00066200000e0000 */
[----:B------:R-:W-:Y:S05]  /*14d00*/  @P2 BRA `(.L_x_1155) ;  /* 0x0000000000802947 */ /* 0x000fea0003800000 */
[----:B------:R-:W-:Y:S02]  /*14d10*/  ULDC UR4, c[0x0][0xac8] ;  /* 0x0002b20000047ab9 */ /* 0x000fe40000000800 */
[----:B------:R-:W-:Y:S02]  /*14d20*/  ISETP.GE.AND P3, PT, R19, UR4, PT ;  /* 0x0000000413007c0c */ /* 0x000fe4000bf66270 */
[----:B------:R-:W-:Y:S02]  /*14d30*/  ISETP.GE.AND P1, PT, R65, UR4, PT ;  /* 0x0000000441007c0c */ /* 0x000fe4000bf26270 */
[----:B------:R-:W-:Y:S02]  /*14d40*/  ISETP.GE.AND P5, PT, R17, UR4, PT ;  /* 0x0000000411007c0c */ /* 0x000fe4000bfa6270 */
[----:B------:R-:W-:-:S07]  /*14d50*/  ISETP.GE.AND P4, PT, R55, UR4, PT ;  /* 0x0000000437007c0c */ /* 0x000fce000bf86270 */
[----:B01----:R-:W-:Y:S02]  /*14d60*/  @!P3 IMAD.WIDE R4, R19, 0x4, R6 ;  /* 0x000000041304b825 */ /* 0x003fe400078e0206 */
[-C--:B---3--:R-:W-:Y:S02]  /*14d70*/  @!P1 LEA R8, P6, R65, R6.reuse, 0x2 ;  /* 0x0000000641089211 */ /* 0x088fe400078c10ff */
        /* <DEDUP_REMOVED lines=17> */
[-C--:B-1----:R-:W-:Y:S02]  /*14e90*/  @!P6 LEA R8, P3, R61, R6.reuse, 0x2 ;  /* 0x000000063d08e211 */ /* 0x082fe400078610ff */
[----:B------:R-:W-:Y:S02]  /*14ea0*/  @!P5 LEA R6, P4, R63, R6, 0x2 ;  /* 0x000000063f06d211 */ /* 0x000fe400078810ff */
[-C--:B------:R-:W-:Y:S02]  /*14eb0*/  @!P2 LEA.HI.X R5, R59, R7.reuse, R56, 0x2, P1 ;  /* 0x000000073b05a211 */ /* 0x080fe400008f1438 */
[-C--:B------:R-:W-:Y:S02]  /*14ec0*/  @!P6 LEA.HI.X R9, R61, R7.reuse, R58, 0x2, P3 ;  /* 0x000000073d09e211 */ /* 0x080fe400018f143a */
[----:B------:R-:W-:Y:S01]  /*14ed0*/  @!P5 LEA.HI.X R7, R63, R7, R60, 0x2, P4 ;  /* 0x000000073f07d211 */ /* 0x000fe200020f143c */
[----:B------:R2:W-:Y:S04]  /*14ee0*/  @!P2 ST.E.64 desc[UR52][R4.64], R28 ;  /* 0x0000001c0400a985 */ /* 0x0005e8000c101b34 */
[----:B------:R2:W-:Y:S04]  /*14ef0*/  @!P6 ST.E.64 desc[UR52][R8.64], R34 ;  /* 0x000000220800e985 */ /* 0x0005e8000c101b34 */
[----:B------:R2:W-:Y:S02]  /*14f00*/  @!P5 ST.E.64 desc[UR52][R6.64], R40 ;  /* 0x000000280600d985 */ /* 0x0005e4000c101b34 */
.L_x_1155:
[----:B------:R-:W-:Y:S05]  /*14f10*/  BSYNC B1 ;  /* 0x0000000000017941 */ /* 0x000fea0003800000 */
.L_x_1154:
[----:B-12---:R1:W2:Y:S04]  /*14f20*/  SHFL.IDX PT, R7, R3, 0x1, 0x1c1f ;  /* 0x003c1f0003077f89 */ /* 0x0062a800000e0000 */
[----:B0-----:R1:W0:Y:S01]  /*14f30*/  SHFL.IDX PT, R6, R0, 0x1, 0x1c1f ;  /* 0x003c1f0000067f89 */ /* 0x00122200000e0000 */
[----:B------:R-:W-:Y:S05]  /*14f40*/  @P0 BRA `(.L_x_1153) ;  /* 0x0000000c00340947 */ /* 0x000fea0003800000 */
[----:B------:R-:W-:Y:S02]  /*14f50*/  ULDC UR4, c[0x0][0xac8] ;  /* 0x0002b20000047ab9 */ /* 0x000fe40000000800 */
[----:B------:R-:W-:Y:S02]  /*14f60*/  ISETP.GE.AND P0, PT, R19, UR4, PT ;  /* 0x0000000413007c0c */ /* 0x000fe4000bf06270 */
[----:B------:R-:W-:Y:S02]  /*14f70*/  ISETP.GE.AND P4, PT, R65, UR4, PT ;  /* 0x0000000441007c0c */ /* 0x000fe4000bf86270 */
[----:B------:R-:W-:Y:S02]  /*14f80*/  ISETP.GE.AND P3, PT, R17, UR4, PT ;  /* 0x0000000411007c0c */ /* 0x000fe4000bf66270 */
[----:B------:R-:W-:Y:S02]  /*14f90*/  ISETP.GE.AND P2, PT, R55, UR4, PT ;  /* 0x0000000437007c0c */ /* 0x000fe4000bf46270 */
[----:B------:R-:W-:-:S05]  /*14fa0*/  ISETP.GE.AND P1, PT, R57, UR4, PT ;  /* 0x0000000439007c0c */ /* 0x000fca000bf26270 */
[----:B0-2---:R-:W-:Y:S02]  /*14fb0*/  @!P0 IMAD.WIDE R4, R19, 0x4, R6 ;  /* 0x0000000413048825 */ /* 0x005fe400078e0206 */
[-C--:B---3--:R-:W-:Y:S02]  /*14fc0*/  @!P4 LEA R8, P5, R65, R6.reuse, 0x2 ;  /* 0x000000064108c211 */ /* 0x088fe400078a10ff */
[-C--:B------:R-:W-:Y:S01]  /*14fd0*/  @!P3 LEA R10, P6, R17, R6.reuse, 0x2 ;  /* 0x00000006110ab211 */ /* 0x080fe200078c10ff */
[----:B------:R0:W-:Y:S01]  /*14fe0*/  @!P0 ST.E.64 desc[UR52][R4.64], R38 ;  /* 0x0000002604008985 */ /* 0x0001e2000c101b34 */
[----:B------:R-:W-:Y:S02]  /*14ff0*/  ISETP.GE.AND P0, PT, R59, UR4, PT ;  /* 0x000000043b007c0c */ /* 0x000fe4000bf06270 */
[----:B------:R-:W-:Y:S02]  /*15000*/  @!P4 LEA.HI.X R9, R65, R7, R62, 0x2, P5 ;  /* 0x000000074109c211 */ /* 0x000fe400028f143e */
[----:B------:R-:W-:-:S02]  /*15010*/  @!P2 LEA R12, P5, R55, R6, 0x2 ;  /* 0x00000006370ca211 */ /* 0x000fc400078a10ff */
[-C--:B------:R-:W-:Y:S01]  /*15020*/  @!P3 LEA.HI.X R11, R17, R7.reuse, R64, 0x2, P6 ;  /* 0x00000007110bb211 */ /* 0x080fe200030f1440 */
[----:B------:R4:W-:Y:S01]  /*15030*/  @!P4 ST.E.64 desc[UR52][R8.64], R26 ;  /* 0x0000001a0800c985 */ /* 0x0009e2000c101b34 */
[----:B------:R-:W-:Y:S02]  /*15040*/  ISETP.GE.AND P6, PT, R61, UR4, PT ;  /* 0x000000043d007c0c */ /* 0x000fe4000bfc6270 */
[----:B------:R-:W-:Y:S01]  /*15050*/  @!P2 LEA.HI.X R13, R55, R7, R18, 0x2, P5 ;  /* 0x00000007370da211 */ /* 0x000fe200028f1412 */
[----:B------:R4:W-:Y:S01]  /*15060*/  @!P3 ST.E.64 desc[UR52][R10.64], R32 ;  /* 0x000000200a00b985 */ /* 0x0009e2000c101b34 */
[----:B------:R-:W-:-:S03]  /*15070*/  @!P1 LEA R14, P5, R57, R6, 0x2 ;  /* 0x00000006390e9211 */ /* 0x000fc600078a10ff */
[----:B------:R4:W-:Y:S01]  /*15080*/  @!P2 ST.E.64 desc[UR52][R12.64], R36 ;  /* 0x000000240c00a985 */ /* 0x0009e2000c101b34 */
[----:B------:R-:W-:Y:S02]  /*15090*/  @!P1 LEA.HI.X R15, R57, R7, R54, 0x2, P5 ;  /* 0x00000007390f9211 */ /* 0x000fe400028f1436 */
[----:B0-----:R-:W-:-:S03]  /*150a0*/  @!P0 LEA R4, P5, R59, R6, 0x2 ;  /* 0x000000063b048211 */ /* 0x001fc600078a10ff */
[----:B------:R4:W-:Y:S01]  /*150b0*/  @!P1 ST.E.64 desc[UR52][R14.64], R42 ;  /* 0x0000002a0e009985 */ /* 0x0009e2000c101b34 */
[----:B------:R-:W-:Y:S02]  /*150c0*/  @!P0 LEA.HI.X R5, R59, R7, R56, 0x2, P5 ;  /* 0x000000073b058211 */ /* 0x000fe400028f1438 */
[----:B------:R-:W-:-:S03]  /*150d0*/  @!P6 LEA R20, P5, R61, R6, 0x2 ;  /* 0x000000063d14e211 */ /* 0x000fc600078a10ff */
[----:B------:R4:W-:Y:S01]  /*150e0*/  @!P0 ST.E.64 desc[UR52][R4.64], R44 ;  /* 0x0000002c04008985 */ /* 0x0009e2000c101b34 */
[----:B------:R-:W-:Y:S02]  /*150f0*/  @!P6 LEA.HI.X R21, R61, R7, R58, 0x2, P5 ;  /* 0x000000073d15e211 */ /* 0x000fe400028f143a */
[----:B------:R-:W-:-:S03]  /*15100*/  ISETP.GE.AND P0, PT, R63, UR4, PT ;  /* 0x000000043f007c0c */ /* 0x000fc6000bf06270 */
[----:B------:R4:W-:Y:S10]  /*15110*/  @!P6 ST.E.64 desc[UR52][R20.64], R46 ;  /* 0x0000002e1400e985 */ /* 0x0009f4000c101b34 */
[----:B------:R-:W-:Y:S05]  /*15120*/  @P0 BRA `(.L_x_1153) ;  /* 0x0000000800bc0947 */ /* 0x000fea0003800000 */
[----:B----4-:R-:W-:-:S04]  /*15130*/  LEA R4, P0, R63, R6, 0x2 ;  /* 0x000000063f047211 */ /* 0x010fc800078010ff */
[----:B------:R-:W-:-:S05]  /*15140*/  LEA.HI.X R5, R63, R7, R60, 0x2, P0 ;  /* 0x000000073f057211 */ /* 0x000fca00000f143c */
[----:B------:R0:W-:Y:S01]  /*15150*/  ST.E.64 desc[UR52][R4.64], R48 ;  /* 0x0000003004007985 */ /* 0x0001e2000c101b34 */
[----:B------:R-:W-:Y:S05]  /*15160*/  BRA `(.L_x_1153) ;  /* 0x0000000800ac7947 */ /* 0x000fea0003800000 */
.L_x_1150:
[----:B------:R-:W0:Y:S01]  /*15170*/  LDC.64 R6, c[0x0][0xc00] ;  /* 0x00030000ff067b82 */ /* 0x000e220000000a00 */
[----:B------:R-:W-:Y:S01]  /*15180*/  ULDC.64 UR8, c[0x0][0xc00] ;  /* 0x0003000000087ab9 */ /* 0x000fe20000000a00 */
[----:B------:R-:W-:Y:S01]  /*15190*/  IMAD.MOV.U32 R9, RZ, RZ, RZ ;  /* 0x000000ffff097224 */ /* 0x000fe200078e00ff */
[----:B------:R-:W-:-:S05]  /*151a0*/  UIMAD.WIDE UR8, UR39, 0x4, UR8 ;  /* 0x00000004270878a5 */ /* 0x000fca000f8e0208 */
[----:B------:R-:W1:Y:S01]  /*151b0*/  LDC.64 R10, c[0x0][0xc08] ;  /* 0x00030200ff0a7b82 */ /* 0x000e620000000a00 */
[----:B0-----:R-:W-:Y:S01]  /*151c0*/  ISETP.NE.U32.AND P0, PT, R6, RZ, PT ;  /* 0x000000ff0600720c */ /* 0x001fe20003f05070 */
[----:B------:R-:W-:Y:S01]  /*151d0*/  IMAD.U32 R6, RZ, RZ, UR8 ;  /* 0x00000008ff067e24 */ /* 0x000fe2000f8e00ff */
[----:B------:R-:W-:Y:S01]  /*151e0*/  R2UR UR4, R7 ;  /* 0x00000000070472ca */ /* 0x000fe200000e0000 */
[----:B------:R-:W-:Y:S01]  /*151f0*/  IMAD.U32 R7, RZ, RZ, UR9 ;  /* 0x00000009ff077e24 */ /* 0x000fe2000f8e00ff */
[----:B-1----:R-:W-:-:S09]  /*15200*/  ISETP.NE.U32.AND P1, PT, R10, RZ, PT ;  /* 0x000000ff0a00720c */ /* 0x002fd20003f25070 */
[----:B------:R-:W-:Y:S02]  /*15210*/  VOTEU.ANY UP0, P0 ;  /* 0x00000000003f7886 */ /* 0x000fe40000000100 */
[----:B------:R-:W-:Y:S01]  /*15220*/  UISETP.NE.AND.EX UP0, UPT, UR4, URZ, UPT, UP0 ;  /* 0x0000003f0400728c */ /* 0x000fe2000bf05300 */
[----:B------:R-:W-:Y:S01]  /*15230*/  R2UR UR4, R11 ;  /* 0x000000000b0472ca */ /* 0x000fe200000e0000 */
[----:B------:R-:W-:-:S04]  /*15240*/  VOTEU.ANY UP1, P1 ;  /* 0x00000000003f7886 */ /* 0x000fc80000820100 */
[----:B------:R-:W-:-:S08]  /*15250*/  PLOP3.LUT P0, PT, PT, PT, UP0, 0x80, 0x0 ;  /* 0x000000000000781c */ /* 0x000fd00003f0f008 */
[----:B------:R-:W-:-:S06]  /*15260*/  UISETP.NE.AND.EX UP1, UPT, UR4, URZ, UPT, UP1 ;  /* 0x0000003f0400728c */ /* 0x000fcc000bf25310 */
[----:B------:R-:W-:Y:S01]  /*15270*/  PLOP3.LUT P1, PT, PT, PT, UP1, 0x80, 0x0 ;  /* 0x000000000000781c */ /* 0x000fe20003f2f018 */
[----:B------:R0:W5:Y:S01]  /*15280*/  @P0 LDG.E R9, desc[UR52][R6.64] ;  /* 0x0000003406090981 */ /* 0x000162000c1e1900 */
[----:B------:R-:W-:Y:S02]  /*15290*/  ULDC UR4, c[0x0][0xa88] ;  /* 0x0002a20000047ab9 */ /* 0x000fe40000000800 */
[----:B------:R-:W-:Y:S01]  /*152a0*/  IMAD.U32 R4, RZ, RZ, UR4 ;  /* 0x00000004ff047e24 */ /* 0x000fe2000f8e00ff */
[----:B------:R-:W-:Y:S02]  /*152b0*/  @UP1 ULDC.64 UR8, c[0x0][0xc08] ;  /* 0x0003020000081ab9 */ /* 0x000fe40000000a00 */
[----:B------:R-:W-:-:S06]  /*152c0*/  @UP1 UIMAD.WIDE UR8, UR39, 0x4, UR8 ;  /* 0x00000004270818a5 */ /* 0x000fcc000f8e0208 */
[----:B------:R-:W-:Y:S02]  /*152d0*/  IMAD.U32 R10, RZ, RZ, UR8 ;  /* 0x00000008ff0a7e24 */ /* 0x000fe4000f8e00ff */
[----:B------:R-:W-:-:S05]  /*152e0*/  IMAD.U32 R11, RZ, RZ, UR9 ;  /* 0x00000009ff0b7e24 */ /* 0x000fca000f8e00ff */
[----:B------:R0:W5:Y:S01]  /*152f0*/  @P1 LDG.E R4, desc[UR52][R10.64] ;  /* 0x000000340a041981 */ /* 0x000162000c1e1900 */
[----:B------:R-:W-:Y:S05]  /*15300*/  @P1 BRA `(.L_x_1156) ;  /* 0x0000000000101947 */ /* 0x000fea0003800000 */
[----:B------:R-:W-:Y:S05]  /*15310*/  @!P0 BRA `(.L_x_1156) ;  /* 0x00000000000c8947 */ /* 0x000fea0003800000 */
[----:B0-----:R-:W2:Y:S04]  /*15320*/  LDG.E R11, desc[UR52][R6.64] ;  /* 0x00000034060b7981 */ /* 0x001ea8000c1e1900 */
[----:B-----5:R-:W2:Y:S02]  /*15330*/  LDG.E R4, desc[UR52][R6.64+0x4] ;  /* 0x0000043406047981 */ /* 0x020ea4000c1e1900 */
[----:B--2---:R-:W-:-:S07]  /*15340*/  IMAD.IADD R4, R4, 0x1, -R11 ;  /* 0x0000000104047824 */ /* 0x004fce00078e0a0b */
.L_x_1156:
[----:B-----5:R-:W-:Y:S01]  /*15350*/  R2UR UR16, R9 ;  /* 0x00000000091072ca */ /* 0x020fe200000e0000 */
[----:B------:R-:W-:Y:S01]  /*15360*/  USHF.R.S32.HI UR7, URZ, 0x1f, UR39 ;  /* 0x0000001f3f077899 */ /* 0x000fe20008011427 */
[----:B------:R-:W-:Y:S01]  /*15370*/  ISETP.GT.AND P0, PT, R156, 0xbf, PT ;  /* 0x000000bf9c00780c */ /* 0x000fe20003f04270 */
[----:B------:R-:W-:Y:S01]  /*15380*/  USEL UR4, UR39, URZ, !UP0 ;  /* 0x0000003f27047287 */ /* 0x000fe2000c000000 */
[----:B------:R-:W-:Y:S01]  /*15390*/  BSSY B1, `(.L_x_1157) ;  /* 0x000003a000017945 */ /* 0x000fe20003800000 */
[----:B------:R-:W-:-:S08]  /*153a0*/  USEL UR7, UR7, URZ, !UP0 ;  /* 0x0000003f07077287 */ /* 0x000fd0000c000000 */
[----:B------:R-:W-:Y:S02]  /*153b0*/  USHF.R.S32.HI UR16, URZ, 0x1f, UR16 ;  /* 0x0000001f3f107899 */ /* 0x000fe40008011410 */
[----:B------:R-:W-:Y:S10]  /*153c0*/  @P0 BRA `(.L_x_1158) ;  /* 0x0000000000d80947 */ /* 0x000ff40003800000 */
[----:B0-----:R-:W0:Y:S01]  /*153d0*/  S2R R7, SR_TID.X ;  /* 0x0000000000077919 */ /* 0x001e220000002100 */
[----:B------:R-:W1:Y:S01]  /*153e0*/  LDC R13, c[0x0][0xbe8] ;  /* 0x0002fa00ff0d7b82 */ /* 0x000e620000000800 */
[----:B------:R-:W-:Y:S02]  /*153f0*/  IMAD.U32 R12, RZ, RZ, UR40 ;  /* 0x00000028ff0c7e24 */ /* 0x000fe4000f8e00ff */
[----:B-1----:R-:W-:-:S03]  /*15400*/  IMAD R6, R4, R13, RZ ;  /* 0x0000000d04067224 */ /* 0x002fc600078e02ff */
[----:B0-----:R-:W-:-:S04]  /*15410*/  IADD3 R12, R12, -0x80, R7 ;  /* 0xffffff800c0c7810 */ /* 0x001fc80007ffe007 */
[----:B------:R-:W-:-:S13]  /*15420*/  ISETP.GE.AND P0, PT, R12, R6, PT ;  /* 0x000000060c00720c */ /* 0x000fda0003f06270 */
[----:B------:R-:W-:Y:S05]  /*15430*/  @P0 BRA `(.L_x_1158) ;  /* 0x0000000000bc0947 */ /* 0x000fea0003800000 */
[----:B------:R-:W-:Y:S01]  /*15440*/  ISETP.NE.AND P0, PT, R13, 0x1, PT ;  /* 0x000000010d00780c */ /* 0x000fe20003f05270 */
[----:B------:R-:W-:Y:S01]  /*15450*/  UISETP.GT.AND UP0, UPT, UR42, 0x1, UPT ;  /* 0x000000012a00788c */ /* 0x000fe2000bf04270 */
[----:B------:R-:W-:Y:S01]  /*15460*/  IMAD.MOV.U32 R10, RZ, RZ, R12 ;  /* 0x000000ffff0a7224 */ /* 0x000fe200078e000c */
[----:B------:R-:W-:Y:S02]  /*15470*/  UMOV UR8, 0x9b8 ;  /* 0x000009b800087882 */ /* 0x000fe40000000000 */
[----:B------:R-:W-:Y:S02]  /*15480*/  USEL UR17, UR8, 0x978, UP0 ;  /* 0x0000097808117887 */ /* 0x000fe40008000000 */
[----:B------:R-:W-:-:S06]  /*15490*/  USEL UR19, UR41, URZ, UP0 ;  /* 0x0000003f29137287 */ /* 0x000fcc0008000000 */
[----:B------:R-:W0:Y:S04]  /*154a0*/  @P0 LDC R11, c[0x0][0xbec] ;  /* 0x0002fb00ff0b0b82 */ /* 0x000e280000000800 */
[----:B------:R-:W-:Y:S01]  /*154b0*/  ULDC.64 UR8, c[0x0][UR17+0x218] ;  /* 0x0000860011087abb */ /* 0x000fe20008000a00 */
[----:B------:R-:W-:Y:S01]  /*154c0*/  ULDC.64 UR10, c[0x0][UR17+0x220] ;  /* 0x00008800110a7abb */ /* 0x000fe20008000a00 */
[----:B------:R-:W-:Y:S02]  /*154d0*/  UIMAD.WIDE.U32 UR14, UR8, UR38, URZ ;  /* 0x00000026080e72a5 */ /* 0x000fe4000f8e003f */
[----:B------:R-:W1:Y:S01]  /*154e0*/  @P0 LDC R14, c[0x0][0xbf0] ;  /* 0x0002fc00ff0e0b82 */ /* 0x000e620000000800 */
[----:B------:R-:W-:Y:S02]  /*154f0*/  UIMAD UR18, UR9, UR38, URZ ;  /* 0x00000026091272a4 */ /* 0x000fe4000f8e023f */
[----:B------:R-:W-:Y:S01]  /*15500*/  UIMAD UR11, UR11, UR4, URZ ;  /* 0x000000040b0b72a4 */ /* 0x000fe2000f8e023f */
[----:B------:R-:W-:Y:S01]  /*15510*/  IMAD.U32 R6, RZ, RZ, UR14 ;  /* 0x0000000eff067e24 */ /* 0x000fe2000f8e00ff */
[----:B------:R-:W-:Y:S01]  /*15520*/  UIMAD.WIDE.U32 UR8, UR10, UR4, URZ ;  /* 0x000000040a0872a5 */ /* 0x000fe2000f8e003f */
[----:B------:R-:W-:Y:S01]  /*15530*/  IMAD.U32 R7, RZ, RZ, UR15 ;  /* 0x0000000fff077e24 */ /* 0x000fe2000f8e00ff */
[----:B------:R-:W-:-:S02]  /*15540*/  UIADD3 UR14, UR18, UR15, URZ ;  /* 0x0000000f120e7290 */ /* 0x000fc4000fffe03f */
[----:B------:R-:W-:Y:S01]  /*15550*/  UIMAD UR11, UR10, UR7, UR11 ;  /* 0x000000070a0b72a4 */ /* 0x000fe2000f8e020b */
[----:B------:R-:W-:-:S03]  /*15560*/  ULDC.64 UR12, c[0x0][UR17+0x228] ;  /* 0x00008a00110c7abb */ /* 0x000fc60008000a00 */
[----:B------:R-:W-:Y:S01]  /*15570*/  UIADD3 UR11, UR9, UR11, URZ ;  /* 0x0000000b090b7290 */ /* 0x000fe2000fffe03f */
[----:B------:R-:W-:Y:S01]  /*15580*/  IMAD.U32 R15, RZ, RZ, UR14 ;  /* 0x0000000eff0f7e24 */ /* 0x000fe2000f8e00ff */
[----:B------:R-:W-:Y:S01]  /*15590*/  UIMAD.WIDE.U32 UR20, UR12, UR19, URZ ;  /* 0x000000130c1472a5 */ /* 0x000fe2000f8e003f */
[----:B0-----:R-:W-:Y:S01]  /*155a0*/  @P0 IMAD.HI.U32 R11, R12, R11, RZ ;  /* 0x0000000b0c0b0227 */ /* 0x001fe200078e00ff */
[----:B------:R-:W-:-:S04]  /*155b0*/  UIMAD UR10, UR13, UR19, URZ ;  /* 0x000000130d0a72a4 */ /* 0x000fc8000f8e023f */
[----:B------:R-:W-:Y:S01]  /*155c0*/  UIADD3 UR10, UR10, UR21, URZ ;  /* 0x000000150a0a7290 */ /* 0x000fe2000fffe03f */
[----:B-1----:R-:W-:Y:S02]  /*155d0*/  @P0 SHF.R.U32.HI R10, RZ, R14, R11 ;  /* 0x0000000eff0a0219 */ /* 0x002fe4000001160b */
[----:B------:R-:W-:Y:S01]  /*155e0*/  IADD3 R7, P0, P1, R6, UR8, R9 ;  /* 0x0000000806077c10 */ /* 0x000fe2000f91e009 */
[----:B------:R-:W-:Y:S01]  /*155f0*/  IMAD.U32 R6, RZ, RZ, UR16 ;  /* 0x00000010ff067e24 */ /* 0x000fe2000f8e00ff */
[----:B------:R-:W-:Y:S01]  /*15600*/  ULDC.64 UR8, c[0x0][UR17+0x210] ;  /* 0x0000840011087abb */ /* 0x000fe20008000a00 */
[----:B------:R-:W-:-:S04]  /*15610*/  IMAD.MOV R11, RZ, RZ, -R10 ;  /* 0x000000ffff0b7224 */ /* 0x000fc800078e0a0a */
[----:B------:R-:W-:Y:S01]  /*15620*/  IMAD R11, R13, R11, R12 ;  /* 0x0000000b0d0b7224 */ /* 0x000fe200078e020c */
[----:B------:R-:W-:Y:S02]  /*15630*/  IADD3.X R12, R15, UR11, R6, P0, P1 ;  /* 0x0000000b0f0c7c10 */ /* 0x000fe400087e2406 */
[----:B------:R-:W-:Y:S01]  /*15640*/  IADD3 R6, P0, P1, R10, UR20, R7 ;  /* 0x000000140a067c10 */ /* 0x000fe2000f91e007 */
[----:B------:R-:W-:Y:S01]  /*15650*/  IMAD R13, R11, UR9, RZ ;  /* 0x000000090b0d7c24 */ /* 0x000fe2000f8e02ff */
[----:B------:R-:W-:Y:S02]  /*15660*/  SHF.R.S32.HI R7, RZ, 0x1f, R10 ;  /* 0x0000001fff077819 */ /* 0x000fe4000001140a */
[----:B------:R-:W-:Y:S02]  /*15670*/  SHF.R.S32.HI R10, RZ, 0x1f, R11 ;  /* 0x0000001fff0a7819 */ /* 0x000fe4000001140b */
[----:B------:R-:W-:Y:S01]  /*15680*/  IADD3.X R7, R7, UR10, R12, P0, P1 ;  /* 0x0000000a07077c10 */ /* 0x000fe200087e240c */
[----:B------:R-:W-:Y:S01]  /*15690*/  ULDC.64 UR10, c[0x0][0xba8] ;  /* 0x0002ea00000a7ab9 */ /* 0x000fe20000000a00 */
[----:B------:R-:W-:Y:S01]  /*156a0*/  @!UP0 ULDC UR10, c[0x0][0xb50] ;  /* 0x0002d400000a8ab9 */ /* 0x000fe20000000800 */
[----:B------:R-:W-:Y:S01]  /*156b0*/  IMAD R13, R10, UR8, R13 ;  /* 0x000000080a0d7c24 */ /* 0x000fe2000f8e020d */
[----:B------:R-:W-:Y:S01]  /*156c0*/  @!UP0 ULDC UR11, c[0x0][0xb54] ;  /* 0x0002d500000b8ab9 */ /* 0x000fe20000000800 */
[----:B------:R-:W-:-:S04]  /*156d0*/  IMAD.WIDE.U32 R6, R11, UR8, R6 ;  /* 0x000000080b067c25 */ /* 0x000fc8000f8e0006 */
[----:B------:R-:W-:Y:S01]  /*156e0*/  IMAD.IADD R7, R7, 0x1, R13 ;  /* 0x0000000107077824 */ /* 0x000fe200078e020d */
[----:B------:R-:W-:-:S04]  /*156f0*/  LEA R10, P0, R6, UR10, 0x2 ;  /* 0x0000000a060a7c11 */ /* 0x000fc8000f8010ff */
[----:B------:R-:W-:Y:S01]  /*15700*/  LEA.HI.X R11, R6, UR11, R7, 0x2, P0 ;  /* 0x0000000b060b7c11 */ /* 0x000fe200080f1407 */
[----:B------:R-:W-:-:S05]  /*15710*/  IMAD.MOV.U32 R7, RZ, RZ, -0x800000 ;  /* 0xff800000ff077424 */ /* 0x000fca00078e00ff */
[----:B------:R1:W-:Y:S03]  /*15720*/  STG.E desc[UR52][R10.64], R7 ;  /* 0x000000070a007986 */ /* 0x0003e6000c101934 */
.L_x_1158:
[----:B------:R-:W-:Y:S05]  /*15730*/  BSYNC B1 ;  /* 0x0000000000017941 */ /* 0x000fea0003800000 */
.L_x_1157:
[----:B------:R-:W-:-:S06]  /*15740*/  UISETP.GT.AND UP0, UPT, UR42, 0x1, UPT ;  /* 0x000000012a00788c */ /* 0x000fcc000bf04270 */
[----:B------:R-:W-:-:S13]  /*15750*/  PLOP3.LUT P0, PT, PT, PT, UP0, 0x80, 0x0 ;  /* 0x000000000000781c */ /* 0x000fda0003f0f008 */
[----:B------:R-:W-:Y:S05]  /*15760*/  @P0 BRA `(.L_x_1153) ;  /* 0x00000004002c0947 */ /* 0x000fea0003800000 */
[----:B------:R-:W2:Y:S01]  /*15770*/  LDC R15, c[0x0][0xbe8] ;  /* 0x0002fa00ff0f7b82 */ /* 0x000ea20000000800 */
[C---:B------:R-:W-:Y:S01]  /*15780*/  R2UR UR11, R9.reuse ;  /* 0x00000000090b72ca */ /* 0x040fe200000e0000 */
[----:B------:R-:W-:Y:S01]  /*15790*/  ULDC.64 UR12, c[0x0][0xaa0] ;  /* 0x0002a800000c7ab9 */ /* 0x000fe20000000a00 */
[----:B------:R-:W-:Y:S01]  /*157a0*/  R2UR UR8, R9 ;  /* 0x00000000090872ca */ /* 0x000fe200000e0000 */
[----:B------:R-:W-:Y:S01]  /*157b0*/  UIMAD UR10, UR16, UR12, URZ ;  /* 0x0000000c100a72a4 */ /* 0x000fe2000f8e023f */
[----:B------:R-:W-:-:S04]  /*157c0*/  IMAD R8, R8, 0x30, R5 ;  /* 0x0000003008087824 */ /* 0x000fc800078e0205 */
[----:B------:R-:W-:-:S04]  /*157d0*/  VIADD R8, R8, UR40 ;  /* 0x0000002808087c36 */ /* 0x000fc80008000000 */
[----:B------:R-:W-:Y:S01]  /*157e0*/  IMAD.MOV.U32 R9, RZ, RZ, R8 ;  /* 0x000000ffff097224 */ /* 0x000fe200078e0008 */
[----:B------:R-:W-:Y:S02]  /*157f0*/  UIMAD UR10, UR11, UR13, UR10 ;  /* 0x0000000d0b0a72a4 */ /* 0x000fe4000f8e020a */
[----:B------:R-:W-:-:S04]  /*15800*/  UIMAD.WIDE.U32 UR8, UR8, UR12, URZ ;  /* 0x0000000c080872a5 */ /* 0x000fc8000f8e003f */
[----:B------:R-:W-:-:S03]  /*15810*/  UIADD3 UR9, UR9, UR10, URZ ;  /* 0x0000000a09097290 */ /* 0x000fc6000fffe03f */
[----:B------:R-:W-:Y:S01]  /*15820*/  ULDC.64 UR10, c[0x0][0xae8] ;  /* 0x0002ba00000a7ab9 */ /* 0x000fe20000000a00 */
[----:B--2---:R-:W-:Y:S01]  /*15830*/  ISETP.NE.AND P0, PT, R15, 0x1, PT ;  /* 0x000000010f00780c */ /* 0x004fe20003f05270 */
[----:B------:R-:W-:Y:S01]  /*15840*/  UIMAD.WIDE.U32 UR8, UR38, UR10, UR8 ;  /* 0x0000000a260872a5 */ /* 0x000fe2000f8e0008 */
[----:B------:R-:W-:-:S03]  /*15850*/  IMAD R21, R4, R15, RZ ;  /* 0x0000000f04157224 */ /* 0x000fc600078e02ff */
[----:B------:R-:W-:-:S03]  /*15860*/  UIMAD UR9, UR38, UR11, UR9 ;  /* 0x0000000b260972a4 */ /* 0x000fc6000f8e0209 */
[----:B------:R-:W-:Y:S02]  /*15870*/  ULDC.64 UR10, c[0x0][0xaf0] ;  /* 0x0002bc00000a7ab9 */ /* 0x000fe40000000a00 */
[----:B------:R-:W-:Y:S02]  /*15880*/  UIMAD UR7, UR7, UR10, URZ ;  /* 0x0000000a070772a4 */ /* 0x000fe4000f8e023f */
[----:B------:R-:W-:Y:S01]  /*15890*/  UIMAD.WIDE.U32 UR8, UR4, UR10, UR8 ;  /* 0x0000000a040872a5 */ /* 0x000fe2000f8e0008 */
[----:B01----:R-:W0:Y:S01]  /*158a0*/  @P0 LDC R7, c[0x0][0xbec] ;  /* 0x0002fb00ff070b82 */ /* 0x003e220000000800 */
[----:B------:R-:W-:-:S03]  /*158b0*/  UIMAD UR7, UR4, UR11, UR7 ;  /* 0x0000000b040772a4 */ /* 0x000fc6000f8e0207 */
[----:B------:R-:W-:Y:S01]  /*158c0*/  ULDC.64 UR10, c[0x0][0xae0] ;  /* 0x0002b800000a7ab9 */ /* 0x000fe20000000a00 */
[----:B------:R-:W-:-:S03]  /*158d0*/  UIADD3 UR4, UR9, UR7, URZ ;  /* 0x0000000709047290 */ /* 0x000fc6000fffe03f */
        /* <DEDUP_REMOVED lines=21> */
[----:B------:R-:W-:-:S04]  /*15a30*/  LEA R8, P0, R6, UR8, 0x1 ;  /* 0x0000000806087c11 */ /* 0x000fc8000f8008ff */
[----:B------:R-:W-:Y:S01]  /*15a40*/  LEA.HI.X R10, R6, UR9, R7, 0x1, P0 ;  /* 0x00000009060a7c11 */ /* 0x000fe200080f0c07 */
[----:B------:R-:W0:Y:S01]  /*15a50*/  SHFL.IDX PT, R9, R8, RZ, 0x181f ;  /* 0x00181fff08097589 */ /* 0x000e2200000e0000 */
[----:B------:R-:W-:Y:S01]  /*15a60*/  VIADD R6, R5, UR40 ;  /* 0x0000002805067c36 */ /* 0x000fe20008000000 */
[----:B------:R-:W-:Y:S02]  /*15a70*/  ISETP.GE.AND P0, PT, R0, UR4, PT ;  /* 0x0000000400007c0c */ /* 0x000fe4000bf06270 */
[----:B------:R-:W1:Y:S01]  /*15a80*/  SHFL.IDX PT, R13, R8, 0x1, 0x181f ;  /* 0x00381f00080d7f89 */ /* 0x000e6200000e0000 */
[C---:B------:R-:W-:Y:S01]  /*15a90*/  VIADD R4, R6.reuse, 0x30 ;  /* 0x0000003006047836 */ /* 0x040fe20000000000 */
[CC--:B------:R-:W-:Y:S01]  /*15aa0*/  ISETP.GE.OR P3, PT, R6.reuse, R21.reuse, P0 ;  /* 0x000000150600720c */ /* 0x0c0fe20000766670 */
[C---:B------:R-:W-:Y:S01]  /*15ab0*/  VIADD R5, R6.reuse, 0x60 ;  /* 0x0000006006057836 */ /* 0x040fe20000000000 */
[----:B------:R-:W2:Y:S01]  /*15ac0*/  SHFL.IDX PT, R15, R8, 0x2, 0x181f ;  /* 0x00581f00080f7f89 */ /* 0x000ea200000e0000 */
[----:B------:R-:W-:Y:S01]  /*15ad0*/  VIADD R6, R6, 0x90 ;  /* 0x0000009006067836 */ /* 0x000fe20000000000 */
[----:B------:R-:W-:-:S02]  /*15ae0*/  ISETP.GE.OR P2, PT, R4, R21, P0 ;  /* 0x000000150400720c */ /* 0x000fc40000746670 */
[----:B------:R-:W3:Y:S01]  /*15af0*/  SHFL.IDX PT, R7, R10, RZ, 0x181f ;  /* 0x00181fff0a077589 */ /* 0x000ee200000e0000 */
[-C--:B------:R-:W-:Y:S02]  /*15b00*/  ISETP.GE.OR P1, PT, R5, R21.reuse, P0 ;  /* 0x000000150500720c */ /* 0x080fe40000726670 */
[----:B------:R-:W-:Y:S01]  /*15b10*/  ISETP.GE.OR P0, PT, R6, R21, P0 ;  /* 0x000000150600720c */ /* 0x000fe20000706670 */
[----:B------:R2:W4:Y:S04]  /*15b20*/  SHFL.IDX PT, R17, R8, 0x3, 0x181f ;  /* 0x00781f0008117f89 */ /* 0x00052800000e0000 */
[----:B------:R-:W5:Y:S04]  /*15b30*/  SHFL.IDX PT, R11, R10, 0x1, 0x181f ;  /* 0x00381f000a0b7f89 */ /* 0x000f6800000e0000 */
[----:B------:R-:W5:Y:S01]  /*15b40*/  SHFL.IDX PT, R12, R10, 0x2, 0x181f ;  /* 0x00581f000a0c7f89 */ /* 0x000f6200000e0000 */
[----:B0-----:R-:W-:-:S03]  /*15b50*/  @!P3 LEA R4, P6, R0, R9, 0x1 ;  /* 0x000000090004b211 */ /* 0x001fc600078c08ff */
[----:B------:R4:W0:Y:S01]  /*15b60*/  SHFL.IDX PT, R14, R10, 0x3, 0x181f ;  /* 0x00781f000a0e7f89 */ /* 0x00082200000e0000 */
[C---:B-1----:R-:W-:Y:S02]  /*15b70*/  @!P2 LEA R6, P5, R0.reuse, R13, 0x1 ;  /* 0x0000000d0006a211 */ /* 0x042fe400078a08ff */
[C---:B--2---:R-:W-:Y:S02]  /*15b80*/  @!P1 LEA R8, P4, R0.reuse, R15, 0x1 ;  /* 0x0000000f00089211 */ /* 0x044fe400078808ff */
[C---:B---3--:R-:W-:Y:S02]  /*15b90*/  @!P3 LEA.HI.X R5, R0.reuse, R7, R3, 0x1, P6 ;  /* 0x000000070005b211 */ /* 0x048fe400030f0c03 */
[----:B----4-:R-:W-:-:S03]  /*15ba0*/  @!P0 LEA R10, P6, R0, R17, 0x1 ;  /* 0x00000011000a8211 */ /* 0x010fc600078c08ff */
[----:B------:R1:W-:Y:S01]  /*15bb0*/  @!P3 ST.E.128 desc[UR52][R4.64], RZ ;  /* 0x000000ff0400b985 */ /* 0x0003e2000c101d34 */
[C-C-:B-----5:R-:W-:Y:S02]  /*15bc0*/  @!P2 LEA.HI.X R7, R0.reuse, R11, R3.reuse, 0x1, P5 ;  /* 0x0000000b0007a211 */ /* 0x160fe400028f0c03 */
[----:B------:R-:W-:-:S03]  /*15bd0*/  @!P1 LEA.HI.X R9, R0, R12, R3, 0x1, P4 ;  /* 0x0000000c00099211 */ /* 0x000fc600020f0c03 */
[----:B------:R1:W-:Y:S01]  /*15be0*/  @!P2 ST.E.128 desc[UR52][R6.64], RZ ;  /* 0x000000ff0600a985 */ /* 0x0003e2000c101d34 */
[----:B0-----:R-:W-:-:S03]  /*15bf0*/  @!P0 LEA.HI.X R11, R0, R14, R3, 0x1, P6 ;  /* 0x0000000e000b8211 */ /* 0x001fc600030f0c03 */
[----:B------:R1:W-:Y:S04]  /*15c00*/  @!P1 ST.E.128 desc[UR52][R8.64], RZ ;  /* 0x000000ff08009985 */ /* 0x0003e8000c101d34 */
[----:B------:R1:W-:Y:S02]  /*15c10*/  @!P0 ST.E.128 desc[UR52][R10.64], RZ ;  /* 0x000000ff0a008985 */ /* 0x0003e4000c101d34 */
.L_x_1153:
[----:B------:R-:W-:Y:S05]  /*15c20*/  BSYNC B0 ;  /* 0x0000000000007941 */ /* 0x000fea0003800000 */
.L_x_1149:
[----:B------:R-:W-:Y:S02]  /*15c30*/  ULDC UR4, c[0x0][0xc3c] ;  /* 0x00030f0000047ab9 */ /* 0x000fe40000000800 */
[----:B------:R-:W-:-:S06]  /*15c40*/  UISETP.GE.AND UP0, UPT, UR47, UR4, UPT ;  /* 0x000000042f00728c */ /* 0x000fcc000bf06270 */
[----:B------:R-:W-:-:S13]  /*15c50*/  PLOP3.LUT P0, PT, PT, PT, UP0, 0x80, 0x0 ;  /* 0x000000000000781c */ /* 0x000fda0003f0f008 */
[----:B------:R-:W-:Y:S05]  /*15c60*/  @!P0 BRA `(.L_x_1159) ;  /* 0xfffffeac00e48947 */ /* 0x000fea000383ffff */
[----:B------:R-:W-:Y:S05]  /*15c70*/  EXIT ;  /* 0x000000000000794d */ /* 0x000fea0003800000 */
.L_x_1058:
[----:B------:R-:W-:-:S08]  /*15c80*/  NOP ;  /* 0x0000000000007918 */ /* 0x000fd00000000000 */
[----:B------:R-:W0:-:S00]  /*15c90*/  USETMAXREG.DEALLOC.CTAPOOL 0x20 ;  /* 0x00000020000079c8 */ /* 0x000e0000080e0500 */
[----:B0-----:R-:W-:Y:S02]  /*15ca0*/  LOP3.LUT R0, R0, 0x3, RZ, 0xc0, !PT ;  /* 0x0000000300007812 */ /* 0x001fe400078ec0ff */
[----:B------:R-:W-:-:S04]  /*15cb0*/  LOP3.LUT R16, R16, 0xffffffdf, RZ, 0xc0, !PT ;  /* 0xffffffdf10107812 */ /* 0x000fc800078ec0ff */
[----:B------:R-:W0:Y:S02]  /*15cc0*/  SHFL.IDX PT, R0, R0, RZ, 0x1f ;  /* 0x00001fff00007589 */ /* 0x000e2400000e0000 */
[----:B0-----:R-:W-:-:S13]  /*15cd0*/  ISETP.NE.AND P0, PT, R0, RZ, PT ;  /* 0x000000ff0000720c */ /* 0x001fda0003f05270 */
[----:B------:R-:W-:Y:S01]  /*15ce0*/  @P0 BAR.SYNC.DEFER_BLOCKING 0x5, 0x200 ;  /* 0x0148000000000b1d */ /* 0x000fe20000010000 */
[----:B------:R-:W-:Y:S02]  /*15cf0*/  @P0 MOV R3, 0x400 ;  /* 0x0000040000030802 */ /* 0x000fe40000000f00 */
[----:B------:R-:W-:Y:S02]  /*15d00*/  @P0 LOP3.LUT R16, R16, 0x20, RZ, 0xfc, !PT ;  /* 0x0000002010100812 */ /* 0x000fe400078efcff */
        /* <DEDUP_REMOVED lines=10> */
[----:B------:R-:W-:Y:S02]  /*15db0*/  CS2R R6, SRZ ;  /* 0x0000000000067805 */ /* 0x000fe4000001ff00 */
        /* <DEDUP_REMOVED lines=38> */
[----:B------:R-:W-:Y:S01]  /*16020*/  IMAD.MOV.U32 R9, RZ, RZ, R10 ;  /* 0x000000ffff097224 */ /* 0x000fe200078e000a */
[----:B------:R-:W-:Y:S01]  /*16030*/  UMOV UR4, URZ ;  /* 0x0000003f00047c82 */ /* 0x000fe20008000000 */
[----:B------:R-:W-:-:S05]  /*16040*/  ULDC UR5, c[0x0][0xc3c] ;  /* 0x00030f0000057ab9 */ /* 0x000fca0000000800 */
.L_x_1163:
[----:B------:R-:W-:-:S04]  /*16050*/  UIADD3 UR4, UR4, 0x1f, URZ ;  /* 0x0000001f04047890 */ /* 0x000fc8000fffe03f */
[----:B------:R-:W-:-:S06]  /*16060*/  UISETP.GE.AND UP0, UPT, UR4, UR5, UPT ;  /* 0x000000050400728c */ /* 0x000fcc000bf06270 */
[----:B------:R-:W-:-:S13]  /*16070*/  PLOP3.LUT P6, PT, PT, PT, UP0, 0x40, 0x0 ;  /* 0x000000000000781c */ /* 0x000fda0003fce808 */
[----:B------:R-:W-:Y:S05]  /*16080*/  @!P6 BRA `(.L_x_1162) ;  /* 0x0000000800cce947 */ /* 0x000fea0003800000 */
[----:B------:R-:W-:-:S05]  /*16090*/  VIADD R7, R0, UR4 ;  /* 0x0000000400077c36 */ /* 0x000fca0008000000 */
[----:B------:R-:W-:-:S13]  /*160a0*/  ISETP.GE.OR P6, PT, R7, UR5, !P0 ;  /* 0x0000000507007c0c */ /* 0x000fda000c7c6670 */
[----:B------:R-:W0:Y:S08]  /*160b0*/  @!P6 LDC.64 R4, c[0x0][0xc80] ;  /* 0x00032000ff04eb82 */ /* 0x000e300000000a00 */
[----:B------:R-:W1:Y:S01]  /*160c0*/  @!P6 LDC.64 R2, c[0x0][0xc78] ;  /* 0x00031e00ff02eb82 */ /* 0x000e620000000a00 */
[----:B0-----:R-:W-:-:S04]  /*160d0*/  @!P6 IMAD.WIDE R4, R7, 0x4, R4 ;  /* 0x000000040704e825 */ /* 0x001fc800078e0204 */
[----:B-1----:R-:W-:Y:S01]  /*160e0*/  @!P6 IMAD.WIDE R2, R7, 0x4, R2 ;  /* 0x000000040702e825 */ /* 0x002fe200078e0202 */
[----:B------:R-:W-:-:S06]  /*160f0*/  CS2R R6, SRZ ;  /* 0x0000000000067805 */ /* 0x000fcc000001ff00 */
[----:B------:R0:W2:Y:S04]  /*16100*/  @!P6 LDG.E R6, desc[UR52][R4.64] ;  /* 0x000000340406e981 */ /* 0x0000a8000c1e1900 */
[----:B------:R-:W2:Y:S01]  /*16110*/  @!P6 LDG.E R7, desc[UR52][R2.64] ;  /* 0x000000340207e981 */ /* 0x000ea2000c1e1900 */
[----:B0-----:R-:W0:Y:S01]  /*16120*/  LDC R4, c[0x0][0xc38] ;  /* 0x00030e00ff047b82 */ /* 0x001e220000000800 */
[----:B--2---:R-:W-:-:S05]  /*16130*/  IMAD R13, R6, R7, RZ ;  /* 0x00000007060d7224 */ /* 0x004fca00078e02ff */
[----:B------:R-:W1:Y:S02]  /*16140*/  SHFL.UP PT, R10, R13, 0x1, RZ ;  /* 0x042000000d0a7989 */ /* 0x000e6400000e00ff */
[----:B-1----:R-:W-:-:S05]  /*16150*/  SEL R10, R10, RZ, P1 ;  /* 0x000000ff0a0a7207 */ /* 0x002fca0000800000 */
[----:B------:R-:W-:-:S05]  /*16160*/  IMAD.IADD R10, R13, 0x1, R10 ;  /* 0x000000010d0a7824 */ /* 0x000fca00078e020a */
        /* <DEDUP_REMOVED lines=12> */
[----:B------:R-:W0:Y:S02]  /*16230*/  SHFL.IDX PT, R13, R5, 0x1f, 0x1f ;  /* 0x03e01f00050d7f89 */ /* 0x000e2400000e0000 */
[----:B0-----:R-:W-:-:S04]  /*16240*/  IMAD R10, R13, R4, RZ ;  /* 0x000000040d0a7224 */ /* 0x001fc800078e02ff */
[----:B------:R-:W-:-:S05]  /*16250*/  IMAD.IADD R9, R10, 0x1, R9 ;  /* 0x000000010a097824 */ /* 0x000fca00078e0209 */
[----:B------:R-:W-:-:S13]  /*16260*/  ISETP.GT.AND P6, PT, R9, R8, PT ;  /* 0x000000080900720c */ /* 0x000fda0003fc4270 */
[----:B------:R-:W-:Y:S05]  /*16270*/  @!P6 BRA `(.L_x_1163) ;  /* 0xfffffffc0074e947 */ /* 0x000fea000383ffff */
.L_x_1161:
[----:B------:R-:W-:-:S04]  /*16280*/  IMAD.IADD R10, R9, 0x1, -R10 ;  /* 0x00000001090a7824 */ /* 0x000fc800078e0a0a */
[----:B------:R-:W-:-:S05]  /*16290*/  IMAD R3, R5, R4, R10 ;  /* 0x0000000405037224 */ /* 0x000fca00078e020a */
[----:B------:R-:W-:Y:S01]  /*162a0*/  ISETP.GT.AND P0, PT, R3, R8, PT ;  /* 0x000000080300720c */ /* 0x000fe20003f04270 */
[----:B------:R-:W-:-:S12]  /*162b0*/  IMAD.MOV.U32 R3, RZ, RZ, RZ ;  /* 0x000000ffff037224 */ /* 0x000fd800078e00ff */
[----:B------:R-:W-:Y:S02]  /*162c0*/  VOTEU.ANY UR6, UPT, !P0 ;  /* 0x0000000000067886 */ /* 0x000fe400040e0100 */
[----:B------:R-:W-:Y:S02]  /*162d0*/  UPOPC UR5, UR6 ;  /* 0x00000006000572bf */ /* 0x000fe40008000000 */
[----:B------:R-:W-:Y:S02]  /*162e0*/  ISETP.NE.AND P0, PT, RZ, UR6, PT ;  /* 0x00000006ff007c0c */ /* 0x000fe4000bf05270 */
[----:B------:R-:W-:Y:S02]  /*162f0*/  UIADD3 UR41, UR5, UR4, URZ ;  /* 0x0000000405297290 */ /* 0x000fe4000fffe03f */
[----:B------:R-:W-:Y:S02]  /*16300*/  IMAD.U32 R2, RZ, RZ, UR5 ;  /* 0x00000005ff027e24 */ /* 0x000fe4000f8e00ff */
[----:B------:R-:W-:-:S03]  /*16310*/  IMAD.U32 R9, RZ, RZ, UR5 ;  /* 0x00000005ff097e24 */ /* 0x000fc6000f8e00ff */
[----:B------:R-:W0:Y:S04]  /*16320*/  SHFL.IDX PT, R7, R7, R2, 0x1f ;  /* 0x00001f0207077589 */ /* 0x000e2800000e0000 */
[----:B------:R1:W2:Y:S01]  /*16330*/  SHFL.IDX PT, R6, R6, R9, 0x1f ;  /* 0x00001f0906067589 */ /* 0x0002a200000e0000 */
[----:B0-----:R-:W-:Y:S01]  /*16340*/  ISETP.NE.AND P1, PT, R7, 0x1, PT ;  /* 0x000000010700780c */ /* 0x001fe20003f25270 */
[----:B-1----:R-:W-:-:S12]  /*16350*/  @!P0 BRA `(.L_x_1164) ;  /* 0x00000000000c8947 */ /* 0x002fd80003800000 */
[----:B------:R-:W-:-:S06]  /*16360*/  UIADD3 UR4, UR5, -0x1, URZ ;  /* 0xffffffff05047890 */ /* 0x000fcc000fffe03f */
[----:B------:R-:W-:-:S05]  /*16370*/  IMAD.U32 R2, RZ, RZ, UR4 ;  /* 0x00000004ff027e24 */ /* 0x000fca000f8e00ff */
[----:B------:R0:W1:Y:S02]  /*16380*/  SHFL.IDX PT, R3, R5, R2, 0x1f ;  /* 0x00001f0205037589 */ /* 0x00006400000e0000 */
.L_x_1164:
[----:B01----:R-:W-:-:S04]  /*16390*/  IMAD R2, R3, R4, R10 ;  /* 0x0000000403027224 */ /* 0x003fc800078e020a */
[----:B------:R-:W-:Y:S01]  /*163a0*/  IMAD.IADD R5, R8, 0x1, -R2 ;  /* 0x0000000108057824 */ /* 0x000fe200078e0a02 */
[----:B------:R0:W-:Y:S01]  /*163b0*/  STL [R1+0x10], R2 ;  /* 0x0000100201007387 */ /* 0x0001e20000100800 */
[----:B------:R-:W-:Y:S05]  /*163c0*/  @!P1 BRA `(.L_x_1165) ;  /* 0x0000000000ec9947 */ /* 0x000fea0003800000 */
[-C--:B--2---:R-:W-:Y:S02]  /*163d0*/  IABS R8, R6.reuse ;  /* 0x0000000600087213 */ /* 0x084fe40000000000 */
[----:B------:R-:W-:Y:S02]  /*163e0*/  IABS R4, R7 ;  /* 0x0000000700047213 */ /* 0x000fe40000000000 */
[----:B------:R-:W1:Y:S01]  /*163f0*/  I2F.RP R9, R8 ;  /* 0x0000000800097306 */ /* 0x000e620000209400 */
[----:B------:R-:W-:Y:S02]  /*16400*/  IABS R10, R5 ;  /* 0x00000005000a7213 */ /* 0x000fe40000000000 */
[----:B------:R-:W-:-:S05]  /*16410*/  IABS R12, R6 ;  /* 0x00000006000c7213 */ /* 0x000fca0000000000 */
[----:B-1----:R-:W0:Y:S02]  /*16420*/  MUFU.RCP R9, R9 ;  /* 0x0000000900097308 */ /* 0x002e240000001000 */
[----:B0-----:R-:W-:-:S06]  /*16430*/  VIADD R2, R9, 0xffffffe ;  /* 0x0ffffffe09027836 */ /* 0x001fcc0000000000 */
[----:B------:R-:W0:Y:S08]  /*16440*/  I2F.RP R9, R4 ;  /* 0x0000000400097306 */ /* 0x000e300000209400 */
[----:B------:R1:W2:Y:S08]  /*16450*/  F2I.FTZ.U32.TRUNC.NTZ R3, R2 ;  /* 0x0000000200037305 */ /* 0x0002b0000021f000 */
[----:B0-----:R-:W0:Y:S01]  /*16460*/  MUFU.RCP R9, R9 ;  /* 0x0000000900097308 */ /* 0x001e220000001000 */
[----:B-1----:R-:W-:-:S02]  /*16470*/  IMAD.MOV.U32 R2, RZ, RZ, RZ ;  /* 0x000000ffff027224 */ /* 0x002fc400078e00ff */
[----:B--2---:R-:W-:-:S04]  /*16480*/  IMAD.MOV R11, RZ, RZ, -R3 ;  /* 0x000000ffff0b7224 */ /* 0x004fc800078e0a03 */
[----:B------:R-:W-:-:S04]  /*16490*/  IMAD R11, R11, R8, RZ ;  /* 0x000000080b0b7224 */ /* 0x000fc800078e02ff */
[----:B------:R-:W-:-:S04]  /*164a0*/  IMAD.HI.U32 R3, R3, R11, R2 ;  /* 0x0000000b03037227 */ /* 0x000fc800078e0002 */
[----:B------:R-:W-:Y:S02]  /*164b0*/  IMAD.MOV R11, RZ, RZ, -R12 ;  /* 0x000000ffff0b7224 */ /* 0x000fe400078e0a0c */
[----:B------:R-:W-:-:S04]  /*164c0*/  IMAD.HI.U32 R2, R3, R10, RZ ;  /* 0x0000000a03027227 */ /* 0x000fc800078e00ff */
[----:B------:R-:W-:Y:S02]  /*164d0*/  IMAD R3, R2, R11, R10 ;  /* 0x0000000b02037224 */ /* 0x000fe400078e020a */
[----:B0-----:R-:W-:-:S03]  /*164e0*/  VIADD R10, R9, 0xffffffe ;  /* 0x0ffffffe090a7836 */ /* 0x001fc60000000000 */
[----:B------:R-:W-:-:S13]  /*164f0*/  ISETP.GT.U32.AND P1, PT, R8, R3, PT ;  /* 0x000000030800720c */ /* 0x000fda0003f24070 */
[----:B------:R-:W-:Y:S02]  /*16500*/  @!P1 IMAD.IADD R3, R3, 0x1, -R8 ;  /* 0x0000000103039824 */ /* 0x000fe400078e0a08 */
[----:B------:R-:W-:Y:S01]  /*16510*/  @!P1 VIADD R2, R2, 0x1 ;  /* 0x0000000102029836 */ /* 0x000fe20000000000 */
[----:B------:R-:W-:Y:S02]  /*16520*/  ISETP.NE.AND P1, PT, R6, RZ, PT ;  /* 0x000000ff0600720c */ /* 0x000fe40003f25270 */
[----:B------:R-:W-:Y:S02]  /*16530*/  ISETP.GE.U32.AND P0, PT, R3, R8, PT ;  /* 0x000000080300720c */ /* 0x000fe40003f06070 */
[----:B------:R-:W-:Y:S01]  /*16540*/  LOP3.LUT R8, R5, R6, RZ, 0x3c, !PT ;  /* 0x0000000605087212 */ /* 0x000fe200078e3cff */
[----:B------:R-:W0:Y:S03]  /*16550*/  F2I.FTZ.U32.TRUNC.NTZ R3, R10 ;  /* 0x0000000a00037305 */ /* 0x000e26000021f000 */
[----:B------:R-:W-:-:S07]  /*16560*/  ISETP.GE.AND P2, PT, R8, RZ, PT ;  /* 0x000000ff0800720c */ /* 0x000fce0003f46270 */
[----:B------:R-:W-:-:S04]  /*16570*/  @P0 VIADD R2, R2, 0x1 ;  /* 0x0000000102020836 */ /* 0x000fc80000000000 */
[----:B------:R-:W-:Y:S01]  /*16580*/  IMAD.MOV.U32 R12, RZ, RZ, R2 ;  /* 0x000000ffff0c7224 */ /* 0x000fe200078e0002 */
[----:B------:R-:W-:Y:S01]  /*16590*/  IABS R2, R7 ;  /* 0x0000000700027213 */ /* 0x000fe20000000000 */
[----:B0-----:R-:W-:Y:S02]  /*165a0*/  IMAD.MOV R9, RZ, RZ, -R3 ;  /* 0x000000ffff097224 */ /* 0x001fe400078e0a03 */
        /* <DEDUP_REMOVED lines=11> */
[----:B------:R-:W-:-:S03]  /*16660*/  IMAD.MOV R8, RZ, RZ, -R12 ;  /* 0x000000ffff087224 */ /* 0x000fc600078e0a0c */
[----:B------:R-:W-:-:S13]  /*16670*/  ISETP.GT.U32.AND P1, PT, R4, R3, PT ;  /* 0x000000030400720c */ /* 0x000fda0003f24070 */
[----:B------:R-:W-:Y:S02]  /*16680*/  @!P1 IMAD.IADD R3, R3, 0x1, -R4 ;  /* 0x0000000103039824 */ /* 0x000fe400078e0a04 */
[----:B------:R-:W-:Y:S01]  /*16690*/  @!P1 VIADD R2, R2, 0x1 ;  /* 0x0000000102029836 */ /* 0x000fe20000000000 */
        /* <DEDUP_REMOVED lines=10> */
[----:B------:R-:W-:Y:S02]  /*16740*/  IMAD R2, R6, R8, R5 ;  /* 0x0000000806027224 */ /* 0x000fe400078e0205 */
[----:B------:R-:W-:-:S05]  /*16750*/  IMAD R3, R3, 0x10000, R4 ;  /* 0x0001000003037824 */ /* 0x000fca00078e0204 */
[----:B------:R0:W-:Y:S01]  /*16760*/  STL [R1+0x18], R3 ;  /* 0x0000180301007387 */ /* 0x0001e20000100800 */
[----:B------:R-:W-:Y:S05]  /*16770*/  BRA `(.L_x_1166) ;  /* 0x0000000400007947 */ /* 0x000fea0003800000 */
.L_x_1165:
[----:B------:R-:W-:Y:S02]  /*16780*/  ULDC.64 UR4, c[0x0][0xc90] ;  /* 0x0003240000047ab9 */ /* 0x000fe40000000a00 */
[----:B------:R-:W-:-:S06]  /*16790*/  UIMAD.WIDE UR4, UR41, 0x4, UR4 ;  /* 0x00000004290478a5 */ /* 0x000fcc000f8e0204 */
[----:B0-----:R-:W-:Y:S02]  /*167a0*/  IMAD.U32 R2, RZ, RZ, UR4 ;  /* 0x00000004ff027e24 */ /* 0x001fe4000f8e00ff */
[----:B------:R-:W-:-:S05]  /*167b0*/  IMAD.U32 R3, RZ, RZ, UR5 ;  /* 0x00000005ff037e24 */ /* 0x000fca000f8e00ff */
[----:B------:R0:W2:Y:S01]  /*167c0*/  LDG.E R7, desc[UR52][R2.64] ;  /* 0x0000003402077981 */ /* 0x0000a2000c1e1900 */
[----:B------:R-:W-:Y:S01]  /*167d0*/  IABS R13, R5 ;  /* 0x00000005000d7213 */ /* 0x000fe20000000000 */
[----:B0-----:R-:W-:Y:S02]  /*167e0*/  IMAD.MOV.U32 R2, RZ, RZ, RZ ;  /* 0x000000ffff027224 */ /* 0x001fe400078e00ff */
[----:B--2---:R-:W-:-:S05]  /*167f0*/  IMAD R8, R6, R7, RZ ;  /* 0x0000000706087224 */ /* 0x004fca00078e02ff */
[-C--:B------:R-:W-:Y:S02]  /*16800*/  IABS R12, R8.reuse ;  /* 0x00000008000c7213 */ /* 0x080fe40000000000 */
[----:B------:R-:W-:Y:S02]  /*16810*/  IABS R14, R8 ;  /* 0x00000008000e7213 */ /* 0x000fe40000000000 */
[----:B------:R-:W0:Y:S08]  /*16820*/  I2F.RP R9, R12 ;  /* 0x0000000c00097306 */ /* 0x000e300000209400 */
[----:B0-----:R-:W0:Y:S02]  /*16830*/  MUFU.RCP R9, R9 ;  /* 0x0000000900097308 */ /* 0x001e240000001000 */
[----:B0-----:R-:W-:-:S06]  /*16840*/  VIADD R10, R9, 0xffffffe ;  /* 0x0ffffffe090a7836 */ /* 0x001fcc0000000000 */
[----:B------:R-:W0:Y:S02]  /*16850*/  F2I.FTZ.U32.TRUNC.NTZ R3, R10 ;  /* 0x0000000a00037305 */ /* 0x000e24000021f000 */
[----:B0-----:R-:W-:-:S04]  /*16860*/  IMAD.MOV R11, RZ, RZ, -R3 ;  /* 0x000000ffff0b7224 */ /* 0x001fc800078e0a03 */
[----:B------:R-:W-:-:S04]  /*16870*/  IMAD R11, R11, R12, RZ ;  /* 0x0000000c0b0b7224 */ /* 0x000fc800078e02ff */
[----:B------:R-:W-:-:S04]  /*16880*/  IMAD.HI.U32 R2, R3, R11, R2 ;  /* 0x0000000b03027227 */ /* 0x000fc800078e0002 */
[----:B------:R-:W-:Y:S02]  /*16890*/  IMAD.MOV R3, RZ, RZ, -R14 ;  /* 0x000000ffff037224 */ /* 0x000fe400078e0a0e */
[----:B------:R-:W-:-:S04]  /*168a0*/  IMAD.HI.U32 R2, R2, R13, RZ ;  /* 0x0000000d02027227 */ /* 0x000fc800078e00ff */
[----:B------:R-:W-:-:S05]  /*168b0*/  IMAD R3, R2, R3, R13 ;  /* 0x0000000302037224 */ /* 0x000fca00078e020d */
        /* <DEDUP_REMOVED lines=10> */
[----:B------:R-:W-:Y:S02]  /*16960*/  IMAD R9, R7, R2, RZ ;  /* 0x0000000207097224 */ /* 0x000fe400078e02ff */
[----:B------:R-:W-:Y:S02]  /*16970*/  IMAD.MOV R2, RZ, RZ, -R2 ;  /* 0x000000ffff027224 */ /* 0x000fe400078e0a02 */
[----:B------:R-:W-:Y:S02]  /*16980*/  IMAD.MOV R3, RZ, RZ, -R9 ;  /* 0x000000ffff037224 */ /* 0x000fe400078e0a09 */
[----:B------:R-:W-:-:S03]  /*16990*/  IMAD R12, R8, R2, R5 ;  /* 0x00000002080c7224 */ /* 0x000fc600078e0205 */
[----:B------:R-:W-:Y:S02]  /*169a0*/  VIADDMNMX R4, R3, R4, R7, PT ;  /* 0x0000000403047246 */ /* 0x000fe40003800107 */
[----:B------:R-:W-:Y:S02]  /*169b0*/  IADD3 R9, R9, 0x1000000, R12 ;  /* 0x0100000009097810 */ /* 0x000fe40007ffe00c */
[-C--:B------:R-:W-:Y:S02]  /*169c0*/  IABS R7, R4.reuse ;  /* 0x0000000400077213 */ /* 0x080fe40000000000 */
[----:B------:R-:W-:Y:S02]  /*169d0*/  IABS R8, R4 ;  /* 0x0000000400087213 */ /* 0x000fe40000000000 */
[----:B------:R-:W0:Y:S03]  /*169e0*/  I2F.RP R10, R7 ;  /* 0x00000007000a7306 */ /* 0x000e260000209400 */
[----:B------:R-:W-:-:S05]  /*169f0*/  IMAD.MOV R8, RZ, RZ, -R8 ;  /* 0x000000ffff087224 */ /* 0x000fca00078e0a08 */
[----:B0-----:R-:W0:Y:S02]  /*16a00*/  MUFU.RCP R10, R10 ;  /* 0x0000000a000a7308 */ /* 0x001e240000001000 */
[----:B0-----:R-:W-:-:S06]  /*16a10*/  VIADD R3, R10, 0xffffffe ;  /* 0x0ffffffe0a037836 */ /* 0x001fcc0000000000 */
[----:B------:R-:W0:Y:S02]  /*16a20*/  F2I.FTZ.U32.TRUNC.NTZ R3, R3 ;  /* 0x0000000300037305 */ /* 0x000e24000021f000 */
[----:B0-----:R-:W-:-:S04]  /*16a30*/  IMAD.MOV R11, RZ, RZ, -R3 ;  /* 0x000000ffff0b7224 */ /* 0x001fc800078e0a03 */
[----:B------:R-:W-:Y:S01]  /*16a40*/  IMAD.MOV.U32 R2, RZ, RZ, R11 ;  /* 0x000000ffff027224 */ /* 0x000fe200078e000b */
[----:B------:R-:W-:-:S03]  /*16a50*/  IABS R11, R12 ;  /* 0x0000000c000b7213 */ /* 0x000fc60000000000 */
[----:B------:R-:W-:Y:S02]  /*16a60*/  IMAD R5, R2, R7, RZ ;  /* 0x0000000702057224 */ /* 0x000fe400078e02ff */
[----:B------:R-:W-:-:S04]  /*16a70*/  IMAD.MOV.U32 R2, RZ, RZ, RZ ;  /* 0x000000ffff027224 */ /* 0x000fc800078e00ff */
[----:B------:R-:W-:Y:S01]  /*16a80*/  IMAD.HI.U32 R2, R3, R5, R2 ;  /* 0x0000000503027227 */ /* 0x000fe200078e0002 */
[----:B------:R-:W-:-:S04]  /*16a90*/  LOP3.LUT R3, R12, R4, RZ, 0x3c, !PT ;  /* 0x000000040c037212 */ /* 0x000fc800078e3cff */
[----:B------:R-:W-:Y:S01]  /*16aa0*/  ISETP.GE.AND P2, PT, R3, RZ, PT ;  /* 0x000000ff0300720c */ /* 0x000fe20003f46270 */
[----:B------:R-:W-:-:S04]  /*16ab0*/  IMAD.HI.U32 R2, R2, R11, RZ ;  /* 0x0000000b02027227 */ /* 0x000fc800078e00ff */
[----:B------:R-:W-:Y:S02]  /*16ac0*/  IMAD R8, R2, R8, R11 ;  /* 0x0000000802087224 */ /* 0x000fe400078e020b */
[----:B------:R-:W-:-:S03]  /*16ad0*/  IMAD.MOV R3, RZ, RZ, -R4 ;  /* 0x000000ffff037224 */ /* 0x000fc600078e0a04 */
[----:B------:R-:W-:-:S13]  /*16ae0*/  ISETP.GT.U32.AND P1, PT, R7, R8, PT ;  /* 0x000000080700720c */ /* 0x000fda0003f24070 */
[----:B------:R-:W-:Y:S02]  /*16af0*/  @!P1 IMAD.IADD R8, R8, 0x1, -R7 ;  /* 0x0000000108089824 */ /* 0x000fe400078e0a07 */
[----:B------:R-:W-:Y:S01]  /*16b00*/  @!P1 VIADD R2, R2, 0x1 ;  /* 0x0000000102029836 */ /* 0x000fe20000000000 */
[----:B------:R-:W-:Y:S02]  /*16b10*/  ISETP.NE.AND P1, PT, R4, RZ, PT ;  /* 0x000000ff0400720c */ /* 0x000fe40003f25270 */
[----:B------:R-:W-:-:S13]  /*16b20*/  ISETP.GE.U32.AND P0, PT, R8, R7, PT ;  /* 0x000000070800720c */ /* 0x000fda0003f06070 */
[----:B------:R-:W-:-:S04]  /*16b30*/  @P0 VIADD R2, R2, 0x1 ;  /* 0x0000000102020836 */ /* 0x000fc80000000000 */
[----:B------:R-:W-:Y:S01]  /*16b40*/  @!P2 IMAD.MOV R2, RZ, RZ, -R2 ;  /* 0x000000ffff02a224 */ /* 0x000fe200078e0a02 */
[----:B------:R-:W-:-:S05]  /*16b50*/  @!P1 LOP3.LUT R2, RZ, R4, RZ, 0x33, !PT ;  /* 0x00000004ff029212 */ /* 0x000fca00078e33ff */
[----:B------:R-:W-:-:S05]  /*16b60*/  IMAD R3, R2, R3, R9 ;  /* 0x0000000302037224 */ /* 0x000fca00078e0209 */
[----:B------:R1:W-:Y:S02]  /*16b70*/  STL [R1+0x18], R3 ;  /* 0x0000180301007387 */ /* 0x0003e40000100800 */
.L_x_1166:
[----:B01----:R-:W-:-:S05]  /*16b80*/  LOP3.LUT R3, RZ, R2, RZ, 0x33, !PT ;  /* 0x00000002ff037212 */ /* 0x003fca00078e33ff */
[----:B------:R-:W-:-:S05]  /*16b90*/  IMAD.IADD R2, R6, 0x1, R3 ;  /* 0x0000000106027824 */ /* 0x000fca00078e0203 */
[----:B------:R0:W-:Y:S01]  /*16ba0*/  STL [R1+0x14], R2 ;  /* 0x0000140201007387 */ /* 0x0001e20000100800 */
[----:B------:R-:W-:Y:S05]  /*16bb0*/  BRA `(.L_x_1167) ;  /* 0x0000000000107947 */ /* 0x000fea0003800000 */
.L_x_1162:
[----:B------:R1:W-:Y:S01]  /*16bc0*/  STL [R1+0x10], R8 ;  /* 0x0000100801007387 */ /* 0x0003e20000100800 */
[----:B------:R-:W-:-:S03]  /*16bd0*/  ULDC UR41, c[0x0][0xc3c] ;  /* 0x00030f0000297ab9 */ /* 0x000fc60000000800 */
[----:B------:R1:W-:Y:S04]  /*16be0*/  STL [R1+0x14], RZ ;  /* 0x000014ff01007387 */ /* 0x0003e80000100800 */
[----:B------:R1:W-:Y:S02]  /*16bf0*/  STL [R1+0x18], RZ ;  /* 0x000018ff01007387 */ /* 0x0003e40000100800 */
.L_x_1167:
[----:B------:R-:W2:Y:S04]  /*16c00*/  LDL R4, [R1+0x10] ;  /* 0x0000100001047983 */ /* 0x000ea80000100800 */
[----:B------:R-:W2:Y:S04]  /*16c10*/  LDL R5, [R1+0x14] ;  /* 0x0000140001057983 */ /* 0x000ea80000100800 */
[----:B------:R-:W2:Y:S01]  /*16c20*/  LDL R6, [R1+0x18] ;  /* 0x0000180001067983 */ /* 0x000ea20000100800 */
[----:B------:R-:W-:Y:S01]  /*16c30*/  ISETP.NE.AND P0, PT, R0, RZ, PT ;  /* 0x000000ff0000720c */ /* 0x000fe20003f05270 */
[----:B0-----:R-:W-:-:S12]  /*16c40*/  IMAD.U32 R2, RZ, RZ, UR41 ;  /* 0x00000029ff027e24 */ /* 0x001fd8000f8e00ff */
[----:B------:R-:W0:Y:S01]  /*16c50*/  @!P0 S2R R3, SR_CgaCtaId ;  /* 0x0000000000038919 */ /* 0x000e220000008800 */
[----:B------:R-:W-:Y:S01]  /*16c60*/  @!P0 MOV R0, 0x400 ;  /* 0x0000040000008802 */ /* 0x000fe20000000f00 */
[----:B------:R-:W-:-:S03]  /*16c70*/  @!P0 IMAD.MOV.U32 R7, RZ, RZ, R2 ;  /* 0x000000ffff078224 */ /* 0x000fc600078e0002 */
[----:B0-----:R-:W-:-:S05]  /*16c80*/  @!P0 LEA R0, R3, R0, 0x18 ;  /* 0x0000000003008211 */ /* 0x001fca00078ec0ff */
[----:B--2---:R2:W-:Y:S01]  /*16c90*/  @!P0 STS.128 [R0+0x132d0], R4 ;  /* 0x0132d00400008388 */ /* 0x0045e20000000c00 */
[----:B------:R-:W-:Y:S06]  /*16ca0*/  BAR.ARV 0x5, 0x200 ;  /* 0x0148000000007b1d */ /* 0x000fec0000002000 */
.L_x_1160:
[----:B--2---:R-:W-:Y:S01]  /*16cb0*/  IMAD.MOV.U32 R0, RZ, RZ, 0x1 ;  /* 0x00000001ff007424 */ /* 0x004fe200078e00ff */
[----:B------:R-:W-:Y:S01]  /*16cc0*/  ULDC UR4, c[0x0][0xc3c] ;  /* 0x00030f0000047ab9 */ /* 0x000fe20000000800 */
[----:B------:R-:W-:Y:S01]  /*16cd0*/  IMAD.MOV.U32 R28, RZ, RZ, RZ ;  /* 0x000000ffff1c7224 */ /* 0x000fe200078e00ff */
[----:B------:R-:W-:Y:S02]  /*16ce0*/  UISETP.GE.AND UP0, UPT, UR41, UR4, UPT ;  /* 0x000000042900728c */ /* 0x000fe4000bf06270 */
[----:B------:R2:W-:Y:S04]  /*16cf0*/  STL [R1+0x4], R0 ;  /* 0x0000040001007387 */ /* 0x0005e80000100800 */
        /* <DEDUP_REMOVED lines=12> */
[----:B------:R-:W-:-:S02]  /*16dc0*/  IMAD.SHL.U32 R2, R10, 0x20, RZ ;  /* 0x000000200a027824 */ /* 0x000fc400078e00ff */
[C---:B------:R-:W-:Y:S01]  /*16dd0*/  IMAD.SHL.U32 R4, R10.reuse, 0x8, RZ ;  /* 0x000000080a047824 */ /* 0x040fe200078e00ff */
[----:B------:R-:W-:Y:S01]  /*16de0*/  LOP3.LUT R0, R3, 0x180, RZ, 0xc0, !PT ;  /* 0x0000018003007812 */ /* 0x000fe200078ec0ff */
[----:B------:R-:W-:Y:S01]  /*16df0*/  IMAD.SHL.U32 R9, R10, 0x4, RZ ;  /* 0x000000040a097824 */ /* 0x000fe200078e00ff */
[----:B------:R-:W-:Y:S01]  /*16e00*/  LOP3.LUT R6, R2, 0x80, RZ, 0xc0, !PT ;  /* 0x0000008002067812 */ /* 0x000fe200078ec0ff */
[----:B-1----:R-:W-:Y:S01]  /*16e10*/  IMAD.SHL.U32 R8, R10, 0x2, RZ ;  /* 0x000000020a087824 */ /* 0x002fe200078e00ff */
[----:B------:R-:W-:Y:S01]  /*16e20*/  LOP3.LUT R5, R0, 0x30, R5, 0xf8, !PT ;  /* 0x0000003000057812 */ /* 0x000fe200078ef805 */
[----:B------:R-:W-:Y:S01]  /*16e30*/  IMAD.SHL.U32 R0, R10, 0x10, RZ ;  /* 0x000000100a007824 */ /* 0x000fe200078e00ff */
[----:B------:R-:W-:Y:S02]  /*16e40*/  LOP3.LUT R6, R6, 0x10, R10, 0xf8, !PT ;  /* 0x0000001006067812 */ /* 0x000fe400078ef80a */
[----:B------:R-:W-:Y:S02]  /*16e50*/  LOP3.LUT R4, R5, 0x30, R4, 0x78, !PT ;  /* 0x0000003005047812 */ /* 0x000fe400078e7804 */
[----:B------:R-:W-:-:S02]  /*16e60*/  LOP3.LUT R7, R0, 0x600, RZ, 0xc0, !PT ;  /* 0x0000060000077812 */ /* 0x000fc400078ec0ff */
[----:B------:R-:W-:Y:S02]  /*16e70*/  LOP3.LUT R6, R6, 0x10, R9, 0x78, !PT ;  /* 0x0000001006067812 */ /* 0x000fe400078e7809 */
[--C-:B------:R-:W-:Y:S02]  /*16e80*/  LOP3.LUT R7, R7, 0x60, R2.reuse, 0xf8, !PT ;  /* 0x0000006007077812 */ /* 0x100fe400078ef802 */
        /* <DEDUP_REMOVED lines=11> */
[----:B------:R0:W-:Y:S01]  /*16f40*/  STL [R1+0x4], R6 ;  /* 0x0000040601007387 */ /* 0x0001e20000100800 */
        /* <DEDUP_REMOVED lines=9> */
.L_x_1250:
[----:B------:R-:W-:Y:S01]  /*16fe0*/  ULDC.64 UR4, c[0x0][0xa28] ;  /* 0x00028a0000047ab9 */ /* 0x000fe20000000a00 */
[----:B------:R-:W-:Y:S01]  /*16ff0*/  ULDC.64 UR6, c[0x0][0xa18] ;  /* 0x0002860000067ab9 */ /* 0x000fe20000000a00 */
[----:B------:R-:W-:Y:S02]  /*17000*/  UISETP.NE.U32.AND UP0, UPT, UR4, URZ, UPT ;  /* 0x0000003f0400728c */ /* 0x000fe4000bf05070 */
[----:B------:R-:W-:Y:S02]  /*17010*/  UISETP.NE.U32.AND UP2, UPT, UR6, URZ, UPT ;  /* 0x0000003f0600728c */ /* 0x000fe4000bf45070 */
[----:B------:R-:W-:Y:S02]  /*17020*/  UISETP.NE.AND.EX UP0, UPT, UR5, URZ, UPT, UP0 ;  /* 0x0000003f0500728c */ /* 0x000fe4000bf05300 */
[----:B------:R-:W-:Y:S01]  /*17030*/  UISETP.NE.AND.EX UP2, UPT, UR7, URZ, UPT, UP2 ;  /* 0x0000003f0700728c */ /* 0x000fe2000bf45320 */
[----:B------:R-:W-:Y:S02]  /*17040*/  ULDC.64 UR4, c[0x0][0xa00] ;  /* 0x0002800000047ab9 */ /* 0x000fe40000000a00 */
[----:B------:R-:W-:Y:S01]  /*17050*/  ULDC.64 UR6, c[0x0][0xa00] ;  /* 0x0002800000067ab9 */ /* 0x000fe20000000a00 */
[----:B------:R-:W-:Y:S01]  /*17060*/  UISETP.NE.U32.AND UP1, UPT, UR4, URZ, UPT ;  /* 0x0000003f0400728c */ /* 0x000fe2000bf25070 */
[----:B------:R-:W-:Y:S01]  /*17070*/  PLOP3.LUT P0, PT, PT, PT, UP0, 0x80, 0x0 ;  /* 0x000000000000781c */ /* 0x000fe20003f0f008 */
[----:B------:R-:W-:-:S02]  /*17080*/  UIMAD.WIDE UR6, UR41, 0x4, UR6 ;  /* 0x00000004290678a5 */ /* 0x000fc4000f8e0206 */
[----:B------:R-:W-:Y:S01]  /*17090*/  UISETP.NE.AND.EX UP3, UPT, UR5, URZ, UPT, UP1 ;  /* 0x0000003f0500728c */ /* 0x000fe2000bf65310 */
[----:B------:R-:W-:Y:S02]  /*170a0*/  UMOV UR36, URZ ;  /* 0x0000003f00247c82 */ /* 0x000fe40008000000 */
[----:B------:R-:W-:Y:S01]  /*170b0*/  @UP0 ULDC.64 UR4, c[0x0][0xa28] ;  /* 0x00028a0000040ab9 */ /* 0x000fe20000000a00 */
[----:B------:R-:W-:Y:S01]  /*170c0*/  ULDC.64 UR8, c[0x0][0xa20] ;  /* 0x0002880000087ab9 */ /* 0x000fe20000000a00 */
[----:B------:R-:W-:Y:S01]  /*170d0*/  @UP0 UIMAD.WIDE UR4, UR41, 0x4, UR4 ;  /* 0x00000004290408a5 */ /* 0x000fe2000f8e0204 */
[----:B------:R-:W-:Y:S01]  /*170e0*/  PLOP3.LUT P1, PT, PT, PT, UP3, 0x80, 0x0 ;  /* 0x000000000000781c */ /* 0x000fe20003f2f038 */
[----:B------:R-:W-:Y:S01]  /*170f0*/  ULDC UR38, c[0x0][0x2f0] ;  /* 0x0000bc0000267ab9 */ /* 0x000fe20000000800 */
[----:B------:R-:W-:Y:S01]  /*17100*/  PLOP3.LUT P2, PT, PT, PT, UP3, 0x80, 0x0 ;  /* 0x000000000000781c */ /* 0x000fe20003f4f038 */
[----:B------:R-:W-:Y:S01]  /*17110*/  UMOV UR40, URZ ;  /* 0x0000003f00287c82 */ /* 0x000fe20008000000 */
[----:B------:R-:W-:Y:S01]  /*17120*/  UP2UR UR48, UPR, URZ, 0x8 ;  /* 0x000000083f307883 */ /* 0x000fe20008000000 */
[----:B0-2---:R-:W-:-:S02]  /*17130*/  IMAD.U32 R2, RZ, RZ, UR4 ;  /* 0x00000004ff027e24 */ /* 0x005fc4000f8e00ff */
[----:B------:R-:W-:Y:S01]  /*17140*/  IMAD.U32 R3, RZ, RZ, UR5 ;  /* 0x00000005ff037e24 */ /* 0x000fe2000f8e00ff */
[----:B------:R-:W-:-:S04]  /*17150*/  @UP2 ULDC.64 UR4, c[0x0][0xa18] ;  /* 0x0002860000042ab9 */ /* 0x000fc80000000a00 */
[----:B------:R0:W2:Y:S01]  /*17160*/  @P0 LDG.E R0, desc[UR52][R2.64] ;  /* 0x0000003402000981 */ /* 0x0000a2000c1e1900 */
[----:B------:R-:W-:Y:S01]  /*17170*/  @UP2 UIMAD.WIDE UR4, UR41, 0x4, UR4 ;  /* 0x00000004290428a5 */ /* 0x000fe2000f8e0204 */
[----:B0-----:R-:W-:Y:S02]  /*17180*/  IMAD.U32 R2, RZ, RZ, UR6 ;  /* 0x00000006ff027e24 */ /* 0x001fe4000f8e00ff */
[----:B------:R-:W-:-:S05]  /*17190*/  IMAD.U32 R3, RZ, RZ, UR7 ;  /* 0x00000007ff037e24 */ /* 0x000fca000f8e00ff */
[----:B-1----:R0:W3:Y:S01]  /*171a0*/  @P1 LDG.E R4, desc[UR52][R2.64] ;  /* 0x0000003402041981 */ /* 0x0020e2000c1e1900 */
[----:B------:R-:W-:Y:S01]  /*171b0*/  PLOP3.LUT P1, PT, PT, PT, UP2, 0x80, 0x0 ;  /* 0x000000000000781c */ /* 0x000fe20003f2f028 */
[----:B0-----:R-:W-:Y:S02]  /*171c0*/  IMAD.U32 R2, RZ, RZ, UR4 ;  /* 0x00000004ff027e24 */ /* 0x001fe4000f8e00ff */
[----:B------:R-:W-:Y:S01]  /*171d0*/  IMAD.U32 R3, RZ, RZ, UR5 ;  /* 0x00000005ff037e24 */ /* 0x000fe2000f8e00ff */
[----:B------:R-:W-:-:S09]  /*171e0*/  ULDC.64 UR4, c[0x0][0x418] ;  /* 0x0001060000047ab9 */ /* 0x000fd20000000a00 */
[----:B------:R-:W4:Y:S01]  /*171f0*/  @P1 LDG.E R5, desc[UR52][R2.64] ;  /* 0x0000003402051981 */ /* 0x000f22000c1e1900 */
[----:B------:R-:W-:-:S03]  /*17200*/  UISETP.NE.U32.AND UP0, UPT, UR4, URZ, UPT ;  /* 0x0000003f0400728c */ /* 0x000fc6000bf05070 */
[----:B------:R-:W-:Y:S01]  /*17210*/  ULDC UR4, c[0x0][0x424] ;  /* 0x0001090000047ab9 */ /* 0x000fe20000000800 */
[----:B------:R-:W-:-:S04]  /*17220*/  UISETP.NE.AND.EX UP0, UPT, UR5, URZ, UPT, UP0 ;  /* 0x0000003f0500728c */ /* 0x000fc8000bf05300 */
[----:B------:R-:W-:-:S04]  /*17230*/  USEL UR4, UR4, 0x1, UP0 ;  /* 0x0000000104047887 */ /* 0x000fc80008000000 */
[----:B------:R-:W-:Y:S01]  /*17240*/  UIMAD UR38, UR4, UR38, URZ ;  /* 0x00000026042672a4 */ /* 0x000fe2000f8e023f */
[----:B--2---:R-:W-:Y:S02]  /*17250*/  @P0 R2UR UR36, R0 ;  /* 0x00000000002402ca */ /* 0x004fe400000e0000 */
[----:B------:R-:W-:-:S04]  /*17260*/  ISETP.NE.U32.AND P0, PT, RZ, UR8, PT ;  /* 0x00000008ff007c0c */ /* 0x000fc8000bf05070 */
[----:B------:R-:W-:Y:S02]  /*17270*/  ISETP.NE.AND.EX P0, PT, RZ, UR9, PT, P0 ;  /* 0x00000009ff007c0c */ /* 0x000fe4000bf05300 */
[----:B---3--:R-:W-:Y:S02]  /*17280*/  @P2 R2UR UR40, R4 ;  /* 0x00000000042822ca */ /* 0x008fe400000e0000 */
[----:B----4-:R-:W-:Y:S01]  /*17290*/  @P1 R2UR UR42, R5 ;  /* 0x00000000052a12ca */ /* 0x010fe200000e0000 */
[----:B-----5:R-:W-:-:S14]  /*172a0*/  @P1 BRA `(.L_x_1169) ;  /* 0x00000000002c1947 */ /* 0x020fdc0003800000 */
[----:B------:R-:W-:Y:S01]  /*172b0*/  UISETP.NE.AND UP0, UPT, UR48, URZ, UPT ;  /* 0x0000003f3000728c */ /* 0x000fe2000bf05270 */
[----:B------:R-:W-:-:S05]  /*172c0*/  ULDC UR42, c[0x0][0x288] ;  /* 0x0000a200002a7ab9 */ /* 0x000fca0000000800 */
[----:B------:R-:W-:-:S13]  /*172d0*/  PLOP3.LUT P1, PT, PT, PT, UP0, 0x40, 0x0 ;  /* 0x000000000000781c */ /* 0x000fda0003f2e808 */
[----:B------:R-:W-:Y:S05]  /*172e0*/  @P1 BRA `(.L_x_1169) ;  /* 0x00000000001c1947 */ /* 0x000fea0003800000 */
[----:B------:R-:W-:Y:S02]  /*172f0*/  IMAD.U32 R2, RZ, RZ, UR6 ;  /* 0x00000006ff027e24 */ /* 0x000fe4000f8e00ff */
[----:B------:R-:W-:-:S05]  /*17300*/  IMAD.U32 R3, RZ, RZ, UR7 ;  /* 0x00000007ff037e24 */ /* 0x000fca000f8e00ff */
[----:B------:R-:W2:Y:S04]  /*17310*/  LDG.E R0, desc[UR52][R2.64] ;  /* 0x0000003402007981 */ /* 0x000ea8000c1e1900 */
[----:B------:R-:W3:Y:S01]  /*17320*/  LDG.E R4, desc[UR52][R2.64+0x4] ;  /* 0x0000043402047981 */ /* 0x000ee2000c1e1900 */
[----:B--2---:R-:W-:Y:S02]  /*17330*/  R2UR UR4, R0 ;  /* 0x00000000000472ca */ /* 0x004fe400000e0000 */
[----:B---3--:R-:W-:-:S13]  /*17340*/  R2UR UR42, R4 ;  /* 0x00000000042a72ca */ /* 0x008fda00000e0000 */
[----:B------:R-:W-:-:S12]  /*17350*/  UIADD3 UR42, -UR4, UR42, URZ ;  /* 0x0000002a042a7290 */ /* 0x000fd8000fffe13f */
.L_x_1169:
[----:B------:R-:W-:Y:S05]  /*17360*/  @!P0 BRA `(.L_x_1170) ;  /* 0x00000000001c8947 */ /* 0x000fea0003800000 */
[----:B------:R-:W-:Y:S02]  /*17370*/  ULDC.64 UR4, c[0x0][0xa20] ;  /* 0x0002880000047ab9 */ /* 0x000fe40000000a00 */
[----:B------:R-:W-:-:S06]  /*17380*/  UIMAD.WIDE UR4, UR41, 0x4, UR4 ;  /* 0x00000004290478a5 */ /* 0x000fcc000f8e0204 */
[----:B------:R-:W-:Y:S02]  /*17390*/  IMAD.U32 R2, RZ, RZ, UR4 ;  /* 0x00000004ff027e24 */ /* 0x000fe4000f8e00ff */
[----:B------:R-:W-:-:S05]  /*173a0*/  IMAD.U32 R3, RZ, RZ, UR5 ;  /* 0x00000005ff037e24 */ /* 0x000fca000f8e00ff */
[----:B------:R-:W2:Y:S02]  /*173b0*/  LDG.E R2, desc[UR52][R2.64] ;  /* 0x0000003402027981 */ /* 0x000ea4000c1e1900 */
[----:B--2---:R-:W-:Y:S01]  /*173c0*/  R2UR UR38, R2 ;  /* 0x00000000022672ca */ /* 0x004fe200000e0000 */
[----:B------:R-:W-:-:S14]  /*173d0*/  BRA `(.L_x_1171) ;  /* 0x0000000000347947 */ /* 0x000fdc0003800000 */
.L_x_1170:
        /* <DEDUP_REMOVED lines=9> */
[----:B------:R-:W3:Y:S01]  /*17470*/  LDG.E R4, desc[UR52][R2.64+0x4] ;  /* 0x0000043402047981 */ /* 0x000ee2000c1e1900 */
[----:B--2---:R-:W-:Y:S02]  /*17480*/  R2UR UR38, R0 ;  /* 0x00000000002672ca */ /* 0x004fe400000e0000 */
[----:B---3--:R-:W-:-:S13]  /*17490*/  R2UR UR4, R4 ;  /* 0x00000000040472ca */ /* 0x008fda00000e0000 */
[----:B------:R-:W-:-:S12]  /*174a0*/  UIADD3 UR38, -UR38, UR4, URZ ;  /* 0x0000000426267290 */ /* 0x000fd8000fffe13f */
.L_x_1171:
[----:B------:R-:W2:Y:S01]  /*174b0*/  LDL.LU R0, [R1+0x14] ;  /* 0x0000140001007983 */ /* 0x000ea20000300800 */
[----:B------:R-:W-:Y:S01]  /*174c0*/  ULDC UR4, c[0x0][0x448] ;  /* 0x0001120000047ab9 */ /* 0x000fe20000000800 */
[----:B------:R-:W-:Y:S02]  /*174d0*/  UIADD3 UR38, -UR36, UR38, URZ ;  /* 0x0000002624267290 */ /* 0x000fe4000fffe13f */
[----:B------:R-:W-:Y:S02]  /*174e0*/  UISETP.NE.AND UP0, UPT, UR4, 0x1, UPT ;  /* 0x000000010400788c */ /* 0x000fe4000bf05270 */
[----:B------:R-:W-:Y:S02]  /*174f0*/  UIADD3 UR6, UR38, 0x1, -UR42 ;  /* 0x0000000126067890 */ /* 0x000fe4000fffe82a */
[----:B------:R-:W-:Y:S02]  /*17500*/  UP2UR UR49, UPR, URZ, 0x1 ;  /* 0x000000013f317883 */ /* 0x000fe40008000000 */
[----:B------:R-:W-:-:S02]  /*17510*/  PLOP3.LUT P0, PT, PT, PT, UP0, 0x80, 0x0 ;  /* 0x000000000000781c */ /* 0x000fc40003f0f008 */
[----:B------:R-:W-:-:S03]  /*17520*/  PLOP3.LUT P1, PT, PT, PT, UP0, 0x80, 0x0 ;  /* 0x000000000000781c */ /* 0x000fc60003f2f008 */
[----:B------:R-:W-:Y:S01]  /*17530*/  @UP0 ULDC UR4, c[0x0][0x44c] ;  /* 0x0001130000040ab9 */ /* 0x000fe20000000800 */
[----:B--2---:R-:W-:-:S04]  /*17540*/  IMAD R22, R0, 0xc0, RZ ;  /* 0x000000c000167824 */ /* 0x004fc800078e02ff */
[----:B------:R-:W-:-:S04]  /*17550*/  VIADD R0, R22, 0xbf ;  /* 0x000000bf16007836 */ /* 0x000fc80000000000 */
[----:B------:R-:W-:Y:S01]  /*17560*/  @P0 IMAD.HI.U32 R2, R0, UR4, RZ ;  /* 0x0000000400020c27 */ /* 0x000fe2000f8e00ff */
[----:B------:R-:W-:-:S04]  /*17570*/  @UP0 ULDC UR4, c[0x0][0x450] ;  /* 0x0001140000040ab9 */ /* 0x000fc80000000800 */
[----:B------:R-:W-:Y:S01]  /*17580*/  @P1 SHF.R.U32.HI R0, RZ, UR4, R2 ;  /* 0x00000004ff001c19 */ /* 0x000fe20008011602 */
[----:B------:R-:W-:Y:S02]  /*17590*/  ULDC.64 UR4, c[0x0][0x9e0] ;  /* 0x0002780000047ab9 */ /* 0x000fe40000000a00 */
[----:B------:R-:W-:Y:S01]  /*175a0*/  UISETP.GE.AND UP0, UPT, UR5, 0x1, UPT ;  /* 0x000000010500788c */ /* 0x000fe2000bf06270 */
[----:B------:R-:W-:-:S05]  /*175b0*/  R2UR UR7, R0 ;  /* 0x00000000000772ca */ /* 0x000fca00000e0000 */
[----:B------:R-:W-:-:S08]  /*175c0*/  PLOP3.LUT P1, PT, PT, PT, UP0, 0x80, 0x0 ;  /* 0x000000000000781c */ /* 0x000fd00003f2f008 */
[----:B------:R-:W-:-:S04]  /*175d0*/  UIADD3 UR6, UR6, UR7, URZ ;  /* 0x0000000706067290 */ /* 0x000fc8000fffe03f */
[----:B------:R-:W-:-:S06]  /*175e0*/  UIADD3 UR4, UR6, UR4, URZ ;  /* 0x0000000406047290 */ /* 0x000fcc000fffe03f */
[----:B------:R-:W-:Y:S01]  /*175f0*/  IMAD.U32 R0, RZ, RZ, UR4 ;  /* 0x00000004ff007e24 */ /* 0x000fe2000f8e00ff */
[----:B------:R-:W-:Y:S06]  /*17600*/  @!P1 BRA `(.L_x_1172) ;  /* 0x0000000000409947 */ /* 0x000fec0003800000 */
        /* <DEDUP_REMOVED lines=10> */
.L_x_1173:
[----:B------:R-:W-:-:S11]  /*176b0*/  UISETP.NE.AND UP0, UPT, UR5, 0x1, UPT ;  /* 0x000000010500788c */ /* 0x000fd6000bf05270 */
[----:B------:R-:W-:Y:S02]  /*176c0*/  @UP0 ULDC.64 UR8, c[0x0][0x9e8] ;  /* 0x00027a0000080ab9 */ /* 0x000fe40000000a00 */
[----:B------:R-:W-:-:S04]  /*176d0*/  UIMAD.WIDE.U32 UR6, UR4, UR8, URZ ;  /* 0x00000008040672a5 */ /* 0x000fc8000f8e003f */
[----:B------:R-:W-:-:S12]  /*176e0*/  @UP0 USHF.R.U32.HI UR4, URZ, UR9, UR7 ;  /* 0x000000093f040299 */ /* 0x000fd80008011607 */
.L_x_1174:
[----:B------:R-:W-:-:S06]  /*176f0*/  UIMAD UR4, UR4, UR5, UR5 ;  /* 0x00000005040472a4 */ /* 0x000fcc000f8e0205 */
[----:B------:R-:W-:-:S07]  /*17700*/  VIMNMX R0, R0, UR4, PT ;  /* 0x0000000400007c48 */ /* 0x000fce000bfe0100 */
.L_x_1172:
[----:B------:R-:W-:Y:S01]  /*17710*/  UISETP.NE.AND UP0, UPT, UR49, URZ, UPT ;  /* 0x0000003f3100728c */ /* 0x000fe2000bf05270 */
[----:B------:R-:W-:Y:S01]  /*17720*/  R2UR UR10, R22 ;  /* 0x00000000160a72ca */ /* 0x000fe200000e0000 */
[----:B------:R-:W-:Y:S01]  /*17730*/  UIADD3 UR6, UR38, 0x9f, URZ ;  /* 0x0000009f26067890 */ /* 0x000fe2000fffe03f */
[----:B------:R-:W-:-:S03]  /*17740*/  VIADD R0, R0, 0x9f ;  /* 0x0000009f00007836 */ /* 0x000fc60000000000 */
[----:B------:R-:W-:Y:S01]  /*17750*/  UIMAD.WIDE UR6, UR6, 0x66666667, URZ ;  /* 0x66666667060678a5 */ /* 0x000fe2000f8e023f */
[----:B------:R-:W-:-:S04]  /*17760*/  IMAD.HI R0, R0, 0x66666667, RZ ;  /* 0x6666666700007827 */ /* 0x000fc800078e02ff */
[----:B------:R-:W-:Y:S01]  /*17770*/  @UP0 ULDC UR8, c[0x0][0x44c] ;  /* 0x0001130000080ab9 */ /* 0x000fe20000000800 */
[----:B------:R-:W-:Y:S01]  /*17780*/  @UP0 ULDC UR4, c[0x0][0x450] ;  /* 0x0001140000040ab9 */ /* 0x000fe20000000800 */
[----:B------:R-:W-:Y:S01]  /*17790*/  SHF.R.U32.HI R3, RZ, 0x1f, R0 ;  /* 0x0000001fff037819 */ /* 0x000fe20000011600 */
[----:B------:R-:W-:-:S03]  /*177a0*/  UIMAD.WIDE.U32 UR8, UR10, UR8, URZ ;  /* 0x000000080a0872a5 */ /* 0x000fc6000f8e003f */
[----:B------:R-:W-:Y:S01]  /*177b0*/  LEA.HI.SX32 R0, R0, R3, 0x1a ;  /* 0x0000000300007211 */ /* 0x000fe200078fd2ff */
[----:B------:R-:W-:Y:S02]  /*177c0*/  @UP0 USHF.R.U32.HI UR10, URZ, UR4, UR9 ;  /* 0x000000043f0a0299 */ /* 0x000fe40008011609 */
[----:B------:R-:W-:Y:S02]  /*177d0*/  USHF.R.U32.HI UR4, URZ, 0x1f, UR7 ;  /* 0x0000001f3f047899 */ /* 0x000fe40008011607 */
[----:B------:R-:W-:Y:S02]  /*177e0*/  UIADD3 UR10, UR10, UR38, -UR42 ;  /* 0x000000260a0a7290 */ /* 0x000fe4000fffe82a */
[----:B------:R-:W-:Y:S01]  /*177f0*/  ULEA.HI.SX32 UR4, UR7, UR4, 0x1a ;  /* 0x0000000407047291 */ /* 0x000fe2000f8fd23f */
[----:B------:R-:W-:Y:S02]  /*17800*/  ULDC UR8, c[0x0][0x9dc] ;  /* 0x0002770000087ab9 */ /* 0x000fe40000000800 */
[----:B------:R-:W-:-:S03]  /*17810*/  UIADD3 UR8, UR10, -UR8, URZ ;  /* 0x800000080a087290 */ /* 0x000fc6000fffe03f */
[----:B------:R-:W-:Y:S01]  /*17820*/  VIMNMX R0, R0, UR4, PT ;  /* 0x0000000400007c48 */ /* 0x000fe2000bfe0100 */
[----:B------:R-:W-:Y:S08]  /*17830*/  @!P1 BRA `(.L_x_1175) ;  /* 0x0000000000449947 */ /* 0x000ff00003800000 */
        /* <DEDUP_REMOVED lines=10> */
.L_x_1176:
[----:B------:R-:W-:-:S11]  /*178e0*/  UISETP.NE.AND UP0, UPT, UR5, 0x1, UPT ;  /* 0x000000010500788c */ /* 0x000fd6000bf05270 */
[----:B------:R-:W-:Y:S02]  /*178f0*/  @UP0 ULDC.64 UR12, c[0x0][0x9e8] ;  /* 0x00027a00000c0ab9 */ /* 0x000fe40000000a00 */
[----:B------:R-:W-:-:S04]  /*17900*/  UIMAD.WIDE.U32 UR6, UR10, UR12, URZ ;  /* 0x0000000c0a0672a5 */ /* 0x000fc8000f8e003f */
[----:B------:R-:W-:-:S12]  /*17910*/  @UP0 USHF.R.U32.HI UR10, URZ, UR13, UR7 ;  /* 0x0000000d3f0a0299 */ /* 0x000fd80008011607 */
.L_x_1177:
[----:B------:R-:W-:-:S04]  /*17920*/  UIMAD UR5, UR10, UR5, URZ ;  /* 0x000000050a0572a4 */ /* 0x000fc8000f8e023f */
[----:B------:R-:W-:-:S04]  /*17930*/  UISETP.LT.AND UP0, UPT, UR8, UR5, UPT ;  /* 0x000000050800728c */ /* 0x000fc8000bf01270 */
[----:B------:R-:W-:-:S12]  /*17940*/  USEL UR8, UR8, UR5, !UP0 ;  /* 0x0000000508087287 */ /* 0x000fd8000c000000 */
.L_x_1175:
[----:B------:R-:W2:Y:S01]  /*17950*/  LDL R18, [R1+0x18] ;  /* 0x0000180001127983 */ /* 0x000ea20000100800 */
[----:B------:R-:W-:-:S04]  /*17960*/  UIMAD.WIDE UR4, UR8, 0x66666667, URZ ;  /* 0x66666667080478a5 */ /* 0x000fc8000f8e023f */
[----:B------:R-:W-:-:S04]  /*17970*/  USHF.R.U32.HI UR4, URZ, 0x1f, UR5 ;  /* 0x0000001f3f047899 */ /* 0x000fc80008011605 */
[----:B------:R-:W-:-:S04]  /*17980*/  ULEA.HI.SX32 UR6, UR5, UR4, 0x1a ;  /* 0x0000000405067291 */ /* 0x000fc8000f8fd23f */
[----:B------:R-:W-:-:S04]  /*17990*/  UISETP.LT.AND UP0, UPT, URZ, UR6, UPT ;  /* 0x000000063f00728c */ /* 0x000fc8000bf01270 */
[----:B------:R-:W-:-:S06]  /*179a0*/  USEL UR11, URZ, UR6, !UP0 ;  /* 0x000000063f0b7287 */ /* 0x000fcc000c000000 */
[----:B------:R-:W-:Y:S02]  /*179b0*/  ISETP.GT.AND P0, PT, R0, UR11, PT ;  /* 0x0000000b00007c0c */ /* 0x000fe4000bf04270 */
[----:B--2---:R-:W-:-:S13]  /*179c0*/  R2UR UR7, R18 ;  /* 0x00000000120772ca */ /* 0x004fda00000e0000 */
[----:B------:R-:W-:Y:S02]  /*179d0*/  ULOP3.LUT UR5, UR7, 0xff000000, URZ, 0xc0, !UPT ;  /* 0xff00000007057892 */ /* 0x000fe4000f8ec03f */
[----:B------:R-:W-:Y:S02]  /*179e0*/  ULOP3.LUT UR4, UR7, 0xff0000, URZ, 0xc0, !UPT ;  /* 0x00ff000007047892 */ /* 0x000fe4000f8ec03f */
[----:B------:R-:W-:-:S04]  /*179f0*/  USHF.R.U32.HI UR5, URZ, 0x8, UR5 ;  /* 0x000000083f057899 */ /* 0x000fc80008011605 */
[----:B------:R-:W-:-:S03]  /*17a00*/  ULEA.HI UR5, UR4, UR5, URZ, 0x10 ;  /* 0x0000000504057291 */ /* 0x000fc6000f8f803f */
[----:B------:R-:W-:Y:S01]  /*17a10*/  UMOV UR4, URZ ;  /* 0x0000003f00047c82 */ /* 0x000fe20008000000 */
[----:B------:R-:W-:Y:S01]  /*17a20*/  ULOP3.LUT UR43, UR5, 0xff, URZ, 0xc0, !UPT ;  /* 0x000000ff052b7892 */ /* 0x000fe2000f8ec03f */
[----:B------:R-:W-:Y:S11]  /*17a30*/  @!P0 BRA `(.L_x_1178) ;  /* 0x0000000000908947 */ /* 0x000ff60003800000 */
[----:B------:R-:W-:Y:S01]  /*17a40*/  USHF.R.U32.HI UR6, URZ, 0x10, UR5 ;  /* 0x000000103f067899 */ /* 0x000fe20008011605 */
[----:B------:R-:W-:-:S03]  /*17a50*/  UMOV UR4, URZ ;  /* 0x0000003f00047c82 */ /* 0x000fc60008000000 */
[----:B------:R-:W-:-:S11]  /*17a60*/  UISETP.NE.AND UP0, UPT, UR6, URZ, UPT ;  /* 0x0000003f0600728c */ /* 0x000fd6000bf05270 */
[----:B------:R-:W-:Y:S02]  /*17a70*/  @!UP0 ULDC UR6, c[0x0][0x9f0] ;  /* 0x00027c0000068ab9 */ /* 0x000fe40000000800 */
[----:B------:R-:W-:Y:S01]  /*17a80*/  IABS R2, UR6 ;  /* 0x0000000600027c13 */ /* 0x000fe20008000000 */
[----:B------:R-:W-:-:S03]  /*17a90*/  IMAD.U32 R5, RZ, RZ, UR6 ;  /* 0x00000006ff057e24 */ /* 0x000fc6000f8e00ff */
[----:B------:R-:W-:Y:S02]  /*17aa0*/  R2UR UR12, R2 ;  /* 0x00000000020c72ca */ /* 0x000fe400000e0000 */
[----:B------:R-:W-:-:S04]  /*17ab0*/  IADD3 R2, R5, -0x1, R0 ;  /* 0xffffffff05027810 */ /* 0x000fc80007ffe000 */
[----:B------:R-:W-:Y:S02]  /*17ac0*/  R2UR UR7, R2 ;  /* 0x00000000020772ca */ /* 0x000fe400000e0000 */
[----:B------:R-:W-:-:S05]  /*17ad0*/  IABS R2, UR6 ;  /* 0x0000000600027c13 */ /* 0x000fca0008000000 */
[----:B------:R-:W0:Y:S06]  /*17ae0*/  I2F.RP R3, UR12 ;  /* 0x0000000c00037d06 */ /* 0x000e2c0008209400 */
[----:B------:R-:W-:Y:S02]  /*17af0*/  UIADD3 UR7, -UR11, UR7, URZ ;  /* 0x000000070b077290 */ /* 0x000fe4000fffe13f */
[----:B0-----:R-:W0:Y:S02]  /*17b00*/  MUFU.RCP R3, R3 ;  /* 0x0000000300037308 */ /* 0x001e240000001000 */
[----:B0-----:R-:W-:-:S02]  /*17b10*/  VIADD R4, R3, 0xffffffe ;  /* 0x0ffffffe03047836 */ /* 0x001fc40000000000 */
[----:B------:R-:W-:Y:S01]  /*17b20*/  IMAD.MOV R3, RZ, RZ, -R2 ;  /* 0x000000ffff037224 */ /* 0x000fe200078e0a02 */
[----:B------:R-:W-:Y:S01]  /*17b30*/  IABS R2, UR7 ;  /* 0x0000000700027c13 */ /* 0x000fe20008000000 */
[----:B------:R-:W-:Y:S02]  /*17b40*/  ULOP3.LUT UR7, UR7, UR6, URZ, 0x3c, !UPT ;  /* 0x0000000607077292 */ /* 0x000fe4000f8e3c3f */
[----:B------:R-:W0:Y:S01]  /*17b50*/  F2I.FTZ.U32.TRUNC.NTZ R4, R4 ;  /* 0x0000000400047305 */ /* 0x000e22000021f000 */
[----:B------:R-:W-:Y:S02]  /*17b60*/  R2UR UR9, R2 ;  /* 0x00000000020972ca */ /* 0x000fe400000e0000 */
[----:B------:R-:W-:Y:S02]  /*17b70*/  R2UR UR10, R3 ;  /* 0x00000000030a72ca */ /* 0x000fe400000e0000 */
[----:B0-----:R-:W-:-:S13]  /*17b80*/  R2UR UR5, R4 ;  /* 0x00000000040572ca */ /* 0x001fda00000e0000 */
[----:B------:R-:W-:-:S04]  /*17b90*/  UIADD3 UR8, URZ, -UR5, URZ ;  /* 0x800000053f087290 */ /* 0x000fc8000fffe03f */
[----:B------:R-:W-:-:S04]  /*17ba0*/  UIMAD UR8, UR8, UR12, URZ ;  /* 0x0000000c080872a4 */ /* 0x000fc8000f8e023f */
[----:B------:R-:W-:-:S04]  /*17bb0*/  UIMAD.WIDE.U32 UR4, UR5, UR8, UR4 ;  /* 0x00000008050472a5 */ /* 0x000fc8000f8e0004 */
[----:B------:R-:W-:-:S04]  /*17bc0*/  UIMAD.WIDE.U32 UR4, UR5, UR9, URZ ;  /* 0x00000009050472a5 */ /* 0x000fc8000f8e003f */
        /* <DEDUP_REMOVED lines=11> */
.L_x_1178:
[----:B------:R-:W-:Y:S01]  /*17c80*/  UIMAD UR43, UR43, UR4, UR11 ;  /* 0x000000042b2b72a4 */ /* 0x000fe2000f8e020b */
[----:B------:R-:W-:Y:S05]  /*17c90*/  BSSY B7, `(.L_x_1179) ;  /* 0x0000413000077945 */ /* 0x000fea0003800000 */
[----:B------:R-:W-:-:S05]  /*17ca0*/  IMAD.U32 R3, RZ, RZ, UR43 ;  /* 0x0000002bff037e24 */ /* 0x000fca000f8e00ff */
[----:B------:R-:W-:-:S04]  /*17cb0*/  VIADDMNMX R0, R3, UR4, R0, PT ;  /* 0x0000000403007c46 */ /* 0x000fc8000b800100 */
[----:B------:R-:W-:-:S13]  /*17cc0*/  R2UR UR50, R0 ;  /* 0x00000000003272ca */ /* 0x000fda00000e0000 */
[----:B------:R-:W-:-:S06]  /*17cd0*/  UISETP.GT.AND UP0, UPT, UR50, UR43, UPT ;  /* 0x0000002b3200728c */ /* 0x000fcc000bf04270 */
[----:B------:R-:W-:-:S13]  /*17ce0*/  PLOP3.LUT P0, PT, PT, PT, UP0, 0x80, 0x0 ;  /* 0x000000000000781c */ /* 0x000fda0003f0f008 */
[----:B------:R-:W-:Y:S05]  /*17cf0*/  @P0 BRA `(.L_x_1180) ;  /* 0x0000000000480947 */ /* 0x000fea0003800000 */
        /* <DEDUP_REMOVED lines=16> */
[----:B------:R1:W-:Y:S01]  /*17e00*/  STL [R1+0x10], R0 ;  /* 0x0000100001007387 */ /* 0x0003e20000100800 */
[----:B------:R-:W-:Y:S05]  /*17e10*/  BRA `(.L_x_1181) ;  /* 0x0000003c00e87947 */ /* 0x000fea0003800000 */
.L_x_1180:
        /* <DEDUP_REMOVED lines=19> */
[----:B0-----:R-:W-:Y:S05]  /*17f50*/  CALL.ABS.NOINC R2 ;  /* 0x0000000002007343 */ /* 0x001fea0003c00000 */
.L_x_1183:
[----:B------:R-:W-:Y:S05]  /*17f60*/  BSYNC B6 ;  /* 0x0000000000067941 */ /* 0x000fea0003800000 */
.L_x_1182:
[----:B------:R-:W-:Y:S01]  /*17f70*/  VIADD R0, R17, 0x6000 ;  /* 0x0000600011007836 */ /* 0x000fe20000000000 */
[----:B------:R-:W-:Y:S01]  /*17f80*/  LOP3.LUT R16, R16, 0xfffffffe, RZ, 0xc0, !PT ;  /* 0xfffffffe10107812 */ /* 0x000fe200078ec0ff */
[----:B------:R-:W-:Y:S03]  /*17f90*/  BSSY B6, `(.L_x_1184) ;  /* 0x0000014000067945 */ /* 0x000fe60003800000 */
[----:B------:R-:W-:-:S13]  /*17fa0*/  LOP3.LUT P0, RZ, R0, 0x1bf, RZ, 0xc0, !PT ;  /* 0x000001bf00ff7812 */ /* 0x000fda000780c0ff */
[----:B------:R-:W-:Y:S01]  /*17fb0*/  @P0 LOP3.LUT R16, R16, 0x1, RZ, 0xfc, !PT ;  /* 0x0000000110100812 */ /* 0x000fe200078efcff */
[----:B------:R-:W-:Y:S06]  /*17fc0*/  @!P0 BRA `(.L_x_1185) ;  /* 0x0000000000408947 */ /* 0x000fec0003800000 */
        /* <DEDUP_REMOVED lines=16> */
.L_x_1185:
[----:B------:R-:W-:Y:S05]  /*180d0*/  BSYNC B6 ;  /* 0x0000000000067941 */ /* 0x000fea0003800000 */
.L_x_1184:
        /* <DEDUP_REMOVED lines=20> */
.L_x_1187:
[----:B------:R-:W-:Y:S05]  /*18220*/  BSYNC B6 ;  /* 0x0000000000067941 */ /* 0x000fea0003800000 */
.L_x_1186:
[----:B------:R-:W-:Y:S01]  /*18230*/  LOP3.LUT P6, RZ, R16, 0x1, RZ, 0xc0, !PT ;  /* 0x0000000110ff7812 */ /* 0x000fe200078cc0ff */
[----:B------:R-:W-:-:S12]  /*18240*/  BSSY B6, `(.L_x_1188) ;  /* 0x0000012000067945 */ /* 0x000fd80003800000 */
        /* <DEDUP_REMOVED lines=17> */
.L_x_1189:
[----:B------:R-:W-:Y:S05]  /*18360*/  BSYNC B6 ;  /* 0x0000000000067941 */ /* 0x000fea0003800000 */
.L_x_1188:
[----:B------:R-:W-:Y:S01]  /*18370*/  ULDC.64 UR4, c[0x0][0x9f8] ;  /* 0x00027e0000047ab9 */ /* 0x000fe20000000a00 */
[----:B------:R-:W-:Y:S01]  /*18380*/  IMAD.U32 R19, RZ, RZ, UR41 ;  /* 0x00000029ff137e24 */ /* 0x000fe2000f8e00ff */
[----:B------:R-:W-:Y:S01]  /*18390*/  UISETP.NE.U32.AND UP0, UPT, UR4, URZ, UPT ;  /* 0x0000003f0400728c */ /* 0x000fe2000bf05070 */
[----:B------:R-:W0:Y:S03]  /*183a0*/  LDC R20, c[0x0][0x430] ;  /* 0x00010c00ff147b82 */ /* 0x000e260000000800 */
[----:B------:R-:W-:-:S06]  /*183b0*/  UISETP.NE.AND.EX UP0, UPT, UR5, URZ, UPT, UP0 ;  /* 0x0000003f0500728c */ /* 0x000fcc000bf05300 */
[----:B------:R-:W-:-:S05]  /*183c0*/  PLOP3.LUT P0, PT, PT, PT, UP0, 0x80, 0x0 ;  /* 0x000000000000781c */ /* 0x000fca0003f0f008 */
[----:B------:R-:W-:Y:S02]  /*183d0*/  @UP0 ULDC.64 UR4, c[0x0][0x9f8] ;  /* 0x00027e0000040ab9 */ /* 0x000fe40000000a00 */
[----:B------:R-:W-:-:S06]  /*183e0*/  @UP0 UIMAD.WIDE UR4, UR41, 0x4, UR4 ;  /* 0x00000004290408a5 */ /* 0x000fcc000f8e0204 */
[----:B------:R-:W-:Y:S02]  /*183f0*/  IMAD.U32 R2, RZ, RZ, UR4 ;  /* 0x00000004ff027e24 */ /* 0x000fe4000f8e00ff */
[----:B------:R-:W-:-:S05]  /*18400*/  IMAD.U32 R3, RZ, RZ, UR5 ;  /* 0x00000005ff037e24 */ /* 0x000fca000f8e00ff */
[----:B------:R-:W2:Y:S01]  /*18410*/  @P0 LDG.E R19, desc[UR52][R2.64] ;  /* 0x0000003402130981 */ /* 0x000ea2000c1e1900 */
[----:B0-----:R-:W-:Y:S01]  /*18420*/  ISETP.NE.AND P2, PT, R20, 0x1, PT ;  /* 0x000000011400780c */ /* 0x001fe20003f45270 */
[----:B------:R-:W-:Y:S01]  /*18430*/  UMOV UR4, 0xffffffff ;  /* 0xffffffff00047882 */ /* 0x000fe20000000000 */
[----:B------:R-:W-:-:S11]  /*18440*/  LOP3.LUT R16, R16, 0xfffffff7, RZ, 0xc0, !PT ;  /* 0xfffffff710107812 */ /* 0x000fd600078ec0ff */
[----:B------:R-:W-:Y:S01]  /*18450*/  @P2 LOP3.LUT R16, R16, 0x8, RZ, 0xfc, !PT ;  /* 0x0000000810102812 */ /* 0x000fe200078efcff */
[----:B--2---:R0:W-:Y:S01]  /*18460*/  STL [R1], R19 ;  /* 0x0000001301007387 */ /* 0x0041e20000100800 */
[----:B------:R-:W-:Y:S05]  /*18470*/  BRA.DIV UR4, `(.L_x_1190) ;  /* 0x00000052047c7947 */ /* 0x000fea000b800000 */
.L_x_1270:
[----:B------:R-:W1:Y:S01]  /*18480*/  S2R R0, SR_TID.X ;  /* 0x0000000000007919 */ /* 0x000e620000002100 */
[----:B------:R-:W-:Y:S01]  /*18490*/  UMOV UR4, 0xa0 ;  /* 0x000000a000047882 */ /* 0x000fe20000000000 */
[----:B------:R-:W2:Y:S01]  /*184a0*/  @P2 LDC R5, c[0x0][0x434] ;  /* 0x00010d00ff052b82 */ /* 0x000ea20000000800 */
[----:B------:R-:W-:Y:S01]  /*184b0*/  UIMAD UR4, UR50, UR4, -0xa0 ;  /* 0xffffff60320474a4 */ /* 0x000fe2000f8e0204 */
[----:B------:R-:W3:Y:S01]  /*184c0*/  S2R R10, SR_TID.X ;  /* 0x00000000000a7919 */ /* 0x000ee20000002100 */
[----:B------:R-:W-:Y:S01]  /*184d0*/  SHF.R.S32.HI R13, RZ, 0x1f, R19 ;  /* 0x0000001fff0d7819 */ /* 0x000fe20000011413 */
[----:B------:R-:W4:Y:S04]  /*184e0*/  S2R R11, SR_TID.X ;  /* 0x00000000000b7919 */ /* 0x000f280000002100 */
[----:B------:R-:W0:Y:S01]  /*184f0*/  @P2 LDC R4, c[0x0][0x438] ;  /* 0x00010e00ff042b82 */ /* 0x000e220000000800 */
        /* <DEDUP_REMOVED lines=10> */
[C---:B------:R-:W-:Y:S01]  /*185a0*/  ISETP.GE.AND P0, PT, R0.reuse, UR38, PT ;  /* 0x0000002600007c0c */ /* 0x040fe2000bf06270 */
[----:B------:R-:W-:Y:S01]  /*185b0*/  VIADD R0, R0, UR36 ;  /* 0x0000002400007c36 */ /* 0x000fe20008000000 */
[----:B------:R-:W-:-:S03]  /*185c0*/  LOP3.LUT R12, R12, 0x80, RZ, 0xfc, !PT ;  /* 0x000000800c0c7812 */ /* 0x000fc600078efcff */
[----:B--2---:R-:W-:-:S04]  /*185d0*/  @P2 IMAD.HI.U32 R5, R0, R5, RZ ;  /* 0x0000000500052227 */ /* 0x004fc800078e00ff */
[----:B------:R-:W-:Y:S01]  /*185e0*/  IMAD.MOV.U32 R8, RZ, RZ, R0 ;  /* 0x000000ffff087224 */ /* 0x000fe200078e0000 */
[----:B0-----:R-:W-:-:S03]  /*185f0*/  @P2 SHF.R.U32.HI R8, RZ, R4, R5 ;  /* 0x00000004ff082219 */ /* 0x001fc60000011605 */
[----:B------:R-:W0:Y:S01]  /*18600*/  @!P0 LDC.64 R2, c[0x0][0x428] ;  /* 0x00010a00ff028b82 */ /* 0x000e220000000a00 */
[--C-:B------:R-:W-:Y:S01]  /*18610*/  @!P0 SHF.R.S32.HI R7, RZ, 0x1f, R8.reuse ;  /* 0x0000001fff078819 */ /* 0x100fe20000011408 */
[----:B------:R-:W-:-:S06]  /*18620*/  @!P0 IMAD.MOV.U32 R6, RZ, RZ, R8 ;  /* 0x000000ffff068224 */ /* 0x000fcc00078e0008 */
[----:B------:R-:W1:Y:S01]  /*18630*/  @!P0 LDC.64 R4, c[0x0][0x418] ;  /* 0x00010600ff048b82 */ /* 0x000e620000000a00 */
[----:B0-----:R-:W-:-:S04]  /*18640*/  @!P0 IMAD R9, R13, R2, RZ ;  /* 0x000000020d098224 */ /* 0x001fc800078e02ff */
[C---:B------:R-:W-:Y:S02]  /*18650*/  @!P0 IMAD R9, R19.reuse, R3, R9 ;  /* 0x0000000313098224 */ /* 0x040fe400078e0209 */
[----:B------:R-:W-:-:S04]  /*18660*/  @!P0 IMAD.WIDE.U32 R2, R19, R2, R6 ;  /* 0x0000000213028225 */ /* 0x000fc800078e0006 */
[----:B------:R-:W-:Y:S01]  /*18670*/  @!P0 IMAD.IADD R9, R3, 0x1, R9 ;  /* 0x0000000103098824 */ /* 0x000fe200078e0209 */
[C---:B-1----:R-:W-:Y:S01]  /*18680*/  @!P0 LEA R4, P1, R2.reuse, R4, 0x2 ;  /* 0x0000000402048211 */ /* 0x042fe200078210ff */
[----:B------:R-:W0:Y:S01]  /*18690*/  @P2 LDC R3, c[0x0][0x434] ;  /* 0x00010d00ff032b82 */ /* 0x000e220000000800 */
[----:B------:R-:W-:Y:S02]  /*186a0*/  IMAD.MOV.U32 R6, RZ, RZ, RZ ;  /* 0x000000ffff067224 */ /* 0x000fe400078e00ff */
[----:B------:R-:W-:Y:S01]  /*186b0*/  @!P0 LEA.HI.X R5, R2, R5, R9, 0x2, P1 ;  /* 0x0000000502058211 */ /* 0x000fe200008f1409 */
[----:B------:R-:W-:-:S04]  /*186c0*/  VIADD R7, R12, UR4 ;  /* 0x000000040c077c36 */ /* 0x000fc80008000000 */
[----:B------:R-:W1:Y:S01]  /*186d0*/  @P2 LDC R2, c[0x0][0x438] ;  /* 0x00010e00ff022b82 */ /* 0x000e620000000800 */
[----:B------:R2:W5:Y:S01]  /*186e0*/  @!P0 LDG.E R6, desc[UR52][R4.64] ;  /* 0x0000003404068981 */ /* 0x000562000c1e1900 */
[----:B------:R-:W-:-:S04]  /*186f0*/  ISETP.GE.AND P0, PT, R7, UR38, PT ;  /* 0x0000002607007c0c */ /* 0x000fc8000bf06270 */
[----:B------:R-:W-:Y:S01]  /*18700*/  ISETP.GT.U32.OR P0, PT, R12, 0x9f, P0 ;  /* 0x0000009f0c00780c */ /* 0x000fe20000704470 */
[----:B--2---:R-:W-:Y:S02]  /*18710*/  VIADD R4, R7, UR36 ;  /* 0x0000002407047c36 */ /* 0x004fe40008000000 */
[----:B------:R-:W-:Y:S02]  /*18720*/  IMAD.MOV R7, RZ, RZ, -R8 ;  /* 0x000000ffff077224 */ /* 0x000fe400078e0a08 */
[----:B------:R-:W-:Y:S02]  /*18730*/  IMAD.MOV.U32 R10, RZ, RZ, R4 ;  /* 0x000000ffff0a7224 */ /* 0x000fe400078e0004 */
[----:B0-----:R-:W-:-:S04]  /*18740*/  @P2 IMAD.HI.U32 R3, R4, R3, RZ ;  /* 0x0000000304032227 */ /* 0x001fc800078e00ff */
[----:B------:R-:W-:Y:S01]  /*18750*/  IMAD R7, R20, R7, R0 ;  /* 0x0000000714077224 */ /* 0x000fe200078e0200 */
[----:B-1----:R-:W-:Y:S02]  /*18760*/  @P2 SHF.R.U32.HI R10, RZ, R2, R3 ;  /* 0x00000002ff0a2219 */ /* 0x002fe40000011603 */
[----:B------:R-:W0:Y:S02]  /*18770*/  @!P0 LDC.64 R2, c[0x0][0x428] ;  /* 0x00010a00ff028b82 */ /* 0x000e240000000a00 */
[--C-:B------:R-:W-:Y:S01]  /*18780*/  @!P0 SHF.R.S32.HI R11, RZ, 0x1f, R10.reuse ;  /* 0x0000001fff0b8819 */ /* 0x100fe2000001140a */
[----:B------:R-:W-:-:S04]  /*18790*/  IMAD.MOV R8, RZ, RZ, -R10 ;  /* 0x000000ffff087224 */ /* 0x000fc800078e0a0a */
[----:B------:R-:W-:Y:S02]  /*187a0*/  IMAD R8, R20, R8, R4 ;  /* 0x0000000814087224 */ /* 0x000fe400078e0204 */
[----:B------:R-:W1:Y:S01]  /*187b0*/  @!P0 LDC.64 R4, c[0x0][0x418] ;  /* 0x00010600ff048b82 */ /* 0x000e620000000a00 */
[----:B0-----:R-:W-:-:S04]  /*187c0*/  @!P0 IMAD.WIDE.U32 R10, R19, R2, R10 ;  /* 0x00000002130a8225 */ /* 0x001fc800078e000a */
[----:B------:R-:W-:-:S04]  /*187d0*/  @!P0 IMAD R2, R13, R2, RZ ;  /* 0x000000020d028224 */ /* 0x000fc800078e02ff */
[----:B------:R-:W-:Y:S01]  /*187e0*/  @!P0 IMAD R0, R19, R3, R2 ;  /* 0x0000000313008224 */ /* 0x000fe200078e0202 */
[----:B-1----:R-:W-:-:S03]  /*187f0*/  @!P0 LEA R2, P1, R10, R4, 0x2 ;  /* 0x000000040a028211 */ /* 0x002fc600078210ff */
[----:B------:R-:W-:-:S05]  /*18800*/  @!P0 IMAD.IADD R0, R0, 0x1, R11 ;  /* 0x0000000100008824 */ /* 0x000fca00078e020b */
[----:B------:R-:W-:Y:S01]  /*18810*/  @!P0 LEA.HI.X R3, R10, R5, R0, 0x2, P1 ;  /* 0x000000050a038211 */ /* 0x000fe200008f1400 */
[----:B------:R-:W-:Y:S02]  /*18820*/  IMAD.MOV.U32 R5, RZ, RZ, RZ ;  /* 0x000000ffff057224 */ /* 0x000fe400078e00ff */
[----:B------:R-:W-:-:S04]  /*18830*/  IMAD.U32 R9, RZ, RZ, UR44 ;  /* 0x0000002cff097e24 */ /* 0x000fc8000f8e00ff */
[----:B------:R0:W5:Y:S01]  /*18840*/  @!P0 LDG.E R5, desc[UR52][R2.64] ;  /* 0x0000003402058981 */ /* 0x000162000c1e1900 */
[----:B------:R-:W-:Y:S02]  /*18850*/  ISETP.GT.U32.AND P0, PT, R12, 0x9f, PT ;  /* 0x0000009f0c00780c */ /* 0x000fe40003f04070 */
[----:B------:R-:W-:Y:S01]  /*18860*/  ISETP.NE.AND P2, PT, R9, 0x3, PT ;  /* 0x000000030900780c */ /* 0x000fe20003f45270 */
[----:B------:R-:W-:Y:S01]  /*18870*/  IMAD.U32 R9, RZ, RZ, UR50 ;  /* 0x00000032ff097e24 */ /* 0x000fe2000f8e00ff */
[----:B------:R-:W-:Y:S02]  /*18880*/  LOP3.LUT R16, R16, 0xfffffffd, RZ, 0xc0, !PT ;  /* 0xfffffffd10107812 */ /* 0x000fe400078ec0ff */
[----:B------:R-:W-:Y:S01]  /*18890*/  LOP3.LUT R18, R18, 0xffff, RZ, 0xc0, !PT ;  /* 0x0000ffff12127812 */ /* 0x000fe200078ec0ff */
[----:B------:R-:W-:-:S06]  /*188a0*/  VIADD R9, R9, 0xffffffff ;  /* 0xffffffff09097836 */ /* 0x000fcc0000000000 */
[----:B------:R-:W-:-:S04]  /*188b0*/  @P0 LOP3.LUT R16, R16, 0x2, RZ, 0xfc, !PT ;  /* 0x0000000210100812 */ /* 0x000fc800078efcff */
[----:B------:R-:W-:-:S04]  /*188c0*/  LOP3.LUT R16, R16, 0xfffffffb, RZ, 0xc0, !PT ;  /* 0xfffffffb10107812 */ /* 0x000fc800078ec0ff */
[----:B------:R-:W-:Y:S01]  /*188d0*/  @P2 LOP3.LUT R16, R16, 0x4, RZ, 0xfc, !PT ;  /* 0x0000000410102812 */ /* 0x000fe200078efcff */
[----:B0-----:R-:W-:Y:S06]  /*188e0*/  @!P2 BRA `(.L_x_1191) ;  /* 0x000000000004a947 */ /* 0x001fec0003800000 */
[----:B------:R-:W-:Y:S01]  /*188f0*/  BPT.TRAP 0x1 ;  /* 0x000000040000795c */ /* 0x000fe20000300000 */
.L_x_1191:
        /* <DEDUP_REMOVED lines=8> */
.L_x_1271:
[----:B------:R-:W-:Y:S05]  /*18980*/  BSYNC B0 ;  /* 0x0000000000007941 */ /* 0x000fea0003800000 */
.L_x_1192:
[----:B------:R-:W2:Y:S01]  /*18990*/  LDL R12, [R1+0x20] ;  /* 0x00002000010c7983 */ /* 0x000ea20000100800 */
[----:B------:R-:W1:Y:S01]  /*189a0*/  LDC R14, c[0x0][0x2f4] ;  /* 0x0000bd00ff0e7b82 */ /* 0x000e620000000800 */
[----:B------:R-:W-:Y:S01]  /*189b0*/  ULDC.64 UR4, c[0x0][0x328] ;  /* 0x0000ca0000047ab9 */ /* 0x000fe20000000a00 */
[----:B-----5:R-:W-:Y:S01]  /*189c0*/  SHF.R.S32.HI R27, RZ, 0x1f, R6 ;  /* 0x0000001fff1b7819 */ /* 0x020fe20000011406 */
[----:B------:R-:W3:Y:S01]  /*189d0*/  S2R R13, SR_TID.X ;  /* 0x00000000000d7919 */ /* 0x000ee20000002100 */
[----:B0-----:R-:W-:Y:S01]  /*189e0*/  IMAD R0, R25, UR4, RZ ;  /* 0x0000000419007c24 */ /* 0x001fe2000f8e02ff */
[----:B------:R-:W-:Y:S01]  /*189f0*/  ULDC.64 UR6, c[0x0][0x338] ;  /* 0x0000ce0000067ab9 */ /* 0x000fe20000000a00 */
[----:B------:R-:W-:-:S04]  /*18a00*/  IMAD.WIDE.U32 R2, R7, UR4, RZ ;  /* 0x0000000407027c25 */ /* 0x000fc8000f8e00ff */
[----:B------:R-:W-:Y:S01]  /*18a10*/  IMAD R0, R7, UR5, R0 ;  /* 0x0000000507007c24 */ /* 0x000fe2000f8e0200 */
[----:B------:R-:W-:Y:S01]  /*18a20*/  SHF.R.S32.HI R26, RZ, 0x1f, R8 ;  /* 0x0000001fff1a7819 */ /* 0x000fe20000011408 */
[----:B------:R-:W-:Y:S02]  /*18a30*/  IMAD R10, R27, UR6, RZ ;  /* 0x000000061b0a7c24 */ /* 0x000fe4000f8e02ff */
[----:B------:R-:W-:Y:S02]  /*18a40*/  IMAD.IADD R3, R3, 0x1, R0 ;  /* 0x0000000103037824 */ /* 0x000fe400078e0200 */
[C---:B------:R-:W-:Y:S02]  /*18a50*/  IMAD R10, R6.reuse, UR7, R10 ;  /* 0x00000007060a7c24 */ /* 0x040fe4000f8e020a */
[----:B------:R-:W-:-:S04]  /*18a60*/  IMAD.WIDE.U32 R2, R6, UR6, R2 ;  /* 0x0000000606027c25 */ /* 0x000fc8000f8e0002 */
[----:B------:R-:W-:Y:S02]  /*18a70*/  IMAD R0, R26, UR4, RZ ;  /* 0x000000041a007c24 */ /* 0x000fe4000f8e02ff */
[----:B------:R-:W-:Y:S01]  /*18a80*/  IMAD.IADD R11, R3, 0x1, R10 ;  /* 0x00000001030b7824 */ /* 0x000fe200078e020a */
[----:B------:R-:W-:Y:S01]  /*18a90*/  SHF.R.S32.HI R29, RZ, 0x1f, R5 ;  /* 0x0000001fff1d7819 */ /* 0x000fe20000011405 */
[----:B------:R-:W-:Y:S02]  /*18aa0*/  IMAD.MOV.U32 R10, RZ, RZ, R2 ;  /* 0x000000ffff0a7224 */ /* 0x000fe400078e0002 */
[C---:B------:R-:W-:Y:S02]  /*18ab0*/  IMAD R0, R8.reuse, UR5, R0 ;  /* 0x0000000508007c24 */ /* 0x040fe4000f8e0200 */
[----:B---3--:R-:W-:Y:S02]  /*18ac0*/  IMAD.SHL.U32 R21, R13, 0x10, RZ ;  /* 0x000000100d157824 */ /* 0x008fe400078e00ff */
[----:B------:R-:W-:Y:S01]  /*18ad0*/  IMAD.WIDE.U32 R2, R8, UR4, RZ ;  /* 0x0000000408027c25 */ /* 0x000fe2000f8e00ff */
[----:B------:R-:W-:-:S02]  /*18ae0*/  ULDC.64 UR4, c[0x0][0x330] ;  /* 0x0000cc0000047ab9 */ /* 0x000fc40000000a00 */
[----:B------:R-:W-:Y:S01]  /*18af0*/  LOP3.LUT R21, R21, 0x30, RZ, 0xc0, !PT ;  /* 0x0000003015157812 */ /* 0x000fe200078ec0ff */
[----:B------:R-:W-:-:S03]  /*18b00*/  IMAD.IADD R3, R3, 0x1, R0 ;  /* 0x0000000103037824 */ /* 0x000fc600078e0200 */
[----:B-1----:R-:W-:Y:S01]  /*18b10*/  ISETP.GE.AND P1, PT, R21, R14, PT ;  /* 0x0000000e1500720c */ /* 0x002fe20003f26270 */
[----:B------:R-:W-:Y:S02]  /*18b20*/  IMAD R0, R29, UR6, RZ ;  /* 0x000000061d007c24 */ /* 0x000fe4000f8e02ff */
[----:B------:R-:W-:Y:S01]  /*18b30*/  IMAD.WIDE.U32 R2, R5, UR6, R2 ;  /* 0x0000000605027c25 */ /* 0x000fe2000f8e0002 */
[----:B------:R-:W-:-:S03]  /*18b40*/  LOP3.LUT R16, R16, 0xfffffffe, RZ, 0xc0, !PT ;  /* 0xfffffffe10107812 */ /* 0x000fc600078ec0ff */
[----:B------:R-:W-:Y:S01]  /*18b50*/  IMAD R0, R5, UR7, R0 ;  /* 0x0000000705007c24 */ /* 0x000fe2000f8e0200 */
[----:B------:R-:W-:Y:S01]  /*18b60*/  ULDC.64 UR6, c[0x0][0x318] ;  /* 0x0000c60000067ab9 */ /* 0x000fe20000000a00 */
[----:B------:R-:W-:Y:S01]  /*18b70*/  IMAD.WIDE.U32 R10, R18, UR4, R10 ;  /* 0x00000004120a7c25 */ /* 0x000fe2000f8e000a */
[----:B------:R-:W-:-:S03]  /*18b80*/  LOP3.LUT R13, R13, 0x7f, RZ, 0xc0, !PT ;  /* 0x0000007f0d0d7812 */ /* 0x000fc600078ec0ff */
[----:B------:R-:W-:Y:S01]  /*18b90*/  IMAD.IADD R3, R3, 0x1, R0 ;  /* 0x0000000103037824 */ /* 0x000fe200078e0200 */
[----:B------:R-:W-:Y:S01]  /*18ba0*/  @P1 LOP3.LUT R16, R16, 0x1, RZ, 0xfc, !PT ;  /* 0x0000000110101812 */ /* 0x000fe200078efcff */
[----:B------:R-:W-:Y:S01]  /*18bb0*/  IMAD R23, R18, UR5, RZ ;  /* 0x0000000512177c24 */ /* 0x000fe2000f8e02ff */
[----:B------:R-:W-:Y:S01]  /*18bc0*/  IADD3 R10, P1, R10, UR6, RZ ;  /* 0x000000060a0a7c10 */ /* 0x000fe2000ff3e0ff */
[----:B------:R-:W-:Y:S02]  /*18bd0*/  IMAD.MOV.U32 R0, RZ, RZ, -0xa0 ;  /* 0xffffff60ff007424 */ /* 0x000fe400078e00ff */
[----:B------:R-:W-:Y:S01]  /*18be0*/  IMAD.WIDE.U32 R2, R18, UR4, R2 ;  /* 0x0000000412027c25 */ /* 0x000fe2000f8e0002 */
[----:B------:R-:W-:Y:S02]  /*18bf0*/  SHF.R.U32.HI R13, RZ, 0x2, R13 ;  /* 0x00000002ff0d7819 */ /* 0x000fe4000001160d */
[----:B------:R-:W-:Y:S01]  /*18c00*/  IADD3.X R19, R11, UR7, R23, P1, !PT ;  /* 0x000000070b137c10 */ /* 0x000fe20008ffe417 */
[----:B------:R-:W-:Y:S01]  /*18c10*/  IMAD R9, R9, R0, UR38 ;  /* 0x0000002609097e24 */ /* 0x000fe2000f8e0200 */
[----:B------:R-:W-:Y:S01]  /*18c20*/  IADD3 R24, P1, R2, UR6, RZ ;  /* 0x0000000602187c10 */ /* 0x000fe2000ff3e0ff */
[----:B------:R-:W-:-:S02]  /*18c30*/  UMOV UR4, 0xffffffff ;  /* 0xffffffff00047882 */ /* 0x000fc40000000000 */
[----:B------:R-:W-:Y:S01]  /*18c40*/  IMAD.IADD R9, R9, 0x1, -R13 ;  /* 0x0000000109097824 */ /* 0x000fe200078e0a0d */
[----:B------:R-:W-:Y:S02]  /*18c50*/  IADD3.X R23, R23, UR7, R3, P1, !PT ;  /* 0x0000000717177c10 */ /* 0x000fe40008ffe403 */
[----:B------:R-:W-:Y:S02]  /*18c60*/  ISETP.GE.AND P0, PT, R21, R14, PT ;  /* 0x0000000e1500720c */ /* 0x000fe40003f06270 */
[----:B------:R-:W-:Y:S01]  /*18c70*/  ISETP.GE.AND P5, PT, R9, 0x1, PT ;  /* 0x000000010900780c */ /* 0x000fe20003fa6270 */
[----:B--2---:R-:W-:Y:S01]  /*18c80*/  IMAD R20, R28, 0x2800, R12 ;  /* 0x000028001c147824 */ /* 0x004fe200078e020c */
[----:B------:R-:W-:Y:S11]  /*18c90*/  BRA.DIV UR4, `(.L_x_1194) ;  /* 0x0000004a04b87947 */ /* 0x000ff6000b800000 */
[----:B------:R-:W0:Y:S01]  /*18ca0*/  S2R R11, SR_TID.X ;  /* 0x00000000000b7919 */ /* 0x000e220000002100 */
[C---:B------:R-:W-:Y:S02]  /*18cb0*/  ISETP.GE.AND P2, PT, R9.reuse, 0x81, PT ;  /* 0x000000810900780c */ /* 0x040fe40003f46270 */
[----:B------:R-:W-:Y:S01]  /*18cc0*/  LOP3.LUT R16, R16, 0xffffffef, RZ, 0xc0, !PT ;  /* 0xffffffef10107812 */ /* 0x000fe200078ec0ff */
[----:B------:R-:W1:Y:S01]  /*18cd0*/  SHFL.IDX PT, R2, R10, RZ, 0x1c1f ;  /* 0x001c1fff0a027589 */ /* 0x000e6200000e0000 */
[C---:B------:R-:W-:Y:S02]  /*18ce0*/  ISETP.GE.AND P4, PT, R9.reuse, 0x21, PT ;  /* 0x000000210900780c */ /* 0x040fe40003f86270 */
[----:B------:R-:W-:Y:S01]  /*18cf0*/  ISETP.GE.AND P3, PT, R9, 0x41, PT ;  /* 0x000000410900780c */ /* 0x000fe20003f66270 */
[----:B------:R-:W2:Y:S04]  /*18d00*/  SHFL.IDX PT, R0, R19, RZ, 0x1c1f ;  /* 0x001c1fff13007589 */ /* 0x000ea800000e0000 */
[----:B------:R-:W3:Y:S02]  /*18d10*/  SHFL.IDX PT, R12, R10, 0x1, 0x1c1f ;  /* 0x003c1f000a0c7f89 */ /* 0x000ee400000e0000 */
[----:B------:R-:W-:Y:S01]  /*18d20*/  @P2 LOP3.LUT R16, R16, 0x10, RZ, 0xfc, !PT ;  /* 0x0000001010102812 */ /* 0x000fe200078efcff */
[----:B0-----:R-:W-:-:S05]  /*18d30*/  IMAD.SHL.U32 R11, R11, 0x10, RZ ;  /* 0x000000100b0b7824 */ /* 0x001fca00078e00ff */
[----:B------:R-:W-:-:S04]  /*18d40*/  LOP3.LUT R11, R11, 0x30, RZ, 0xc0, !PT ;  /* 0x000000300b0b7812 */ /* 0x000fc800078ec0ff */
[----:B-1----:R-:W-:-:S05]  /*18d50*/  IADD3 R2, P1, R11, R2, RZ ;  /* 0x000000020b027210 */ /* 0x002fca0007f3e0ff */
[----:B--2---:R-:W-:Y:S01]  /*18d60*/  IMAD.X R3, RZ, RZ, R0, P1 ;  /* 0x000000ffff037224 */ /* 0x004fe200008e0600 */
[----:B------:R-:W-:Y:S01]  /*18d70*/  ISETP.LT.OR P1, PT, R9, 0x1, P0 ;  /* 0x000000010900780c */ /* 0x000fe20000721670 */
[----:B------:R-:W-:-:S12]  /*18d80*/  IMAD.IADD R0, R17, 0x1, R20 ;  /* 0x0000000111007824 */ /* 0x000fd800078e0214 */
[----:B------:R0:W-:Y:S01]  /*18d90*/  LDGSTS.E.BYPASS.LTC128B.128 [R0+0x6000], desc[UR52][R2.64], !P1 ;  /* 0x0600000002007fae */ /* 0x0001e2000c901d74 */
[----:B---3--:R-:W-:-:S03]  /*18da0*/  IADD3 R12, P1, R11, R12, RZ ;  /* 0x0000000c0b0c7210 */ /* 0x008fc60007f3e0ff */
[----:B0-----:R-:W0:Y:S02]  /*18db0*/  SHFL.IDX PT, R2, R19, 0x1, 0x1c1f ;  /* 0x003c1f0013027f89 */ /* 0x001e2400000e0000 */
[----:B0-----:R-:W-:Y:S01]  /*18dc0*/  IMAD.X R13, RZ, RZ, R2, P1 ;  /* 0x000000ffff0d7224 */ /* 0x001fe200008e0602 */
[----:B------:R-:W-:Y:S01]  /*18dd0*/  ISETP.LT.OR P1, PT, R9, 0x21, P0 ;  /* 0x000000210900780c */ /* 0x000fe20000721670 */
[----:B------:R-:W-:Y:S04]  /*18de0*/  SHFL.IDX PT, R2, R19, 0x2, 0x1c1f ;  /* 0x005c1f0013027f89 */ /* 0x000fe800000e0000 */
[----:B------:R-:W-:Y:S08]  /*18df0*/  SHFL.IDX PT, R19, R19, 0x3, 0x1c1f ;  /* 0x007c1f0013137f89 */ /* 0x000ff000000e0000 */
[----:B------:R0:W-:Y:S04]  /*18e00*/  LDGSTS.E.BYPASS.LTC128B.128 [R0+0x6800], desc[UR52][R12.64], !P1 ;  /* 0x068000000c007fae */ /* 0x0001e8000c901d74 */
[----:B0-----:R-:W0:Y:S02]  /*18e10*/  SHFL.IDX PT, R12, R10, 0x2, 0x1c1f ;  /* 0x005c1f000a0c7f89 */ /* 0x001e2400000e0000 */
[----:B0-----:R-:W-:-:S05]  /*18e20*/  IADD3 R12, P1, R11, R12, RZ ;  /* 0x0000000c0b0c7210 */ /* 0x001fca0007f3e0ff */
[----:B------:R-:W-:Y:S01]  /*18e30*/  IMAD.X R13, RZ, RZ, R2, P1 ;  /* 0x000000ffff0d7224 */ /* 0x000fe200008e0602 */
[----:B------:R-:W-:Y:S01]  /*18e40*/  ISETP.LT.OR P1, PT, R9, 0x41, P0 ;  /* 0x000000410900780c */ /* 0x000fe20000721670 */
[----:B------:R-:W0:-:S12]  /*18e50*/  SHFL.IDX PT, R2, R10, 0x3, 0x1c1f ;  /* 0x007c1f000a027f89 */ /* 0x000e1800000e0000 */
[----:B------:R-:W-:Y:S01]  /*18e60*/  LDGSTS.E.BYPASS.LTC128B.128 [R0+0x7000], desc[UR52][R12.64], !P1 ;  /* 0x070000000c007fae */ /* 0x000fe2000c901d74 */
[----:B0-----:R-:W-:-:S05]  /*18e70*/  IADD3 R2, P1, R11, R2, RZ ;  /* 0x000000020b027210 */ /* 0x001fca0007f3e0ff */
[----:B------:R-:W-:Y:S01]  /*18e80*/  IMAD.X R3, RZ, RZ, R19, P1 ;  /* 0x000000ffff037224 */ /* 0x000fe200008e0613 */
[----:B------:R-:W-:-:S13]  /*18e90*/  ISETP.LT.OR P1, PT, R9, 0x61, P0 ;  /* 0x000000610900780c */ /* 0x000fda0000721670 */
[----:B------:R0:W-:Y:S01]  /*18ea0*/  LDGSTS.E.BYPASS.LTC128B.128 [R0+0x7800], desc[UR52][R2.64], !P1 ;  /* 0x0780000002007fae */ /* 0x0001e2000c901d74 */
[----:B------:R-:W-:-:S03]  /*18eb0*/  ISETP.GE.AND P1, PT, R9, 0x61, PT ;  /* 0x000000610900780c */ /* 0x000fc60003f26270 */
[----:B0-----:R0:W1:Y:S04]  /*18ec0*/  SHFL.IDX PT, R3, R23, RZ, 0x1c1f ;  /* 0x001c1fff17037589 */ /* 0x00106800000e0000 */
[----:B------:R0:W2:Y:S06]  /*18ed0*/  SHFL.IDX PT, R2, R24, RZ, 0x1c1f ;  /* 0x001c1fff18027589 */ /* 0x0000ac00000e0000 */
.L_x_1283:
[----:B------:R-:W3:Y:S01]  /*18ee0*/  S2R R10, SR_TID.X ;  /* 0x00000000000a7919 */ /* 0x000ee20000002100 */
[----:B------:R-:W-:Y:S01]  /*18ef0*/  ISETP.LT.OR P0, PT, R9, 0x81, P0 ;  /* 0x000000810900780c */ /* 0x000fe20000701670 */
[----:B---3--:R-:W-:-:S05]  /*18f00*/  IMAD.SHL.U32 R10, R10, 0x10, RZ ;  /* 0x000000100a0a7824 */ /* 0x008fca00078e00ff */
[----:B------:R-:W-:-:S04]  /*18f10*/  LOP3.LUT R10, R10, 0x30, RZ, 0xc0, !PT ;  /* 0x000000300a0a7812 */ /* 0x000fc800078ec0ff */
[----:B--2---:R-:W-:-:S05]  /*18f20*/  IADD3 R2, P2, R10, R2, RZ ;  /* 0x000000020a027210 */ /* 0x004fca0007f5e0ff */
[----:B-1----:R-:W-:-:S05]  /*18f30*/  IMAD.X R3, RZ, RZ, R3, P2 ;  /* 0x000000ffff037224 */ /* 0x002fca00010e0603 */
[----:B------:R-:W-:Y:S01]  /*18f40*/  @!PT LDS RZ, [RZ] ;  /* 0x00000000fffff984 */ /* 0x000fe20000000800 */
[----:B------:R-:W-:Y:S01]  /*18f50*/  @!PT LDS RZ, [RZ] ;  /* 0x00000000fffff984 */ /* 0x000fe20000000800 */
[----:B------:R-:W-:Y:S01]  /*18f60*/  @!PT LDS RZ, [RZ] ;  /* 0x00000000fffff984 */ /* 0x000fe20000000800 */
[----:B------:R1:W-:Y:S01]  /*18f70*/  LDGSTS.E.BYPASS.LTC128B.128 [R0+0x8000], desc[UR52][R2.64], !P0 ;  /* 0x0800000002007fae */ /* 0x0003e2000c101d74 */
[----:B------:R-:W-:Y:S01]  /*18f80*/  PLOP3.LUT P0, PT, PT, PT, PT, 0x80, 0x0 ;  /* 0x000000000000781c */ /* 0x000fe20003f0f070 */
[----:B------:R-:W-:-:S12]  /*18f90*/  NOP ;  /* 0x0000000000007918 */ /* 0x000fd80000000000 */
.L_x_1195:
[----:B------:R-:W-:Y:S02]  /*18fa0*/  PLOP3.LUT P2, PT, P2, P0, PT, 0xa2, 0x0 ;  /* 0x000000000000781c */ /* 0x000fe40001741472 */
[----:B------:R-:W-:-:S08]  /*18fb0*/  @P0 R2UR P2, UR4, R4 ;  /* 0x00000000040402ca */ /* 0x000fd00000040000 */
[----:B------:R-:W-:-:S05]  /*18fc0*/  @P0 PLOP3.LUT P0, PT, P2, PT, PT, 0x80, 0x0 ;  /* 0x000000000000081c */ /* 0x000fca000170f070 */
[----:B------:R-:W-:Y:S01]  /*18fd0*/  @!P2 SYNCS.ARRIVE.TRANS64.RED.A0T1 RZ, [UR4+0x13270], RZ ;  /* 0x013270ffffffa9a7 */ /* 0x000fe20008200404 */
[----:B------:R-:W-:Y:S07]  /*18fe0*/  @!P2 ARRIVES.LDGSTSBAR.64.TRANSCNT [UR4+0x13270] ;  /* 0x01327000ff00a9b0 */ /* 0x000fee0008000a84 */
[----:B------:R-:W-:Y:S05]  /*18ff0*/  @P0 BRA.U.ANY `(.L_x_1195) ;  /* 0xfffffffd00e80947 */ /* 0x000fea000393ffff */
[----:B------:R-:W-:Y:S01]  /*19000*/  NOP ;  /* 0x0000000000007918 */ /* 0x000fe20000000000 */
[----:B-1----:R-:W-:-:S05]  /*19010*/  IMAD.U32 R2, RZ, RZ, UR44 ;  /* 0x0000002cff027e24 */ /* 0x002fca000f8e00ff */
[----:B------:R-:W-:-:S13]  /*19020*/  ISETP.NE.AND P6, PT, R2, 0x3, PT ;  /* 0x000000030200780c */ /* 0x000fda0003fc5270 */
[----:B------:R-:W-:Y:S05]  /*19030*/  @!P6 BRA `(.L_x_1196) ;  /* 0x000000000004e947 */ /* 0x000fea0003800000 */
[----:B------:R-:W-:Y:S01]  /*19040*/  BPT.TRAP 0x1 ;  /* 0x000000040000795c */ /* 0x000fe20000300000 */
.L_x_1196:
[----:B------:R1:W-:Y:S01]  /*19050*/  SYNCS.ARRIVE.TRANS64.A1T0 RZ, [R4+URZ+0x13270], RZ ;  /* 0x013270ff04ff79a7 */ /* 0x0003e2000810003f */
[----:B------:R-:W-:Y:S05]  /*19060*/  @!P6 BRA `(.L_x_1197) ;  /* 0x000000000004e947 */ /* 0x000fea0003800000 */
[----:B------:R-:W-:Y:S01]  /*19070*/  BPT.TRAP 0x1 ;  /* 0x000000040000795c */ /* 0x000fe20000300000 */
.L_x_1197:
[----:B------:R-:W2:Y:S01]  /*19080*/  LDL R2, [R1+0x14] ;  /* 0x0000140001027983 */ /* 0x000ea20000100800 */
[----:B------:R-:W-:Y:S01]  /*19090*/  BSSY B0, `(.L_x_1198) ;  /* 0x0000003000007945 */ /* 0x000fe20003800000 */
[----:B--2---:R-:W2:Y:S03]  /*190a0*/  SYNCS.PHASECHK.TRANS64.TRYWAIT P0, [R4+URZ+0x13240], R2 ;  /* 0x01324002040075a7 */ /* 0x004ea6000800017f */
[----:B--2---:R-:W-:Y:S05]  /*190b0*/  @!P0 BRA `(.L_x_1199) ;  /* 0x0000004c00448947 */ /* 0x004fea0003800000 */
.L_x_1284:
[----:B------:R-:W-:Y:S05]  /*190c0*/  BSYNC B0 ;  /* 0x0000000000007941 */ /* 0x000fea0003800000 */
.L_x_1198:
[----:B------:R-:W-:Y:S01]  /*190d0*/  ULDC.64 UR4, c[0x0][0x300] ;  /* 0x0000c00000047ab9 */ /* 0x000fe20000000a00 */
[----:B------:R-:W-:Y:S01]  /*190e0*/  ULDC.64 UR6, c[0x0][0x310] ;  /* 0x0000c40000067ab9 */ /* 0x000fe20000000a00 */
[----:B------:R-:W-:Y:S02]  /*190f0*/  IMAD R9, R25, UR4, RZ ;  /* 0x0000000419097c24 */ /* 0x000fe4000f8e02ff */
[----:B--2---:R-:W-:-:S04]  /*19100*/  IMAD.WIDE.U32 R2, R7, UR4, RZ ;  /* 0x0000000407027c25 */ /* 0x004fc8000f8e00ff */
[----:B------:R-:W-:Y:S02]  /*19110*/  IMAD R9, R7, UR5, R9 ;  /* 0x0000000507097c24 */ /* 0x000fe4000f8e0209 */
[----:B------:R-:W-:Y:S02]  /*19120*/  IMAD R27, R27, UR6, RZ ;  /* 0x000000061b1b7c24 */ /* 0x000fe4000f8e02ff */
        /* <DEDUP_REMOVED lines=24> */
[----:B------:R-:W2:Y:S01]  /*192b0*/  S2R R2, SR_TID.X ;  /* 0x0000000000027919 */ /* 0x000ea20000002100 */
[----:B------:R-:W3:Y:S01]  /*192c0*/  LDC R10, c[0x0][0x2f4] ;  /* 0x0000bd00ff0a7b82 */ /* 0x000ee20000000800 */
[----:B------:R-:W4:Y:S04]  /*192d0*/  SHFL.IDX PT, R3, R5, RZ, 0x1c1f ;  /* 0x001c1fff05037589 */ /* 0x000f2800000e0000 */
[----:B------:R-:W-:Y:S04]  /*192e0*/  SHFL.IDX PT, R7, R7, RZ, 0x1c1f ;  /* 0x001c1fff07077589 */ /* 0x000fe800000e0000 */
[----:B------:R-:W-:Y:S01]  /*192f0*/  SHFL.IDX PT, R14, R8, RZ, 0x1c1f ;  /* 0x001c1fff080e7589 */ /* 0x000fe200000e0000 */
[----:B--2---:R-:W-:-:S03]  /*19300*/  IMAD.SHL.U32 R9, R2, 0x10, RZ ;  /* 0x0000001002097824 */ /* 0x004fc600078e00ff */
[----:B------:R-:W2:Y:S02]  /*19310*/  SHFL.IDX PT, R2, R6, RZ, 0x1c1f ;  /* 0x001c1fff06027589 */ /* 0x000ea400000e0000 */
[----:B------:R-:W-:-:S04]  /*19320*/  LOP3.LUT R9, R9, 0x30, RZ, 0xc0, !PT ;  /* 0x0000003009097812 */ /* 0x000fc800078ec0ff */
[C---:B----4-:R-:W-:Y:S02]  /*19330*/  @P5 IADD3 R3, P0, R9.reuse, R3, RZ ;  /* 0x0000000309035210 */ /* 0x050fe40007f1e0ff */
[----:B---3--:R-:W-:-:S03]  /*19340*/  ISETP.GE.AND P2, PT, R9, R10, PT ;  /* 0x0000000a0900720c */ /* 0x008fc60003f46270 */
[----:B--2---:R-:W-:-:S05]  /*19350*/  @P5 IMAD.X R2, RZ, RZ, R2, P0 ;  /* 0x000000ffff025224 */ /* 0x004fca00000e0602 */
[----:B------:R-:W-:-:S04]  /*19360*/  @P5 LOP3.LUT R3, R3, R2, RZ, 0x3c, !PT ;  /* 0x0000000203035212 */ /* 0x000fc800078e3cff */
[----:B------:R-:W-:-:S04]  /*19370*/  @P5 LOP3.LUT R2, R3, R2, RZ, 0x3c, !PT ;  /* 0x0000000203025212 */ /* 0x000fc800078e3cff */
[----:B------:R-:W-:-:S05]  /*19380*/  @P5 LOP3.LUT R3, R3, R2, RZ, 0x3c, !PT ;  /* 0x0000000203035212 */ /* 0x000fca00078e3cff */
        /* <DEDUP_REMOVED lines=14> */
[----:B---3--:R-:W-:-:S05]  /*19470*/  @P3 IMAD.X R2, RZ, RZ, R2, P0 ;  /* 0x000000ffff023224 */ /* 0x008fca00000e0602 */
[----:B------:R-:W-:-:S04]  /*19480*/  @P3 LOP3.LUT R3, R3, R2, RZ, 0x3c, !PT ;  /* 0x0000000203033212 */ /* 0x000fc800078e3cff */
[----:B------:R-:W-:-:S04]  /*19490*/  @P3 LOP3.LUT R2, R3, R2, RZ, 0x3c, !PT ;  /* 0x0000000203023212 */ /* 0x000fc800078e3cff */
[----:B------:R-:W-:-:S05]  /*194a0*/  @P3 LOP3.LUT R3, R3, R2, RZ, 0x3c, !PT ;  /* 0x0000000203033212 */ /* 0x000fca00078e3cff */
[----:B------:R4:W-:Y:S02]  /*194b0*/  @P3 LDGSTS.E.BYPASS.LTC128B.128 [R0+0xf000], desc[UR52][R2.64], !P2 ;  /* 0x0f00000002003fae */ /* 0x0009e4000d101d74 */
[----:B----4-:R-:W-:-:S05]  /*194c0*/  @P1 IADD3 R2, P0, R9, R5, RZ ;  /* 0x0000000509021210 */ /* 0x010fca0007f1e0ff */
[----:B-----5:R-:W-:-:S05]  /*194d0*/  @P1 IMAD.X R3, RZ, RZ, R6, P0 ;  /* 0x000000ffff031224 */ /* 0x020fca00000e0606 */
[----:B------:R2:W-:Y:S03]  /*194e0*/  @P1 LDGSTS.E.BYPASS.LTC128B.128 [R0+0xf800], desc[UR52][R2.64], !P2 ;  /* 0x0f80000002001fae */ /* 0x0005e6000d101d74 */
.L_x_1296:
[----:B------:R-:W-:Y:S01]  /*194f0*/  LOP3.LUT P0, RZ, R16, 0x10, RZ, 0xc0, !PT ;  /* 0x0000001010ff7812 */ /* 0x000fe2000780c0ff */
[----:B------:R-:W-:-:S12]  /*19500*/  BSSY B0, `(.L_x_1201) ;  /* 0x000000d000007945 */ /* 0x000fd80003800000 */
[----:B------:R-:W-:Y:S05]  /*19510*/  @!P0 BRA `(.L_x_1202) ;  /* 0x00000000002c8947 */ /* 0x000fea0003800000 */
[----:B--2---:R-:W2:Y:S01]  /*19520*/  S2R R2, SR_TID.X ;  /* 0x0000000000027919 */ /* 0x004ea20000002100 */
[----:B------:R-:W3:Y:S01]  /*19530*/  LDC R3, c[0x0][0x2f4] ;  /* 0x0000bd00ff037b82 */ /* 0x000ee20000000800 */
[----:B--2---:R-:W-:-:S05]  /*19540*/  IMAD.SHL.U32 R2, R2, 0x10, RZ ;  /* 0x0000001002027824 */ /* 0x004fca00078e00ff */
[----:B------:R-:W-:-:S04]  /*19550*/  LOP3.LUT R2, R2, 0x30, RZ, 0xc0, !PT ;  /* 0x0000003002027812 */ /* 0x000fc800078ec0ff */
[C---:B---3--:R-:W-:Y:S02]  /*19560*/  ISETP.GE.AND P1, PT, R2.reuse, R3, PT ;  /* 0x000000030200720c */ /* 0x048fe40003f26270 */
[----:B------:R-:W-:-:S05]  /*19570*/  IADD3 R2, P0, R2, R14, RZ ;  /* 0x0000000e02027210 */ /* 0x000fca0007f1e0ff */
[----:B------:R-:W-:-:S06]  /*19580*/  IMAD.X R3, RZ, RZ, R7, P0 ;  /* 0x000000ffff037224 */ /* 0x000fcc00000e0607 */
[----:B------:R-:W-:Y:S01]  /*19590*/  @!PT LDS RZ, [RZ] ;  /* 0x00000000fffff984 */ /* 0x000fe20000000800 */
[----:B------:R-:W-:Y:S01]  /*195a0*/  @!PT LDS RZ, [RZ] ;  /* 0x00000000fffff984 */ /* 0x000fe20000000800 */
[----:B------:R-:W-:Y:S01]  /*195b0*/  @!PT LDS RZ, [RZ] ;  /* 0x00000000fffff984 */ /* 0x000fe20000000800 */
[----:B------:R3:W-:Y:S02]  /*195c0*/  LDGSTS.E.BYPASS.LTC128B.128 [R0+0x10000], desc[UR52][R2.64], !P1 ;  /* 0x1000000002007fae */ /* 0x0007e4000c901d74 */
.L_x_1202:
[----:B------:R-:W-:Y:S05]  /*195d0*/  BSYNC B0 ;  /* 0x0000000000007941 */ /* 0x000fea0003800000 */
.L_x_1201:
[----:B------:R-:W-:Y:S01]  /*195e0*/  NOP ;  /* 0x0000000000007918 */ /* 0x000fe20000000000 */
[----:B------:R-:W-:-:S13]  /*195f0*/  PLOP3.LUT P0, PT, PT, PT, PT, 0x80, 0x0 ;  /* 0x000000000000781c */ /* 0x000fda0003f0f070 */
.L_x_1203:
[----:B------:R-:W-:Y:S02]  /*19600*/  PLOP3.LUT P1, PT, P1, P0, PT, 0xa2, 0x0 ;  /* 0x000000000000781c */ /* 0x000fe40000f21472 */
[----:B------:R-:W-:-:S08]  /*19610*/  @P0 R2UR P1, UR4, R4 ;  /* 0x00000000040402ca */ /* 0x000fd00000020000 */
[----:B------:R-:W-:-:S05]  /*19620*/  @P0 PLOP3.LUT P0, PT, P1, PT, PT, 0x80, 0x0 ;  /* 0x000000000000081c */ /* 0x000fca0000f0f070 */
[----:B------:R-:W-:Y:S01]  /*19630*/  @!P1 SYNCS.ARRIVE.TRANS64.RED.A0T1 RZ, [UR4+0x13230], RZ ;  /* 0x013230ffffff99a7 */ /* 0x000fe20008200404 */
[----:B------:R-:W-:Y:S07]  /*19640*/  @!P1 ARRIVES.LDGSTSBAR.64.TRANSCNT [UR4+0x13230] ;  /* 0x01323000ff0099b0 */ /* 0x000fee0008000a84 */
[----:B------:R-:W-:Y:S05]  /*19650*/  @P0 BRA.U.ANY `(.L_x_1203) ;  /* 0xfffffffd00e80947 */ /* 0x000fea000393ffff */
[----:B------:R-:W-:Y:S01]  /*19660*/  NOP ;  /* 0x0000000000007918 */ /* 0x000fe20000000000 */
[----:B--23--:R-:W-:-:S05]  /*19670*/  IMAD.U32 R0, RZ, RZ, UR44 ;  /* 0x0000002cff007e24 */ /* 0x00cfca000f8e00ff */
[----:B------:R-:W-:-:S13]  /*19680*/  ISETP.NE.AND P2, PT, R0, 0x3, PT ;  /* 0x000000030000780c */ /* 0x000fda0003f45270 */
[----:B------:R-:W-:Y:S05]  /*19690*/  @!P2 BRA `(.L_x_1204) ;  /* 0x000000000004a947 */ /* 0x000fea0003800000 */
[----:B------:R-:W-:Y:S01]  /*196a0*/  BPT.TRAP 0x1 ;  /* 0x000000040000795c */ /* 0x000fe20000300000 */
.L_x_1204:
[----:B------:R2:W-:Y:S02]  /*196b0*/  SYNCS.ARRIVE.TRANS64.A1T0 RZ, [R4+URZ+0x13230], RZ ;  /* 0x013230ff04ff79a7 */ /* 0x0005e4000810003f */
[----:B------:R-:W-:Y:S05]  /*196c0*/  WARPSYNC.ALL ;  /* 0x0000000000007948 */ /* 0x000fea0003800000 */
[----:B------:R-:W-:Y:S01]  /*196d0*/  VIADD R0, R17, 0xb000 ;  /* 0x0000b00011007836 */ /* 0x000fe20000000000 */
[----:B------:R-:W-:Y:S01]  /*196e0*/  USHF.R.S32.HI UR4, URZ, 0x1f, UR40 ;  /* 0x0000001f3f047899 */ /* 0x000fe20008011428 */
[----:B------:R-:W-:Y:S03]  /*196f0*/  BAR.SYNC.DEFER_BLOCKING 0x8, 0x200 ;  /* 0x0208000000007b1d */ /* 0x000fe60000010000 */
[----:B------:R-:W-:-:S03]  /*19700*/  LOP3.LUT P0, RZ, R0, 0x1bf, RZ, 0xc0, !PT ;  /* 0x000001bf00ff7812 */ /* 0x000fc6000780c0ff */
[----:B------:R-:W-:Y:S01]  /*19710*/  ULDC.64 UR6, c[0x0][0x298] ;  /* 0x0000a60000067ab9 */ /* 0x000fe20000000a00 */
[----:B------:R-:W-:Y:S01]  /*19720*/  BSSY B6, `(.L_x_1205) ;  /* 0x0000016000067945 */ /* 0x000fe20003800000 */
        /* <DEDUP_REMOVED lines=9> */
[----:B-12---:R-:W-:Y:S02]  /*197c0*/  IMAD.U32 R4, RZ, RZ, UR6 ;  /* 0x00000006ff047e24 */ /* 0x006fe4000f8e00ff */
[----:B------:R-:W1:Y:S01]  /*197d0*/  LDC.64 R2, c[0x4][R2] ;  /* 0x0100000002027b82 */ /* 0x000e620000000a00 */
        /* <DEDUP_REMOVED lines=10> */
.L_x_1206:
[----:B------:R-:W-:Y:S05]  /*19880*/  BSYNC B6 ;  /* 0x0000000000067941 */ /* 0x000fea0003800000 */
.L_x_1205:
[----:B------:R3:W5:Y:S01]  /*19890*/  LDL R10, [R1+0x2c] ;  /* 0x00002c00010a7983 */ /* 0x0007620000100800 */
[C---:B------:R-:W-:Y:S01]  /*198a0*/  R2UR UR7, R18.reuse ;  /* 0x00000000120772ca */ /* 0x040fe200000e0000 */
[----:B------:R-:W-:Y:S01]  /*198b0*/  UISETP.NE.AND UP0, UPT, UR49, URZ, UPT ;  /* 0x0000003f3100728c */ /* 0x000fe2000bf05270 */
[----:B------:R-:W-:Y:S01]  /*198c0*/  R2UR UR10, R18 ;  /* 0x00000000120a72ca */ /* 0x000fe200000e0000 */
[----:B------:R-:W4:Y:S01]  /*198d0*/  S2R R19, SR_TID.X ;  /* 0x0000000000137919 */ /* 0x000f220000002100 */
[----:B------:R-:W-:Y:S01]  /*198e0*/  ULDC.64 UR8, c[0x0][0x2d8] ;  /* 0x0000b60000087ab9 */ /* 0x000fe20000000a00 */
[----:B------:R-:W-:Y:S01]  /*198f0*/  UMOV UR4, UR38 ;  /* 0x0000002600047c82 */ /* 0x000fe20008000000 */
[----:B------:R-:W-:Y:S01]  /*19900*/  UMOV UR5, UR45 ;  /* 0x0000002d00057c82 */ /* 0x000fe20008000000 */
[----:B------:R-:W-:Y:S01]  /*19910*/  UISETP.NE.AND UP1, UPT, UR48, URZ, UPT ;  /* 0x0000003f3000728c */ /* 0x000fe2000bf25270 */
[----:B------:R-:W-:Y:S01]  /*19920*/  PLOP3.LUT P0, PT, PT, PT, UP0, 0x80, 0x0 ;  /* 0x000000000000781c */ /* 0x000fe20003f0f008 */
[----:B------:R-:W-:Y:S01]  /*19930*/  USHF.R.S32.HI UR6, URZ, 0x1f, UR41 ;  /* 0x0000001f3f067899 */ /* 0x000fe20008011429 */
[----:B------:R-:W-:Y:S01]  /*19940*/  PLOP3.LUT P1, PT, PT, PT, UP0, 0x80, 0x0 ;  /* 0x000000000000781c */ /* 0x000fe20003f2f008 */
[----:B------:R-:W0:Y:S02]  /*19950*/  LDC R9, c[0x0][0x448] ;  /* 0x00011200ff097b82 */ /* 0x000e240000000800 */
[----:B------:R-:W-:-:S02]  /*19960*/  UIMAD.WIDE.U32 UR4, UR7, UR8, UR4 ;  /* 0x00000008070472a5 */ /* 0x000fc4000f8e0004 */
[----:B------:R-:W-:Y:S02]  /*19970*/  USEL UR6, UR6, URZ, !UP1 ;  /* 0x0000003f06067287 */ /* 0x000fe4000c800000 */
[----:B------:R-:W-:Y:S02]  /*19980*/  UIMAD UR5, UR10, UR9, UR5 ;  /* 0x000000090a0572a4 */ /* 0x000fe4000f8e0205 */
[----:B------:R-:W-:Y:S01]  /*19990*/  USEL UR7, UR41, URZ, !UP1 ;  /* 0x0000003f29077287 */ /* 0x000fe2000c800000 */
[----:B------:R-:W-:Y:S01]  /*199a0*/  ULDC.64 UR8, c[0x0][0x2e0] ;  /* 0x0000b80000087ab9 */ /* 0x000fe20000000a00 */
[----:B------:R-:W-:Y:S01]  /*199b0*/  @UP0 ULDC UR10, c[0x0][0x44c] ;  /* 0x00011300000a0ab9 */ /* 0x000fe20000000800 */
[----:B------:R-:W-:Y:S02]  /*199c0*/  UIMAD UR6, UR6, UR8, URZ ;  /* 0x00000008060672a4 */ /* 0x000fe4000f8e023f */
[----:B------:R-:W-:Y:S02]  /*199d0*/  UIMAD.WIDE.U32 UR4, UR7, UR8, UR4 ;  /* 0x00000008070472a5 */ /* 0x000fe4000f8e0004 */
[----:B------:R-:W-:-:S03]  /*199e0*/  UIMAD UR6, UR7, UR9, UR6 ;  /* 0x00000009070672a4 */ /* 0x000fc6000f8e0206 */
[----:B------:R-:W-:Y:S01]  /*199f0*/  @UP0 ULDC UR7, c[0x0][0x44c] ;  /* 0x0001130000070ab9 */ /* 0x000fe20000000800 */
[C---:B----4-:R-:W-:Y:S01]  /*19a00*/  LOP3.LUT R20, R19.reuse, 0x7f, RZ, 0xc0, !PT ;  /* 0x0000007f13147812 */ /* 0x050fe200078ec0ff */
[----:B------:R-:W-:Y:S01]  /*19a10*/  IMAD.SHL.U32 R19, R19, 0x20, RZ ;  /* 0x0000002013137824 */ /* 0x000fe200078e00ff */
[----:B------:R-:W-:Y:S02]  /*19a20*/  ULDC.64 UR8, c[0x0][0x280] ;  /* 0x0000a00000087ab9 */ /* 0x000fe40000000a00 */
[----:B------:R-:W-:-:S04]  /*19a30*/  SHF.R.U32.HI R20, RZ, 0x2, R20 ;  /* 0x00000002ff147819 */ /* 0x000fc80000011614 */
[----:B------:R-:W-:-:S05]  /*19a40*/  LOP3.LUT R19, R20, 0x60, R19, 0xf8, !PT ;  /* 0x0000006014137812 */ /* 0x000fca00078ef813 */
[----:B------:R-:W-:-:S04]  /*19a50*/  IMAD.IADD R6, R19, 0x1, R22 ;  /* 0x0000000113067824 */ /* 0x000fc800078e0216 */
[----:B------:R-:W-:Y:S01]  /*19a60*/  @P0 IMAD.HI.U32 R0, R6, UR7, RZ ;  /* 0x0000000706000c27 */ /* 0x000fe2000f8e00ff */
[----:B------:R-:W-:-:S03]  /*19a70*/  @UP0 ULDC UR7, c[0x0][0x450] ;  /* 0x0001140000070ab9 */ /* 0x000fc60000000800 */
[----:B------:R-:W-:Y:S01]  /*19a80*/  IMAD.MOV.U32 R7, RZ, RZ, R6 ;  /* 0x000000ffff077224 */ /* 0x000fe200078e0006 */
[----:B------:R-:W-:Y:S01]  /*19a90*/  @P1 SHF.R.U32.HI R7, RZ, UR7, R0 ;  /* 0x00000007ff071c19 */ /* 0x000fe20008011600 */
[----:B------:R-:W-:Y:S01]  /*19aa0*/  UIADD3 UR6, UR5, UR6, URZ ;  /* 0x0000000605067290 */ /* 0x000fe2000fffe03f */
[----:B-12---:R-:W-:Y:S02]  /*19ab0*/  IMAD.U32 R4, RZ, RZ, UR4 ;  /* 0x00000004ff047e24 */ /* 0x006fe4000f8e00ff */
[----:B------:R-:W-:Y:S01]  /*19ac0*/  SHF.R.S32.HI R0, RZ, 0x1f, R7 ;  /* 0x0000001fff007819 */ /* 0x000fe20000011407 */
[----:B------:R-:W-:Y:S01]  /*19ad0*/  IMAD.U32 R5, RZ, RZ, UR5 ;  /* 0x00000005ff057e24 */ /* 0x000fe2000f8e00ff */
[----:B------:R-:W-:-:S03]  /*19ae0*/  ULDC.64 UR4, c[0x0][0x2d0] ;  /* 0x0000b40000047ab9 */ /* 0x000fc60000000a00 */
[----:B------:R-:W-:-:S04]  /*19af0*/  IMAD R0, R0, UR4, RZ ;  /* 0x0000000400007c24 */ /* 0x000fc8000f8e02ff */
[----:B------:R-:W-:Y:S02]  /*19b00*/  IMAD R8, R7, UR5, R0 ;  /* 0x0000000507087c24 */ /* 0x000fe4000f8e0200 */
[----:B------:R-:W-:Y:S02]  /*19b10*/  IMAD.MOV R0, RZ, RZ, -R7 ;  /* 0x000000ffff007224 */ /* 0x000fe400078e0a07 */
[----:B------:R-:W-:Y:S01]  /*19b20*/  IMAD.U32 R3, RZ, RZ, UR6 ;  /* 0x00000006ff037e24 */ /* 0x000fe2000f8e00ff */
[----:B------:R-:W-:Y:S01]  /*19b30*/  ULDC.64 UR6, c[0x0][0x2c8] ;  /* 0x0000b20000067ab9 */ /* 0x000fe20000000a00 */
[----:B------:R-:W-:Y:S02]  /*19b40*/  IMAD.MOV.U32 R2, RZ, RZ, R4 ;  /* 0x000000ffff027224 */ /* 0x000fe400078e0004 */
[----:B0-----:R-:W-:Y:S02]  /*19b50*/  IMAD R0, R9, R0, R6 ;  /* 0x0000000009007224 */ /* 0x001fe400078e0206 */
[----:B------:R-:W-:-:S03]  /*19b60*/  IMAD.WIDE.U32 R4, R7, UR4, R2 ;  /* 0x0000000407047c25 */ /* 0x000fc6000f8e0002 */
[----:B------:R-:W-:Y:S01]  /*19b70*/  SHF.R.S32.HI R7, RZ, 0x1f, R0 ;  /* 0x0000001fff077819 */ /* 0x000fe20000011400 */
[----:B------:R-:W-:-:S04]  /*19b80*/  IMAD.IADD R5, R5, 0x1, R8 ;  /* 0x0000000105057824 */ /* 0x000fc800078e0208 */
[----:B------:R-:W-:Y:S02]  /*19b90*/  IMAD R7, R7, UR6, RZ ;  /* 0x0000000607077c24 */ /* 0x000fe4000f8e02ff */
[----:B------:R-:W-:-:S04]  /*19ba0*/  IMAD.WIDE.U32 R4, R0, UR6, R4 ;  /* 0x0000000600047c25 */ /* 0x000fc8000f8e0004 */
[----:B------:R-:W-:Y:S01]  /*19bb0*/  IMAD R7, R0, UR7, R7 ;  /* 0x0000000700077c24 */ /* 0x000fe2000f8e0207 */
[----:B------:R-:W-:-:S04]  /*19bc0*/  IADD3 R0, P0, R4, UR8, RZ ;  /* 0x0000000804007c10 */ /* 0x000fc8000ff1e0ff */
[----:B------:R-:W-:Y:S02]  /*19bd0*/  IADD3.X R4, R5, UR9, R7, P0, !PT ;  /* 0x0000000905047c10 */ /* 0x000fe400087fe407 */
[----:B------:R-:W-:Y:S02]  /*19be0*/  PLOP3.LUT P0, PT, PT, PT, UP0, 0x80, 0x0 ;  /* 0x000000000000781c */ /* 0x000fe40003f0f008 */
[----:B------:R-:W-:Y:S01]  /*19bf0*/  PLOP3.LUT P1, PT, PT, PT, UP0, 0x80, 0x0 ;  /* 0x000000000000781c */ /* 0x000fe20003f2f008 */
[----:B------:R-:W-:Y:S01]  /*19c00*/  VIADD R5, R6, 0x80 ;  /* 0x0000008006057836 */ /* 0x000fe20000000000 */
[----:B------:R-:W0:Y:S03]  /*19c10*/  S2R R20, SR_TID.X ;  /* 0x0000000000147919 */ /* 0x000e260000002100 */
[----:B------:R-:W-:-:S06]  /*19c20*/  IMAD.MOV.U32 R6, RZ, RZ, R5 ;  /* 0x000000ffff067224 */ /* 0x000fcc00078e0005 */
[----:B------:R-:W-:Y:S01]  /*19c30*/  @P0 IMAD.HI.U32 R7, R5, UR10, RZ ;  /* 0x0000000a05070c27 */ /* 0x000fe2000f8e00ff */
[----:B------:R-:W-:-:S04]  /*19c40*/  @UP0 ULDC UR10, c[0x0][0x450] ;  /* 0x00011400000a0ab9 */ /* 0x000fc80000000800 */
[----:B------:R-:W-:-:S05]  /*19c50*/  @P1 SHF.R.U32.HI R6, RZ, UR10, R7 ;  /* 0x0000000aff061c19 */ /* 0x000fca0008011607 */
[----:B------:R-:W-:-:S04]  /*19c60*/  IMAD.MOV R7, RZ, RZ, -R6 ;  /* 0x000000ffff077224 */ /* 0x000fc800078e0a06 */
[----:B------:R-:W-:Y:S01]  /*19c70*/  IMAD R5, R9, R7, R5 ;  /* 0x0000000709057224 */ /* 0x000fe200078e0205 */
[----:B------:R-:W-:Y:S01]  /*19c80*/  SHF.R.S32.HI R7, RZ, 0x1f, R6 ;  /* 0x0000001fff077819 */ /* 0x000fe20000011406 */
[----:B------:R-:W-:-:S04]  /*19c90*/  IMAD.WIDE.U32 R2, R6, UR4, R2 ;  /* 0x0000000406027c25 */ /* 0x000fc8000f8e0002 */
[----:B------:R-:W-:Y:S01]  /*19ca0*/  IMAD R7, R7, UR4, RZ ;  /* 0x0000000407077c24 */ /* 0x000fe2000f8e02ff */
[----:B------:R-:W-:-:S03]  /*19cb0*/  ULDC UR4, c[0x0][0x2b8] ;  /* 0x0000ae0000047ab9 */ /* 0x000fc60000000800 */
[----:B------:R-:W-:Y:S01]  /*19cc0*/  IMAD R7, R6, UR5, R7 ;  /* 0x0000000506077c24 */ /* 0x000fe2000f8e0207 */
[----:B------:R-:W-:-:S03]  /*19cd0*/  SHF.R.S32.HI R6, RZ, 0x1f, R5 ;  /* 0x0000001fff067819 */ /* 0x000fc60000011405 */
[----:B------:R-:W-:Y:S02]  /*19ce0*/  IMAD.IADD R3, R3, 0x1, R7 ;  /* 0x0000000103037824 */ /* 0x000fe400078e0207 */
[----:B------:R-:W-:Y:S02]  /*19cf0*/  IMAD R6, R6, UR6, RZ ;  /* 0x0000000606067c24 */ /* 0x000fe4000f8e02ff */
[----:B------:R-:W-:-:S04]  /*19d00*/  IMAD.WIDE.U32 R2, R5, UR6, R2 ;  /* 0x0000000605027c25 */ /* 0x000fc8000f8e0002 */
[----:B0-----:R-:W-:Y:S02]  /*19d10*/  IMAD.SHL.U32 R19, R20, 0x10, RZ ;  /* 0x0000001014137824 */ /* 0x001fe400078e00ff */
[----:B------:R-:W-:Y:S01]  /*19d20*/  IMAD R6, R5, UR7, R6 ;  /* 0x0000000705067c24 */ /* 0x000fe2000f8e0206 */
[----:B------:R-:W-:Y:S02]  /*19d30*/  IADD3 R5, P0, R2, UR8, RZ ;  /* 0x0000000802057c10 */ /* 0x000fe4000ff1e0ff */
[----:B------:R-:W-:Y:S02]  /*19d40*/  LOP3.LUT R19, R19, 0x30, RZ, 0xc0, !PT ;  /* 0x0000003013137812 */ /* 0x000fe400078ec0ff */
[----:B------:R-:W-:Y:S02]  /*19d50*/  IADD3.X R7, R3, UR9, R6, P0, !PT ;  /* 0x0000000903077c10 */ /* 0x000fe400087fe406 */
[----:B------:R-:W-:Y:S01]  /*19d60*/  ISETP.GE.AND P0, PT, R19, UR4, PT ;  /* 0x0000000413007c0c */ /* 0x000fe2000bf06270 */
[----:B------:R-:W-:Y:S01]  /*19d70*/  UMOV UR4, 0xffffffff ;  /* 0xffffffff00047882 */ /* 0x000fe20000000000 */
[----:B------:R-:W-:-:S04]  /*19d80*/  LOP3.LUT R20, R20, 0x7f, RZ, 0xc0, !PT ;  /* 0x0000007f14147812 */ /* 0x000fc800078ec0ff */
[----:B------:R-:W-:Y:S01]  /*19d90*/  SHF.R.U32.HI R20, RZ, 0x2, R20 ;  /* 0x00000002ff147819 */ /* 0x000fe20000011614 */
[----:B---3--:R-:W-:Y:S06]  /*19da0*/  BRA.DIV UR4, `(.L_x_1207) ;  /* 0x0000004604b07947 */ /* 0x008fec000b800000 */
[----:B------:R-:W0:Y:S01]  /*19db0*/  SHFL.IDX PT, R3, R0, RZ, 0x1c1f ;  /* 0x001c1fff00037589 */ /* 0x000e2200000e0000 */
[----:B------:R-:W-:Y:S02]  /*19dc0*/  IMAD R6, R9, UR42, RZ ;  /* 0x0000002a09067c24 */ /* 0x000fe4000f8e02ff */
[----:B------:R-:W-:Y:S01]  /*19dd0*/  IMAD.IADD R22, R20, 0x1, R22 ;  /* 0x0000000114167824 */ /* 0x000fe200078e0216 */
[----:B------:R-:W1:Y:S03]  /*19de0*/  SHFL.IDX PT, R2, R4, RZ, 0x1c1f ;  /* 0x001c1fff04027589 */ /* 0x000e6600000e0000 */
[C---:B------:R-:W-:Y:S01]  /*19df0*/  VIADD R9, R22.reuse, 0x80 ;  /* 0x0000008016097836 */ /* 0x040fe20000000000 */
[----:B------:R-:W-:Y:S01]  /*19e00*/  ISETP.GE.AND P2, PT, R22, R6, PT ;  /* 0x000000061600720c */ /* 0x000fe20003f46270 */
[----:B------:R-:W-:-:S12]  /*19e10*/  SHFL.IDX PT, R14, R5, 0x1, 0x1c1f ;  /* 0x003c1f00050e7f89 */ /* 0x000fd800000e0000 */
[----:B0-----:R-:W-:-:S05]  /*19e20*/  @!P2 IADD3 R3, P1, R19, R3, RZ ;  /* 0x000000031303a210 */ /* 0x001fca0007f3e0ff */
[----:B-1----:R-:W-:-:S05]  /*19e30*/  @!P2 IMAD.X R2, RZ, RZ, R2, P1 ;  /* 0x000000ffff02a224 */ /* 0x002fca00008e0602 */
[----:B------:R-:W-:-:S04]  /*19e40*/  @!P2 LOP3.LUT R3, R3, R2, RZ, 0x3c, !PT ;  /* 0x000000020303a212 */ /* 0x000fc800078e3cff */
[----:B------:R-:W-:-:S04]  /*19e50*/  @!P2 LOP3.LUT R2, R3, R2, RZ, 0x3c, !PT ;  /* 0x000000020302a212 */ /* 0x000fc800078e3cff */
[----:B------:R-:W-:-:S05]  /*19e60*/  @!P2 LOP3.LUT R3, R3, R2, RZ, 0x3c, !PT ;  /* 0x000000020303a212 */ /* 0x000fca00078e3cff */
        /* <DEDUP_REMOVED lines=11> */
[----:B0-----:R-:W-:Y:S02]  /*19f20*/  VIADD R2, R22, 0x40 ;  /* 0x0000004016027836 */ /* 0x001fe40000000000 */
[----:B------:R-:W0:Y:S03]  /*19f30*/  SHFL.IDX PT, R3, R0, 0x2, 0x1c1f ;  /* 0x005c1f0000037f89 */ /* 0x000e2600000e0000 */
[----:B------:R-:W-:Y:S01]  /*19f40*/  ISETP.GE.AND P2, PT, R2, R6, PT ;  /* 0x000000060200720c */ /* 0x000fe20003f46270 */
[----:B------:R-:W-:Y:S04]  /*19f50*/  SHFL.IDX PT, R0, R0, 0x3, 0x1c1f ;  /* 0x007c1f0000007f89 */ /* 0x000fe800000e0000 */
[----:B------:R-:W1:Y:S04]  /*19f60*/  SHFL.IDX PT, R2, R4, 0x2, 0x1c1f ;  /* 0x005c1f0004027f89 */ /* 0x000e6800000e0000 */
[----:B------:R-:W2:Y:S04]  /*19f70*/  SHFL.IDX PT, R4, R4, 0x3, 0x1c1f ;  /* 0x007c1f0004047f89 */ /* 0x000ea800000e0000 */
        /* <DEDUP_REMOVED lines=12> */
[----:B------:R-:W-:Y:S04]  /*1a040*/  SHFL.IDX PT, R0, R7, RZ, 0x1c1f ;  /* 0x001c1fff07007589 */ /* 0x000fe800000e0000 */
[----:B------:R0:W-:Y:S01]  /*1a050*/  @!P2 LDGSTS.E.BYPASS.LTC128B.128 [R10+0xc800], desc[UR52][R2.64], !P0 ;  /* 0x0c800000020aafae */ /* 0x0001e2000c101d74 */
[----:B------:R-:W-:-:S03]  /*1a060*/  ISETP.GE.AND P2, PT, R9, R6, PT ;  /* 0x000000060900720c */ /* 0x000fc60003f46270 */
[----:B------:R-:W-:Y:S04]  /*1a070*/  SHFL.IDX PT, R7, R7, 0x1, 0x1c1f ;  /* 0x003c1f0007077f89 */ /* 0x000fe800000e0000 */
[----:B0-----:R-:W0:Y:S06]  /*1a080*/  SHFL.IDX PT, R2, R5, RZ, 0x1c1f ;  /* 0x001c1fff05027589 */ /* 0x001e2c00000e0000 */
[----:B0-----:R-:W-:-:S05]  /*1a090*/  @!P2 IADD3 R2, P1, R19, R2, RZ ;  /* 0x000000021302a210 */ /* 0x001fca0007f3e0ff */
[----:B------:R-:W-:-:S04]  /*1a0a0*/  @!P2 IMAD.X R0, RZ, RZ, R0, P1 ;  /* 0x000000ffff00a224 */ /* 0x000fc800008e0600 */
[----:B------:R-:W-:-:S05]  /*1a0b0*/  @!P2 IMAD.MOV.U32 R3, RZ, RZ, R0 ;  /* 0x000000ffff03a224 */ /* 0x000fca00078e0000 */
[----:B------:R0:W-:Y:S02]  /*1a0c0*/  @!P2 LDGSTS.E.BYPASS.LTC128B.128 [R10+0xd000], desc[UR52][R2.64], !P0 ;  /* 0x0d000000020aafae */ /* 0x0001e4000c101d74 */
.L_x_1309:
[----:B0-----:R-:W-:-:S05]  /*1a0d0*/  VIADD R3, R22, 0xa0 ;  /* 0x000000a016037836 */ /* 0x001fca0000000000 */
[----:B------:R-:W-:-:S13]  /*1a0e0*/  ISETP.GE.AND P1, PT, R3, R6, PT ;  /* 0x000000060300720c */ /* 0x000fda0003f26270 */
[----:B------:R-:W-:-:S05]  /*1a0f0*/  @!P1 IADD3 R2, P2, R19, R14, RZ ;  /* 0x0000000e13029210 */ /* 0x000fca0007f5e0ff */
[----:B------:R-:W-:-:S05]  /*1a100*/  @!P1 IMAD.X R3, RZ, RZ, R7, P2 ;  /* 0x000000ffff039224 */ /* 0x000fca00010e0607 */
[----:B------:R-:W-:Y:S01]  /*1a110*/  @!PT LDS RZ, [RZ] ;  /* 0x00000000fffff984 */ /* 0x000fe20000000800 */
[----:B------:R-:W-:Y:S01]  /*1a120*/  @!PT LDS RZ, [RZ] ;  /* 0x00000000fffff984 */ /* 0x000fe20000000800 */
[----:B------:R-:W-:Y:S01]  /*1a130*/  @!PT LDS RZ, [RZ] ;  /* 0x00000000fffff984 */ /* 0x000fe20000000800 */
[----:B------:R0:W-:Y:S01]  /*1a140*/  @!P1 LDGSTS.E.BYPASS.LTC128B.128 [R10+0xd800], desc[UR52][R2.64], !P0 ;  /* 0x0d800000020a9fae */ /* 0x0001e2000c101d74 */
[----:B------:R-:W-:Y:S01]  /*1a150*/  PLOP3.LUT P0, PT, PT, PT, PT, 0x80, 0x0 ;  /* 0x000000000000781c */ /* 0x000fe20003f0f070 */
[----:B------:R-:W-:-:S12]  /*1a160*/  NOP ;  /* 0x0000000000007918 */ /* 0x000fd80000000000 */
.L_x_1208:
        /* <DEDUP_REMOVED lines=18> */
.L_x_1310:
[----:B------:R-:W-:Y:S05]  /*1a290*/  BSYNC B0 ;  /* 0x0000000000007941 */ /* 0x000fea0003800000 */
.L_x_1209:
[----:B------:R-:W-:-:S04]  /*1a2a0*/  UIADD3 UR4, UR50, -0x2, URZ ;  /* 0xfffffffe32047890 */ /* 0x000fc8000fffe03f */
[----:B------:R-:W-:-:S06]  /*1a2b0*/  UISETP.GE.AND UP0, UPT, UR4, UR43, UPT ;  /* 0x0000002b0400728c */ /* 0x000fcc000bf06270 */
[----:B------:R-:W-:-:S13]  /*1a2c0*/  PLOP3.LUT P0, PT, PT, PT, UP0, 0x80, 0x0 ;  /* 0x000000000000781c */ /* 0x000fda0003f0f008 */
[----:B------:R-:W-:Y:S05]  /*1a2d0*/  @!P0 BRA `(.L_x_1211) ;  /* 0x0000001400208947 */ /* 0x000fea0003800000 */
[----:B------:R1:W5:Y:S01]  /*1a2e0*/  LDL.LU R22, [R1+0x4] ;  /* 0x0000040001167983 */ /* 0x0003620000300800 */
[----:B------:R-:W-:Y:S02]  /*1a2f0*/  IMAD.MOV.U32 R21, RZ, RZ, R28 ;  /* 0x000000ffff157224 */ /* 0x000fe400078e001c */
[----:B------:R-:W-:-:S07]  /*1a300*/  IMAD.U32 R29, RZ, RZ, UR4 ;  /* 0x00000004ff1d7e24 */ /* 0x000fce000f8e00ff */
.L_x_1231:
[----:B0-----:R-:W2:Y:S01]  /*1a310*/  LDL R11, [R1+0x8] ;  /* 0x00000800010b7983 */ /* 0x001ea20000100800 */
[----:B---3--:R-:W3:Y:S03]  /*1a320*/  LDC R2, c[0x0][0x430] ;  /* 0x00010c00ff027b82 */ /* 0x008ee60000000800 */
[----:B------:R-:W4:Y:S01]  /*1a330*/  LDL R8, [R1] ;  /* 0x0000000001087983 */ /* 0x000f220000100800 */
[----:B0-----:R-:W0:Y:S01]  /*1a340*/  S2R R0, SR_TID.X ;  /* 0x0000000000007919 */ /* 0x001e220000002100 */
[----:B------:R-:W1:Y:S01]  /*1a350*/  S2R R7, SR_TID.X ;  /* 0x0000000000077919 */ /* 0x000e620000002100 */
[----:B---3--:R-:W-:-:S13]  /*1a360*/  ISETP.NE.AND P0, PT, R2, 0x1, PT ;  /* 0x000000010200780c */ /* 0x008fda0003f05270 */
[----:B------:R-:W3:Y:S01]  /*1a370*/  @P0 LDC R5, c[0x0][0x434] ;  /* 0x00010d00ff050b82 */ /* 0x000ee20000000800 */
[----:B0-----:R-:W-:-:S04]  /*1a380*/  LOP3.LUT R2, R0, 0x7f, RZ, 0xc0, !PT ;  /* 0x0000007f00027812 */ /* 0x001fc800078ec0ff */
[----:B------:R-:W-:Y:S02]  /*1a390*/  SHF.R.U32.HI R6, RZ, 0x2, R2 ;  /* 0x00000002ff067819 */ /* 0x000fe40000011602 */
[C---:B-1----:R-:W-:Y:S01]  /*1a3a0*/  LOP3.LUT R2, R7.reuse, 0x7f, RZ, 0xc0, !PT ;  /* 0x0000007f07027812 */ /* 0x042fe200078ec0ff */
[----:B------:R-:W-:Y:S01]  /*1a3b0*/  IMAD.SHL.U32 R7, R7, 0x20, RZ ;  /* 0x0000002007077824 */ /* 0x000fe200078e00ff */
[----:B------:R-:W0:Y:S04]  /*1a3c0*/  @P0 LDC R3, c[0x0][0x434] ;  /* 0x00010d00ff030b82 */ /* 0x000e280000000800 */
[----:B------:R-:W-:Y:S02]  /*1a3d0*/  LOP3.LUT R7, R6, 0x60, R7, 0xf8, !PT ;  /* 0x0000006006077812 */ /* 0x000fe400078ef807 */
[----:B------:R-:W1:Y:S01]  /*1a3e0*/  S2R R6, SR_TID.X ;  /* 0x0000000000067919 */ /* 0x000e620000002100 */
[----:B------:R-:W-:Y:S01]  /*1a3f0*/  IMAD.MOV.U32 R0, RZ, RZ, 0xa0 ;  /* 0x000000a0ff007424 */ /* 0x000fe200078e00ff */
[----:B------:R-:W0:Y:S03]  /*1a400*/  @P0 LDC R4, c[0x0][0x438] ;  /* 0x00010e00ff040b82 */ /* 0x000e260000000800 */
[----:B------:R-:W-:Y:S01]  /*1a410*/  IMAD R9, R29, R0, UR36 ;  /* 0x000000241d097e24 */ /* 0x000fe2000f8e0200 */
[----:B------:R-:W-:-:S04]  /*1a420*/  SHF.R.U32.HI R2, RZ, 0x2, R2 ;  /* 0x00000002ff027819 */ /* 0x000fc80000011602 */
[----:B------:R-:W0:Y:S01]  /*1a430*/  @P0 LDC R0, c[0x0][0x438] ;  /* 0x00010e00ff000b82 */ /* 0x000e220000000800 */
[----:B------:R-:W-:-:S04]  /*1a440*/  IMAD.IADD R7, R7, 0x1, R9 ;  /* 0x0000000107077824 */ /* 0x000fc800078e0209 */
[----:B---3--:R-:W-:-:S04]  /*1a450*/  @P0 IMAD.HI.U32 R5, R7, R5, RZ ;  /* 0x0000000507050227 */ /* 0x008fc800078e00ff */
[----:B-1----:R-:W-:-:S05]  /*1a460*/  IMAD.SHL.U32 R10, R6, 0x20, RZ ;  /* 0x00000020060a7824 */ /* 0x002fca00078e00ff */
[----:B------:R-:W-:-:S04]  /*1a470*/  LOP3.LUT R10, R2, 0x60, R10, 0xf8, !PT ;  /* 0x00000060020a7812 */ /* 0x000fc800078ef80a */
[----:B------:R-:W-:-:S05]  /*1a480*/  LOP3.LUT R10, R10, 0x80, RZ, 0xfc, !PT ;  /* 0x000000800a0a7812 */ /* 0x000fca00078efcff */
[----:B------:R-:W-:Y:S02]  /*1a490*/  IMAD.IADD R9, R10, 0x1, R9 ;  /* 0x000000010a097824 */ /* 0x000fe400078e0209 */
[----:B------:R-:W-:Y:S02]  /*1a4a0*/  IMAD.MOV.U32 R2, RZ, RZ, R7 ;  /* 0x000000ffff027224 */ /* 0x000fe400078e0007 */
[----:B0-----:R-:W-:Y:S01]  /*1a4b0*/  @P0 IMAD.HI.U32 R3, R9, R3, RZ ;  /* 0x0000000309030227 */ /* 0x001fe200078e00ff */
[----:B------:R-:W-:Y:S01]  /*1a4c0*/  @P0 SHF.R.U32.HI R2, RZ, R4, R5 ;  /* 0x00000004ff020219 */ /* 0x000fe20000011605 */
[----:B------:R-:W-:Y:S05]  /*1a4d0*/  YIELD ;  /* 0x0000000000007946 */ /* 0x000fea0003800000 */
[----:B------:R-:W-:Y:S01]  /*1a4e0*/  IMAD.MOV.U32 R6, RZ, RZ, R9 ;  /* 0x000000ffff067224 */ /* 0x000fe200078e0009 */
[----:B------:R-:W-:Y:S01]  /*1a4f0*/  @P0 SHF.R.U32.HI R6, RZ, R0, R3 ;  /* 0x00000000ff060219 */ /* 0x000fe20000011603 */
[----:B------:R-:W-:Y:S01]  /*1a500*/  ULDC.64 UR6, c[0x0][0x428] ;  /* 0x00010a0000067ab9 */ /* 0x000fe20000000a00 */
[--C-:B------:R-:W-:Y:S01]  /*1a510*/  SHF.R.S32.HI R3, RZ, 0x1f, R2.reuse ;  /* 0x0000001fff037819 */ /* 0x100fe20000011402 */
[----:B------:R-:W-:Y:S01]  /*1a520*/  IMAD.MOV R4, RZ, RZ, -R2 ;  /* 0x000000ffff047224 */ /* 0x000fe200078e0a02 */
[----:B------:R-:W-:Y:S01]  /*1a530*/  ULDC UR4, c[0x0][0x430] ;  /* 0x00010c0000047ab9 */ /* 0x000fe20000000800 */
[----:B------:R-:W-:-:S02]  /*1a540*/  ULDC.64 UR8, c[0x0][0x418] ;  /* 0x0001060000087ab9 */ /* 0x000fc40000000a00 */
[----:B------:R-:W-:Y:S01]  /*1a550*/  IMAD R7, R4, UR4, R7 ;  /* 0x0000000404077c24 */ /* 0x000fe2000f8e0207 */
[----:B------:R-:W-:Y:S01]  /*1a560*/  ISETP.GT.U32.AND P1, PT, R10, 0x9f, PT ;  /* 0x0000009f0a00780c */ /* 0x000fe20003f24070 */
[----:B--2---:R-:W-:-:S04]  /*1a570*/  IMAD R0, R11, UR6, RZ ;  /* 0x000000060b007c24 */ /* 0x004fc8000f8e02ff */
[C---:B----4-:R-:W-:Y:S02]  /*1a580*/  IMAD R0, R8.reuse, UR7, R0 ;  /* 0x0000000708007c24 */ /* 0x050fe4000f8e0200 */
[----:B------:R-:W-:-:S04]  /*1a590*/  IMAD.WIDE.U32 R2, R8, UR6, R2 ;  /* 0x0000000608027c25 */ /* 0x000fc8000f8e0002 */
[----:B------:R-:W-:Y:S01]  /*1a5a0*/  IMAD.IADD R3, R0, 0x1, R3 ;  /* 0x0000000100037824 */ /* 0x000fe200078e0203 */
[----:B------:R-:W-:-:S04]  /*1a5b0*/  LEA R4, P0, R2, UR8, 0x2 ;  /* 0x0000000802047c11 */ /* 0x000fc8000f8010ff */
[----:B------:R-:W-:-:S05]  /*1a5c0*/  LEA.HI.X R5, R2, UR9, R3, 0x2, P0 ;  /* 0x0000000902057c11 */ /* 0x000fca00080f1403 */
[----:B------:R0:W2:Y:S01]  /*1a5d0*/  LDG.E R10, desc[UR52][R4.64] ;  /* 0x00000034040a7981 */ /* 0x0000a2000c1e1900 */
[--C-:B------:R-:W-:Y:S01]  /*1a5e0*/  @!P1 SHF.R.S32.HI R3, RZ, 0x1f, R6.reuse ;  /* 0x0000001fff039819 */ /* 0x100fe20000011406 */
[----:B------:R-:W-:-:S04]  /*1a5f0*/  @!P1 IMAD.MOV.U32 R2, RZ, RZ, R6 ;  /* 0x000000ffff029224 */ /* 0x000fc800078e0006 */
[----:B------:R-:W-:-:S04]  /*1a600*/  @!P1 IMAD.WIDE.U32 R2, R8, UR6, R2 ;  /* 0x0000000608029c25 */ /* 0x000fc8000f8e0002 */
[----:B0-----:R-:W-:Y:S02]  /*1a610*/  IMAD.MOV R4, RZ, RZ, -R6 ;  /* 0x000000ffff047224 */ /* 0x001fe400078e0a06 */
[----:B------:R-:W-:Y:S02]  /*1a620*/  @!P1 IMAD.IADD R0, R0, 0x1, R3 ;  /* 0x0000000100009824 */ /* 0x000fe400078e0203 */
[----:B------:R-:W-:Y:S01]  /*1a630*/  IMAD R9, R4, UR4, R9 ;  /* 0x0000000404097c24 */ /* 0x000fe2000f8e0209 */
[C---:B------:R-:W-:Y:S01]  /*1a640*/  @!P1 LEA R4, P0, R2.reuse, UR8, 0x2 ;  /* 0x0000000802049c11 */ /* 0x040fe2000f8010ff */
[----:B------:R-:W-:Y:S02]  /*1a650*/  VIADD R28, R21, 0x1 ;  /* 0x00000001151c7836 */ /* 0x000fe40000000000 */
[----:B------:R-:W-:Y:S01]  /*1a660*/  IMAD.MOV.U32 R8, RZ, RZ, RZ ;  /* 0x000000ffff087224 */ /* 0x000fe200078e00ff */
[----:B------:R-:W-:Y:S01]  /*1a670*/  @!P1 LEA.HI.X R5, R2, UR9, R0, 0x2, P0 ;  /* 0x0000000902059c11 */ /* 0x000fe200080f1400 */
[----:B------:R-:W-:Y:S01]  /*1a680*/  IMAD.MOV.U32 R0, RZ, RZ, R29 ;  /* 0x000000ffff007224 */ /* 0x000fe200078e001d */
[----:B------:R-:W-:-:S03]  /*1a690*/  ISETP.NE.AND P0, PT, R28, 0x2, PT ;  /* 0x000000021c00780c */ /* 0x000fc60003f05270 */
[----:B-----5:R0:W5:Y:S01]  /*1a6a0*/  @!P1 LDG.E R8, desc[UR52][R4.64] ;  /* 0x0000003404089981 */ /* 0x020162000c1e1900 */
[----:B------:R-:W-:Y:S02]  /*1a6b0*/  ISETP.GT.AND P1, PT, R0, UR43, PT ;  /* 0x0000002b00007c0c */ /* 0x000fe4000bf24270 */
[----:B------:R-:W-:-:S04]  /*1a6c0*/  SEL R0, RZ, 0x1, P0 ;  /* 0x00000001ff007807 */ /* 0x000fc80000000000 */
[----:B------:R-:W-:Y:S01]  /*1a6d0*/  LOP3.LUT R2, R22, R0, RZ, 0x3c, !PT ;  /* 0x0000000016027212 */ /* 0x000fe200078e3cff */
[----:B------:R-:W-:-:S04]  /*1a6e0*/  IMAD.U32 R11, RZ, RZ, UR44 ;  /* 0x0000002cff0b7e24 */ /* 0x000fc8000f8e00ff */
[----:B------:R0:W-:Y:S01]  /*1a6f0*/  STL [R1+0x4], R2 ;  /* 0x0000040201007387 */ /* 0x0001e20000100800 */
[----:B------:R-:W-:Y:S01]  /*1a700*/  ISETP.NE.AND P2, PT, R11, 0x3, PT ;  /* 0x000000030b00780c */ /* 0x000fe20003f45270 */
[----:B------:R-:W-:Y:S01]  /*1a710*/  VIADD R29, R29, 0xffffffff ;  /* 0xffffffff1d1d7836 */ /* 0x000fe20000000000 */
[----:B------:R-:W-:Y:S02]  /*1a720*/  SEL R28, R28, RZ, P0 ;  /* 0x000000ff1c1c7207 */ /* 0x000fe40000000000 */
[----:B--2---:R-:W-:-:S09]  /*1a730*/  SHF.R.S32.HI R26, RZ, 0x1f, R10 ;  /* 0x0000001fff1a7819 */ /* 0x004fd2000001140a */
[----:B0-----:R-:W-:Y:S05]  /*1a740*/  @!P2 BRA `(.L_x_1212) ;  /* 0x000000000004a947 */ /* 0x001fea0003800000 */
[----:B------:R-:W-:Y:S01]  /*1a750*/  BPT.TRAP 0x1 ;  /* 0x000000040000795c */ /* 0x000fe20000300000 */
.L_x_1212:
[----:B------:R-:W-:Y:S01]  /*1a760*/  IMAD R0, R28, 0x8, R17 ;  /* 0x000000081c007824 */ /* 0x000fe200078e0211 */
[----:B------:R-:W-:Y:S01]  /*1a770*/  SHF.L.U32 R27, R2, 0x1f, RZ ;  /* 0x0000001f021b7819 */ /* 0x000fe200000006ff */
[----:B------:R-:W-:Y:S01]  /*1a780*/  BSSY B0, `(.L_x_1213) ;  /* 0x0000004000007945 */ /* 0x000fe20003800000 */
[----:B------:R-:W-:Y:S02]  /*1a790*/  SHF.R.S32.HI R23, RZ, 0x1f, R7 ;  /* 0x0000001fff177819 */ /* 0x000fe40000011407 */
[----:B------:R-:W0:Y:S02]  /*1a7a0*/  SYNCS.PHASECHK.TRANS64.TRYWAIT P0, [R0+URZ+0x13280], R27 ;  /* 0x0132801b000075a7 */ /* 0x000e24000800017f */
[----:B0-----:R-:W-:Y:S05]  /*1a7b0*/  @!P0 BRA `(.L_x_1214) ;  /* 0x0000004400248947 */ /* 0x001fea0003800000 */
.L_x_1311:
[----:B------:R-:W-:Y:S05]  /*1a7c0*/  BSYNC B0 ;  /* 0x0000000000007941 */ /* 0x000fea0003800000 */
.L_x_1213:
        /* <DEDUP_REMOVED lines=15> */
[----:B------:R-:W-:Y:S02]  /*1a8c0*/  IMAD R6, R9, UR5, R6 ;  /* 0x0000000509067c24 */ /* 0x000fe4000f8e0206 */
        /* <DEDUP_REMOVED lines=50> */
.L_x_1323:
        /* <DEDUP_REMOVED lines=11> */
.L_x_1216:
        /* <DEDUP_REMOVED lines=11> */
.L_x_1217:
[----:B------:R2:W-:Y:S01]  /*1ad50*/  SYNCS.ARRIVE.TRANS64.A1T0 RZ, [R0+URZ+0x13270], RZ ;  /* 0x013270ff00ff79a7 */ /* 0x0005e2000810003f */
[----:B------:R-:W-:Y:S05]  /*1ad60*/  @!P3 BRA `(.L_x_1218) ;  /* 0x000000000004b947 */ /* 0x000fea0003800000 */
[----:B------:R-:W-:Y:S01]  /*1ad70*/  BPT.TRAP 0x1 ;  /* 0x000000040000795c */ /* 0x000fe20000300000 */
.L_x_1218:
[----:B------:R-:W3:Y:S01]  /*1ad80*/  SYNCS.PHASECHK.TRANS64.TRYWAIT P0, [R0+URZ+0x13240], R27 ;  /* 0x0132401b000075a7 */ /* 0x000ee2000800017f */
[----:B------:R-:W-:Y:S04]  /*1ad90*/  BSSY B0, `(.L_x_1219) ;  /* 0x0000002000007945 */ /* 0x000fe80003800000 */
[----:B---3--:R-:W-:Y:S05]  /*1ada0*/  @!P0 BRA `(.L_x_1220) ;  /* 0x0000004400588947 */ /* 0x008fea0003800000 */
.L_x_1324:
[----:B------:R-:W-:Y:S05]  /*1adb0*/  BSYNC B0 ;  /* 0x0000000000007941 */ /* 0x000fea0003800000 */
.L_x_1219:
        /* <DEDUP_REMOVED lines=53> */
[----:B-1----:R-:W-:-:S05]  /*1b110*/  IADD3 R2, P0, R19, R2, RZ ;  /* 0x0000000213027210 */ /* 0x002fca0007f1e0ff */
[----:B------:R-:W-:-:S05]  /*1b120*/  IMAD.X R3, RZ, RZ, R8, P0 ;  /* 0x000000ffff037224 */ /* 0x000fca00000e0608 */
[----:B------:R1:W-:Y:S04]  /*1b130*/  LDGSTS.E.BYPASS.LTC128B.128 [R6+0xf800], desc[UR52][R2.64], !P2 ;  /* 0x0f80000002067fae */ /* 0x0003e8000d101d74 */
[----:B-1----:R1:W4:Y:S02]  /*1b140*/  SHFL.IDX PT, R2, R4, RZ, 0x1c1f ;  /* 0x001c1fff04027589 */ /* 0x00232400000e0000 */
.L_x_1336:
        /* <DEDUP_REMOVED lines=8> */
.L_x_1222:
        /* <DEDUP_REMOVED lines=11> */
.L_x_1223:
[----:B------:R0:W-:Y:S02]  /*1b280*/  SYNCS.ARRIVE.TRANS64.A1T0 RZ, [R0+URZ+0x13230], RZ ;  /* 0x013230ff00ff79a7 */ /* 0x0001e4000810003f */
[----:B0-23--:R-:W-:-:S05]  /*1b290*/  IMAD.U32 R0, RZ, RZ, UR46 ;  /* 0x0000002eff007e24 */ /* 0x00dfca000f8e00ff */
[----:B------:R-:W-:-:S13]  /*1b2a0*/  ISETP.NE.AND P0, PT, R0, 0x3, PT ;  /* 0x000000030000780c */ /* 0x000fda0003f05270 */
[----:B------:R-:W-:Y:S05]  /*1b2b0*/  @!P0 BRA `(.L_x_1224) ;  /* 0x0000000000048947 */ /* 0x000fea0003800000 */
[----:B------:R-:W-:Y:S01]  /*1b2c0*/  BPT.TRAP 0x1 ;  /* 0x000000040000795c */ /* 0x000fe20000300000 */
.L_x_1224:
[----:B------:R-:W-:Y:S01]  /*1b2d0*/  LOP3.LUT R3, R22, 0x1, RZ, 0x3c, !PT ;  /* 0x0000000116037812 */ /* 0x000fe200078e3cff */
[----:B------:R-:W-:Y:S01]  /*1b2e0*/  IMAD R2, R21, 0x8, R17 ;  /* 0x0000000815027824 */ /* 0x000fe200078e0211 */
[----:B------:R-:W-:Y:S02]  /*1b2f0*/  BSSY B0, `(.L_x_1225) ;  /* 0x0000004000007945 */ /* 0x000fe40003800000 */
[----:B------:R-:W-:-:S04]  /*1b300*/  SHF.L.U32 R3, R3, 0x1f, RZ ;  /* 0x0000001f03037819 */ /* 0x000fc800000006ff */
[----:B------:R-:W0:Y:S02]  /*1b310*/  SYNCS.PHASECHK.TRANS64.TRYWAIT P2, [R2+URZ+0x13270], R3 ;  /* 0x01327003020075a7 */ /* 0x000e24000804017f */
[----:B0-----:R-:W-:Y:S05]  /*1b320*/  @!P2 BRA `(.L_x_1226) ;  /* 0x000000440068a947 */ /* 0x001fea0003800000 */
.L_x_1337:
[----:B------:R-:W-:Y:S05]  /*1b330*/  BSYNC B0 ;  /* 0x0000000000007941 */ /* 0x000fea0003800000 */
.L_x_1225:
[----:B------:R-:W-:-:S05]  /*1b340*/  IMAD.U32 R0, RZ, RZ, UR44 ;  /* 0x0000002cff007e24 */ /* 0x000fca000f8e00ff */
[----:B------:R-:W-:-:S13]  /*1b350*/  ISETP.NE.AND P2, PT, R0, 0x3, PT ;  /* 0x000000030000780c */ /* 0x000fda0003f45270 */
[----:B------:R-:W-:Y:S05]  /*1b360*/  @!P2 BRA `(.L_x_1227) ;  /* 0x000000000004a947 */ /* 0x000fea0003800000 */
[----:B------:R-:W-:Y:S01]  /*1b370*/  BPT.TRAP 0x1 ;  /* 0x000000040000795c */ /* 0x000fe20000300000 */
.L_x_1227:
[----:B------:R-:W-:Y:S01]  /*1b380*/  SHF.L.U32 R5, R22, 0x1f, RZ ;  /* 0x0000001f16057819 */ /* 0x000fe200000006ff */
[----:B0-----:R-:W-:-:S03]  /*1b390*/  IMAD R3, R21, 0x2800, RZ ;  /* 0x0000280015037824 */ /* 0x001fc600078e02ff */
[----:B------:R-:W0:Y:S02]  /*1b3a0*/  SYNCS.PHASECHK.TRANS64.TRYWAIT P2, [R2+URZ+0x13260], R5 ;  /* 0x01326005020075a7 */ /* 0x000e24000804017f */
[----:B0-----:R-:W-:Y:S05]  /*1b3b0*/  @!P2 BRA `(.L_x_1228) ;  /* 0x000000440058a947 */ /* 0x001fea0003800000 */
.L_x_1338:
[----:B------:R-:W2:Y:S04]  /*1b3c0*/  LDL R0, [R1+0x28] ;  /* 0x0000280001007983 */ /* 0x000ea80000100800 */
[----:B------:R-:W3:Y:S01]  /*1b3d0*/  LDL R10, [R1+0x24] ;  /* 0x00002400010a7983 */ /* 0x000ee20000100800 */
[----:B------:R-:W-:Y:S05]  /*1b3e0*/  WARPSYNC.ALL ;  /* 0x0000000000007948 */ /* 0x000fea0003800000 */
[----:B------:R-:W-:-:S05]  /*1b3f0*/  IMAD.U32 R12, RZ, RZ, UR44 ;  /* 0x0000002cff0c7e24 */ /* 0x000fca000f8e00ff */
[----:B------:R-:W-:Y:S02]  /*1b400*/  ISETP.NE.AND P2, PT, R12, 0x3, PT ;  /* 0x000000030c00780c */ /* 0x000fe40003f45270 */
[C---:B--2---:R-:W-:Y:S02]  /*1b410*/  LOP3.LUT R0, R3.reuse, R0, RZ, 0xfc, !PT ;  /* 0x0000000003007212 */ /* 0x044fe400078efcff */
[----:B---3--:R-:W-:-:S03]  /*1b420*/  LOP3.LUT R3, R3, R10, RZ, 0xfc, !PT ;  /* 0x0000000a03037212 */ /* 0x008fc600078efcff */
[C---:B------:R-:W-:Y:S02]  /*1b430*/  IMAD.IADD R0, R17.reuse, 0x1, R0 ;  /* 0x0000000111007824 */ /* 0x040fe400078e0200 */
[----:B------:R-:W-:-:S03]  /*1b440*/  IMAD.IADD R3, R17, 0x1, R3 ;  /* 0x0000000111037824 */ /* 0x000fc600078e0203 */
[----:B01----:R-:W0:Y:S02]  /*1b450*/  LDSM.16.MT88.4 R4, [R0+0x6000] ;  /* 0x006000000004783b */ /* 0x003e240000004200 */
        /* <DEDUP_REMOVED lines=37> */
.L_x_1229:
[----:B-1----:R1:W-:Y:S01]  /*1b6b0*/  SYNCS.ARRIVE.TRANS64.A1T0 RZ, [R2+URZ+0x13250], RZ ;  /* 0x013250ff02ff79a7 */ /* 0x0023e2000810003f */
[----:B------:R-:W-:Y:S06]  /*1b6c0*/  BAR.SYNC.DEFER_BLOCKING 0x2, 0x80 ;  /* 0x0082000000007b1d */ /* 0x000fec0000010000 */
[----:B------:R-:W-:Y:S05]  /*1b6d0*/  @!P0 BRA `(.L_x_1230) ;  /* 0x0000000000048947 */ /* 0x000fea0003800000 */
[----:B------:R-:W-:Y:S01]  /*1b6e0*/  BPT.TRAP 0x1 ;  /* 0x000000040000795c */ /* 0x000fe20000300000 */
.L_x_1230:
[----:B------:R-:W2:Y:S01]  /*1b6f0*/  LDL R0, [R1+0x1c] ;  /* 0x00001c0001007983 */ /* 0x000ea20000100800 */
[----:B-1----:R-:W-:Y:S02]  /*1b700*/  VIADD R2, R2, 0x13280 ;  /* 0x0001328002027836 */ /* 0x002fe40000000000 */
[----:B------:R-:W-:Y:S01]  /*1b710*/  IMAD.MOV.U32 R21, RZ, RZ, R28 ;  /* 0x000000ffff157224 */ /* 0x000fe200078e001c */
[----:B------:R3:W5:Y:S02]  /*1b720*/  LDL R22, [R1+0x4] ;  /* 0x0000040001167983 */ /* 0x0007640000100800 */
[----:B--2---:R-:W-:-:S04]  /*1b730*/  PRMT R2, R0, 0x654, R2 ;  /* 0x0000065400027816 */ /* 0x004fc80000000002 */
[----:B------:R3:W-:Y:S01]  /*1b740*/  SYNCS.ARRIVE.TRANS64.RED.A1T0 RZ, [R2+URZ], RZ ;  /* 0x000000ff02ff79a7 */ /* 0x0007e2000810043f */
[----:B------:R-:W-:Y:S05]  /*1b750*/  @P1 BRA `(.L_x_1231) ;  /* 0xffffffe800ec1947 */ /* 0x000fea000383ffff */
.L_x_1211:
[----:B0-----:R-:W3:Y:S01]  /*1b760*/  S2R R0, SR_TID.X ;  /* 0x0000000000007919 */ /* 0x001ee20000002100 */
[----:B------:R-:W-:Y:S01]  /*1b770*/  BSSY B0, `(.L_x_1232) ;  /* 0x0000013000007945 */ /* 0x000fe20003800000 */
[----:B---3--:R-:W-:Y:S01]  /*1b780*/  LOP3.LUT R2, R0, 0x7f, RZ, 0xc0, !PT ;  /* 0x0000007f00027812 */ /* 0x008fe200078ec0ff */
[----:B------:R-:W-:-:S03]  /*1b790*/  IMAD.U32 R0, RZ, RZ, UR46 ;  /* 0x0000002eff007e24 */ /* 0x000fc6000f8e00ff */
[----:B------:R-:W-:Y:S02]  /*1b7a0*/  ISETP.NE.AND P1, PT, R2, RZ, PT ;  /* 0x000000ff0200720c */ /* 0x000fe40003f25270 */
[----:B------:R-:W-:-:S11]  /*1b7b0*/  ISETP.NE.AND P0, PT, R0, 0x3, PT ;  /* 0x000000030000780c */ /* 0x000fd60003f05270 */
        /* <DEDUP_REMOVED lines=14> */
.L_x_1233:
[----:B------:R-:W-:Y:S05]  /*1b8a0*/  BSYNC B0 ;  /* 0x0000000000007941 */ /* 0x000fea0003800000 */
.L_x_1232:
[----:B------:R-:W-:Y:S05]  /*1b8b0*/  @!P0 BRA `(.L_x_1234) ;  /* 0x0000000000048947 */ /* 0x000fea0003800000 */
[----:B------:R-:W-:Y:S01]  /*1b8c0*/  BPT.TRAP 0x1 ;  /* 0x000000040000795c */ /* 0x000fe20000300000 */
.L_x_1234:
[----:B0-----:R-:W2:Y:S01]  /*1b8d0*/  LDL R0, [R1+0x4] ;  /* 0x0000040001007983 */ /* 0x001ea20000100800 */
[----:B------:R-:W-:Y:S01]  /*1b8e0*/  IMAD R3, R28, 0x8, R17 ;  /* 0x000000081c037824 */ /* 0x000fe200078e0211 */
[----:B------:R-:W-:Y:S01]  /*1b8f0*/  BSSY B0, `(.L_x_1235) ;  /* 0x0000005000007945 */ /* 0x000fe20003800000 */
[----:B--2---:R-:W-:-:S04]  /*1b900*/  LOP3.LUT R0, R0, 0x1, RZ, 0x3c, !PT ;  /* 0x0000000100007812 */ /* 0x004fc800078e3cff */
[----:B------:R-:W-:-:S04]  /*1b910*/  SHF.L.U32 R0, R0, 0x1f, RZ ;  /* 0x0000001f00007819 */ /* 0x000fc800000006ff */
[----:B------:R-:W0:Y:S02]  /*1b920*/  SYNCS.PHASECHK.TRANS64.TRYWAIT P1, [R3+URZ+0x13270], R0 ;  /* 0x01327000030075a7 */ /* 0x000e24000802017f */
[----:B0-----:R-:W-:Y:S05]  /*1b930*/  @!P1 BRA `(.L_x_1236) ;  /* 0x00000040000c9947 */ /* 0x001fea0003800000 */
.L_x_1339:
[----:B------:R-:W-:Y:S05]  /*1b940*/  BSYNC B0 ;  /* 0x0000000000007941 */ /* 0x000fea0003800000 */
.L_x_1235:
[----:B------:R-:W-:-:S05]  /*1b950*/  IMAD.U32 R2, RZ, RZ, UR44 ;  /* 0x0000002cff027e24 */ /* 0x000fca000f8e00ff */
[----:B------:R-:W-:-:S13]  /*1b960*/  ISETP.NE.AND P1, PT, R2, 0x3, PT ;  /* 0x000000030200780c */ /* 0x000fda0003f25270 */
[----:B------:R-:W-:Y:S05]  /*1b970*/  @!P1 BRA `(.L_x_1237) ;  /* 0x0000000000049947 */ /* 0x000fea0003800000 */
[----:B------:R-:W-:Y:S01]  /*1b980*/  BPT.TRAP 0x1 ;  /* 0x000000040000795c */ /* 0x000fe20000300000 */
.L_x_1237:
[----:B0-----:R-:W2:Y:S02]  /*1b990*/  LDL R0, [R1+0x4] ;  /* 0x0000040001007983 */ /* 0x001ea40000100800 */
[----:B--2---:R-:W-:-:S04]  /*1b9a0*/  SHF.L.U32 R0, R0, 0x1f, RZ ;  /* 0x0000001f00007819 */ /* 0x004fc800000006ff */
[----:B------:R-:W0:Y:S02]  /*1b9b0*/  SYNCS.PHASECHK.TRANS64.TRYWAIT P1, [R3+URZ+0x13260], R0 ;  /* 0x01326000030075a7 */ /* 0x000e24000802017f */
[----:B0-----:R-:W-:Y:S05]  /*1b9c0*/  @!P1 BRA `(.L_x_1238) ;  /* 0x0000003c00fc9947 */ /* 0x001fea0003800000 */
.L_x_1340:
[----:B------:R-:W0:Y:S04]  /*1b9d0*/  LDL R4, [R1+0x28] ;  /* 0x0000280001047983 */ /* 0x000e280000100800 */
[----:B------:R-:W2:Y:S01]  /*1b9e0*/  LDL R10, [R1+0x24] ;  /* 0x00002400010a7983 */ /* 0x000ea20000100800 */
[----:B------:R-:W-:Y:S01]  /*1b9f0*/  IMAD R2, R28, 0x2800, RZ ;  /* 0x000028001c027824 */ /* 0x000fe200078e02ff */
[----:B------:R-:W-:Y:S05]  /*1ba00*/  WARPSYNC.ALL ;  /* 0x0000000000007948 */ /* 0x000fea0003800000 */
[----:B------:R-:W-:-:S05]  /*1ba10*/  IMAD.U32 R12, RZ, RZ, UR44 ;  /* 0x0000002cff0c7e24 */ /* 0x000fca000f8e00ff */
[----:B------:R-:W-:Y:S02]  /*1ba20*/  ISETP.NE.AND P1, PT, R12, 0x3, PT ;  /* 0x000000030c00780c */ /* 0x000fe40003f25270 */
[C---:B0-----:R-:W-:Y:S02]  /*1ba30*/  LOP3.LUT R0, R2.reuse, R4, RZ, 0xfc, !PT ;  /* 0x0000000402007212 */ /* 0x041fe400078efcff */
[----:B--2---:R-:W-:-:S03]  /*1ba40*/  LOP3.LUT R2, R2, R10, RZ, 0xfc, !PT ;  /* 0x0000000a02027212 */ /* 0x004fc600078efcff */
[C---:B------:R-:W-:Y:S02]  /*1ba50*/  IMAD.IADD R0, R17.reuse, 0x1, R0 ;  /* 0x0000000111007824 */ /* 0x040fe400078e0200 */
[----:B------:R-:W-:-:S03]  /*1ba60*/  IMAD.IADD R2, R17, 0x1, R2 ;  /* 0x0000000111027824 */ /* 0x000fc600078e0202 */
        /* <DEDUP_REMOVED lines=38> */
.L_x_1239:
[----:B-1----:R1:W-:Y:S01]  /*1bcd0*/  SYNCS.ARRIVE.TRANS64.A1T0 RZ, [R3+URZ+0x13250], RZ ;  /* 0x013250ff03ff79a7 */ /* 0x0023e2000810003f */
[----:B------:R-:W-:Y:S06]  /*1bce0*/  BAR.SYNC.DEFER_BLOCKING 0x2, 0x80 ;  /* 0x0082000000007b1d */ /* 0x000fec0000010000 */
[----:B------:R-:W-:Y:S05]  /*1bcf0*/  @!P0 BRA `(.L_x_1240) ;  /* 0x0000000000048947 */ /* 0x000fea0003800000 */
[----:B------:R-:W-:Y:S01]  /*1bd00*/  BPT.TRAP 0x1 ;  /* 0x000000040000795c */ /* 0x000fe20000300000 */
.L_x_1240:
[----:B------:R-:W2:Y:S04]  /*1bd10*/  LDL R0, [R1+0x1c] ;  /* 0x00001c0001007983 */ /* 0x000ea80000100800 */
[----:B0-----:R-:W3:Y:S01]  /*1bd20*/  LDL.LU R2, [R1+0x4] ;  /* 0x0000040001027983 */ /* 0x001ee20000300800 */
        /* <DEDUP_REMOVED lines=8> */
[----:B------:R0:W-:Y:S02]  /*1bdb0*/  STL [R1+0x4], R2 ;  /* 0x0000040201007387 */ /* 0x0001e40000100800 */
.L_x_1181:
[----:B------:R-:W-:Y:S05]  /*1bdc0*/  BSYNC B7 ;  /* 0x0000000000077941 */ /* 0x000fea0003800000 */
.L_x_1179:
[----:B------:R-:W-:-:S13]  /*1bdd0*/  LOP3.LUT P0, RZ, R16, 0x20, RZ, 0xc0, !PT ;  /* 0x0000002010ff7812 */ /* 0x000fda000780c0ff */
        /* <DEDUP_REMOVED lines=14> */
.L_x_1241:
[----:B-1----:R-:W2:Y:S01]  /*1bec0*/  LDL.LU R0, [R1+0x10] ;  /* 0x0000100001007983 */ /* 0x002ea20000300800 */
        /* <DEDUP_REMOVED lines=9> */
[----:B0-----:R-:W-:-:S04]  /*1bf60*/  @!P1 IMAD.WIDE R2, R7, 0x4, R2 ;  /* 0x0000000407029825 */ /* 0x001fc800078e0202 */
[----:B--2---:R-:W-:Y:S02]  /*1bf70*/  IMAD.MOV.U32 R10, RZ, RZ, R0 ;  /* 0x000000ffff0a7224 */ /* 0x004fe400078e0000 */
[----:B------:R-:W-:-:S06]  /*1bf80*/  IMAD.MOV.U32 R0, RZ, RZ, RZ ;  /* 0x000000ffff007224 */ /* 0x000fcc00078e00ff */
[----:B------:R1:W2:Y:S02]  /*1bf90*/  @!P1 LDG.E R0, desc[UR52][R2.64] ;  /* 0x0000003402009981 */ /* 0x0002a4000c1e1900 */
[----:B-1----:R-:W-:-:S04]  /*1bfa0*/  @!P1 IMAD.WIDE R2, R7, 0x4, R4 ;  /* 0x0000000407029825 */ /* 0x002fc800078e0204 */
[----:B------:R-:W-:-:S06]  /*1bfb0*/  IMAD.MOV.U32 R5, RZ, RZ, RZ ;  /* 0x000000ffff057224 */ /* 0x000fcc00078e00ff */
[----:B------:R-:W2:Y:S01]  /*1bfc0*/  @!P1 LDG.E R5, desc[UR52][R2.64] ;  /* 0x0000003402059981 */ /* 0x000ea2000c1e1900 */
[C---:B------:R-:W-:Y:S02]  /*1bfd0*/  ISETP.NE.AND P1, PT, R9.reuse, RZ, PT ;  /* 0x000000ff0900720c */ /* 0x040fe40003f25270 */
[C---:B------:R-:W-:Y:S02]  /*1bfe0*/  ISETP.GE.U32.AND P2, PT, R9.reuse, 0x2, PT ;  /* 0x000000020900780c */ /* 0x040fe40003f46070 */
[C---:B------:R-:W-:Y:S02]  /*1bff0*/  ISETP.GE.U32.AND P3, PT, R9.reuse, 0x4, PT ;  /* 0x000000040900780c */ /* 0x040fe40003f66070 */
[C---:B------:R-:W-:Y:S02]  /*1c000*/  ISETP.GE.U32.AND P4, PT, R9.reuse, 0x8, PT ;  /* 0x000000080900780c */ /* 0x040fe40003f86070 */
[----:B------:R-:W-:Y:S02]  /*1c010*/  ISETP.GE.U32.AND P5, PT, R9, 0x10, PT ;  /* 0x000000100900780c */ /* 0x000fe40003fa6070 */
[----:B------:R-:W-:Y:S01]  /*1c020*/  SHFL.IDX PT, R9, R10, 0x1, 0x1f ;  /* 0x00201f000a097f89 */ /* 0x000fe200000e0000 */
        /* <DEDUP_REMOVED lines=8> */
[----:B0-----:R-:W-:Y:S02]  /*1c0b0*/  SEL R3, R8, RZ, P3 ;  /* 0x000000ff08037207 */ /* 0x001fe40001800000 */
[----:B------:R-:W0:Y:S03]  /*1c0c0*/  LDC R8, c[0x0][0xc38] ;  /* 0x00030e00ff087b82 */ /* 0x000e260000000800 */
[----:B------:R-:W-:Y:S02]  /*1c0d0*/  IMAD.IADD R2, R6, 0x1, R3 ;  /* 0x0000000106027824 */ /* 0x000fe400078e0203 */
[----:B------:R-:W-:Y:S04]  /*1c0e0*/  SHFL.IDX PT, R6, R10, RZ, 0x1f ;  /* 0x00001fff0a067589 */ /* 0x000fe800000e0000 */
[----:B------:R-:W1:Y:S02]  /*1c0f0*/  SHFL.UP PT, R3, R2, 0x8, RZ ;  /* 0x0500000002037989 */ /* 0x000e6400000e00ff */
[----:B-1----:R-:W-:-:S05]  /*1c100*/  SEL R3, R3, RZ, P4 ;  /* 0x000000ff03037207 */ /* 0x002fca0002000000 */
[----:B------:R-:W-:-:S05]  /*1c110*/  IMAD.IADD R4, R2, 0x1, R3 ;  /* 0x0000000102047824 */ /* 0x000fca00078e0203 */
[----:B------:R-:W1:Y:S02]  /*1c120*/  SHFL.UP PT, R3, R4, 0x10, RZ ;  /* 0x0600000004037989 */ /* 0x000e6400000e00ff */
[----:B-1----:R-:W-:-:S05]  /*1c130*/  SEL R3, R3, RZ, P5 ;  /* 0x000000ff03037207 */ /* 0x002fca0002800000 */
[----:B------:R-:W-:-:S05]  /*1c140*/  IMAD.IADD R3, R4, 0x1, R3 ;  /* 0x0000000104037824 */ /* 0x000fca00078e0203 */
[----:B------:R-:W0:Y:S02]  /*1c150*/  SHFL.IDX PT, R7, R3, 0x1f, 0x1f ;  /* 0x03e01f0003077f89 */ /* 0x000e2400000e0000 */
[----:B0-----:R-:W-:Y:S02]  /*1c160*/  IMAD R2, R7, R8, RZ ;  /* 0x0000000807027224 */ /* 0x001fe400078e02ff */
[----:B------:R-:W-:Y:S02]  /*1c170*/  IMAD.MOV.U32 R7, RZ, RZ, RZ ;  /* 0x000000ffff077224 */ /* 0x000fe400078e00ff */
[----:B------:R-:W-:-:S05]  /*1c180*/  IMAD.IADD R9, R9, 0x1, R2 ;  /* 0x0000000109097824 */ /* 0x000fca00078e0202 */
[----:B------:R-:W-:-:S13]  /*1c190*/  ISETP.GT.AND P6, PT, R9, R6, PT ;  /* 0x000000060900720c */ /* 0x000fda0003fc4270 */
[----:B------:R-:W-:Y:S05]  /*1c1a0*/  @P6 BRA `(.L_x_1243) ;  /* 0x0000000000a06947 */ /* 0x000fea0003800000 */
.L_x_1245:
        /* <DEDUP_REMOVED lines=12> */
[----:B------:R1:W2:Y:S02]  /*1c270*/  @!P6 LDG.E R0, desc[UR52][R2.64] ;  /* 0x000000340200e981 */ /* 0x0002a4000c1e1900 */
        /* <DEDUP_REMOVED lines=25> */
[----:B------:R-:W-:Y:S02]  /*1c410*/  IMAD.MOV.U32 R3, RZ, RZ, R2 ;  /* 0x000000ffff037224 */ /* 0x000fe400078e0002 */
[----:B------:R-:W-:-:S07]  /*1c420*/  IMAD.MOV.U32 R2, RZ, RZ, R4 ;  /* 0x000000ffff027224 */ /* 0x000fce00078e0004 */
.L_x_1243:
[----:B------:R-:W-:-:S04]  /*1c430*/  IMAD.IADD R9, R9, 0x1, -R2 ;  /* 0x0000000109097824 */ /* 0x000fc800078e0a02 */
[----:B------:R-:W-:-:S05]  /*1c440*/  IMAD R11, R3, R8, R9 ;  /* 0x00000008030b7224 */ /* 0x000fca00078e0209 */
[----:B------:R-:W-:-:S13]  /*1c450*/  ISETP.GT.AND P0, PT, R11, R6, PT ;  /* 0x000000060b00720c */ /* 0x000fda0003f04270 */
[----:B------:R-:W-:Y:S02]  /*1c460*/  VOTEU.ANY UR5, UPT, !P0 ;  /* 0x0000000000057886 */ /* 0x000fe400040e0100 */
[----:B------:R-:W-:Y:S01]  /*1c470*/  ISETP.NE.AND P0, PT, RZ, UR5, PT ;  /* 0x00000005ff007c0c */ /* 0x000fe2000bf05270 */
[----:B------:R-:W-:-:S06]  /*1c480*/  UPOPC UR4, UR5 ;  /* 0x00000005000472bf */ /* 0x000fcc0008000000 */
[----:B------:R-:W-:Y:S02]  /*1c490*/  IMAD.U32 R2, RZ, RZ, UR4 ;  /* 0x00000004ff027e24 */ /* 0x000fe4000f8e00ff */
[----:B------:R-:W-:-:S03]  /*1c4a0*/  IMAD.U32 R11, RZ, RZ, UR4 ;  /* 0x00000004ff0b7e24 */ /* 0x000fc6000f8e00ff */
[----:B------:R0:W1:Y:S04]  /*1c4b0*/  SHFL.IDX PT, R5, R5, R2, 0x1f ;  /* 0x00001f0205057589 */ /* 0x00006800000e0000 */
[----:B------:R0:W2:Y:S01]  /*1c4c0*/  SHFL.IDX PT, R0, R0, R11, 0x1f ;  /* 0x00001f0b00007589 */ /* 0x0000a200000e0000 */
[----:B------:R-:W-:Y:S05]  /*1c4d0*/  @!P0 BRA `(.L_x_1246) ;  /* 0x00000000000c8947 */ /* 0x000fea0003800000 */
[----:B------:R-:W-:-:S06]  /*1c4e0*/  UIADD3 UR5, UR4, -0x1, URZ ;  /* 0xffffffff04057890 */ /* 0x000fcc000fffe03f */
[----:B0-----:R-:W-:-:S05]  /*1c4f0*/  IMAD.U32 R2, RZ, RZ, UR5 ;  /* 0x00000005ff027e24 */ /* 0x001fca000f8e00ff */
[----:B------:R3:W4:Y:S02]  /*1c500*/  SHFL.IDX PT, R7, R3, R2, 0x1f ;  /* 0x00001f0203077589 */ /* 0x00072400000e0000 */
.L_x_1246:
[----:B---34-:R-:W-:Y:S01]  /*1c510*/  IMAD R3, R7, R8, R9 ;  /* 0x0000000807037224 */ /* 0x018fe200078e0209 */
[----:B-1----:R-:W-:Y:S01]  /*1c520*/  ISETP.NE.AND P0, PT, R5, 0x1, PT ;  /* 0x000000010500780c */ /* 0x002fe20003f05270 */
[----:B------:R-:W-:Y:S02]  /*1c530*/  UIADD3 UR41, UR4, UR41, URZ ;  /* 0x0000002904297290 */ /* 0x000fe4000fffe03f */
[----:B------:R-:W-:Y:S01]  /*1c540*/  IMAD.IADD R4, R6, 0x1, -R3 ;  /* 0x0000000106047824 */ /* 0x000fe200078e0a03 */
[----:B------:R1:W-:Y:S09]  /*1c550*/  STL [R1+0x10], R3 ;  /* 0x0000100301007387 */ /* 0x0003f20000100800 */
[----:B------:R-:W-:Y:S05]  /*1c560*/  @!P0 BRA `(.L_x_1247) ;  /* 0x0000000000e08947 */ /* 0x000fea0003800000 */
[----:B--2---:R-:W-:Y:S01]  /*1c570*/  IABS R6, R0 ;  /* 0x0000000000067213 */ /* 0x004fe20000000000 */
[----:B0-----:R-:W-:-:S03]  /*1c580*/  IMAD.MOV.U32 R2, RZ, RZ, RZ ;  /* 0x000000ffff027224 */ /* 0x001fc600078e00ff */
[----:B------:R-:W0:Y:S08]  /*1c590*/  I2F.RP R8, R6 ;  /* 0x0000000600087306 */ /* 0x000e300000209400 */
[----:B0-----:R-:W0:Y:S02]  /*1c5a0*/  MUFU.RCP R8, R8 ;  /* 0x0000000800087308 */ /* 0x001e240000001000 */
[----:B0-----:R-:W-:Y:S01]  /*1c5b0*/  VIADD R9, R8, 0xffffffe ;  /* 0x0ffffffe08097836 */ /* 0x001fe20000000000 */
[----:B------:R-:W-:-:S05]  /*1c5c0*/  IABS R8, R0 ;  /* 0x0000000000087213 */ /* 0x000fca0000000000 */
[----:B-1----:R0:W1:Y:S01]  /*1c5d0*/  F2I.FTZ.U32.TRUNC.NTZ R3, R9 ;  /* 0x0000000900037305 */ /* 0x002062000021f000 */
[----:B------:R-:W-:Y:S01]  /*1c5e0*/  IMAD.MOV R11, RZ, RZ, -R8 ;  /* 0x000000ffff0b7224 */ /* 0x000fe200078e0a08 */
[----:B0-----:R-:W-:Y:S01]  /*1c5f0*/  IABS R9, R4 ;  /* 0x0000000400097213 */ /* 0x001fe20000000000 */
[----:B-1----:R-:W-:-:S04]  /*1c600*/  IMAD.MOV R7, RZ, RZ, -R3 ;  /* 0x000000ffff077224 */ /* 0x002fc800078e0a03 */
[----:B------:R-:W-:-:S04]  /*1c610*/  IMAD R7, R7, R6, RZ ;  /* 0x0000000607077224 */ /* 0x000fc800078e02ff */
[----:B------:R-:W-:Y:S01]  /*1c620*/  IMAD.HI.U32 R3, R3, R7, R2 ;  /* 0x0000000703037227 */ /* 0x000fe200078e0002 */
[----:B------:R-:W-:-:S04]  /*1c630*/  IABS R7, R5 ;  /* 0x0000000500077213 */ /* 0x000fc80000000000 */
[----:B------:R-:W0:Y:S01]  /*1c640*/  I2F.RP R10, R7 ;  /* 0x00000007000a7306 */ /* 0x000e220000209400 */
[----:B------:R-:W-:-:S04]  /*1c650*/  IMAD.HI.U32 R8, R3, R9, RZ ;  /* 0x0000000903087227 */ /* 0x000fc800078e00ff */
[----:B------:R-:W-:-:S05]  /*1c660*/  IMAD R9, R8, R11, R9 ;  /* 0x0000000b08097224 */ /* 0x000fca00078e0209 */
[----:B------:R-:W-:Y:S01]  /*1c670*/  ISETP.GT.U32.AND P1, PT, R6, R9, PT ;  /* 0x000000090600720c */ /* 0x000fe20003f24070 */
[----:B0-----:R-:W0:-:S12]  /*1c680*/  MUFU.RCP R2, R10 ;  /* 0x0000000a00027308 */ /* 0x001e180000001000 */
[----:B------:R-:W-:Y:S02]  /*1c690*/  @!P1 IMAD.IADD R9, R9, 0x1, -R6 ;  /* 0x0000000109099824 */ /* 0x000fe400078e0a06 */
[----:B------:R-:W-:Y:S01]  /*1c6a0*/  @!P1 VIADD R8, R8, 0x1 ;  /* 0x0000000108089836 */ /* 0x000fe20000000000 */
[----:B------:R-:W-:Y:S02]  /*1c6b0*/  ISETP.NE.AND P1, PT, R0, RZ, PT ;  /* 0x000000ff0000720c */ /* 0x000fe40003f25270 */
[----:B------:R-:W-:Y:S02]  /*1c6c0*/  ISETP.GE.U32.AND P0, PT, R9, R6, PT ;  /* 0x000000060900720c */ /* 0x000fe40003f06070 */
[----:B------:R-:W-:Y:S01]  /*1c6d0*/  IABS R6, R5 ;  /* 0x0000000500067213 */ /* 0x000fe20000000000 */
[----:B0-----:R-:W-:-:S04]  /*1c6e0*/  VIADD R11, R2, 0xffffffe ;  /* 0x0ffffffe020b7836 */ /* 0x001fc80000000000 */
[----:B------:R-:W-:Y:S01]  /*1c6f0*/  IMAD.MOV R6, RZ, RZ, -R6 ;  /* 0x000000ffff067224 */ /* 0x000fe200078e0a06 */
[----:B------:R-:W0:Y:S05]  /*1c700*/  F2I.FTZ.U32.TRUNC.NTZ R3, R11 ;  /* 0x0000000b00037305 */ /* 0x000e2a000021f000 */
        /* <DEDUP_REMOVED lines=9> */
[----:B------:R-:W-:-:S05]  /*1c7a0*/  IABS R3, R8 ;  /* 0x0000000800037213 */ /* 0x000fca0000000000 */
        /* <DEDUP_REMOVED lines=12> */
[--C-:B------:R-:W-:Y:S02]  /*1c870*/  IMAD.MOV R3, RZ, RZ, -R2.reuse ;  /* 0x000000ffff037224 */ /* 0x100fe400078e0a02 */
[C---:B------:R-:W-:Y:S02]  /*1c880*/  IMAD R6, R5.reuse, 0x1000000, R2 ;  /* 0x0100000005067824 */ /* 0x040fe400078e0202 */
[--C-:B------:R-:W-:Y:S02]  /*1c890*/  IMAD R5, R5, R3, R8.reuse ;  /* 0x0000000305057224 */ /* 0x100fe400078e0208 */
[----:B------:R-:W-:-:S04]  /*1c8a0*/  IMAD.MOV R3, RZ, RZ, -R8 ;  /* 0x000000ffff037224 */ /* 0x000fc800078e0a08 */
[----:B------:R-:W-:Y:S02]  /*1c8b0*/  IMAD R2, R0, R3, R4 ;  /* 0x0000000300027224 */ /* 0x000fe400078e0204 */
[----:B------:R-:W-:-:S05]  /*1c8c0*/  IMAD R3, R5, 0x10000, R6 ;  /* 0x0001000005037824 */ /* 0x000fca00078e0206 */
[----:B------:R0:W-:Y:S01]  /*1c8d0*/  STL [R1+0x18], R3 ;  /* 0x0000180301007387 */ /* 0x0001e20000100800 */
[----:B------:R-:W-:Y:S05]  /*1c8e0*/  BRA `(.L_x_1248) ;  /* 0x0000000400007947 */ /* 0x000fea0003800000 */
.L_x_1247:
[----:B------:R-:W-:Y:S02]  /*1c8f0*/  ULDC.64 UR4, c[0x0][0xc90] ;  /* 0x0003240000047ab9 */ /* 0x000fe40000000a00 */
[----:B------:R-:W-:-:S06]  /*1c900*/  UIMAD.WIDE UR4, UR41, 0x4, UR4 ;  /* 0x00000004290478a5 */ /* 0x000fcc000f8e0204 */
[----:B0-----:R-:W-:Y:S02]  /*1c910*/  IMAD.U32 R2, RZ, RZ, UR4 ;  /* 0x00000004ff027e24 */ /* 0x001fe4000f8e00ff */
[----:B-1----:R-:W-:-:S05]  /*1c920*/  IMAD.U32 R3, RZ, RZ, UR5 ;  /* 0x00000005ff037e24 */ /* 0x002fca000f8e00ff */
[----:B------:R0:W2:Y:S02]  /*1c930*/  LDG.E R7, desc[UR52][R2.64] ;  /* 0x0000003402077981 */ /* 0x0000a4000c1e1900 */
[----:B0-----:R-:W-:Y:S02]  /*1c940*/  IMAD.MOV.U32 R2, RZ, RZ, RZ ;  /* 0x000000ffff027224 */ /* 0x001fe400078e00ff */
[----:B--2---:R-:W-:-:S05]  /*1c950*/  IMAD R5, R0, R7, RZ ;  /* 0x0000000700057224 */ /* 0x004fca00078e02ff */
[----:B------:R-:W-:-:S04]  /*1c960*/  IABS R6, R5 ;  /* 0x0000000500067213 */ /* 0x000fc80000000000 */
[----:B------:R-:W0:Y:S08]  /*1c970*/  I2F.RP R9, R6 ;  /* 0x0000000600097306 */ /* 0x000e300000209400 */
[----:B0-----:R-:W0:Y:S02]  /*1c980*/  MUFU.RCP R9, R9 ;  /* 0x0000000900097308 */ /* 0x001e240000001000 */
[----:B0-----:R-:W-:-:S06]  /*1c990*/  VIADD R10, R9, 0xffffffe ;  /* 0x0ffffffe090a7836 */ /* 0x001fcc0000000000 */
[----:B------:R-:W0:Y:S02]  /*1c9a0*/  F2I.FTZ.U32.TRUNC.NTZ R3, R10 ;  /* 0x0000000a00037305 */ /* 0x000e24000021f000 */
[----:B0-----:R-:W-:-:S04]  /*1c9b0*/  IMAD.MOV R11, RZ, RZ, -R3 ;  /* 0x000000ffff0b7224 */ /* 0x001fc800078e0a03 */
[----:B------:R-:W-:-:S04]  /*1c9c0*/  IMAD R11, R11, R6, RZ ;  /* 0x000000060b0b7224 */ /* 0x000fc800078e02ff */
[----:B------:R-:W-:Y:S01]  /*1c9d0*/  IMAD.HI.U32 R3, R3, R11, R2 ;  /* 0x0000000b03037227 */ /* 0x000fe200078e0002 */
[----:B------:R-:W-:Y:S02]  /*1c9e0*/  IABS R2, R4 ;  /* 0x0000000400027213 */ /* 0x000fe40000000000 */
[----:B------:R-:W-:-:S03]  /*1c9f0*/  IABS R11, R5 ;  /* 0x00000005000b7213 */ /* 0x000fc60000000000 */
[----:B------:R-:W-:-:S04]  /*1ca00*/  IMAD.HI.U32 R3, R3, R2, RZ ;  /* 0x0000000203037227 */ /* 0x000fc800078e00ff */
[----:B------:R-:W-:-:S04]  /*1ca10*/  IMAD.MOV R9, RZ, RZ, -R11 ;  /* 0x000000ffff097224 */ /* 0x000fc800078e0a0b */
        /* <DEDUP_REMOVED lines=9> */
[----:B------:R-:W-:-:S04]  /*1cab0*/  IMAD.MOV.U32 R2, RZ, RZ, R3 ;  /* 0x000000ffff027224 */ /* 0x000fc800078e0003 */
[----:B------:R-:W-:Y:S01]  /*1cac0*/  @!P2 IMAD.MOV R2, RZ, RZ, -R2 ;  /* 0x000000ffff02a224 */ /* 0x000fe200078e0a02 */
[----:B------:R-:W-:-:S05]  /*1cad0*/  @!P1 LOP3.LUT R2, RZ, R5, RZ, 0x33, !PT ;  /* 0x00000005ff029212 */ /* 0x000fca00078e33ff */
[----:B------:R-:W-:Y:S02]  /*1cae0*/  IMAD R6, R7, R2, RZ ;  /* 0x0000000207067224 */ /* 0x000fe400078e02ff */
[----:B------:R-:W-:Y:S02]  /*1caf0*/  IMAD.MOV R2, RZ, RZ, -R2 ;  /* 0x000000ffff027224 */ /* 0x000fe400078e0a02 */
[----:B------:R-:W-:Y:S02]  /*1cb00*/  IMAD.MOV R3, RZ, RZ, -R6 ;  /* 0x000000ffff037224 */ /* 0x000fe400078e0a06 */
[----:B------:R-:W-:Y:S02]  /*1cb10*/  IMAD R4, R5, R2, R4 ;  /* 0x0000000205047224 */ /* 0x000fe400078e0204 */
[----:B------:R-:W-:Y:S01]  /*1cb20*/  IMAD.MOV.U32 R2, RZ, RZ, RZ ;  /* 0x000000ffff027224 */ /* 0x000fe200078e00ff */
[----:B------:R-:W-:-:S04]  /*1cb30*/  VIADDMNMX R7, R3, R8, R7, PT ;  /* 0x0000000803077246 */ /* 0x000fc80003800107 */
[----:B------:R-:W-:-:S04]  /*1cb40*/  IABS R8, R7 ;  /* 0x0000000700087213 */ /* 0x000fc80000000000 */
[----:B------:R-:W0:Y:S08]  /*1cb50*/  I2F.RP R9, R8 ;  /* 0x0000000800097306 */ /* 0x000e300000209400 */
[----:B0-----:R-:W0:Y:S02]  /*1cb60*/  MUFU.RCP R9, R9 ;  /* 0x0000000900097308 */ /* 0x001e240000001000 */
[----:B0-----:R-:W-:Y:S01]  /*1cb70*/  VIADD R3, R9, 0xffffffe ;  /* 0x0ffffffe09037836 */ /* 0x001fe20000000000 */
[----:B------:R-:W-:-:S05]  /*1cb80*/  IABS R9, R7 ;  /* 0x0000000700097213 */ /* 0x000fca0000000000 */
[----:B------:R-:W0:Y:S02]  /*1cb90*/  F2I.FTZ.U32.TRUNC.NTZ R3, R3 ;  /* 0x0000000300037305 */ /* 0x000e24000021f000 */
[----:B0-----:R-:W-:-:S04]  /*1cba0*/  IMAD.MOV R5, RZ, RZ, -R3 ;  /* 0x000000ffff057224 */ /* 0x001fc800078e0a03 */
[----:B------:R-:W-:-:S04]  /*1cbb0*/  IMAD R5, R5, R8, RZ ;  /* 0x0000000805057224 */ /* 0x000fc800078e02ff */
[----:B------:R-:W-:Y:S01]  /*1cbc0*/  IMAD.HI.U32 R2, R3, R5, R2 ;  /* 0x0000000503027227 */ /* 0x000fe200078e0002 */
[----:B------:R-:W-:-:S03]  /*1cbd0*/  IABS R5, R4 ;  /* 0x0000000400057213 */ /* 0x000fc60000000000 */
        /* <DEDUP_REMOVED lines=9> */
[----:B------:R-:W-:Y:S02]  /*1cc70*/  ISETP.GE.AND P2, PT, R3, RZ, PT ;  /* 0x000000ff0300720c */ /* 0x000fe40003f46270 */
[----:B------:R-:W-:-:S05]  /*1cc80*/  IADD3 R3, R6, 0x1000000, R4 ;  /* 0x0100000006037810 */ /* 0x000fca0007ffe004 */
[----:B------:R-:W-:-:S06]  /*1cc90*/  @P0 VIADD R2, R2, 0x1 ;  /* 0x0000000102020836 */ /* 0x000fcc0000000000 */
[----:B------:R-:W-:Y:S01]  /*1cca0*/  @!P2 IMAD.MOV R2, RZ, RZ, -R2 ;  /* 0x000000ffff02a224 */ /* 0x000fe200078e0a02 */
[----:B------:R-:W-:Y:S01]  /*1ccb0*/  @!P1 LOP3.LUT R2, RZ, R7, RZ, 0x33, !PT ;  /* 0x00000007ff029212 */ /* 0x000fe200078e33ff */
[----:B------:R-:W-:-:S04]  /*1ccc0*/  IMAD.MOV R7, RZ, RZ, -R7 ;  /* 0x000000ffff077224 */ /* 0x000fc800078e0a07 */
[----:B------:R-:W-:-:S05]  /*1ccd0*/  IMAD R3, R2, R7, R3 ;  /* 0x0000000702037224 */ /* 0x000fca00078e0203 */
[----:B------:R1:W-:Y:S02]  /*1cce0*/  STL [R1+0x18], R3 ;  /* 0x0000180301007387 */ /* 0x0003e40000100800 */
.L_x_1248:
[----:B01----:R-:W-:-:S05]  /*1ccf0*/  LOP3.LUT R3, RZ, R2, RZ, 0x33, !PT ;  /* 0x00000002ff037212 */ /* 0x003fca00078e33ff */
[----:B------:R-:W-:-:S05]  /*1cd00*/  IMAD.IADD R0, R0, 0x1, R3 ;  /* 0x0000000100007824 */ /* 0x000fca00078e0203 */
[----:B------:R1:W-:Y:S01]  /*1cd10*/  STL [R1+0x14], R0 ;  /* 0x0000140001007387 */ /* 0x0003e20000100800 */
[----:B------:R-:W-:Y:S05]  /*1cd20*/  BRA `(.L_x_1249) ;  /* 0x0000000000107947 */ /* 0x000fea0003800000 */
.L_x_1244:
[----:B------:R0:W-:Y:S01]  /*1cd30*/  STL [R1+0x10], R6 ;  /* 0x0000100601007387 */ /* 0x0001e20000100800 */
[----:B------:R-:W-:-:S03]  /*1cd40*/  ULDC UR41, c[0x0][0xc3c] ;  /* 0x00030f0000297ab9 */ /* 0x000fc60000000800 */
[----:B------:R0:W-:Y:S04]  /*1cd50*/  STL [R1+0x14], RZ ;  /* 0x000014ff01007387 */ /* 0x0001e80000100800 */
[----:B------:R0:W-:Y:S02]  /*1cd60*/  STL [R1+0x18], RZ ;  /* 0x000018ff01007387 */ /* 0x0001e40000100800 */
.L_x_1249:
[----:B------:R-:W2:Y:S04]  /*1cd70*/  LDL R3, [R1+0x14] ;  /* 0x0000140001037983 */ /* 0x000ea80000100800 */
[----:B------:R-:W3:Y:S04]  /*1cd80*/  LDL R2, [R1+0x18] ;  /* 0x0000180001027983 */ /* 0x000ee80000100800 */
[----:B------:R-:W4:Y:S01]  /*1cd90*/  LDL R4, [R1+0x10] ;  /* 0x0000100001047983 */ /* 0x000f220000100800 */
[----:B-1----:R-:W1:Y:S01]  /*1cda0*/  S2R R0, SR_TID.X ;  /* 0x0000000000007919 */ /* 0x002e620000002100 */
[----:B------:R-:W-:Y:S01]  /*1cdb0*/  BAR.SYNC.DEFER_BLOCKING 0x4, 0x200 ;  /* 0x0108000000007b1d */ /* 0x000fe20000010000 */
[----:B--2---:R-:W-:-:S02]  /*1cdc0*/  IMAD.MOV.U32 R5, RZ, RZ, R3 ;  /* 0x000000ffff057224 */ /* 0x004fc400078e0003 */
[----:B---3--:R-:W-:-:S03]  /*1cdd0*/  IMAD.MOV.U32 R3, RZ, RZ, R2 ;  /* 0x000000ffff037224 */ /* 0x008fc600078e0002 */
[----:B------:R2:W3:Y:S01]  /*1cde0*/  LDL R2, [R1+0x1c] ;  /* 0x00001c0001027983 */ /* 0x0004e20000100800 */
[----:B-1----:R-:W-:Y:S01]  /*1cdf0*/  LOP3.LUT R0, R0, 0x1f, RZ, 0xc0, !PT ;  /* 0x0000001f00007812 */ /* 0x002fe200078ec0ff */
[----:B0-----:R-:W-:-:S03]  /*1ce00*/  IMAD.MOV.U32 R6, RZ, RZ, R3 ;  /* 0x000000ffff067224 */ /* 0x001fc600078e0003 */
[----:B------:R-:W-:-:S13]  /*1ce10*/  ISETP.NE.AND P0, PT, R0, RZ, PT ;  /* 0x000000ff0000720c */ /* 0x000fda0003f05270 */
[----:B------:R-:W-:Y:S01]  /*1ce20*/  @!P0 MOV R0, 0x400 ;  /* 0x0000040000008802 */ /* 0x000fe20000000f00 */
[----:B---3--:R-:W0:Y:S03]  /*1ce30*/  @!P0 S2R R2, SR_CgaCtaId ;  /* 0x0000000000028919 */ /* 0x008e260000008800 */
[----:B0-----:R-:W-:Y:S01]  /*1ce40*/  @!P0 LEA R17, R2, R0, 0x18 ;  /* 0x0000000002118211 */ /* 0x001fe200078ec0ff */
[----:B------:R-:W-:Y:S01]  /*1ce50*/  IMAD.U32 R0, RZ, RZ, UR41 ;  /* 0x00000029ff007e24 */ /* 0x000fe2000f8e00ff */
[----:B------:R2:W-:Y:S03]  /*1ce60*/  @!P0 STL [R1+0x1c], R2 ;  /* 0x00001c0201008387 */ /* 0x0005e60000100800 */
[----:B------:R-:W-:-:S05]  /*1ce70*/  @!P0 IMAD.MOV.U32 R7, RZ, RZ, R0 ;  /* 0x000000ffff078224 */ /* 0x000fca00078e0000 */
[----:B----4-:R2:W-:Y:S01]  /*1ce80*/  @!P0 STS.128 [R17+0x132d0], R4 ;  /* 0x0132d00411008388 */ /* 0x0105e20000000c00 */
[----:B------:R-:W-:Y:S06]  /*1ce90*/  BAR.ARV 0x5, 0x200 ;  /* 0x0148000000007b1d */ /* 0x000fec0000002000 */
.L_x_1242:
[----:B------:R-:W-:Y:S02]  /*1cea0*/  ULDC UR4, c[0x0][0xc3c] ;  /* 0x00030f0000047ab9 */ /* 0x000fe40000000800 */
[----:B------:R-:W-:-:S06]  /*1ceb0*/  UISETP.GE.AND UP0, UPT, UR41, UR4, UPT ;  /* 0x000000042900728c */ /* 0x000fcc000bf06270 */
[----:B------:R-:W-:-:S13]  /*1cec0*/  PLOP3.LUT P0, PT, PT, PT, UP0, 0x80, 0x0 ;  /* 0x000000000000781c */ /* 0x000fda0003f0f008 */
[----:B------:R-:W-:Y:S05]  /*1ced0*/  @!P0 BRA `(.L_x_1250) ;  /* 0xffffffa000408947 */ /* 0x000fea000383ffff */
.L_x_1168:
[----:B------:R-:W3:Y:S01]  /*1cee0*/  LDL.LU R0, [R1+0x30] ;  /* 0x0000300001007983 */ /* 0x000ee20000300800 */
[----:B------:R-:W-:Y:S01]  /*1cef0*/  BSSY B0, `(.L_x_1251) ;  /* 0x000000b000007945 */ /* 0x000fe20003800000 */
[----:B012---:R-:W0:Y:S01]  /*1cf00*/  S2R R5, SR_CgaCtaId ;  /* 0x0000000000057919 */ /* 0x007e220000008800 */
[----:B---3--:R-:W-:-:S05]  /*1cf10*/  VIADD R0, R0, 0x1 ;  /* 0x0000000100007836 */ /* 0x008fca0000000000 */
        /* <DEDUP_REMOVED lines=8> */
.L_x_1341:
[----:B------:R-:W-:Y:S05]  /*1cfa0*/  BSYNC B0 ;  /* 0x0000000000007941 */ /* 0x000fea0003800000 */
.L_x_1251:
[----:B------:R-:W-:-:S03]  /*1cfb0*/  UMOV UR4, 0xffffffff ;  /* 0xffffffff00047882 */ /* 0x000fc60000000000 */
[----:B------:R-:W-:Y:S05]  /*1cfc0*/  BRA.DIV UR4, `(.L_x_1253) ;  /* 0x0000002a04a47947 */ /* 0x000fea000b800000 */
[----:B0-----:R-:W0:Y:S02]  /*1cfd0*/  S2R R0, SR_TID.X ;  /* 0x0000000000007919 */ /* 0x001e240000002100 */
[----:B0-----:R-:W-:-:S04]  /*1cfe0*/  SHF.R.U32.HI R0, RZ, 0x5, R0 ;  /* 0x00000005ff007819 */ /* 0x001fc80000011600 */
[----:B------:R-:W-:-:S05]  /*1cff0*/  LOP3.LUT R0, R0, 0x3, RZ, 0xc0, !PT ;  /* 0x0000000300007812 */ /* 0x000fca00078ec0ff */
[----:B------:R0:W1:Y:S02]  /*1d000*/  SHFL.IDX PT, R14, R0, RZ, 0x1f ;  /* 0x00001fff000e7589 */ /* 0x00006400000e0000 */
.L_x_1344:
[----:B-1----:R-:W-:Y:S01]  /*1d010*/  ISETP.NE.AND P0, PT, R14, RZ, PT ;  /* 0x000000ff0e00720c */ /* 0x002fe20003f05270 */
[----:B------:R-:W-:-:S12]  /*1d020*/  BSSY B0, `(.L_x_1254) ;  /* 0x000002e000007945 */ /* 0x000fd80003800000 */
[----:B------:R-:W-:Y:S05]  /*1d030*/  @P0 BRA `(.L_x_1255) ;  /* 0x0000000000b00947 */ /* 0x000fea0003800000 */
[----:B------:R-:W-:-:S03]  /*1d040*/  UMOV UR4, 0xffffffff ;  /* 0xffffffff00047882 */ /* 0x000fc60000000000 */
[----:B------:R-:W-:Y:S05]  /*1d050*/  BRA.DIV UR4, `(.L_x_1256) ;  /* 0x0000002a04b47947 */ /* 0x000fea000b800000 */
[----:B------:R-:W-:-:S13]  /*1d060*/  ELECT P6, URZ, PT ;  /* 0x00000000003f782f */ /* 0x000fda00038c0000 */
.L_x_1347:
[----:B------:R-:W-:Y:S05]  /*1d070*/  @!P6 BRA `(.L_x_1255) ;  /* 0x0000000000a0e947 */ /* 0x000fea0003800000 */
[----:B------:R-:W-:-:S06]  /*1d080*/  ULOP3.LUT UR4, UR37, 0x2, URZ, 0xfc, !UPT ;  /* 0x0000000225047892 */ /* 0x000fcc000f8efc3f */
[----:B0-----:R-:W-:-:S05]  /*1d090*/  IMAD.U32 R0, RZ, RZ, UR4 ;  /* 0x00000004ff007e24 */ /* 0x001fca000f8e00ff */
[----:B------:R-:W-:-:S13]  /*1d0a0*/  ISETP.NE.AND P0, PT, R0, 0x3, PT ;  /* 0x000000030000780c */ /* 0x000fda0003f05270 */
[----:B------:R-:W-:Y:S05]  /*1d0b0*/  @!P0 BRA `(.L_x_1257) ;  /* 0x0000000000048947 */ /* 0x000fea0003800000 */
[----:B------:R-:W-:Y:S01]  /*1d0c0*/  BPT.TRAP 0x1 ;  /* 0x000000040000795c */ /* 0x000fe20000300000 */
.L_x_1257:
[----:B------:R-:W2:Y:S01]  /*1d0d0*/  LDL R0, [R1+0x4] ;  /* 0x0000040001007983 */ /* 0x000ea20000100800 */
[C---:B------:R-:W-:Y:S02]  /*1d0e0*/  IMAD R3, R28.reuse, 0x8, R5 ;  /* 0x000000081c037824 */ /* 0x040fe400078e0205 */
[----:B------:R-:W-:-:S05]  /*1d0f0*/  VIADD R28, R28, 0x1 ;  /* 0x000000011c1c7836 */ /* 0x000fca0000000000 */
[----:B------:R-:W-:Y:S02]  /*1d100*/  ISETP.NE.AND P2, PT, R28, 0x2, PT ;  /* 0x000000021c00780c */ /* 0x000fe40003f45270 */
[----:B--2---:R-:W-:Y:S02]  /*1d110*/  SHF.L.U32 R2, R0, 0x1f, RZ ;  /* 0x0000001f00027819 */ /* 0x004fe400000006ff */
[----:B------:R-:W-:Y:S02]  /*1d120*/  SEL R0, RZ, 0x1, P2 ;  /* 0x00000001ff007807 */ /* 0x000fe40001000000 */
[----:B------:R-:W0:Y:S02]  /*1d130*/  SYNCS.PHASECHK.TRANS64.TRYWAIT P1, [R3+URZ+0x13240], R2 ;  /* 0x01324002030075a7 */ /* 0x000e24000802017f */
[----:B0-----:R-:W-:Y:S05]  /*1d140*/  @!P1 BRA `(.L_x_1258) ;  /* 0x0000002800989947 */ /* 0x001fea0003800000 */
.L_x_1348:
[----:B------:R-:W2:Y:S01]  /*1d150*/  LDL.LU R4, [R1+0x4] ;  /* 0x0000040001047983 */ /* 0x000ea20000300800 */
[----:B------:R-:W-:Y:S02]  /*1d160*/  SEL R28, R28, RZ, P2 ;  /* 0x000000ff1c1c7207 */ /* 0x000fe40001000000 */
[----:B--2---:R-:W-:Y:S01]  /*1d170*/  LOP3.LUT R0, R4, R0, RZ, 0x3c, !PT ;  /* 0x0000000004007212 */ /* 0x004fe200078e3cff */
[----:B------:R-:W-:Y:S06]  /*1d180*/  @!P0 BRA `(.L_x_1259) ;  /* 0x0000000000048947 */ /* 0x000fec0003800000 */
[----:B------:R-:W-:Y:S01]  /*1d190*/  BPT.TRAP 0x1 ;  /* 0x000000040000795c */ /* 0x000fe20000300000 */
.L_x_1259:
[----:B------:R-:W-:Y:S01]  /*1d1a0*/  IMAD R5, R28, 0x8, R5 ;  /* 0x000000081c057824 */ /* 0x000fe200078e0205 */
[----:B------:R-:W-:-:S04]  /*1d1b0*/  SHF.L.U32 R0, R0, 0x1f, RZ ;  /* 0x0000001f00007819 */ /* 0x000fc800000006ff */
[----:B------:R-:W1:Y:S02]  /*1d1c0*/  SYNCS.PHASECHK.TRANS64.TRYWAIT P1, [R5+URZ+0x13240], R0 ;  /* 0x01324000050075a7 */ /* 0x000e64000802017f */
[----:B-1----:R-:W-:Y:S05]  /*1d1d0*/  @!P1 BRA `(.L_x_1260) ;  /* 0x0000002800889947 */ /* 0x002fea0003800000 */
.L_x_1349:
[----:B------:R-:W-:Y:S05]  /*1d1e0*/  @!P0 BRA `(.L_x_1261) ;  /* 0x0000000000048947 */ /* 0x000fea0003800000 */
[----:B------:R-:W-:Y:S01]  /*1d1f0*/  BPT.TRAP 0x1 ;  /* 0x000000040000795c */ /* 0x000fe20000300000 */
.L_x_1261:
[----:B------:R-:W2:Y:S02]  /*1d200*/  SYNCS.PHASECHK.TRANS64.TRYWAIT P1, [R3+URZ+0x13260], R2 ;  /* 0x01326002030075a7 */ /* 0x000ea4000802017f */
[----:B--2---:R-:W-:Y:S05]  /*1d210*/  @!P1 BRA `(.L_x_1262) ;  /* 0x00000028008c9947 */ /* 0x004fea0003800000 */
.L_x_1350:
[----:B------:R-:W-:Y:S05]  /*1d220*/  @!P0 BRA `(.L_x_1263) ;  /* 0x0000000000048947 */ /* 0x000fea0003800000 */
[----:B------:R-:W-:Y:S01]  /*1d230*/  BPT.TRAP 0x1 ;  /* 0x000000040000795c */ /* 0x000fe20000300000 */
.L_x_1263:
[----:B------:R-:W3:Y:S02]  /*1d240*/  SYNCS.PHASECHK.TRANS64.TRYWAIT P1, [R5+URZ+0x13260], R0 ;  /* 0x01326000050075a7 */ /* 0x000ee4000802017f */
[----:B---3--:R-:W-:Y:S05]  /*1d250*/  @!P1 BRA `(.L_x_1264) ;  /* 0x0000002800909947 */ /* 0x008fea0003800000 */
.L_x_1351:
[----:B------:R-:W-:Y:S05]  /*1d260*/  @!P0 BRA `(.L_x_1265) ;  /* 0x0000000000048947 */ /* 0x000fea0003800000 */
[----:B------:R-:W-:Y:S01]  /*1d270*/  BPT.TRAP 0x1 ;  /* 0x000000040000795c */ /* 0x000fe20000300000 */
.L_x_1265:
[----:B------:R-:W4:Y:S02]  /*1d280*/  SYNCS.PHASECHK.TRANS64.TRYWAIT P1, [R3+URZ+0x13280], R2 ;  /* 0x01328002030075a7 */ /* 0x000f24000802017f */
[----:B----4-:R-:W-:Y:S05]  /*1d290*/  @!P1 BRA `(.L_x_1266) ;  /* 0x0000002800949947 */ /* 0x010fea0003800000 */
.L_x_1352:
[----:B------:R-:W-:Y:S05]  /*1d2a0*/  @!P0 BRA `(.L_x_1267) ;  /* 0x0000000000048947 */ /* 0x000fea0003800000 */
[----:B------:R-:W-:Y:S01]  /*1d2b0*/  BPT.TRAP 0x1 ;  /* 0x000000040000795c */ /* 0x000fe20000300000 */
.L_x_1267:
[----:B------:R0:W0:Y:S02]  /*1d2c0*/  SYNCS.PHASECHK.TRANS64.TRYWAIT P0, [R5+URZ+0x13280], R0 ;  /* 0x01328000050075a7 */ /* 0x000024000800017f */
[----:B0-----:R-:W-:Y:S05]  /*1d2d0*/  @!P0 NANOSLEEP.SYNCS 0x989680 ;  /* 0x009896800000895d */ /* 0x001fea0003900000 */
[----:B------:R-:W0:Y:S02]  /*1d2e0*/  @!P0 SYNCS.PHASECHK.TRANS64 P0, [R5+URZ+0x13280], R0 ;  /* 0x01328000050085a7 */ /* 0x000e24000800007f */
[----:B0-----:R-:W-:Y:S05]  /*1d2f0*/  @!P0 BRA `(.L_x_1267) ;  /* 0xfffffffc00f08947 */ /* 0x001fea000383ffff */
.L_x_1255:
[----:B------:R-:W-:Y:S05]  /*1d300*/  BSYNC B0 ;  /* 0x0000000000007941 */ /* 0x000fea0003800000 */
.L_x_1254:
[----:B------:R-:W-:Y:S05]  /*1d310*/  EXIT ;  /* 0x000000000000794d */ /* 0x000fea0003800000 */
.L_x_1072:
[----:B0-----:R-:W-:-:S04]  /*1d320*/  IMAD.U32 R3, RZ, RZ, UR45 ;  /* 0x0000002dff037e24 */ /* 0x001fc8000f8e00ff */
[----:B------:R0:W1:Y:S03]  /*1d330*/  SYNCS.PHASECHK.TRANS64.TRYWAIT P1, [R3+URZ+0x13200], R8 ;  /* 0x01320008030075a7 */ /* 0x000066000802017f */
[----:B-1----:R-:W-:Y:S05]  /*1d340*/  @!P1 NANOSLEEP.SYNCS 0x989680 ;  /* 0x009896800000995d */ /* 0x002fea0003900000 */
[----:B------:R-:W1:Y:S02]  /*1d350*/  @!P1 SYNCS.PHASECHK.TRANS64 P1, [R3+URZ+0x13200], R8 ;  /* 0x01320008030095a7 */ /* 0x000e64000802007f */
[----:B-1----:R-:W-:Y:S05]  /*1d360*/  @!P1 BRA `(.L_x_1072) ;  /* 0xfffffffc00ec9947 */ /* 0x002fea000383ffff */
[----:B------:R-:W-:Y:S05]  /*1d370*/  BRA `(.L_x_1268) ;  /* 0xfffffe48009c7947 */ /* 0x000fea000383ffff */
.L_x_1076:
[----:B-1----:R1:W2:Y:S02]  /*1d380*/  SYNCS.PHASECHK.TRANS64.TRYWAIT P1, [R106+URZ+0x13230], R3 ;  /* 0x013230036a0075a7 */ /* 0x0022a4000802017f */
[----:B--2---:R-:W-:Y:S05]  /*1d390*/  @!P1 NANOSLEEP.SYNCS 0x989680 ;  /* 0x009896800000995d */ /* 0x004fea0003900000 */
[----:B------:R-:W2:Y:S02]  /*1d3a0*/  @!P1 SYNCS.PHASECHK.TRANS64 P1, [R106+URZ+0x13230], R3 ;  /* 0x013230036a0095a7 */ /* 0x000ea4000802007f */
[----:B--2---:R-:W-:Y:S05]  /*1d3b0*/  @!P1 BRA `(.L_x_1076) ;  /* 0xfffffffc00f09947 */ /* 0x004fea000383ffff */
[----:B------:R-:W-:Y:S05]  /*1d3c0*/  BRA `(.L_x_1075) ;  /* 0xfffffe4800b87947 */ /* 0x000fea000383ffff */
.L_x_1093:
[----:B-1----:R-:W-:-:S04]  /*1d3d0*/  IMAD.U32 R9, RZ, RZ, UR24 ;  /* 0x00000018ff097e24 */ /* 0x002fc8000f8e00ff */
[----:B------:R1:W2:Y:S03]  /*1d3e0*/  SYNCS.PHASECHK.TRANS64.TRYWAIT P1, [R9+URZ+0x13230], R8 ;  /* 0x01323008090075a7 */ /* 0x0002a6000802017f */
[----:B--2---:R-:W-:Y:S05]  /*1d3f0*/  @!P1 NANOSLEEP.SYNCS 0x989680 ;  /* 0x009896800000995d */ /* 0x004fea0003900000 */
[----:B------:R-:W2:Y:S02]  /*1d400*/  @!P1 SYNCS.PHASECHK.TRANS64 P1, [R9+URZ+0x13230], R8 ;  /* 0x01323008090095a7 */ /* 0x000ea4000802007f */
[----:B--2---:R-:W-:Y:S05]  /*1d410*/  @!P1 BRA `(.L_x_1093) ;  /* 0xfffffffc00ec9947 */ /* 0x004fea000383ffff */
[----:B------:R-:W-:Y:S05]  /*1d420*/  BRA `(.L_x_1092) ;  /* 0xfffffe9000d47947 */ /* 0x000fea000383ffff */
.L_x_1097:
[----:B-1----:R-:W-:-:S04]  /*1d430*/  IMAD.U32 R9, RZ, RZ, UR11 ;  /* 0x0000000bff097e24 */ /* 0x002fc8000f8e00ff */
[----:B------:R1:W2:Y:S03]  /*1d440*/  SYNCS.PHASECHK.TRANS64.TRYWAIT P1, [R9+URZ+0x13250], R8 ;  /* 0x01325008090075a7 */ /* 0x0002a6000802017f */
[----:B--2---:R-:W-:Y:S05]  /*1d450*/  @!P1 NANOSLEEP.SYNCS 0x989680 ;  /* 0x009896800000995d */ /* 0x004fea0003900000 */
[----:B------:R-:W2:Y:S02]  /*1d460*/  @!P1 SYNCS.PHASECHK.TRANS64 P1, [R9+URZ+0x13250], R8 ;  /* 0x01325008090095a7 */ /* 0x000ea4000802007f */
[----:B--2---:R-:W-:Y:S05]  /*1d470*/  @!P1 BRA `(.L_x_1097) ;  /* 0xfffffffc00ec9947 */ /* 0x004fea000383ffff */
[----:B------:R-:W-:Y:S05]  /*1d480*/  BRA `(.L_x_1096) ;  /* 0xfffffe9400e07947 */ /* 0x000fea000383ffff */
.L_x_1116:
[----:B-1----:R-:W-:-:S04]  /*1d490*/  IMAD.U32 R5, RZ, RZ, UR21 ;  /* 0x00000015ff057e24 */ /* 0x002fc8000f8e00ff */
[----:B------:R1:W2:Y:S03]  /*1d4a0*/  SYNCS.PHASECHK.TRANS64.TRYWAIT P1, [R5+URZ+0x13230], R4 ;  /* 0x01323004050075a7 */ /* 0x0002a6000802017f */
[----:B--2---:R-:W-:Y:S05]  /*1d4b0*/  @!P1 NANOSLEEP.SYNCS 0x989680 ;  /* 0x009896800000995d */ /* 0x004fea0003900000 */
[----:B------:R-:W2:Y:S02]  /*1d4c0*/  @!P1 SYNCS.PHASECHK.TRANS64 P1, [R5+URZ+0x13230], R4 ;  /* 0x01323004050095a7 */ /* 0x000ea4000802007f */
[----:B--2---:R-:W-:Y:S05]  /*1d4d0*/  @!P1 BRA `(.L_x_1116) ;  /* 0xfffffffc00ec9947 */ /* 0x004fea000383ffff */
[----:B------:R-:W-:Y:S05]  /*1d4e0*/  BRA `(.L_x_1115) ;  /* 0xfffffedc00a47947 */ /* 0x000fea000383ffff */
.L_x_1120:
[----:B-1----:R-:W-:-:S04]  /*1d4f0*/  IMAD.U32 R5, RZ, RZ, UR11 ;  /* 0x0000000bff057e24 */ /* 0x002fc8000f8e00ff */
[----:B------:R1:W2:Y:S03]  /*1d500*/  SYNCS.PHASECHK.TRANS64.TRYWAIT P1, [R5+URZ+0x13250], R4 ;  /* 0x01325004050075a7 */ /* 0x0002a6000802017f */
[----:B--2---:R-:W-:Y:S05]  /*1d510*/  @!P1 NANOSLEEP.SYNCS 0x989680 ;  /* 0x009896800000995d */ /* 0x004fea0003900000 */
[----:B------:R-:W2:Y:S02]  /*1d520*/  @!P1 SYNCS.PHASECHK.TRANS64 P1, [R5+URZ+0x13250], R4 ;  /* 0x01325004050095a7 */ /* 0x000ea4000802007f */
[----:B--2---:R-:W-:Y:S05]  /*1d530*/  @!P1 BRA `(.L_x_1120) ;  /* 0xfffffffc00ec9947 */ /* 0x004fea000383ffff */
[----:B------:R-:W-:Y:S05]  /*1d540*/  BRA `(.L_x_1119) ;  /* 0xfffffee000b07947 */ /* 0x000fea000383ffff */
.L_x_1128:
[----:B-1----:R-:W-:-:S04]  /*1d550*/  IMAD.U32 R9, RZ, RZ, UR6 ;  /* 0x00000006ff097e24 */ /* 0x002fc8000f8e00ff */
[----:B------:R1:W2:Y:S03]  /*1d560*/  SYNCS.PHASECHK.TRANS64.TRYWAIT P1, [R9+URZ+0x13230], R8 ;  /* 0x01323008090075a7 */ /* 0x0002a6000802017f */
[----:B--2---:R-:W-:Y:S05]  /*1d570*/  @!P1 NANOSLEEP.SYNCS 0x989680 ;  /* 0x009896800000995d */ /* 0x004fea0003900000 */
[----:B------:R-:W2:Y:S02]  /*1d580*/  @!P1 SYNCS.PHASECHK.TRANS64 P1, [R9+URZ+0x13230], R8 ;  /* 0x01323008090095a7 */ /* 0x000ea4000802007f */
[----:B--2---:R-:W-:Y:S05]  /*1d590*/  @!P1 BRA `(.L_x_1128) ;  /* 0xfffffffc00ec9947 */ /* 0x004fea000383ffff */
[----:B------:R-:W-:Y:S05]  /*1d5a0*/  BRA `(.L_x_1127) ;  /* 0xffffff0800947947 */ /* 0x000fea000383ffff */
.L_x_1132:
[----:B-1----:R-:W-:-:S04]  /*1d5b0*/  IMAD.U32 R9, RZ, RZ, UR11 ;  /* 0x0000000bff097e24 */ /* 0x002fc8000f8e00ff */
[----:B------:R1:W2:Y:S03]  /*1d5c0*/  SYNCS.PHASECHK.TRANS64.TRYWAIT P1, [R9+URZ+0x13250], R8 ;  /* 0x01325008090075a7 */ /* 0x0002a6000802017f */
[----:B--2---:R-:W-:Y:S05]  /*1d5d0*/  @!P1 NANOSLEEP.SYNCS 0x989680 ;  /* 0x009896800000995d */ /* 0x004fea0003900000 */
[----:B------:R-:W2:Y:S02]  /*1d5e0*/  @!P1 SYNCS.PHASECHK.TRANS64 P1, [R9+URZ+0x13250], R8 ;  /* 0x01325008090095a7 */ /* 0x000ea4000802007f */
[----:B--2---:R-:W-:Y:S05]  /*1d5f0*/  @!P1 BRA `(.L_x_1132) ;  /* 0xfffffffc00ec9947 */ /* 0x004fea000383ffff */
[----:B------:R-:W-:Y:S05]  /*1d600*/  BRA `(.L_x_1131) ;  /* 0xffffff0c00a07947 */ /* 0x000fea000383ffff */
.L_x_1147:
[----:B-1----:R-:W-:-:S04]  /*1d610*/  IMAD.U32 R3, RZ, RZ, UR14 ;  /* 0x0000000eff037e24 */ /* 0x002fc8000f8e00ff */
[----:B------:R1:W2:Y:S03]  /*1d620*/  SYNCS.PHASECHK.TRANS64.TRYWAIT P1, [R3+URZ+0x13250], R0 ;  /* 0x01325000030075a7 */ /* 0x0002a6000802017f */
[----:B--2---:R-:W-:Y:S05]  /*1d630*/  @!P1 NANOSLEEP.SYNCS 0x989680 ;  /* 0x009896800000995d */ /* 0x004fea0003900000 */
[----:B------:R-:W2:Y:S02]  /*1d640*/  @!P1 SYNCS.PHASECHK.TRANS64 P1, [R3+URZ+0x13250], R0 ;  /* 0x01325000030095a7 */ /* 0x000ea4000802007f */
[----:B--2---:R-:W-:Y:S05]  /*1d650*/  @!P1 BRA `(.L_x_1147) ;  /* 0xfffffffc00ec9947 */ /* 0x004fea000383ffff */
[----:B------:R-:W-:Y:S05]  /*1d660*/  BRA `(.L_x_1146) ;  /* 0xffffff5000a07947 */ /* 0x000fea000383ffff */
.L_x_1190:
[----:B------:R-:W1:Y:S01]  /*1d670*/  S2R R21, SR_TID.X ;  /* 0x0000000000157919 */ /* 0x000e620000002100 */
[----:B------:R-:W-:Y:S02]  /*1d680*/  IMAD.MOV.U32 R12, RZ, RZ, RZ ;  /* 0x000000ffff0c7224 */ /* 0x000fe400078e00ff */
[----:B------:R-:W-:Y:S02]  /*1d690*/  IMAD.MOV.U32 R11, RZ, RZ, 0x1f ;  /* 0x0000001fff0b7424 */ /* 0x000fe400078e00ff */
[----:B------:R-:W-:Y:S01]  /*1d6a0*/  IMAD.MOV.U32 R15, RZ, RZ, -0x1 ;  /* 0xffffffffff0f7424 */ /* 0x000fe200078e00ff */
[----:B-1----:R-:W-:-:S04]  /*1d6b0*/  SHF.R.U32.HI R21, RZ, 0x5, R21 ;  /* 0x00000005ff157819 */ /* 0x002fc80000011615 */
[----:B------:R-:W-:-:S05]  /*1d6c0*/  LOP3.LUT R21, R21, 0x3, RZ, 0xc0, !PT ;  /* 0x0000000315157812 */ /* 0x000fca00078ec0ff */
[----:B------:R-:W-:-:S07]  /*1d6d0*/  IMAD.MOV.U32 R13, RZ, RZ, R21 ;  /* 0x000000ffff0d7224 */ /* 0x000fce00078e0015 */
[----:B0-----:R-:W-:Y:S05]  /*1d6e0*/  WARPSYNC.COLLECTIVE R15, `(.L_x_1269) ;  /* 0x000000000f087348 */ /* 0x001fea0003c00000 */
[----:B------:R1:W2:Y:S02]  /*1d6f0*/  SHFL.IDX P6, R14, R13, R12, R11 ;  /* 0x0000000c0d0e7389 */ /* 0x0002a400000c000b */
[----:B012---:R-:W-:Y:S01]  /*1d700*/  ENDCOLLECTIVE ;  /* 0x000000000000791b */ /* 0x007fe20003800000 */
.L_x_1269:
[----:B------:R-:W-:Y:S05]  /*1d710*/  BRA `(.L_x_1270) ;  /* 0xffffffac00587947 */ /* 0x000fea000383ffff */
.L_x_1193:
[----:B0-----:R-:W2:Y:S02]  /*1d720*/  LDL R0, [R1+0x14] ;  /* 0x0000140001007983 */ /* 0x001ea40000100800 */
[----:B--2---:R0:W1:Y:S02]  /*1d730*/  SYNCS.PHASECHK.TRANS64.TRYWAIT P0, [R4+URZ+0x13280], R0 ;  /* 0x01328000040075a7 */ /* 0x004064000800017f */
[----:B-1----:R-:W-:Y:S05]  /*1d740*/  @!P0 NANOSLEEP.SYNCS 0x989680 ;  /* 0x009896800000895d */ /* 0x002fea0003900000 */
[----:B------:R-:W1:Y:S02]  /*1d750*/  @!P0 SYNCS.PHASECHK.TRANS64 P0, [R4+URZ+0x13280], R0 ;  /* 0x01328000040085a7 */ /* 0x000e64000800007f */
[----:B-1----:R-:W-:Y:S05]  /*1d760*/  @!P0 BRA `(.L_x_1193) ;  /* 0xfffffffc00ec8947 */ /* 0x002fea000383ffff */
[----:B------:R-:W-:Y:S05]  /*1d770*/  BRA `(.L_x_1271) ;  /* 0xffffffb000807947 */ /* 0x000fea000383ffff */
.L_x_1194:
        /* <DEDUP_REMOVED lines=8> */
.L_x_1273:
[----:B------:R-:W-:Y:S05]  /*1d800*/  BSYNC B0 ;  /* 0x0000000000007941 */ /* 0x000fea0003800000 */
.L_x_1272:
[----:B------:R-:W-:Y:S01]  /*1d810*/  IMAD.MOV.U32 R13, RZ, RZ, R10 ;  /* 0x000000ffff0d7224 */ /* 0x000fe200078e000a */
[C---:B------:R-:W-:Y:S01]  /*1d820*/  ISETP.GE.AND P2, PT, R9.reuse, 0x81, PT ;  /* 0x000000810900780c */ /* 0x040fe20003f46270 */
[----:B------:R-:W-:Y:S01]  /*1d830*/  IMAD.MOV.U32 R12, RZ, RZ, RZ ;  /* 0x000000ffff0c7224 */ /* 0x000fe200078e00ff */
[----:B------:R-:W-:Y:S01]  /*1d840*/  LOP3.LUT R16, R16, 0xffffffef, RZ, 0xc0, !PT ;  /* 0xffffffef10107812 */ /* 0x000fe200078ec0ff */
[----:B------:R-:W-:Y:S01]  /*1d850*/  IMAD.MOV.U32 R11, RZ, RZ, 0x1c1f ;  /* 0x00001c1fff0b7424 */ /* 0x000fe200078e00ff */
[C---:B------:R-:W-:Y:S01]  /*1d860*/  ISETP.GE.AND P4, PT, R9.reuse, 0x21, PT ;  /* 0x000000210900780c */ /* 0x040fe20003f86270 */
[----:B------:R-:W-:Y:S01]  /*1d870*/  IMAD.MOV.U32 R15, RZ, RZ, -0x1 ;  /* 0xffffffffff0f7424 */ /* 0x000fe200078e00ff */
[----:B------:R-:W-:Y:S01]  /*1d880*/  ISETP.GE.AND P3, PT, R9, 0x41, PT ;  /* 0x000000410900780c */ /* 0x000fe20003f66270 */
[----:B------:R-:W-:-:S12]  /*1d890*/  IMAD.MOV.U32 R0, RZ, RZ, R14 ;  /* 0x000000ffff007224 */ /* 0x000fd800078e000e */
[----:B------:R-:W-:Y:S05]  /*1d8a0*/  WARPSYNC.COLLECTIVE R15, `(.L_x_1274) ;  /* 0x000000000f087348 */ /* 0x000fea0003c00000 */
[----:B------:R0:W1:Y:S02]  /*1d8b0*/  SHFL.IDX P6, R14, R13, R12, R11 ;  /* 0x0000000c0d0e7389 */ /* 0x00006400000c000b */
[----:B01----:R-:W-:Y:S01]  /*1d8c0*/  ENDCOLLECTIVE ;  /* 0x000000000000791b */ /* 0x003fe20003800000 */
.L_x_1274:
[----:B------:R-:W-:Y:S01]  /*1d8d0*/  @P2 LOP3.LUT R16, R16, 0x10, RZ, 0xfc, !PT ;  /* 0x0000001010102812 */ /* 0x000fe200078efcff */
[----:B------:R-:W-:Y:S02]  /*1d8e0*/  IMAD.MOV.U32 R13, RZ, RZ, R19 ;  /* 0x000000ffff0d7224 */ /* 0x000fe400078e0013 */
[----:B------:R-:W-:Y:S02]  /*1d8f0*/  IMAD.MOV.U32 R12, RZ, RZ, 0x1 ;  /* 0x00000001ff0c7424 */ /* 0x000fe400078e00ff */
[----:B------:R-:W-:-:S07]  /*1d900*/  IMAD.MOV.U32 R2, RZ, RZ, R14 ;  /* 0x000000ffff027224 */ /* 0x000fce00078e000e */
[----:B------:R-:W-:Y:S05]  /*1d910*/  WARPSYNC.COLLECTIVE R15, `(.L_x_1275) ;  /* 0x000000000f087348 */ /* 0x000fea0003c00000 */
[----:B------:R0:W1:Y:S02]  /*1d920*/  SHFL.IDX P6, R14, R13, R12, R11 ;  /* 0x0000000c0d0e7389 */ /* 0x00006400000c000b */
[----:B01----:R-:W-:Y:S01]  /*1d930*/  ENDCOLLECTIVE ;  /* 0x000000000000791b */ /* 0x003fe20003800000 */
.L_x_1275:
[----:B------:R-:W-:Y:S02]  /*1d940*/  IADD3 R2, P1, R21, R2, RZ ;  /* 0x0000000215027210 */ /* 0x000fe40007f3e0ff */
[----:B------:R-:W0:Y:S03]  /*1d950*/  S2R R21, SR_TID.X ;  /* 0x0000000000157919 */ /* 0x000e260000002100 */
[----:B------:R-:W-:Y:S01]  /*1d960*/  IMAD.X R3, RZ, RZ, R0, P1 ;  /* 0x000000ffff037224 */ /* 0x000fe200008e0600 */
[----:B------:R-:W-:Y:S01]  /*1d970*/  ISETP.LT.OR P1, PT, R9, 0x1, P0 ;  /* 0x000000010900780c */ /* 0x000fe20000721670 */
[----:B------:R-:W-:Y:S02]  /*1d980*/  IMAD.IADD R0, R17, 0x1, R20 ;  /* 0x0000000111007824 */ /* 0x000fe400078e0214 */
[----:B------:R-:W-:-:S10]  /*1d990*/  IMAD.MOV.U32 R13, RZ, RZ, R10 ;  /* 0x000000ffff0d7224 */ /* 0x000fd400078e000a */
[----:B------:R-:W-:Y:S01]  /*1d9a0*/  @!PT LDS RZ, [RZ] ;  /* 0x00000000fffff984 */ /* 0x000fe20000000800 */
[----:B------:R-:W-:Y:S01]  /*1d9b0*/  @!PT LDS RZ, [RZ] ;  /* 0x00000000fffff984 */ /* 0x000fe20000000800 */
[----:B------:R-:W-:Y:S01]  /*1d9c0*/  @!PT LDS RZ, [RZ] ;  /* 0x00000000fffff984 */ /* 0x000fe20000000800 */
[----:B------:R1:W-:Y:S02]  /*1d9d0*/  LDGSTS.E.BYPASS.LTC128B.128 [R0+0x6000], desc[UR52][R2.64], !P1 ;  /* 0x0600000002007fae */ /* 0x0003e4000c901d74 */
[----:B-1----:R-:W-:-:S07]  /*1d9e0*/  IMAD.MOV.U32 R2, RZ, RZ, R14 ;  /* 0x000000ffff027224 */ /* 0x002fce00078e000e */
[----:B0-----:R-:W-:Y:S05]  /*1d9f0*/  WARPSYNC.COLLECTIVE R15, `(.L_x_1276) ;  /* 0x000000000f087348 */ /* 0x001fea0003c00000 */
[----:B------:R1:W2:Y:S02]  /*1da00*/  SHFL.IDX P6, R14, R13, R12, R11 ;  /* 0x0000000c0d0e7389 */ /* 0x0002a400000c000b */
[----:B012---:R-:W-:Y:S01]  /*1da10*/  ENDCOLLECTIVE ;  /* 0x000000000000791b */ /* 0x007fe20003800000 */
.L_x_1276:
[----:B------:R-:W-:-:S05]  /*1da20*/  IMAD.SHL.U32 R3, R21, 0x10, RZ ;  /* 0x0000001015037824 */ /* 0x000fca00078e00ff */
[----:B------:R-:W-:Y:S01]  /*1da30*/  LOP3.LUT R3, R3, 0x30, RZ, 0xc0, !PT ;  /* 0x0000003003037812 */ /* 0x000fe200078ec0ff */
[----:B------:R-:W-:Y:S02]  /*1da40*/  IMAD.MOV.U32 R13, RZ, RZ, R19 ;  /* 0x000000ffff0d7224 */ /* 0x000fe400078e0013 */
[----:B------:R-:W-:-:S05]  /*1da50*/  IMAD.MOV.U32 R12, RZ, RZ, R14 ;  /* 0x000000ffff0c7224 */ /* 0x000fca00078e000e */
[----:B------:R-:W-:Y:S01]  /*1da60*/  IADD3 R20, P1, R3, R12, RZ ;  /* 0x0000000c03147210 */ /* 0x000fe20007f3e0ff */
[----:B------:R-:W-:-:S04]  /*1da70*/  IMAD.MOV.U32 R12, RZ, RZ, 0x2 ;  /* 0x00000002ff0c7424 */ /* 0x000fc800078e00ff */
[----:B------:R-:W-:-:S08]  /*1da80*/  IMAD.X R21, RZ, RZ, R2, P1 ;  /* 0x000000ffff157224 */ /* 0x000fd000008e0602 */
[----:B------:R-:W-:Y:S05]  /*1da90*/  WARPSYNC.COLLECTIVE R15, `(.L_x_1277) ;  /* 0x000000000f087348 */ /* 0x000fea0003c00000 */
[----:B------:R0:W1:Y:S02]  /*1daa0*/  SHFL.IDX P6, R14, R13, R12, R11 ;  /* 0x0000000c0d0e7389 */ /* 0x00006400000c000b */
[----:B01----:R-:W-:Y:S01]  /*1dab0*/  ENDCOLLECTIVE ;  /* 0x000000000000791b */ /* 0x003fe20003800000 */
.L_x_1277:
[----:B------:R-:W-:Y:S01]  /*1dac0*/  ISETP.LT.OR P1, PT, R9, 0x21, P0 ;  /* 0x000000210900780c */ /* 0x000fe20000721670 */
[----:B------:R-:W-:-:S12]  /*1dad0*/  IMAD.MOV.U32 R13, RZ, RZ, R10 ;  /* 0x000000ffff0d7224 */ /* 0x000fd800078e000a */
        /* <DEDUP_REMOVED lines=8> */
.L_x_1278:
        /* <DEDUP_REMOVED lines=8> */
.L_x_1279:
        /* <DEDUP_REMOVED lines=10> */
.L_x_1280:
[----:B------:R-:W-:Y:S02]  /*1dc80*/  IMAD.MOV.U32 R13, RZ, RZ, R23 ;  /* 0x000000ffff0d7224 */ /* 0x000fe400078e0017 */
[----:B------:R-:W-:Y:S02]  /*1dc90*/  IMAD.MOV.U32 R12, RZ, RZ, RZ ;  /* 0x000000ffff0c7224 */ /* 0x000fe400078e00ff */
[----:B------:R-:W-:-:S07]  /*1dca0*/  IMAD.MOV.U32 R2, RZ, RZ, R14 ;  /* 0x000000ffff027224 */ /* 0x000fce00078e000e */
[----:B------:R-:W-:Y:S05]  /*1dcb0*/  WARPSYNC.COLLECTIVE R15, `(.L_x_1281) ;  /* 0x000000000f087348 */ /* 0x000fea0003c00000 */
[----:B------:R0:W1:Y:S02]  /*1dcc0*/  SHFL.IDX P6, R14, R13, R12, R11 ;  /* 0x0000000c0d0e7389 */ /* 0x00006400000c000b */
[----:B01----:R-:W-:Y:S01]  /*1dcd0*/  ENDCOLLECTIVE ;  /* 0x000000000000791b */ /* 0x003fe20003800000 */
.L_x_1281:
        /* <DEDUP_REMOVED lines=9> */
[----:B0-----:R-:W-:-:S12]  /*1dd70*/  IMAD.MOV.U32 R3, RZ, RZ, R14 ;  /* 0x000000ffff037224 */ /* 0x001fd800078e000e */
[----:B------:R-:W-:Y:S05]  /*1dd80*/  WARPSYNC.COLLECTIVE R15, `(.L_x_1282) ;  /* 0x000000000f087348 */ /* 0x000fea0003c00000 */
[----:B------:R0:W1:Y:S02]  /*1dd90*/  SHFL.IDX P6, R14, R13, R12, R11 ;  /* 0x0000000c0d0e7389 */ /* 0x00006400000c000b */
[----:B01----:R-:W-:Y:S01]  /*1dda0*/  ENDCOLLECTIVE ;  /* 0x000000000000791b */ /* 0x003fe20003800000 */
.L_x_1282:
[----:B------:R-:W-:Y:S01]  /*1ddb0*/  IMAD.MOV.U32 R2, RZ, RZ, R14 ;  /* 0x000000ffff027224 */ /* 0x000fe200078e000e */
[----:B------:R-:W-:Y:S06]  /*1ddc0*/  BRA `(.L_x_1283) ;  /* 0xffffffb000447947 */ /* 0x000fec000383ffff */
.L_x_1199:
[----:B--2---:R-:W2:Y:S02]  /*1ddd0*/  LDL R2, [R1+0x14] ;  /* 0x0000140001027983 */ /* 0x004ea40000100800 */
[----:B--2---:R2:W3:Y:S02]  /*1dde0*/  SYNCS.PHASECHK.TRANS64.TRYWAIT P0, [R4+URZ+0x13240], R2 ;  /* 0x01324002040075a7 */ /* 0x0044e4000800017f */
[----:B---3--:R-:W-:Y:S05]  /*1ddf0*/  @!P0 NANOSLEEP.SYNCS 0x989680 ;  /* 0x009896800000895d */ /* 0x008fea0003900000 */
[----:B------:R-:W3:Y:S02]  /*1de00*/  @!P0 SYNCS.PHASECHK.TRANS64 P0, [R4+URZ+0x13240], R2 ;  /* 0x01324002040085a7 */ /* 0x000ee4000800007f */
[----:B---3--:R-:W-:Y:S05]  /*1de10*/  @!P0 BRA `(.L_x_1199) ;  /* 0xfffffffc00ec8947 */ /* 0x008fea000383ffff */
[----:B------:R-:W-:Y:S05]  /*1de20*/  BRA `(.L_x_1284) ;  /* 0xffffffb000a47947 */ /* 0x000fea000383ffff */
.L_x_1200:
[----:B------:R-:W-:Y:S01]  /*1de30*/  BSSY B0, `(.L_x_1285) ;  /* 0x0000008000007945 */ /* 0x000fe20003800000 */
[----:B------:R-:W-:Y:S02]  /*1de40*/  IMAD.MOV.U32 R13, RZ, RZ, R6 ;  /* 0x000000ffff0d7224 */ /* 0x000fe400078e0006 */
[----:B------:R-:W-:Y:S02]  /*1de50*/  IMAD.MOV.U32 R12, RZ, RZ, RZ ;  /* 0x000000ffff0c7224 */ /* 0x000fe400078e00ff */
[----:B------:R-:W-:Y:S02]  /*1de60*/  IMAD.MOV.U32 R11, RZ, RZ, 0x1c1f ;  /* 0x00001c1fff0b7424 */ /* 0x000fe400078e00ff */
[----:B------:R-:W-:-:S07]  /*1de70*/  IMAD.MOV.U32 R15, RZ, RZ, -0x1 ;  /* 0xffffffffff0f7424 */ /* 0x000fce00078e00ff */
[----:B01----:R-:W-:Y:S05]  /*1de80*/  WARPSYNC.COLLECTIVE R15, `(.L_x_1286) ;  /* 0x000000000f087348 */ /* 0x003fea0003c00000 */
[----:B------:R2:W3:Y:S02]  /*1de90*/  SHFL.IDX P6, R14, R13, R12, R11 ;  /* 0x0000000c0d0e7389 */ /* 0x0004e400000c000b */
[----:B0123--:R-:W-:Y:S01]  /*1dea0*/  ENDCOLLECTIVE ;  /* 0x000000000000791b */ /* 0x00ffe20003800000 */
.L_x_1286:
[----:B------:R-:W-:Y:S05]  /*1deb0*/  BSYNC B0 ;  /* 0x0000000000007941 */ /* 0x000fea0003800000 */
.L_x_1285:
[----:B------:R-:W0:Y:S01]  /*1dec0*/  S2R R10, SR_TID.X ;  /* 0x00000000000a7919 */ /* 0x000e220000002100 */
[----:B------:R-:W-:Y:S01]  /*1ded0*/  IMAD.MOV.U32 R13, RZ, RZ, R5 ;  /* 0x000000ffff0d7224 */ /* 0x000fe200078e0005 */
[----:B------:R-:W1:Y:S01]  /*1dee0*/  LDC R19, c[0x0][0x2f4] ;  /* 0x0000bd00ff137b82 */ /* 0x000e620000000800 */
[----:B------:R-:W-:Y:S02]  /*1def0*/  IMAD.MOV.U32 R12, RZ, RZ, RZ ;  /* 0x000000ffff0c7224 */ /* 0x000fe400078e00ff */
[----:B------:R-:W-:Y:S02]  /*1df00*/  IMAD.MOV.U32 R11, RZ, RZ, 0x1c1f ;  /* 0x00001c1fff0b7424 */ /* 0x000fe400078e00ff */
[----:B------:R-:W-:Y:S02]  /*1df10*/  IMAD.MOV.U32 R15, RZ, RZ, -0x1 ;  /* 0xffffffffff0f7424 */ /* 0x000fe400078e00ff */
[----:B------:R-:W-:-:S07]  /*1df20*/  IMAD.MOV.U32 R2, RZ, RZ, R14 ;  /* 0x000000ffff027224 */ /* 0x000fce00078e000e */
[----:B01----:R-:W-:Y:S05]  /*1df30*/  WARPSYNC.COLLECTIVE R15, `(.L_x_1287) ;  /* 0x000000000f087348 */ /* 0x003fea0003c00000 */
[----:B------:R2:W3:Y:S02]  /*1df40*/  SHFL.IDX P6, R14, R13, R12, R11 ;  /* 0x0000000c0d0e7389 */ /* 0x0004e400000c000b */
[----:B0123--:R-:W-:Y:S01]  /*1df50*/  ENDCOLLECTIVE ;  /* 0x000000000000791b */ /* 0x00ffe20003800000 */
.L_x_1287:
[----:B------:R-:W-:Y:S02]  /*1df60*/  IMAD.MOV.U32 R13, RZ, RZ, R6 ;  /* 0x000000ffff0d7224 */ /* 0x000fe400078e0006 */
[----:B------:R-:W-:Y:S02]  /*1df70*/  IMAD.MOV.U32 R12, RZ, RZ, 0x1 ;  /* 0x00000001ff0c7424 */ /* 0x000fe400078e00ff */
[----:B------:R-:W-:Y:S02]  /*1df80*/  IMAD.SHL.U32 R10, R10, 0x10, RZ ;  /* 0x000000100a0a7824 */ /* 0x000fe400078e00ff */
[----:B------:R-:W-:-:S03]  /*1df90*/  IMAD.MOV.U32 R3, RZ, RZ, R14 ;  /* 0x000000ffff037224 */ /* 0x000fc600078e000e */
[----:B------:R-:W-:-:S07]  /*1dfa0*/  LOP3.LUT R10, R10, 0x30, RZ, 0xc0, !PT ;  /* 0x000000300a0a7812 */ /* 0x000fce00078ec0ff */
[----:B------:R-:W-:Y:S05]  /*1dfb0*/  WARPSYNC.COLLECTIVE R15, `(.L_x_1288) ;  /* 0x000000000f087348 */ /* 0x000fea0003c00000 */
[----:B------:R0:W1:Y:S02]  /*1dfc0*/  SHFL.IDX P6, R14, R13, R12, R11 ;  /* 0x0000000c0d0e7389 */ /* 0x00006400000c000b */
[----:B01----:R-:W-:Y:S01]  /*1dfd0*/  ENDCOLLECTIVE ;  /* 0x000000000000791b */ /* 0x003fe20003800000 */
.L_x_1288:
[C---:B------:R-:W-:Y:S02]  /*1dfe0*/  @P5 IADD3 R3, P0, R10.reuse, R3, RZ ;  /* 0x000000030a035210 */ /* 0x040fe40007f1e0ff */
[----:B------:R-:W-:-:S03]  /*1dff0*/  ISETP.GE.AND P2, PT, R10, R19, PT ;  /* 0x000000130a00720c */ /* 0x000fc60003f46270 */
        /* <DEDUP_REMOVED lines=13> */
.L_x_1289:
[----:B------:R-:W-:Y:S02]  /*1e0d0*/  IMAD.MOV.U32 R13, RZ, RZ, R6 ;  /* 0x000000ffff0d7224 */ /* 0x000fe400078e0006 */
[----:B------:R-:W-:Y:S02]  /*1e0e0*/  IMAD.MOV.U32 R12, RZ, RZ, 0x2 ;  /* 0x00000002ff0c7424 */ /* 0x000fe400078e00ff */
[----:B------:R-:W-:-:S07]  /*1e0f0*/  IMAD.MOV.U32 R3, RZ, RZ, R14 ;  /* 0x000000ffff037224 */ /* 0x000fce00078e000e */
[----:B------:R-:W-:Y:S05]  /*1e100*/  WARPSYNC.COLLECTIVE R15, `(.L_x_1290) ;  /* 0x000000000f087348 */ /* 0x000fea0003c00000 */
[----:B------:R0:W1:Y:S02]  /*1e110*/  SHFL.IDX P6, R14, R13, R12, R11 ;  /* 0x0000000c0d0e7389 */ /* 0x00006400000c000b */
[----:B01----:R-:W-:Y:S01]  /*1e120*/  ENDCOLLECTIVE ;  /* 0x000000000000791b */ /* 0x003fe20003800000 */
.L_x_1290:
        /* <DEDUP_REMOVED lines=14> */
.L_x_1291:
[----:B------:R-:W-:Y:S02]  /*1e210*/  IMAD.MOV.U32 R13, RZ, RZ, R6 ;  /* 0x000000ffff0d7224 */ /* 0x000fe400078e0006 */
[----:B------:R-:W-:Y:S02]  /*1e220*/  IMAD.MOV.U32 R12, RZ, RZ, 0x3 ;  /* 0x00000003ff0c7424 */ /* 0x000fe400078e00ff */
[----:B------:R-:W-:-:S07]  /*1e230*/  IMAD.MOV.U32 R3, RZ, RZ, R14 ;  /* 0x000000ffff037224 */ /* 0x000fce00078e000e */
[----:B------:R-:W-:Y:S05]  /*1e240*/  WARPSYNC.COLLECTIVE R15, `(.L_x_1292) ;  /* 0x000000000f087348 */ /* 0x000fea0003c00000 */
[----:B------:R0:W1:Y:S02]  /*1e250*/  SHFL.IDX P6, R14, R13, R12, R11 ;  /* 0x0000000c0d0e7389 */ /* 0x00006400000c000b */
[----:B01----:R-:W-:Y:S01]  /*1e260*/  ENDCOLLECTIVE ;  /* 0x000000000000791b */ /* 0x003fe20003800000 */
.L_x_1292:
        /* <DEDUP_REMOVED lines=10> */
.L_x_1293:
        /* <DEDUP_REMOVED lines=10> */
.L_x_1294:
[----:B------:R-:W-:-:S05]  /*1e3b0*/  @P1 IADD3 R2, P0, R10, R5, RZ ;  /* 0x000000050a021210 */ /* 0x000fca0007f1e0ff */
[----:B------:R-:W-:-:S05]  /*1e3c0*/  @P1 IMAD.X R3, RZ, RZ, R6, P0 ;  /* 0x000000ffff031224 */ /* 0x000fca00000e0606 */
        /* <DEDUP_REMOVED lines=9> */
.L_x_1295:
[----:B------:R-:W-:Y:S05]  /*1e460*/  BRA `(.L_x_1296) ;  /* 0xffffffb000207947 */ /* 0x000fea000383ffff */
.L_x_1207:
[----:B------:R-:W-:Y:S02]  /*1e470*/  IMAD.MOV.U32 R13, RZ, RZ, R4 ;  /* 0x000000ffff0d7224 */ /* 0x000fe400078e0004 */
[----:B------:R-:W-:Y:S02]  /*1e480*/  IMAD.MOV.U32 R12, RZ, RZ, RZ ;  /* 0x000000ffff0c7224 */ /* 0x000fe400078e00ff */
[----:B------:R-:W-:Y:S02]  /*1e490*/  IMAD.MOV.U32 R11, RZ, RZ, 0x1c1f ;  /* 0x00001c1fff0b7424 */ /* 0x000fe400078e00ff */
[----:B------:R-:W-:Y:S02]  /*1e4a0*/  IMAD.MOV.U32 R15, RZ, RZ, -0x1 ;  /* 0xffffffffff0f7424 */ /* 0x000fe400078e00ff */
[----:B------:R-:W-:Y:S02]  /*1e4b0*/  IMAD R6, R9, UR42, RZ ;  /* 0x0000002a09067c24 */ /* 0x000fe4000f8e02ff */
[----:B------:R-:W-:-:S07]  /*1e4c0*/  IMAD.IADD R22, R20, 0x1, R22 ;  /* 0x0000000114167824 */ /* 0x000fce00078e0216 */
[----:B-----5:R-:W-:Y:S05]  /*1e4d0*/  WARPSYNC.COLLECTIVE R15, `(.L_x_1297) ;  /* 0x000000000f087348 */ /* 0x020fea0003c00000 */
[----:B------:R0:W1:Y:S02]  /*1e4e0*/  SHFL.IDX P6, R14, R13, R12, R11 ;  /* 0x0000000c0d0e7389 */ /* 0x00006400000c000b */
[----:B01---5:R-:W-:Y:S01]  /*1e4f0*/  ENDCOLLECTIVE ;  /* 0x000000000000791b */ /* 0x023fe20003800000 */
.L_x_1297:
[C---:B------:R-:W-:Y:S01]  /*1e500*/  VIADD R9, R22.reuse, 0x20 ;  /* 0x0000002016097836 */ /* 0x040fe20000000000 */
[----:B------:R-:W-:Y:S01]  /*1e510*/  ISETP.GE.AND P2, PT, R22, R6, PT ;  /* 0x000000061600720c */ /* 0x000fe20003f46270 */
[----:B------:R-:W-:Y:S02]  /*1e520*/  IMAD.MOV.U32 R13, RZ, RZ, R0 ;  /* 0x000000ffff0d7224 */ /* 0x000fe400078e0000 */
[----:B------:R-:W-:-:S10]  /*1e530*/  IMAD.MOV.U32 R2, RZ, RZ, R14 ;  /* 0x000000ffff027224 */ /* 0x000fd400078e000e */
[----:B------:R-:W-:Y:S05]  /*1e540*/  WARPSYNC.COLLECTIVE R15, `(.L_x_1298) ;  /* 0x000000000f087348 */ /* 0x000fea0003c00000 */
[----:B------:R0:W1:Y:S02]  /*1e550*/  SHFL.IDX P6, R14, R13, R12, R11 ;  /* 0x0000000c0d0e7389 */ /* 0x00006400000c000b */
[----:B01----:R-:W-:Y:S01]  /*1e560*/  ENDCOLLECTIVE ;  /* 0x000000000000791b */ /* 0x003fe20003800000 */
.L_x_1298:
[----:B------:R-:W-:Y:S02]  /*1e570*/  IMAD.MOV.U32 R13, RZ, RZ, R4 ;  /* 0x000000ffff0d7224 */ /* 0x000fe400078e0004 */
[----:B------:R-:W-:Y:S02]  /*1e580*/  IMAD.MOV.U32 R12, RZ, RZ, 0x1 ;  /* 0x00000001ff0c7424 */ /* 0x000fe400078e00ff */
[----:B------:R-:W-:-:S07]  /*1e590*/  IMAD.MOV.U32 R3, RZ, RZ, R14 ;  /* 0x000000ffff037224 */ /* 0x000fce00078e000e */
[----:B------:R-:W-:Y:S05]  /*1e5a0*/  WARPSYNC.COLLECTIVE R15, `(.L_x_1299) ;  /* 0x000000000f087348 */ /* 0x000fea0003c00000 */
[----:B------:R0:W1:Y:S02]  /*1e5b0*/  SHFL.IDX P6, R14, R13, R12, R11 ;  /* 0x0000000c0d0e7389 */ /* 0x00006400000c000b */
[----:B01----:R-:W-:Y:S01]  /*1e5c0*/  ENDCOLLECTIVE ;  /* 0x000000000000791b */ /* 0x003fe20003800000 */
.L_x_1299:
        /* <DEDUP_REMOVED lines=15> */
.L_x_1300:
[----:B------:R-:W-:Y:S02]  /*1e6c0*/  IMAD.MOV.U32 R13, RZ, RZ, R4 ;  /* 0x000000ffff0d7224 */ /* 0x000fe400078e0004 */
[----:B------:R-:W-:Y:S02]  /*1e6d0*/  IMAD.MOV.U32 R12, RZ, RZ, 0x2 ;  /* 0x00000002ff0c7424 */ /* 0x000fe400078e00ff */
[----:B------:R-:W-:-:S07]  /*1e6e0*/  IMAD.MOV.U32 R3, RZ, RZ, R14 ;  /* 0x000000ffff037224 */ /* 0x000fce00078e000e */
[----:B------:R-:W-:Y:S05]  /*1e6f0*/  WARPSYNC.COLLECTIVE R15, `(.L_x_1301) ;  /* 0x000000000f087348 */ /* 0x000fea0003c00000 */
[----:B------:R0:W1:Y:S02]  /*1e700*/  SHFL.IDX P6, R14, R13, R12, R11 ;  /* 0x0000000c0d0e7389 */ /* 0x00006400000c000b */
[----:B01----:R-:W-:Y:S01]  /*1e710*/  ENDCOLLECTIVE ;  /* 0x000000000000791b */ /* 0x003fe20003800000 */
.L_x_1301:
        /* <DEDUP_REMOVED lines=16> */
.L_x_1302:
[----:B------:R-:W-:Y:S02]  /*1e820*/  IMAD.MOV.U32 R13, RZ, RZ, R4 ;  /* 0x000000ffff0d7224 */ /* 0x000fe400078e0004 */
[----:B------:R-:W-:Y:S02]  /*1e830*/  IMAD.MOV.U32 R12, RZ, RZ, 0x3 ;  /* 0x00000003ff0c7424 */ /* 0x000fe400078e00ff */
[----:B------:R-:W-:-:S07]  /*1e840*/  IMAD.MOV.U32 R3, RZ, RZ, R14 ;  /* 0x000000ffff037224 */ /* 0x000fce00078e000e */
[----:B------:R-:W-:Y:S05]  /*1e850*/  WARPSYNC.COLLECTIVE R15, `(.L_x_1303) ;  /* 0x000000000f087348 */ /* 0x000fea0003c00000 */
[----:B------:R0:W1:Y:S02]  /*1e860*/  SHFL.IDX P6, R14, R13, R12, R11 ;  /* 0x0000000c0d0e7389 */ /* 0x00006400000c000b */
[----:B01----:R-:W-:Y:S01]  /*1e870*/  ENDCOLLECTIVE ;  /* 0x000000000000791b */ /* 0x003fe20003800000 */
.L_x_1303:
[----:B------:R-:W-:-:S05]  /*1e880*/  @!P2 IADD3 R3, P1, R19, R3, RZ ;  /* 0x000000031303a210 */ /* 0x000fca0007f3e0ff */
[----:B------:R-:W-:-:S05]  /*1e890*/  @!P2 IMAD.X R2, RZ, RZ, R2, P1 ;  /* 0x000000ffff02a224 */ /* 0x000fca00008e0602 */
[----:B------:R-:W-:Y:S01]  /*1e8a0*/  @!P2 LOP3.LUT R3, R3, R2, RZ, 0x3c, !PT ;  /* 0x000000020303a212 */ /* 0x000fe200078e3cff */
[----:B------:R-:W-:-:S03]  /*1e8b0*/  IMAD.MOV.U32 R13, RZ, RZ, R0 ;  /* 0x000000ffff0d7224 */ /* 0x000fc600078e0000 */
[----:B------:R-:W-:-:S04]  /*1e8c0*/  @!P2 LOP3.LUT R2, R3, R2, RZ, 0x3c, !PT ;  /* 0x000000020302a212 */ /* 0x000fc800078e3cff */
[----:B------:R-:W-:Y:S01]  /*1e8d0*/  @!P2 LOP3.LUT R3, R3, R2, RZ, 0x3c, !PT ;  /* 0x000000020303a212 */ /* 0x000fe200078e3cff */
[----:B------:R-:W-:-:S07]  /*1e8e0*/  IMAD.MOV.U32 R4, RZ, RZ, R14 ;  /* 0x000000ffff047224 */ /* 0x000fce00078e000e */
[----:B------:R-:W-:Y:S05]  /*1e8f0*/  WARPSYNC.COLLECTIVE R15, `(.L_x_1304) ;  /* 0x000000000f087348 */ /* 0x000fea0003c00000 */
[----:B------:R0:W1:Y:S02]  /*1e900*/  SHFL.IDX P6, R14, R13, R12, R11 ;  /* 0x0000000c0d0e7389 */ /* 0x00006400000c000b */
[----:B01----:R-:W-:Y:S01]  /*1e910*/  ENDCOLLECTIVE ;  /* 0x000000000000791b */ /* 0x003fe20003800000 */
.L_x_1304:
[----:B------:R-:W-:Y:S01]  /*1e920*/  @!PT LDS RZ, [RZ] ;  /* 0x00000000fffff984 */ /* 0x000fe20000000800 */
[----:B------:R-:W-:Y:S01]  /*1e930*/  @!PT LDS RZ, [RZ] ;  /* 0x00000000fffff984 */ /* 0x000fe20000000800 */
[----:B------:R-:W-:Y:S01]  /*1e940*/  @!PT LDS RZ, [RZ] ;  /* 0x00000000fffff984 */ /* 0x000fe20000000800 */
[----:B------:R0:W-:Y:S01]  /*1e950*/  @!P2 LDGSTS.E.BYPASS.LTC128B.128 [R10+0xc000], desc[UR52][R2.64], !P0 ;  /* 0x0c000000020aafae */ /* 0x0001e2000c101d74 */
[----:B------:R-:W-:Y:S02]  /*1e960*/  IMAD.MOV.U32 R13, RZ, RZ, R7 ;  /* 0x000000ffff0d7224 */ /* 0x000fe400078e0007 */
[----:B0-----:R-:W-:Y:S02]  /*1e970*/  VIADD R2, R22, 0x60 ;  /* 0x0000006016027836 */ /* 0x001fe40000000000 */
[----:B------:R-:W-:-:S03]  /*1e980*/  IMAD.MOV.U32 R12, RZ, RZ, RZ ;  /* 0x000000ffff0c7224 */ /* 0x000fc600078e00ff */
[----:B------:R-:W-:Y:S01]  /*1e990*/  ISETP.GE.AND P2, PT, R2, R6, PT ;  /* 0x000000060200720c */ /* 0x000fe20003f46270 */
[----:B------:R-:W-:-:S12]  /*1e9a0*/  IMAD.MOV.U32 R0, RZ, RZ, R14 ;  /* 0x000000ffff007224 */ /* 0x000fd800078e000e */
[----:B------:R-:W-:Y:S05]  /*1e9b0*/  WARPSYNC.COLLECTIVE R15, `(.L_x_1305) ;  /* 0x000000000f087348 */ /* 0x000fea0003c00000 */
[----:B------:R0:W1:Y:S02]  /*1e9c0*/  SHFL.IDX P6, R14, R13, R12, R11 ;  /* 0x0000000c0d0e7389 */ /* 0x00006400000c000b */
[----:B01----:R-:W-:Y:S01]  /*1e9d0*/  ENDCOLLECTIVE ;  /* 0x000000000000791b */ /* 0x003fe20003800000 */
.L_x_1305:
[----:B------:R-:W-:-:S05]  /*1e9e0*/  @!P2 IADD3 R0, P1, R19, R0, RZ ;  /* 0x000000001300a210 */ /* 0x000fca0007f3e0ff */
[----:B------:R-:W-:Y:S02]  /*1e9f0*/  @!P2 IMAD.X R2, RZ, RZ, R4, P1 ;  /* 0x000000ffff02a224 */ /* 0x000fe400008e0604 */
[----:B------:R-:W-:Y:S02]  /*1ea00*/  IMAD.MOV.U32 R13, RZ, RZ, R5 ;  /* 0x000000ffff0d7224 */ /* 0x000fe400078e0005 */
[----:B------:R-:W-:Y:S02]  /*1ea10*/  @!P2 IMAD.MOV.U32 R3, RZ, RZ, R2 ;  /* 0x000000ffff03a224 */ /* 0x000fe400078e0002 */
[----:B------:R-:W-:Y:S02]  /*1ea20*/  @!P2 IMAD.MOV.U32 R2, RZ, RZ, R0 ;  /* 0x000000ffff02a224 */ /* 0x000fe400078e0000 */
[----:B------:R-:W-:-:S03]  /*1ea30*/  IMAD.MOV.U32 R0, RZ, RZ, R14 ;  /* 0x000000ffff007224 */ /* 0x000fc600078e000e */
[----:B------:R-:W-:Y:S01]  /*1ea40*/  @!PT LDS RZ, [RZ] ;  /* 0x00000000fffff984 */ /* 0x000fe20000000800 */
[----:B------:R-:W-:Y:S01]  /*1ea50*/  @!PT LDS RZ, [RZ] ;  /* 0x00000000fffff984 */ /* 0x000fe20000000800 */
[----:B------:R-:W-:Y:S01]  /*1ea60*/  @!PT LDS RZ, [RZ] ;  /* 0x00000000fffff984 */ /* 0x000fe20000000800 */
[----:B------:R0:W-:Y:S04]  /*1ea70*/  @!P2 LDGSTS.E.BYPASS.LTC128B.128 [R10+0xc800], desc[UR52][R2.64], !P0 ;  /* 0x0c800000020aafae */ /* 0x0001e8000c101d74 */
[----:B0-----:R-:W-:Y:S05]  /*1ea80*/  WARPSYNC.COLLECTIVE R15, `(.L_x_1306) ;  /* 0x000000000f087348 */ /* 0x001fea0003c00000 */
[----:B------:R1:W2:Y:S02]  /*1ea90*/  SHFL.IDX P6, R14, R13, R12, R11 ;  /* 0x0000000c0d0e7389 */ /* 0x0002a400000c000b */
[----:B012---:R-:W-:Y:S01]  /*1eaa0*/  ENDCOLLECTIVE ;  /* 0x000000000000791b */ /* 0x007fe20003800000 */
.L_x_1306:
        /* <DEDUP_REMOVED lines=8> */
.L_x_1307:
[----:B------:R-:W-:-:S05]  /*1eb30*/  @!P2 IADD3 R2, P1, R19, R2, RZ ;  /* 0x000000021302a210 */ /* 0x000fca0007f3e0ff */
[----:B------:R-:W-:-:S04]  /*1eb40*/  @!P2 IMAD.X R0, RZ, RZ, R0, P1 ;  /* 0x000000ffff00a224 */ /* 0x000fc800008e0600 */
        /* <DEDUP_REMOVED lines=10> */
.L_x_1308:
[----:B------:R-:W-:Y:S05]  /*1ebf0*/  BRA `(.L_x_1309) ;  /* 0xffffffb400347947 */ /* 0x000fea000383ffff */
.L_x_1210:
[----:B0-----:R0:W1:Y:S02]  /*1ec00*/  SYNCS.PHASECHK.TRANS64.TRYWAIT P0, [R17+URZ+0x13220], R0 ;  /* 0x01322000110075a7 */ /* 0x001064000800017f */
[----:B-1----:R-:W-:Y:S05]  /*1ec10*/  @!P0 NANOSLEEP.SYNCS 0x989680 ;  /* 0x009896800000895d */ /* 0x002fea0003900000 */
[----:B------:R-:W1:Y:S02]  /*1ec20*/  @!P0 SYNCS.PHASECHK.TRANS64 P0, [R17+URZ+0x13220], R0 ;  /* 0x01322000110085a7 */ /* 0x000e64000800007f */
[----:B-1----:R-:W-:Y:S05]  /*1ec30*/  @!P0 BRA `(.L_x_1210) ;  /* 0xfffffffc00f08947 */ /* 0x002fea000383ffff */
[----:B------:R-:W-:Y:S05]  /*1ec40*/  BRA `(.L_x_1310) ;  /* 0xffffffb400907947 */ /* 0x000fea000383ffff */
.L_x_1214:
[----:B0-----:R0:W1:Y:S02]  /*1ec50*/  SYNCS.PHASECHK.TRANS64.TRYWAIT P0, [R0+URZ+0x13280], R27 ;  /* 0x0132801b000075a7 */ /* 0x001064000800017f */
[----:B-1----:R-:W-:Y:S05]  /*1ec60*/  @!P0 NANOSLEEP.SYNCS 0x989680 ;  /* 0x009896800000895d */ /* 0x002fea0003900000 */
[----:B------:R-:W1:Y:S02]  /*1ec70*/  @!P0 SYNCS.PHASECHK.TRANS64 P0, [R0+URZ+0x13280], R27 ;  /* 0x0132801b000085a7 */ /* 0x000e64000800007f */
[----:B-1----:R-:W-:Y:S05]  /*1ec80*/  @!P0 BRA `(.L_x_1214) ;  /* 0xfffffffc00f08947 */ /* 0x002fea000383ffff */
[----:B------:R-:W-:Y:S05]  /*1ec90*/  BRA `(.L_x_1311) ;  /* 0xffffffb800c87947 */ /* 0x000fea000383ffff */
.L_x_1215:
        /* <DEDUP_REMOVED lines=8> */
.L_x_1313:
[----:B------:R-:W-:Y:S05]  /*1ed20*/  BSYNC B0 ;  /* 0x0000000000007941 */ /* 0x000fea0003800000 */
.L_x_1312:
[----:B------:R-:W0:Y:S01]  /*1ed30*/  S2R R2, SR_TID.X ;  /* 0x0000000000027919 */ /* 0x000e220000002100 */
[----:B------:R-:W-:Y:S02]  /*1ed40*/  IMAD.MOV.U32 R13, RZ, RZ, R4 ;  /* 0x000000ffff0d7224 */ /* 0x000fe400078e0004 */
[----:B------:R-:W-:Y:S02]  /*1ed50*/  IMAD.MOV.U32 R12, RZ, RZ, RZ ;  /* 0x000000ffff0c7224 */ /* 0x000fe400078e00ff */
[----:B------:R-:W-:Y:S02]  /*1ed60*/  IMAD.MOV.U32 R11, RZ, RZ, 0x1c1f ;  /* 0x00001c1fff0b7424 */ /* 0x000fe400078e00ff */
[----:B------:R-:W-:Y:S02]  /*1ed70*/  IMAD.MOV.U32 R15, RZ, RZ, -0x1 ;  /* 0xffffffffff0f7424 */ /* 0x000fe400078e00ff */
[----:B------:R-:W-:Y:S02]  /*1ed80*/  IMAD.MOV.U32 R3, RZ, RZ, R14 ;  /* 0x000000ffff037224 */ /* 0x000fe400078e000e */
[----:B------:R-:W-:-:S07]  /*1ed90*/  IMAD.IADD R6, R17, 0x1, R6 ;  /* 0x0000000111067824 */ /* 0x000fce00078e0206 */
[----:B0-----:R-:W-:Y:S05]  /*1eda0*/  WARPSYNC.COLLECTIVE R15, `(.L_x_1314) ;  /* 0x000000000f087348 */ /* 0x001fea0003c00000 */
[----:B------:R1:W2:Y:S02]  /*1edb0*/  SHFL.IDX P6, R14, R13, R12, R11 ;  /* 0x0000000c0d0e7389 */ /* 0x0002a400000c000b */
[----:B012---:R-:W-:Y:S01]  /*1edc0*/  ENDCOLLECTIVE ;  /* 0x000000000000791b */ /* 0x007fe20003800000 */
.L_x_1314:
        /* <DEDUP_REMOVED lines=11> */
.L_x_1315:
        /* <DEDUP_REMOVED lines=10> */
.L_x_1316:
        /* <DEDUP_REMOVED lines=11> */
.L_x_1317:
        /* <DEDUP_REMOVED lines=10> */
.L_x_1318:
        /* <DEDUP_REMOVED lines=11> */
.L_x_1319:
        /* <DEDUP_REMOVED lines=10> */
.L_x_1320:
[----:B------:R-:W-:Y:S02]  /*1f1c0*/  IMAD.MOV.U32 R13, RZ, RZ, R19 ;  /* 0x000000ffff0d7224 */ /* 0x000fe400078e0013 */
[----:B------:R-:W-:Y:S02]  /*1f1d0*/  IMAD.MOV.U32 R12, RZ, RZ, RZ ;  /* 0x000000ffff0c7224 */ /* 0x000fe400078e00ff */
[----:B------:R-:W-:Y:S02]  /*1f1e0*/  IMAD.SHL.U32 R5, R2, 0x10, RZ ;  /* 0x0000001002057824 */ /* 0x000fe400078e00ff */
[----:B------:R-:W-:-:S07]  /*1f1f0*/  IMAD.MOV.U32 R2, RZ, RZ, R14 ;  /* 0x000000ffff027224 */ /* 0x000fce00078e000e */
[----:B------:R-:W-:Y:S05]  /*1f200*/  WARPSYNC.COLLECTIVE R15, `(.L_x_1321) ;  /* 0x000000000f087348 */ /* 0x000fea0003c00000 */
[----:B------:R0:W1:Y:S02]  /*1f210*/  SHFL.IDX P6, R14, R13, R12, R11 ;  /* 0x0000000c0d0e7389 */ /* 0x00006400000c000b */
[----:B01----:R-:W-:Y:S01]  /*1f220*/  ENDCOLLECTIVE ;  /* 0x000000000000791b */ /* 0x003fe20003800000 */
.L_x_1321:
[----:B------:R-:W-:-:S04]  /*1f230*/  LOP3.LUT R5, R5, 0x30, RZ, 0xc0, !PT ;  /* 0x0000003005057812 */ /* 0x000fc800078ec0ff */
[----:B------:R-:W-:-:S05]  /*1f240*/  IADD3 R2, P0, R5, R2, RZ ;  /* 0x0000000205027210 */ /* 0x000fca0007f1e0ff */
[----:B------:R-:W-:Y:S02]  /*1f250*/  IMAD.X R3, RZ, RZ, R3, P0 ;  /* 0x000000ffff037224 */ /* 0x000fe400000e0603 */
[----:B------:R-:W-:-:S03]  /*1f260*/  IMAD.MOV.U32 R13, RZ, RZ, R20 ;  /* 0x000000ffff0d7224 */ /* 0x000fc600078e0014 */
        /* <DEDUP_REMOVED lines=8> */
.L_x_1322:
[----:B------:R-:W-:Y:S01]  /*1f2f0*/  IMAD.MOV.U32 R2, RZ, RZ, R14 ;  /* 0x000000ffff027224 */ /* 0x000fe200078e000e */
[----:B------:R-:W-:Y:S06]  /*1f300*/  BRA `(.L_x_1323) ;  /* 0xffffffb800387947 */ /* 0x000fec000383ffff */
.L_x_1220:
[----:B---3--:R3:W4:Y:S02]  /*1f310*/  SYNCS.PHASECHK.TRANS64.TRYWAIT P0, [R0+URZ+0x13240], R27 ;  /* 0x0132401b000075a7 */ /* 0x008724000800017f */
[----:B----4-:R-:W-:Y:S05]  /*1f320*/  @!P0 NANOSLEEP.SYNCS 0x989680 ;  /* 0x009896800000895d */ /* 0x010fea0003900000 */
[----:B------:R-:W4:Y:S02]  /*1f330*/  @!P0 SYNCS.PHASECHK.TRANS64 P0, [R0+URZ+0x13240], R27 ;  /* 0x0132401b000085a7 */ /* 0x000f24000800007f */
[----:B----4-:R-:W-:Y:S05]  /*1f340*/  @!P0 BRA `(.L_x_1220) ;  /* 0xfffffffc00f08947 */ /* 0x010fea000383ffff */
[----:B------:R-:W-:Y:S05]  /*1f350*/  BRA `(.L_x_1324) ;  /* 0xffffffb800947947 */ /* 0x000fea000383ffff */
.L_x_1221:
        /* <DEDUP_REMOVED lines=8> */
.L_x_1326:
[----:B------:R-:W-:Y:S05]  /*1f3e0*/  BSYNC B0 ;  /* 0x0000000000007941 */ /* 0x000fea0003800000 */
.L_x_1325:
        /* <DEDUP_REMOVED lines=8> */
.L_x_1327:
[----:B------:R-:W-:Y:S02]  /*1f470*/  IMAD.MOV.U32 R13, RZ, RZ, R8 ;  /* 0x000000ffff0d7224 */ /* 0x000fe400078e0008 */
[----:B------:R-:W-:Y:S02]  /*1f480*/  IMAD.MOV.U32 R12, RZ, RZ, 0x1 ;  /* 0x00000001ff0c7424 */ /* 0x000fe400078e00ff */
[----:B------:R-:W-:-:S07]  /*1f490*/  IMAD.MOV.U32 R2, RZ, RZ, R14 ;  /* 0x000000ffff027224 */ /* 0x000fce00078e000e */
[----:B------:R-:W-:Y:S05]  /*1f4a0*/  WARPSYNC.COLLECTIVE R15, `(.L_x_1328) ;  /* 0x000000000f087348 */ /* 0x000fea0003c00000 */
[----:B------:R0:W1:Y:S02]  /*1f4b0*/  SHFL.IDX P6, R14, R13, R12, R11 ;  /* 0x0000000c0d0e7389 */ /* 0x00006400000c000b */
[----:B01----:R-:W-:Y:S01]  /*1f4c0*/  ENDCOLLECTIVE ;  /* 0x000000000000791b */ /* 0x003fe20003800000 */
.L_x_1328:
        /* <DEDUP_REMOVED lines=11> */
.L_x_1329:
[----:B------:R-:W-:Y:S02]  /*1f580*/  IMAD.MOV.U32 R13, RZ, RZ, R8 ;  /* 0x000000ffff0d7224 */ /* 0x000fe400078e0008 */
[----:B------:R-:W-:Y:S02]  /*1f590*/  IMAD.MOV.U32 R12, RZ, RZ, 0x2 ;  /* 0x00000002ff0c7424 */ /* 0x000fe400078e00ff */
[----:B------:R-:W-:-:S07]  /*1f5a0*/  IMAD.MOV.U32 R2, RZ, RZ, R14 ;  /* 0x000000ffff027224 */ /* 0x000fce00078e000e */
[----:B------:R-:W-:Y:S05]  /*1f5b0*/  WARPSYNC.COLLECTIVE R15, `(.L_x_1330) ;  /* 0x000000000f087348 */ /* 0x000fea0003c00000 */
[----:B------:R0:W1:Y:S02]  /*1f5c0*/  SHFL.IDX P6, R14, R13, R12, R11 ;  /* 0x0000000c0d0e7389 */ /* 0x00006400000c000b */
[----:B01----:R-:W-:Y:S01]  /*1f5d0*/  ENDCOLLECTIVE ;  /* 0x000000000000791b */ /* 0x003fe20003800000 */
.L_x_1330:
        /* <DEDUP_REMOVED lines=11> */
.L_x_1331:
[----:B------:R-:W-:Y:S02]  /*1f690*/  IMAD.MOV.U32 R13, RZ, RZ, R8 ;  /* 0x000000ffff0d7224 */ /* 0x000fe400078e0008 */
[----:B------:R-:W-:Y:S02]  /*1f6a0*/  IMAD.MOV.U32 R12, RZ, RZ, 0x3 ;  /* 0x00000003ff0c7424 */ /* 0x000fe400078e00ff */
[----:B------:R-:W-:-:S07]  /*1f6b0*/  IMAD.MOV.U32 R2, RZ, RZ, R14 ;  /* 0x000000ffff027224 */ /* 0x000fce00078e000e */
[----:B------:R-:W-:Y:S05]  /*1f6c0*/  WARPSYNC.COLLECTIVE R15, `(.L_x_1332) ;  /* 0x000000000f087348 */ /* 0x000fea0003c00000 */
[----:B------:R0:W1:Y:S02]  /*1f6d0*/  SHFL.IDX P6, R14, R13, R12, R11 ;  /* 0x0000000c0d0e7389 */ /* 0x00006400000c000b */
[----:B01----:R-:W-:Y:S01]  /*1f6e0*/  ENDCOLLECTIVE ;  /* 0x000000000000791b */ /* 0x003fe20003800000 */
.L_x_1332:
        /* <DEDUP_REMOVED lines=11> */
.L_x_1333:
[----:B------:R-:W-:Y:S02]  /*1f7a0*/  IMAD.MOV.U32 R13, RZ, RZ, R5 ;  /* 0x000000ffff0d7224 */ /* 0x000fe400078e0005 */
[----:B------:R-:W-:Y:S02]  /*1f7b0*/  IMAD.MOV.U32 R12, RZ, RZ, RZ ;  /* 0x000000ffff0c7224 */ /* 0x000fe400078e00ff */
[----:B------:R-:W-:-:S07]  /*1f7c0*/  IMAD.MOV.U32 R2, RZ, RZ, R14 ;  /* 0x000000ffff027224 */ /* 0x000fce00078e000e */
[----:B------:R-:W-:Y:S05]  /*1f7d0*/  WARPSYNC.COLLECTIVE R15, `(.L_x_1334) ;  /* 0x000000000f087348 */ /* 0x000fea0003c00000 */
[----:B------:R0:W1:Y:S02]  /*1f7e0*/  SHFL.IDX P6, R14, R13, R12, R11 ;  /* 0x0000000c0d0e7389 */ /* 0x00006400000c000b */
[----:B01----:R-:W-:Y:S01]  /*1f7f0*/  ENDCOLLECTIVE ;  /* 0x000000000000791b */ /* 0x003fe20003800000 */
.L_x_1334:
        /* <DEDUP_REMOVED lines=11> */
.L_x_1335:
[----:B------:R-:W-:Y:S01]  /*1f8b0*/  IMAD.MOV.U32 R2, RZ, RZ, R14 ;  /* 0x000000ffff027224 */ /* 0x000fe200078e000e */
[----:B------:R-:W-:Y:S06]  /*1f8c0*/  BRA `(.L_x_1336) ;  /* 0xffffffb800207947 */ /* 0x000fec000383ffff */
.L_x_1226:
[----:B0-----:R0:W2:Y:S02]  /*1f8d0*/  SYNCS.PHASECHK.TRANS64.TRYWAIT P2, [R2+URZ+0x13270], R3 ;  /* 0x01327003020075a7 */ /* 0x0010a4000804017f */
[----:B--2---:R-:W-:Y:S05]  /*1f8e0*/  @!P2 NANOSLEEP.SYNCS 0x989680 ;  /* 0x009896800000a95d */ /* 0x004fea0003900000 */
[----:B------:R-:W2:Y:S02]  /*1f8f0*/  @!P2 SYNCS.PHASECHK.TRANS64 P2, [R2+URZ+0x13270], R3 ;  /* 0x013270030200a5a7 */ /* 0x000ea4000804007f */
[----:B--2---:R-:W-:Y:S05]  /*1f900*/  @!P2 BRA `(.L_x_1226) ;  /* 0xfffffffc00f0a947 */ /* 0x004fea000383ffff */
[----:B------:R-:W-:Y:S05]  /*1f910*/  BRA `(.L_x_1337) ;  /* 0xffffffb800847947 */ /* 0x000fea000383ffff */
.L_x_1228:
[----:B0-----:R0:W2:Y:S02]  /*1f920*/  SYNCS.PHASECHK.TRANS64.TRYWAIT P2, [R2+URZ+0x13260], R5 ;  /* 0x01326005020075a7 */ /* 0x0010a4000804017f */
[----:B--2---:R-:W-:Y:S05]  /*1f930*/  @!P2 NANOSLEEP.SYNCS 0x989680 ;  /* 0x009896800000a95d */ /* 0x004fea0003900000 */
[----:B------:R-:W2:Y:S02]  /*1f940*/  @!P2 SYNCS.PHASECHK.TRANS64 P2, [R2+URZ+0x13260], R5 ;  /* 0x013260050200a5a7 */ /* 0x000ea4000804007f */
[----:B--2---:R-:W-:Y:S05]  /*1f950*/  @!P2 BRA `(.L_x_1228) ;  /* 0xfffffffc00f0a947 */ /* 0x004fea000383ffff */
[----:B------:R-:W-:Y:S05]  /*1f960*/  BRA `(.L_x_1338) ;  /* 0xffffffb800947947 */ /* 0x000fea000383ffff */
.L_x_1236:
[----:B0-----:R0:W1:Y:S02]  /*1f970*/  SYNCS.PHASECHK.TRANS64.TRYWAIT P1, [R3+URZ+0x13270], R0 ;  /* 0x01327000030075a7 */ /* 0x001064000802017f */
[----:B-1----:R-:W-:Y:S05]  /*1f980*/  @!P1 NANOSLEEP.SYNCS 0x989680 ;  /* 0x009896800000995d */ /* 0x002fea0003900000 */
[----:B------:R-:W1:Y:S02]  /*1f990*/  @!P1 SYNCS.PHASECHK.TRANS64 P1, [R3+URZ+0x13270], R0 ;  /* 0x01327000030095a7 */ /* 0x000e64000802007f */
[----:B-1----:R-:W-:Y:S05]  /*1f9a0*/  @!P1 BRA `(.L_x_1236) ;  /* 0xfffffffc00f09947 */ /* 0x002fea000383ffff */
[----:B------:R-:W-:Y:S05]  /*1f9b0*/  BRA `(.L_x_1339) ;  /* 0xffffffbc00e07947 */ /* 0x000fea000383ffff */
.L_x_1238:
[----:B0-----:R0:W1:Y:S02]  /*1f9c0*/  SYNCS.PHASECHK.TRANS64.TRYWAIT P1, [R3+URZ+0x13260], R0 ;  /* 0x01326000030075a7 */ /* 0x001064000802017f */
[----:B-1----:R-:W-:Y:S05]  /*1f9d0*/  @!P1 NANOSLEEP.SYNCS 0x989680 ;  /* 0x009896800000995d */ /* 0x002fea0003900000 */
[----:B------:R-:W1:Y:S02]  /*1f9e0*/  @!P1 SYNCS.PHASECHK.TRANS64 P1, [R3+URZ+0x13260], R0 ;  /* 0x01326000030095a7 */ /* 0x000e64000802007f */
[----:B-1----:R-:W-:Y:S05]  /*1f9f0*/  @!P1 BRA `(.L_x_1238) ;  /* 0xfffffffc00f09947 */ /* 0x002fea000383ffff */
[----:B------:R-:W-:Y:S05]  /*1fa00*/  BRA `(.L_x_1340) ;  /* 0xffffffbc00f07947 */ /* 0x000fea000383ffff */
.L_x_1252:
[----:B0-----:R0:W1:Y:S02]  /*1fa10*/  SYNCS.PHASECHK.TRANS64.TRYWAIT P0, [R5+URZ+0x13220], R0 ;  /* 0x01322000050075a7 */ /* 0x001064000800017f */
[----:B-1----:R-:W-:Y:S05]  /*1fa20*/  @!P0 NANOSLEEP.SYNCS 0x989680 ;  /* 0x009896800000895d */ /* 0x002fea0003900000 */
[----:B------:R-:W1:Y:S02]  /*1fa30*/  @!P0 SYNCS.PHASECHK.TRANS64 P0, [R5+URZ+0x13220], R0 ;  /* 0x01322000050085a7 */ /* 0x000e64000800007f */
[----:B-1----:R-:W-:Y:S05]  /*1fa40*/  @!P0 BRA `(.L_x_1252) ;  /* 0xfffffffc00f08947 */ /* 0x002fea000383ffff */
[----:B------:R-:W-:Y:S05]  /*1fa50*/  BRA `(.L_x_1341) ;  /* 0xffffffd400507947 */ /* 0x000fea000383ffff */
.L_x_1253:
        /* <DEDUP_REMOVED lines=8> */
[----:B0----5:R-:W-:Y:S05]  /*1fae0*/  WARPSYNC.COLLECTIVE R15, `(.L_x_1343) ;  /* 0x000000000f087348 */ /* 0x021fea0003c00000 */
[----:B------:R1:W2:Y:S02]  /*1faf0*/  SHFL.IDX P6, R14, R13, R12, R11 ;  /* 0x0000000c0d0e7389 */ /* 0x0002a400000c000b */
[----:B012--5:R-:W-:Y:S01]  /*1fb00*/  ENDCOLLECTIVE ;  /* 0x000000000000791b */ /* 0x027fe20003800000 */
.L_x_1343:
[----:B------:R-:W-:Y:S05]  /*1fb10*/  BSYNC B0 ;  /* 0x0000000000007941 */ /* 0x000fea0003800000 */
.L_x_1342:
[----:B------:R-:W-:Y:S05]  /*1fb20*/  BRA `(.L_x_1344) ;  /* 0xffffffd400387947 */ /* 0x000fea000383ffff */
.L_x_1256:
[----:B------:R-:W-:Y:S01]  /*1fb30*/  BSSY B1, `(.L_x_1345) ;  /* 0x0000006000017945 */ /* 0x000fe20003800000 */
[----:B------:R-:W-:-:S07]  /*1fb40*/  IMAD.MOV.U32 R15, RZ, RZ, -0x1 ;  /* 0xffffffffff0f7424 */ /* 0x000fce00078e00ff */
[----:B0----5:R-:W-:Y:S05]  /*1fb50*/  WARPSYNC.COLLECTIVE R15, `(.L_x_1346) ;  /* 0x000000000f0c7348 */ /* 0x021fea0003c00000 */
[----:B------:R-:W-:Y:S02]  /*1fb60*/  ELECT P6, UR62, PT ;  /* 0x00000000003e782f */ /* 0x000fe400038c0000 */
[----:B------:R-:W-:Y:S01]  /*1fb70*/  MOV R14, UR62 ;  /* 0x0000003e000e7c02 */ /* 0x000fe20008000f00 */
[----:B0----5:R-:W-:Y:S10]  /*1fb80*/  ENDCOLLECTIVE ;  /* 0x000000000000791b */ /* 0x021ff40003800000 */
.L_x_1346:
[----:B------:R-:W-:Y:S05]  /*1fb90*/  BSYNC B1 ;  /* 0x0000000000017941 */ /* 0x000fea0003800000 */
.L_x_1345:
[----:B------:R-:W-:Y:S05]  /*1fba0*/  BRA `(.L_x_1347) ;  /* 0xffffffd400307947 */ /* 0x000fea000383ffff */
.L_x_1258:
[----:B0-----:R0:W1:Y:S02]  /*1fbb0*/  SYNCS.PHASECHK.TRANS64.TRYWAIT P1, [R3+URZ+0x13240], R2 ;  /* 0x01324002030075a7 */ /* 0x001064000802017f */
[----:B-1----:R-:W-:Y:S05]  /*1fbc0*/  @!P1 NANOSLEEP.SYNCS 0x989680 ;  /* 0x009896800000995d */ /* 0x002fea0003900000 */
[----:B------:R-:W1:Y:S02]  /*1fbd0*/  @!P1 SYNCS.PHASECHK.TRANS64 P1, [R3+URZ+0x13240], R2 ;  /* 0x01324002030095a7 */ /* 0x000e64000802007f */
[----:B-1----:R-:W-:Y:S05]  /*1fbe0*/  @!P1 BRA `(.L_x_1258) ;  /* 0xfffffffc00f09947 */ /* 0x002fea000383ffff */
[----:B------:R-:W-:Y:S05]  /*1fbf0*/  BRA `(.L_x_1348) ;  /* 0xffffffd400547947 */ /* 0x000fea000383ffff */
.L_x_1260:
[----:B-1----:R1:W2:Y:S02]  /*1fc00*/  SYNCS.PHASECHK.TRANS64.TRYWAIT P1, [R5+URZ+0x13240], R0 ;  /* 0x01324000050075a7 */ /* 0x0022a4000802017f */
[----:B--2---:R-:W-:Y:S05]  /*1fc10*/  @!P1 NANOSLEEP.SYNCS 0x989680 ;  /* 0x009896800000995d */ /* 0x004fea0003900000 */
[----:B------:R-:W2:Y:S02]  /*1fc20*/  @!P1 SYNCS.PHASECHK.TRANS64 P1, [R5+URZ+0x13240], R0 ;  /* 0x01324000050095a7 */ /* 0x000ea4000802007f */
[----:B--2---:R-:W-:Y:S05]  /*1fc30*/  @!P1 BRA `(.L_x_1260) ;  /* 0xfffffffc00f09947 */ /* 0x004fea000383ffff */
[----:B------:R-:W-:Y:S05]  /*1fc40*/  BRA `(.L_x_1349) ;  /* 0xffffffd400647947 */ /* 0x000fea000383ffff */
.L_x_1262:
[----:B--2---:R2:W3:Y:S02]  /*1fc50*/  SYNCS.PHASECHK.TRANS64.TRYWAIT P1, [R3+URZ+0x13260], R2 ;  /* 0x01326002030075a7 */ /* 0x0044e4000802017f */
[----:B---3--:R-:W-:Y:S05]  /*1fc60*/  @!P1 NANOSLEEP.SYNCS 0x989680 ;  /* 0x009896800000995d */ /* 0x008fea0003900000 */
[----:B------:R-:W3:Y:S02]  /*1fc70*/  @!P1 SYNCS.PHASECHK.TRANS64 P1, [R3+URZ+0x13260], R2 ;  /* 0x01326002030095a7 */ /* 0x000ee4000802007f */
[----:B---3--:R-:W-:Y:S05]  /*1fc80*/  @!P1 BRA `(.L_x_1262) ;  /* 0xfffffffc00f09947 */ /* 0x008fea000383ffff */
[----:B------:R-:W-:Y:S05]  /*1fc90*/  BRA `(.L_x_1350) ;  /* 0xffffffd400607947 */ /* 0x000fea000383ffff */
.L_x_1264:
[----:B---3--:R3:W4:Y:S02]  /*1fca0*/  SYNCS.PHASECHK.TRANS64.TRYWAIT P1, [R5+URZ+0x13260], R0 ;  /* 0x01326000050075a7 */ /* 0x008724000802017f */
[----:B----4-:R-:W-:Y:S05]  /*1fcb0*/  @!P1 NANOSLEEP.SYNCS 0x989680 ;  /* 0x009896800000995d */ /* 0x010fea0003900000 */
[----:B------:R-:W4:Y:S02]  /*1fcc0*/  @!P1 SYNCS.PHASECHK.TRANS64 P1, [R5+URZ+0x13260], R0 ;  /* 0x01326000050095a7 */ /* 0x000f24000802007f */
[----:B----4-:R-:W-:Y:S05]  /*1fcd0*/  @!P1 BRA `(.L_x_1264) ;  /* 0xfffffffc00f09947 */ /* 0x010fea000383ffff */
[----:B------:R-:W-:Y:S05]  /*1fce0*/  BRA `(.L_x_1351) ;  /* 0xffffffd4005c7947 */ /* 0x000fea000383ffff */
.L_x_1266:
[----:B----4-:R4:W0:Y:S02]  /*1fcf0*/  SYNCS.PHASECHK.TRANS64.TRYWAIT P1, [R3+URZ+0x13280], R2 ;  /* 0x01328002030075a7 */ /* 0x010824000802017f */
[----:B0-----:R-:W-:Y:S05]  /*1fd00*/  @!P1 NANOSLEEP.SYNCS 0x989680 ;  /* 0x009896800000995d */ /* 0x001fea0003900000 */
[----:B------:R-:W0:Y:S02]  /*1fd10*/  @!P1 SYNCS.PHASECHK.TRANS64 P1, [R3+URZ+0x13280], R2 ;  /* 0x01328002030095a7 */ /* 0x000e24000802007f */
[----:B0-----:R-:W-:Y:S05]  /*1fd20*/  @!P1 BRA `(.L_x_1266) ;  /* 0xfffffffc00f09947 */ /* 0x001fea000383ffff */
[----:B------:R-:W-:Y:S05]  /*1fd30*/  BRA `(.L_x_1352) ;  /* 0xffffffd400587947 */ /* 0x000fea000383ffff */
.L_x_1353:
        /* <DEDUP_REMOVED lines=12> */
.L_x_2723:


//--------------------- .text._ZN7cutlass13device_kernelIN5flash11enable_sm90INS1_16FlashAttnFwdSm90INS1_25CollectiveMainloopFwdSm90ILi2EN4cute5tupleIJNS5_1CILi1EEES8_S8_EEENS6_IJNS7_ILi192EEENS7_ILi160EEENS7_ILi64EEEEEELi64ENS_12float_e4m3_tEfNS_4arch4Sm90ELb0ELb1ELb1ELb1ELb1ELb1ELb0ELb1ELb1ELb1ELb1ELb0EEENS1_21CollectiveEpilogueFwdINS6_IJSA_SC_SB_EEES9_NS_10bfloat16_tESG_Li384ELb1ELb1ELb1ELb1EEENS1_36VarlenDynamicPersistentTileSchedulerILi192ELi160ELi384ELi128ELb1ELb1ELb1ELb1ELb0ELb1EEEEEEEEEvNT_6ParamsE --------------------------
	.section	.text._ZN7cutlass13device_kernelIN5flash11enable_sm90INS1_16FlashAttnFwdSm90INS1_25CollectiveMainloopFwdSm90ILi2EN4cute5tupleIJNS5_1CILi1EEES8_S8_EEENS6_IJNS7_ILi192EEENS7_ILi160EEENS7_ILi64EEEEEELi64ENS_12float_e4m3_tEfNS_4arch4Sm90ELb0ELb1ELb1ELb1ELb1ELb1ELb0ELb1ELb1ELb1ELb1ELb0EEENS1_21CollectiveEpilogueFwdINS6_IJSA_SC_SB_EEES9_NS_10bfloat16_tESG_Li384ELb1ELb1ELb1ELb1EEENS1_36VarlenDynamicPersistentTileSchedulerILi192ELi160ELi384ELi128ELb1ELb1ELb1ELb1ELb0ELb1EEEEEEEEEvNT_6ParamsE,"ax",@progbits
	.align	128
.text._ZN7cutlass13device_kernelIN5flash11enable_sm90INS1_16FlashAttnFwdSm90INS1_25CollectiveMainloopFwdSm90ILi2EN4cute5tupleIJNS5_1CILi1EEES8_S8_EEENS6_IJNS7_ILi192EEENS7_ILi160EEENS7_ILi64EEEEEELi64ENS_12float_e4m3_tEfNS_4arch4Sm90ELb0ELb1ELb1ELb1ELb1ELb1ELb0ELb1ELb1ELb1ELb1ELb0EEENS1_21CollectiveEpilogueFwdINS6_IJSA_SC_SB_EEES9_NS_10bfloat16_tESG_Li384ELb1ELb1ELb1ELb1EEENS1_36VarlenDynamicPersistentTileSchedulerILi192ELi160ELi384ELi128ELb1ELb1ELb1ELb1ELb0ELb1EEEEEEEEEvNT_6ParamsE:
        .type           _ZN7cutlass13device_kernelIN5flash11enable_sm90INS1_16FlashAttnFwdSm90INS1_25CollectiveMainloopFwdSm90ILi2EN4cute5tupleIJNS5_1CILi1EEES8_S8_EEENS6_IJNS7_ILi192EEENS7_ILi160EEENS7_ILi64EEEEEELi64ENS_12float_e4m3_tEfNS_4arch4Sm90ELb0ELb1ELb1ELb1ELb1ELb1ELb0ELb1ELb1ELb1ELb1ELb0EEENS1_21CollectiveEpilogueFwdINS6_IJSA_SC_SB_EEES9_NS_10bfloat16_tESG_Li384ELb1ELb1ELb1ELb1EEENS1_36VarlenDynamicPersistentTileSchedulerILi192ELi160ELi384ELi128ELb1ELb1ELb1ELb1ELb0ELb1EEEEEEEEEvNT_6ParamsE,@function
        .size           _ZN7cutlass13device_kernelIN5flash11enable_sm90INS1_16FlashAttnFwdSm90INS1_25CollectiveMainloopFwdSm90ILi2EN4cute5tupleIJNS5_1CILi1EEES8_S8_EEENS6_IJNS7_ILi192EEENS7_ILi160EEENS7_ILi64EEEEEELi64ENS_12float_e4m3_tEfNS_4arch4Sm90ELb0ELb1ELb1ELb1ELb1ELb1ELb0ELb1ELb1ELb1ELb1ELb0EEENS1_21CollectiveEpilogueFwdINS6_IJSA_SC_SB_EEES9_NS_10bfloat16_tESG_Li384ELb1ELb1ELb1ELb1EEENS1_36VarlenDynamicPersistentTileSchedulerILi192ELi160ELi384ELi128ELb1ELb1ELb1ELb1ELb0ELb1EEEEEEEEEvNT_6ParamsE,(.L_x_2724 - _ZN7cutlass13device_kernelIN5flash11enable_sm90INS1_16FlashAttnFwdSm90INS1_25CollectiveMainloopFwdSm90ILi2EN4cute5tupleIJNS5_1CILi1EEES8_S8_EEENS6_IJNS7_ILi192EEENS7_ILi160EEENS7_ILi64EEEEEELi64ENS_12float_e4m3_tEfNS_4arch4Sm90ELb0ELb1ELb1ELb1ELb1ELb1ELb0ELb1ELb1ELb1ELb1ELb0EEENS1_21CollectiveEpilogueFwdINS6_IJSA_SC_SB_EEES9_NS_10bfloat16_tESG_Li384ELb1ELb1ELb1ELb1EEENS1_36VarlenDynamicPersistentTileSchedulerILi192ELi160ELi384ELi128ELb1ELb1ELb1ELb1ELb0ELb1EEEEEEEEEvNT_6ParamsE)
        .other          _ZN7cutlass13device_kernelIN5flash11enable_sm90INS1_16FlashAttnFwdSm90INS1_25CollectiveMainloopFwdSm90ILi2EN4cute5tupleIJNS5_1CILi1EEES8_S8_EEENS6_IJNS7_ILi192EEENS7_ILi160EEENS7_ILi64EEEEEELi64ENS_12float_e4m3_tEfNS_4arch4Sm90ELb0ELb1ELb1ELb1ELb1ELb1ELb0ELb1ELb1ELb1ELb1ELb0EEENS1_21CollectiveEpilogueFwdINS6_IJSA_SC_SB_EEES9_NS_10bfloat16_tESG_Li384ELb1ELb1ELb1ELb1EEENS1_36VarlenDynamicPersistentTileSchedulerILi192ELi160ELi384ELi128ELb1ELb1ELb1ELb1ELb0ELb1EEEEEEEEEvNT_6ParamsE,@"STO_CUDA_ENTRY STV_DEFAULT"
_ZN7cutlass13device_kernelIN5flash11enable_sm90INS1_16FlashAttnFwdSm90INS1_25CollectiveMainloopFwdSm90ILi2EN4cute5tupleIJNS5_1CILi1EEES8_S8_EEENS6_IJNS7_ILi192EEENS7_ILi160EEENS7_ILi64EEEEEELi64ENS_12float_e4m3_tEfNS_4arch4Sm90ELb0ELb1ELb1ELb1ELb1ELb1ELb0ELb1ELb1ELb1ELb1ELb0EEENS1_21CollectiveEpilogueFwdINS6_IJSA_SC_SB_EEES9_NS_10bfloat16_tESG_Li384ELb1ELb1ELb1ELb1EEENS1_36VarlenDynamicPersistentTileSchedulerILi192ELi160ELi384ELi128ELb1ELb1ELb1ELb1ELb0ELb1EEEEEEEEEvNT_6ParamsE:
        /* <DEDUP_REMOVED lines=17> */
.L_x_1355:
[----:B------:R-:W-:Y:S05]  /*0110*/  BSYNC B0 ;  /* 0x0000000000007941 */ /* 0x000fea0003800000 */
.L_x_1354:
[----:B------:R-:W-:Y:S01]  /*0120*/  VOTEU.ANY UP0, P0 ;  /* 0x00000000003f7886 */ /* 0x000fe20000000100 */
[----:B------:R-:W0:Y:S01]  /*0130*/  SHFL.IDX PT, R2, R0, RZ, 0x1f ;  /* 0x00001fff00027589 */ /* 0x000e2200000e0000 */
[----:B------:R-:W-:Y:S01]  /*0140*/  UMOV UR4, 0x80 ;  /* 0x0000008000047882 */ /* 0x000fe20000000000 */
[----:B------:R-:W-:Y:S01]  /*0150*/  UMOV UR7, 0x180 ;  /* 0x0000018000077882 */ /* 0x000fe20000000000 */
[----:B------:R-:W-:Y:S01]  /*0160*/  VOTEU.ANY UP1, P0 ;  /* 0x00000000003f7886 */ /* 0x000fe20000020100 */
[----:B------:R-:W1:Y:S01]  /*0170*/  @UP0 S2UR UR8, SR_CgaCtaId ;  /* 0x00000000000809c3 */ /* 0x000e620000008800 */
[----:B------:R-:W-:Y:S01]  /*0180*/  @UP0 UMOV UR6, 0x400 ;  /* 0x0000040000060882 */ /* 0x000fe20000000000 */
[----:B------:R-:W-:-:S04]  /*0190*/  @UP0 UIADD3 UR4, -UR4, 0x100000, URZ ;  /* 0x0010000004040890 */ /* 0x000fc8000fffe13f */
[----:B------:R-:W-:Y:S02]  /*01a0*/  @UP0 USHF.L.U32 UR5, UR4, 0xb, URZ ;  /* 0x0000000b04050899 */ /* 0x000fe4000800063f */
[----:B------:R-:W-:Y:S01]  /*01b0*/  @UP0 USHF.L.U32 UR4, UR4, 0x1, URZ ;  /* 0x0000000104040899 */ /* 0x000fe2000800063f */
[----:B0-----:R-:W-:Y:S02]  /*01c0*/  ISETP.NE.AND P1, PT, R2, RZ, PT ;  /* 0x000000ff0200720c */ /* 0x001fe40003f25270 */
[----:B------:R-:W-:Y:S01]  /*01d0*/  SHF.R.U32.HI R2, RZ, 0x7, R3 ;  /* 0x00000007ff027819 */ /* 0x000fe20000011603 */
[----:B-1----:R-:W-:Y:S02]  /*01e0*/  @UP0 ULEA UR8, UR8, UR6, 0x18 ;  /* 0x0000000608080291 */ /* 0x002fe4000f8ec03f */
[----:B------:R-:W-:-:S04]  /*01f0*/  @UP0 UIADD3 UR6, -UR7, 0x100000, URZ ;  /* 0x0010000007060890 */ /* 0x000fc8000fffe13f */
[----:B------:R-:W-:Y:S02]  /*0200*/  @UP0 USHF.L.U32 UR7, UR6, 0xb, URZ ;  /* 0x0000000b06070899 */ /* 0x000fe4000800063f */
[----:B------:R-:W-:Y:S01]  /*0210*/  @UP0 USHF.L.U32 UR6, UR6, 0x1, URZ ;  /* 0x0000000106060899 */ /* 0x000fe2000800063f */
[----:B------:R-:W-:Y:S01]  /*0220*/  VOTEU.ANY UP0, P0 ;  /* 0x00000000003f7886 */ /* 0x000fe20000000100 */
[----:B------:R-:W0:Y:S04]  /*0230*/  SHFL.IDX PT, R2, R2, RZ, 0x1f ;  /* 0x00001fff02027589 */ /* 0x000e2800000e0000 */
[----:B------:R-:W1:Y:S02]  /*0240*/  FENCE.VIEW.ASYNC.S ;  /* 0x00000000000073c6 */ /* 0x000e640000000000 */
[----:B-1----:R1:W2:Y:S04]  /*0250*/  @UP0 SYNCS.EXCH.64 URZ, [UR8+0x13200], UR4 ;  /* 0x01320004083f05b2 */ /* 0x0022a80008000100 */
[----:B------:R1:W3:Y:S01]  /*0260*/  @UP1 SYNCS.EXCH.64 URZ, [UR8+0x13220], UR6 ;  /* 0x01322006083f15b2 */ /* 0x0002e20008000100 */
[----:B------:R-:W-:Y:S05]  /*0270*/  @P1 BRA `(.L_x_1356) ;  /* 0x0000000000481947 */ /* 0x000fea0003800000 */
[----:B-1----:R-:W1:Y:S01]  /*0280*/  S2UR UR5, SR_CgaCtaId ;  /* 0x00000000000579c3 */ /* 0x002e620000008800 */
[----:B------:R-:W-:Y:S01]  /*0290*/  UMOV UR4, 0x400 ;  /* 0x0000040000047882 */ /* 0x000fe20000000000 */
[----:B------:R-:W-:Y:S01]  /*02a0*/  UMOV UR6, 0x80 ;  /* 0x0000008000067882 */ /* 0x000fe20000000000 */
[----:B------:R-:W-:Y:S01]  /*02b0*/  UMOV UR7, 0x180 ;  /* 0x0000018000077882 */ /* 0x000fe20000000000 */
[----:B------:R-:W-:Y:S01]  /*02c0*/  ELECT P0, URZ, PT ;  /* 0x00000000003f782f */ /* 0x000fe20003800000 */
[----:B-1----:R-:W-:Y:S02]  /*02d0*/  ULEA UR8, UR5, UR4, 0x18 ;  /* 0x0000000405087291 */ /* 0x002fe4000f8ec03f */
[----:B------:R-:W-:-:S04]  /*02e0*/  UIADD3 UR4, -UR6, 0x100000, URZ ;  /* 0x0010000006047890 */ /* 0x000fc8000fffe13f */
[----:B------:R-:W-:Y:S02]  /*02f0*/  USHF.L.U32 UR5, UR4, 0xb, URZ ;  /* 0x0000000b04057899 */ /* 0x000fe4000800063f */
[----:B------:R-:W-:Y:S02]  /*0300*/  USHF.L.U32 UR4, UR4, 0x1, URZ ;  /* 0x0000000104047899 */ /* 0x000fe4000800063f */
[----:B------:R-:W-:-:S04]  /*0310*/  UIADD3 UR6, -UR7, 0x100000, URZ ;  /* 0x0010000007067890 */ /* 0x000fc8000fffe13f */
[----:B------:R-:W-:Y:S02]  /*0320*/  USHF.L.U32 UR7, UR6, 0xb, URZ ;  /* 0x0000000b06077899 */ /* 0x000fe4000800063f */
[----:B------:R-:W-:Y:S01]  /*0330*/  USHF.L.U32 UR6, UR6, 0x1, URZ ;  /* 0x0000000106067899 */ /* 0x000fe2000800063f */
[----:B------:R-:W1:Y:S03]  /*0340*/  FENCE.VIEW.ASYNC.S ;  /* 0x00000000000073c6 */ /* 0x000e660000000000 */
[----:B-1----:R4:W1:Y:S08]  /*0350*/  SYNCS.EXCH.64 URZ, [UR8+0x13230], UR4 ;  /* 0x01323004083f75b2 */ /* 0x0028700008000100 */
[----:B------:R4:W0:Y:S01]  /*0360*/  SYNCS.EXCH.64 URZ, [UR8+0x13240], UR6 ;  /* 0x01324006083f75b2 */ /* 0x0008220008000100 */
[----:B------:R4:W0:Y:S01]  /*0370*/  SYNCS.EXCH.64 URZ, [UR8+0x13238], UR4 ;  /* 0x01323804083f75b2 */ /* 0x0008220008000100 */
[----:B------:R4:W0:Y:S02]  /*0380*/  SYNCS.EXCH.64 URZ, [UR8+0x13248], UR6 ;  /* 0x01324806083f75b2 */ /* 0x0008240008000100 */
[----:B----4-:R-:W-:Y:S01]  /*0390*/  NOP ;  /* 0x0000000000007918 */ /* 0x010fe20000000000 */
.L_x_1356:
[----:B------:R-:W4:Y:S01]  /*03a0*/  SHFL.IDX PT, R3, R0, RZ, 0x1f ;  /* 0x00001fff00037589 */ /* 0x000f2200000e0000 */
[----:B------:R-:W-:Y:S01]  /*03b0*/  NOP ;  /* 0x0000000000007918 */ /* 0x000fe20000000000 */
[----:B----4-:R-:W-:-:S13]  /*03c0*/  ISETP.NE.AND P0, PT, R3, RZ, PT ;  /* 0x000000ff0300720c */ /* 0x010fda0003f05270 */
        /* <DEDUP_REMOVED lines=19> */
.L_x_1357:
[----:B------:R-:W4:Y:S01]  /*0500*/  SHFL.IDX PT, R3, R0, RZ, 0x1f ;  /* 0x00001fff00037589 */ /* 0x000f2200000e0000 */
[----:B------:R-:W-:Y:S01]  /*0510*/  NOP ;  /* 0x0000000000007918 */ /* 0x000fe20000000000 */
[----:B----4-:R-:W-:-:S13]  /*0520*/  ISETP.NE.AND P0, PT, R3, RZ, PT ;  /* 0x000000ff0300720c */ /* 0x010fda0003f05270 */
[----:B------:R-:W-:Y:S05]  /*0530*/  @P0 BRA `(.L_x_1358) ;  /* 0x0000000000380947 */ /* 0x000fea0003800000 */
[----:B-1----:R-:W1:Y:S01]  /*0540*/  S2UR UR5, SR_CgaCtaId ;  /* 0x00000000000579c3 */ /* 0x002e620000008800 */
[----:B------:R-:W-:Y:S01]  /*0550*/  UMOV UR4, 0x400 ;  /* 0x0000040000047882 */ /* 0x000fe20000000000 */
[----:B------:R-:W-:Y:S01]  /*0560*/  UMOV UR7, 0x80 ;  /* 0x0000008000077882 */ /* 0x000fe20000000000 */
[----:B------:R-:W-:Y:S01]  /*0570*/  ELECT P0, URZ, PT ;  /* 0x00000000003f782f */ /* 0x000fe20003800000 */
[----:B-1----:R-:W-:Y:S02]  /*0580*/  ULEA UR6, UR5, UR4, 0x18 ;  /* 0x0000000405067291 */ /* 0x002fe4000f8ec03f */
[----:B------:R-:W-:-:S04]  /*0590*/  UIADD3 UR4, -UR7, 0x100000, URZ ;  /* 0x0010000007047890 */ /* 0x000fc8000fffe13f */
[----:B------:R-:W-:Y:S02]  /*05a0*/  USHF.L.U32 UR5, UR4, 0xb, URZ ;  /* 0x0000000b04057899 */ /* 0x000fe4000800063f */
[----:B------:R-:W-:Y:S01]  /*05b0*/  USHF.L.U32 UR4, UR4, 0x1, URZ ;  /* 0x0000000104047899 */ /* 0x000fe2000800063f */
[----:B------:R-:W1:Y:S11]  /*05c0*/  FENCE.VIEW.ASYNC.S ;  /* 0x00000000000073c6 */ /* 0x000e760000000000 */
[----:B-1----:R4:W1:Y:S01]  /*05d0*/  SYNCS.EXCH.64 URZ, [UR6+0x13270], UR4 ;  /* 0x01327004063f75b2 */ /* 0x0028620008000100 */
[----:B------:R4:W0:Y:S01]  /*05e0*/  SYNCS.EXCH.64 URZ, [UR6+0x13280], UR4 ;  /* 0x01328004063f75b2 */ /* 0x0008220008000100 */
[----:B------:R4:W0:Y:S01]  /*05f0*/  SYNCS.EXCH.64 URZ, [UR6+0x13278], UR4 ;  /* 0x01327804063f75b2 */ /* 0x0008220008000100 */
[----:B------:R4:W0:Y:S02]  /*0600*/  SYNCS.EXCH.64 URZ, [UR6+0x13288], UR4 ;  /* 0x01328804063f75b2 */ /* 0x0008240008000100 */
[----:B----4-:R-:W-:Y:S01]  /*0610*/  NOP ;  /* 0x0000000000007918 */ /* 0x010fe20000000000 */
.L_x_1358:
        /* <DEDUP_REMOVED lines=22> */
.L_x_1359:
[----:B------:R-:W4:Y:S01]  /*0780*/  SHFL.IDX PT, R4, R0, RZ, 0x1f ;  /* 0x00001fff00047589 */ /* 0x000f2200000e0000 */
[----:B------:R-:W-:Y:S01]  /*0790*/  NOP ;  /* 0x0000000000007918 */ /* 0x000fe20000000000 */
[----:B------:R-:W0:Y:S01]  /*07a0*/  S2R R3, SR_CgaCtaId ;  /* 0x0000000000037919 */ /* 0x000e220000008800 */
[----:B----4-:R-:W-:-:S13]  /*07b0*/  ISETP.NE.AND P0, PT, R4, RZ, PT ;  /* 0x000000ff0400720c */ /* 0x010fda0003f05270 */
[----:B0-----:R-:W-:Y:S05]  /*07c0*/  @P0 BRA `(.L_x_1360) ;  /* 0x0000000000480947 */ /* 0x001fea0003800000 */
[----:B-1----:R-:W0:Y:S01]  /*07d0*/  S2UR UR5, SR_CgaCtaId ;  /* 0x00000000000579c3 */ /* 0x002e220000008800 */
        /* <DEDUP_REMOVED lines=13> */
[----:B------:R0:W1:Y:S01]  /*08b0*/  SYNCS.EXCH.64 URZ, [UR8+0x132c0], UR6 ;  /* 0x0132c006083f75b2 */ /* 0x0000620008000100 */
[----:B------:R0:W0:Y:S01]  /*08c0*/  SYNCS.EXCH.64 URZ, [UR8+0x132b8], UR4 ;  /* 0x0132b804083f75b2 */ /* 0x0000220008000100 */
[----:B------:R0:W0:Y:S01]  /*08d0*/  SYNCS.EXCH.64 URZ, [UR8+0x132c8], UR6 ;  /* 0x0132c806083f75b2 */ /* 0x0000220008000100 */
[----:B------:R-:W-:Y:S01]  /*08e0*/  NOP ;  /* 0x0000000000007918 */ /* 0x000fe20000000000 */
.L_x_1360:
[----:B------:R-:W-:Y:S01]  /*08f0*/  ISETP.NE.AND P0, PT, R2, RZ, PT ;  /* 0x000000ff0200720c */ /* 0x000fe20003f05270 */
[----:B------:R-:W-:Y:S01]  /*0900*/  IMAD.MOV.U32 R2, RZ, RZ, 0x1 ;  /* 0x00000001ff027424 */ /* 0x000fe200078e00ff */
[----:B------:R-:W-:Y:S01]  /*0910*/  NOP ;  /* 0x0000000000007918 */ /* 0x000fe20000000000 */
[----:B------:R-:W-:Y:S01]  /*0920*/  ULDC.64 UR44, c[0x0][0x208] ;  /* 0x00008200002c7ab9 */ /* 0x000fe20000000a00 */
[----:B------:R-:W-:Y:S02]  /*0930*/  BSSY B8, `(.L_x_1361) ;  /* 0x00025c9000087945 */ /* 0x000fe40003800000 */
[----:B------:R-:W-:-:S05]  /*0940*/  SEL R2, R2, 0x2, !P0 ;  /* 0x0000000202027807 */ /* 0x000fca0004000000 */
[----:B------:R0:W-:Y:S02]  /*0950*/  STL [R1+0x30], R2 ;  /* 0x0000300201007387 */ /* 0x0001e40000100800 */
[----:B01234-:R-:W-:Y:S06]  /*0960*/  BAR.SYNC.DEFER_BLOCKING 0x0 ;  /* 0x0000000000007b1d */ /* 0x01ffec0000010000 */
[----:B------:R-:W-:Y:S05]  /*0970*/  @!P0 BRA `(.L_x_1362) ;  /* 0x000001d000e48947 */ /* 0x000fea0003800000 */
.L_x_1363:
        /* <DEDUP_REMOVED lines=16> */
[----:B------:R-:W2:Y:S01]  /*0a80*/  LDL.LU R20, [R1+0x30] ;  /* 0x0000300001147983 */ /* 0x000ea20000300800 */
[----:B------:R-:W0:Y:S02]  /*0a90*/  S2R R0, SR_TID.X ;  /* 0x0000000000007919 */ /* 0x000e240000002100 */
[----:B0-----:R-:W-:-:S05]  /*0aa0*/  VIADD R0, R0, 0xffffff80 ;  /* 0xffffff8000007836 */ /* 0x001fca0000000000 */
[----:B------:R-:W-:-:S04]  /*0ab0*/  SHF.R.S32.HI R3, RZ, 0x1f, R0 ;  /* 0x0000001fff037819 */ /* 0x000fc80000011400 */
[CC--:B------:R-:W-:Y:S02]  /*0ac0*/  LEA.HI R2, R3.reuse, R0.reuse, RZ, 0x7 ;  /* 0x0000000003027211 */ /* 0x0c0fe400078f38ff */
[-C--:B------:R-:W-:Y:S02]  /*0ad0*/  LEA.HI R4, R0, R0.reuse, RZ, 0x1 ;  /* 0x0000000000047211 */ /* 0x080fe400078f08ff */
[----:B------:R-:W-:Y:S02]  /*0ae0*/  LOP3.LUT R9, R2, 0xffffff80, RZ, 0xc0, !PT ;  /* 0xffffff8002097812 */ /* 0x000fe400078ec0ff */
[----:B------:R-:W-:Y:S02]  /*0af0*/  LEA.HI R6, R3, R0, RZ, 0x2 ;  /* 0x0000000003067211 */ /* 0x000fe400078f10ff */
[----:B------:R-:W-:Y:S01]  /*0b00*/  LOP3.LUT R5, R4, 0xfffffffe, RZ, 0xc0, !PT ;  /* 0xfffffffe04057812 */ /* 0x000fe200078ec0ff */
[----:B------:R-:W-:Y:S01]  /*0b10*/  IMAD.IADD R9, R0, 0x1, -R9 ;  /* 0x0000000100097824 */ /* 0x000fe200078e0a09 */
[----:B------:R-:W-:-:S02]  /*0b20*/  LOP3.LUT R11, R6, 0xfffffffc, RZ, 0xc0, !PT ;  /* 0xfffffffc060b7812 */ /* 0x000fc400078ec0ff */
[----:B------:R-:W-:Y:S01]  /*0b30*/  LEA.HI R7, R3, R0, RZ, 0x4 ;  /* 0x0000000003077211 */ /* 0x000fe200078f20ff */
[C---:B------:R-:W-:Y:S01]  /*0b40*/  IMAD.IADD R5, R0.reuse, 0x1, -R5 ;  /* 0x0000000100057824 */ /* 0x040fe200078e0a05 */
[----:B------:R-:W-:Y:S01]  /*0b50*/  SHF.R.S32.HI R8, RZ, 0x1f, R9 ;  /* 0x0000001fff087819 */ /* 0x000fe20000011409 */
[----:B------:R-:W-:Y:S01]  /*0b60*/  IMAD.IADD R16, R0, 0x1, -R11 ;  /* 0x0000000100107824 */ /* 0x000fe200078e0a0b */
[--C-:B------:R-:W-:Y:S02]  /*0b70*/  SHF.R.S32.HI R0, RZ, 0x2, R6.reuse ;  /* 0x00000002ff007819 */ /* 0x100fe40000011406 */
[----:B------:R-:W-:Y:S02]  /*0b80*/  SHF.R.S32.HI R3, RZ, 0x1f, R6 ;  /* 0x0000001fff037819 */ /* 0x000fe40000011406 */
[----:B------:R-:W-:Y:S02]  /*0b90*/  LEA.HI R10, R8, R9, RZ, 0x2 ;  /* 0x00000009080a7211 */ /* 0x000fe400078f10ff */
[----:B------:R-:W-:-:S02]  /*0ba0*/  LEA.HI R3, R3, R0, RZ, 0x2 ;  /* 0x0000000003037211 */ /* 0x000fc400078f10ff */
[----:B------:R-:W-:Y:S02]  /*0bb0*/  SHF.R.S32.HI R18, RZ, 0x1, R4 ;  /* 0x00000001ff127819 */ /* 0x000fe40000011404 */
[--C-:B------:R-:W-:Y:S02]  /*0bc0*/  SHF.R.S32.HI R12, RZ, 0x2, R10.reuse ;  /* 0x00000002ff0c7819 */ /* 0x100fe4000001140a */
[----:B------:R-:W-:Y:S02]  /*0bd0*/  SHF.R.S32.HI R17, RZ, 0x1f, R10 ;  /* 0x0000001fff117819 */ /* 0x000fe4000001140a */
[----:B------:R-:W-:Y:S02]  /*0be0*/  LOP3.LUT R3, R3, 0xfffffffc, RZ, 0xc0, !PT ;  /* 0xfffffffc03037812 */ /* 0x000fe400078ec0ff */
[----:B------:R-:W-:Y:S02]  /*0bf0*/  SHF.R.S32.HI R2, RZ, 0x7, R2 ;  /* 0x00000007ff027819 */ /* 0x000fe40000011402 */
[----:B------:R-:W-:-:S02]  /*0c00*/  LEA.HI R4, R4, R18, RZ, 0x1 ;  /* 0x0000001204047211 */ /* 0x000fc400078f08ff */
[----:B------:R-:W-:Y:S01]  /*0c10*/  LEA.HI R17, R17, R12, RZ, 0x3 ;  /* 0x0000000c11117211 */ /* 0x000fe200078f18ff */
[----:B------:R-:W-:Y:S01]  /*0c20*/  IMAD.IADD R3, R0, 0x1, -R3 ;  /* 0x0000000100037824 */ /* 0x000fe200078e0a03 */
[----:B------:R-:W-:Y:S01]  /*0c30*/  LOP3.LUT R4, R4, 0x3fffffe, RZ, 0xc0, !PT ;  /* 0x03fffffe04047812 */ /* 0x000fe200078ec0ff */
[----:B------:R-:W-:Y:S01]  /*0c40*/  IMAD.HI R6, R2, 0x55555556, RZ ;  /* 0x5555555602067827 */ /* 0x000fe200078e02ff */
[----:B------:R-:W-:Y:S02]  /*0c50*/  LOP3.LUT R17, R17, 0xfffffff8, RZ, 0xc0, !PT ;  /* 0xfffffff811117812 */ /* 0x000fe400078ec0ff */
[----:B------:R-:W-:Y:S01]  /*0c60*/  LEA.HI R8, R8, R9, RZ, 0x5 ;  /* 0x0000000908087211 */ /* 0x000fe200078f28ff */
[----:B------:R-:W-:Y:S01]  /*0c70*/  IMAD.SHL.U32 R3, R3, 0x80, RZ ;  /* 0x0000008003037824 */ /* 0x000fe200078e00ff */
[----:B------:R-:W-:Y:S01]  /*0c80*/  SHF.R.S32.HI R7, RZ, 0x4, R7 ;  /* 0x00000004ff077819 */ /* 0x000fe20000011407 */
[----:B------:R-:W-:Y:S01]  /*0c90*/  IMAD.IADD R4, R18, 0x1, -R4 ;  /* 0x0000000112047824 */ /* 0x000fe200078e0a04 */
[----:B------:R-:W-:Y:S01]  /*0ca0*/  LEA.HI R11, R6, R6, RZ, 0x1 ;  /* 0x00000006060b7211 */ /* 0x000fe200078f08ff */
[----:B------:R-:W-:Y:S01]  /*0cb0*/  IMAD.IADD R17, R12, 0x1, -R17 ;  /* 0x000000010c117824 */ /* 0x000fe200078e0a11 */
[----:B------:R-:W-:-:S02]  /*0cc0*/  LEA.HI R0, R16, R16, RZ, 0x1 ;  /* 0x0000001010007211 */ /* 0x000fc400078f08ff */
[----:B------:R-:W-:Y:S01]  /*0cd0*/  SHF.R.S32.HI R8, RZ, 0x5, R8 ;  /* 0x00000005ff087819 */ /* 0x000fe20000011408 */
[----:B------:R-:W-:Y:S01]  /*0ce0*/  IMAD.SHL.U32 R18, R5, 0x10, RZ ;  /* 0x0000001005127824 */ /* 0x000fe200078e00ff */
[----:B------:R-:W-:Y:S01]  /*0cf0*/  LOP3.LUT R3, R3, 0x180, RZ, 0xc0, !PT ;  /* 0x0000018003037812 */ /* 0x000fe200078ec0ff */
[----:B------:R-:W-:Y:S01]  /*0d00*/  IMAD R4, R7, 0x8, R4 ;  /* 0x0000000807047824 */ /* 0x000fe200078e0204 */
[----:B------:R-:W-:Y:S01]  /*0d10*/  LOP3.LUT R7, R0, 0x1ffffffe, RZ, 0xc0, !PT ;  /* 0x1ffffffe00077812 */ /* 0x000fe200078ec0ff */
[----:B------:R-:W-:Y:S02]  /*0d20*/  IMAD R11, R11, -0x3, R2 ;  /* 0xfffffffd0b0b7824 */ /* 0x000fe400078e0202 */
[----:B------:R-:W-:Y:S01]  /*0d30*/  IMAD R8, R8, 0x10, R17 ;  /* 0x0000001008087824 */ /* 0x000fe200078e0211 */
[C-C-:B------:R-:W-:Y:S02]  /*0d40*/  LOP3.LUT R0, R3.reuse, 0x10, R18.reuse, 0xf8, !PT ;  /* 0x0000001003007812 */ /* 0x140fe400078ef812 */
[----:B------:R-:W-:Y:S01]  /*0d50*/  SHF.R.U32.HI R5, RZ, 0x3, R3 ;  /* 0x00000003ff057819 */ /* 0x000fe20000011603 */
[----:B------:R-:W-:Y:S01]  /*0d60*/  IMAD.IADD R7, R16, 0x1, -R7 ;  /* 0x0000000110077824 */ /* 0x000fe200078e0a07 */
[----:B------:R-:W-:Y:S01]  /*0d70*/  LOP3.LUT R2, R3, 0x30, R18, 0xf8, !PT ;  /* 0x0000003003027812 */ /* 0x000fe200078ef812 */
[----:B------:R-:W-:Y:S01]  /*0d80*/  IMAD R8, R11, 0x40, R8 ;  /* 0x000000400b087824 */ /* 0x000fe200078e0208 */
[----:B------:R-:W-:-:S02]  /*0d90*/  LOP3.LUT R0, R0, R5, RZ, 0x3c, !PT ;  /* 0x0000000500007212 */ /* 0x000fc400078e3cff */
[----:B------:R-:W-:Y:S01]  /*0da0*/  LOP3.LUT R5, R2, R5, RZ, 0x3c, !PT ;  /* 0x0000000502057212 */ /* 0x000fe200078e3cff */
[----:B------:R-:W-:Y:S01]  /*0db0*/  IMAD R2, R7, 0x8, R8 ;  /* 0x0000000807027824 */ /* 0x000fe200078e0208 */
[----:B------:R-:W-:Y:S01]  /*0dc0*/  STL [R1+0x54], R13 ;  /* 0x0000540d01007387 */ /* 0x000fe20000100800 */
[----:B------:R-:W-:-:S03]  /*0dd0*/  VIADD R3, R18, 0x20 ;  /* 0x0000002012037836 */ /* 0x000fc60000000000 */
[----:B------:R2:W-:Y:S01]  /*0de0*/  STL [R1+0x44], R2 ;  /* 0x0000440201007387 */ /* 0x0005e20000100800 */
[----:B------:R-:W-:-:S03]  /*0df0*/  LOP3.LUT R10, R10, 0x7ffffffc, RZ, 0xc0, !PT ;  /* 0x7ffffffc0a0a7812 */ /* 0x000fc600078ec0ff */
[----:B------:R-:W-:Y:S04]  /*0e00*/  STL [R1+0x58], R14 ;  /* 0x0000580e01007387 */ /* 0x000fe80000100800 */
[----:B------:R-:W-:Y:S04]  /*0e10*/  STL [R1+0x5c], R15 ;  /* 0x00005c0f01007387 */ /* 0x000fe80000100800 */
[----:B------:R-:W-:Y:S01]  /*0e20*/  STL [R1+0x68], RZ ;  /* 0x000068ff01007387 */ /* 0x000fe20000100800 */
[----:B------:R-:W-:Y:S01]  /*0e30*/  IMAD.IADD R10, R9, 0x1, -R10 ;  /* 0x00000001090a7824 */ /* 0x000fe200078e0a0a */
[----:B------:R-:W-:Y:S01]  /*0e40*/  CS2R R156, SRZ ;  /* 0x00000000009c7805 */ /* 0x000fe2000001ff00 */
[----:B------:R-:W-:Y:S01]  /*0e50*/  IMAD.MOV.U32 R23, RZ, RZ, RZ ;  /* 0x000000ffff177224 */ /* 0x000fe200078e00ff */
[----:B------:R-:W-:-:S02]  /*0e60*/  SHF.R.S32.HI R19, RZ, 0x1f, R18 ;  /* 0x0000001fff137819 */ /* 0x000fc40000011412 */
[----:B--2---:R-:W-:-:S05]  /*0e70*/  LOP3.LUT R2, R20, 0x1, RZ, 0xfc, !PT ;  /* 0x0000000114027812 */ /* 0x004fca00078efcff */
[----:B------:R0:W-:Y:S04]  /*0e80*/  STL [R1+0x10], R2 ;  /* 0x0000100201007387 */ /* 0x0001e80000100800 */
[----:B------:R-:W-:Y:S04]  /*0e90*/  STL [R1+0x24], RZ ;  /* 0x000024ff01007387 */ /* 0x000fe80000100800 */
[----:B------:R1:W-:Y:S01]  /*0ea0*/  STL [R1+0x20], R3 ;  /* 0x0000200301007387 */ /* 0x0003e20000100800 */
[----:B0-----:R-:W-:Y:S02]  /*0eb0*/  IMAD.SHL.U32 R2, R4, 0x40, RZ ;  /* 0x0000004004027824 */ /* 0x001fe400078e00ff */
[----:B------:R-:W-:Y:S01]  /*0ec0*/  IMAD.SHL.U32 R4, R10, 0x2, RZ ;  /* 0x000000020a047824 */ /* 0x000fe200078e00ff */
[----:B-1----:R-:W-:-:S02]  /*0ed0*/  SHF.R.S32.HI R3, RZ, 0x1f, R3 ;  /* 0x0000001fff037819 */ /* 0x002fc40000011403 */
[----:B------:R-:W-:Y:S04]  /*0ee0*/  STL [R1+0x4c], R2 ;  /* 0x00004c0201007387 */ /* 0x000fe80000100800 */
[----:B------:R0:W-:Y:S04]  /*0ef0*/  STL [R1+0x3c], R3 ;  /* 0x00003c0301007387 */ /* 0x0001e80000100800 */
[----:B------:R1:W-:Y:S01]  /*0f00*/  STL [R1+0x28], R4 ;  /* 0x0000280401007387 */ /* 0x0003e20000100800 */
[----:B0-----:R-:W-:Y:S01]  /*0f10*/  IMAD.IADD R3, R2, 0x1, R0 ;  /* 0x0000000102037824 */ /* 0x001fe200078e0200 */
[----:B------:R-:W-:-:S05]  /*0f20*/  IADD3 R0, R22, R2, R5 ;  /* 0x0000000216007210 */ /* 0x000fca0007ffe005 */
[----:B------:R1:W-:Y:S04]  /*0f30*/  STL [R1+0x70], R0 ;  /* 0x0000700001007387 */ /* 0x0003e80000100800 */
[----:B------:R1:W-:Y:S02]  /*0f40*/  STL [R1+0x40], R3 ;  /* 0x0000400301007387 */ /* 0x0003e40000100800 */
.L_x_1553:
[----:B-12---:R-:W2:Y:S01]  /*0f50*/  LDL.LU R12, [R1+0x58] ;  /* 0x00005800010c7983 */ /* 0x006ea20000300800 */
[----:B------:R-:W-:Y:S01]  /*0f60*/  ULDC.64 UR4, c[0x0][0xa28] ;  /* 0x00028a0000047ab9 */ /* 0x000fe20000000a00 */
[----:B01----:R-:W0:Y:S01]  /*0f70*/  LDC.64 R4, c[0x0][0xa08] ;  /* 0x00028200ff047b82 */ /* 0x003e220000000a00 */
[----:B------:R-:W-:Y:S01]  /*0f80*/  IMAD.MOV.U32 R65, RZ, RZ, RZ ;  /* 0x000000ffff417224 */ /* 0x000fe200078e00ff */
[----:B---3-5:R-:W0:Y:S01]  /*0f90*/  LDL R26, [R1+0x5c] ;  /* 0x00005c00011a7983 */ /* 0x028e220000100800 */
[----:B------:R-:W-:Y:S01]  /*0fa0*/  ISETP.NE.U32.AND P0, PT, RZ, UR4, PT ;  /* 0x00000004ff007c0c */ /* 0x000fe2000bf05070 */
[----:B------:R-:W-:Y:S01]  /*0fb0*/  IMAD.MOV.U32 R11, RZ, RZ, RZ ;  /* 0x000000ffff0b7224 */ /* 0x000fe200078e00ff */
[----:B------:R-:W-:Y:S02]  /*0fc0*/  ULDC.64 UR6, c[0x0][0xa20] ;  /* 0x0002880000067ab9 */ /* 0x000fe40000000a00 */
[----:B------:R-:W-:Y:S01]  /*0fd0*/  ISETP.NE.AND.EX P0, PT, RZ, UR5, PT, P0 ;  /* 0x00000005ff007c0c */ /* 0x000fe2000bf05300 */
[----:B------:R-:W-:-:S02]  /*0fe0*/  ULDC.64 UR4, c[0x0][0xa18] ;  /* 0x0002860000047ab9 */ /* 0x000fc40000000a00 */
[----:B------:R-:W-:-:S04]  /*0ff0*/  ISETP.NE.U32.AND P1, PT, RZ, UR4, PT ;  /* 0x00000004ff007c0c */ /* 0x000fc8000bf25070 */
[----:B------:R-:W-:Y:S01]  /*1000*/  ISETP.NE.AND.EX P1, PT, RZ, UR5, PT, P1 ;  /* 0x00000005ff007c0c */ /* 0x000fe2000bf25310 */
[----:B------:R-:W-:Y:S02]  /*1010*/  ULDC.64 UR4, c[0x0][0xa08] ;  /* 0x0002820000047ab9 */ /* 0x000fe40000000a00 */
[----:B------:R-:W-:-:S03]  /*1020*/  ISETP.NE.U32.AND P3, PT, RZ, UR4, PT ;  /* 0x00000004ff007c0c */ /* 0x000fc6000bf65070 */
[----:B------:R-:W1:Y:S08]  /*1030*/  @P0 LDC.64 R2, c[0x0][0xa28] ;  /* 0x00028a00ff020b82 */ /* 0x000e700000000a00 */
[----:B------:R-:W3:Y:S01]  /*1040*/  @P1 LDC.64 R6, c[0x0][0xa18] ;  /* 0x00028600ff061b82 */ /* 0x000ee20000000a00 */
[----:B------:R-:W-:Y:S01]  /*1050*/  ULDC UR4, c[0x0][0x288] ;  /* 0x0000a20000047ab9 */ /* 0x000fe20000000800 */
[----:B------:R-:W-:Y:S01]  /*1060*/  ISETP.NE.AND.EX P3, PT, RZ, UR5, PT, P3 ;  /* 0x00000005ff007c0c */ /* 0x000fe2000bf65330 */
[----:B------:R-:W-:Y:S01]  /*1070*/  IMAD.U32 R0, RZ, RZ, UR4 ;  /* 0x00000004ff007e24 */ /* 0x000fe2000f8e00ff */
[----:B------:R-:W-:Y:S01]  /*1080*/  ULDC.64 UR4, c[0x0][0x418] ;  /* 0x0001060000047ab9 */ /* 0x000fe20000000a00 */
[----:B0-----:R-:W-:-:S04]  /*1090*/  IMAD.WIDE R8, R26, 0x4, R4 ;  /* 0x000000041a087825 */ /* 0x001fc800078e0204 */
[----:B---3--:R-:W-:-:S06]  /*10a0*/  @P1 IMAD.WIDE R4, R26, 0x4, R6 ;  /* 0x000000041a041825 */ /* 0x008fcc00078e0206 */
[----:B------:R-:W5:Y:S01]  /*10b0*/  @P3 LDG.E R65, desc[UR44][R8.64] ;  /* 0x0000002c08413981 */ /* 0x000f62000c1e1900 */
[----:B-1----:R-:W-:-:S03]  /*10c0*/  @P0 IMAD.WIDE R2, R26, 0x4, R2 ;  /* 0x000000041a020825 */ /* 0x002fc600078e0202 */
[----:B------:R-:W3:Y:S04]  /*10d0*/  @P1 LDG.E R0, desc[UR44][R4.64] ;  /* 0x0000002c04001981 */ /* 0x000ee8000c1e1900 */
[----:B------:R2:W5:Y:S02]  /*10e0*/  @P0 LDG.E R11, desc[UR44][R2.64] ;  /* 0x0000002c020b0981 */ /* 0x000564000c1e1900 */
[----:B--2---:R-:W-:-:S04]  /*10f0*/  LOP3.LUT R2, R12, 0xff000000, RZ, 0xc0, !PT ;  /* 0xff0000000c027812 */ /* 0x004fc800078ec0ff */
[----:B------:R-:W-:Y:S01]  /*1100*/  SHF.R.U32.HI R3, RZ, 0x8, R2 ;  /* 0x00000008ff037819 */ /* 0x000fe20000011602 */
[----:B------:R-:W-:-:S03]  /*1110*/  UISETP.NE.U32.AND UP0, UPT, UR4, URZ, UPT ;  /* 0x0000003f0400728c */ /* 0x000fc6000bf05070 */
[----:B------:R-:W-:Y:S01]  /*1120*/  ULDC UR4, c[0x0][0x424] ;  /* 0x0001090000047ab9 */ /* 0x000fe20000000800 */
[----:B------:R-:W-:Y:S01]  /*1130*/  UISETP.NE.AND.EX UP0, UPT, UR5, URZ, UPT, UP0 ;  /* 0x0000003f0500728c */ /* 0x000fe2000bf05300 */
[----:B------:R-:W-:Y:S02]  /*1140*/  ISETP.NE.U32.AND P2, PT, RZ, UR6, PT ;  /* 0x00000006ff007c0c */ /* 0x000fe4000bf45070 */
[----:B------:R-:W-:Y:S01]  /*1150*/  ULDC UR5, c[0x0][0x2f0] ;  /* 0x0000bc0000057ab9 */ /* 0x000fe20000000800 */
[----:B------:R-:W-:Y:S01]  /*1160*/  USEL UR4, UR4, 0x1, UP0 ;  /* 0x0000000104047887 */ /* 0x000fe20008000000 */
[----:B------:R-:W-:-:S03]  /*1170*/  ISETP.NE.AND.EX P2, PT, RZ, UR7, PT, P2 ;  /* 0x00000007ff007c0c */ /* 0x000fc6000bf45320 */
[----:B------:R-:W-:-:S03]  /*1180*/  UIMAD UR4, UR4, UR5, URZ ;  /* 0x00000005040472a4 */ /* 0x000fc6000f8e023f */
[----:B------:R-:W-:Y:S01]  /*1190*/  ULDC UR5, c[0x0][0x348] ;  /* 0x0000d20000057ab9 */ /* 0x000fe20000000800 */
[----:B---3--:R0:W-:Y:S01]  /*11a0*/  STL [R1+0x4], R0 ;  /* 0x0000040001007387 */ /* 0x0081e20000100800 */
[----:B------:R-:W-:Y:S01]  /*11b0*/  IMAD.MOV.U32 R14, RZ, RZ, R0 ;  /* 0x000000ffff0e7224 */ /* 0x000fe200078e0000 */
[----:B0-----:R-:W-:-:S04]  /*11c0*/  LOP3.LUT R0, R12, 0xff0000, RZ, 0xc0, !PT ;  /* 0x00ff00000c007812 */ /* 0x001fc800078ec0ff */
[----:B------:R-:W-:Y:S02]  /*11d0*/  LEA.HI R10, R0, R3, RZ, 0x10 ;  /* 0x00000003000a7211 */ /* 0x000fe400078f80ff */
[----:B------:R-:W-:Y:S01]  /*11e0*/  LOP3.LUT R0, R12, 0xffff, RZ, 0xc0, !PT ;  /* 0x0000ffff0c007812 */ /* 0x000fe200078ec0ff */
[----:B------:R0:W-:Y:S04]  /*11f0*/  STL [R1+0x64], R26 ;  /* 0x0000641a01007387 */ /* 0x0001e80000100800 */
[----:B------:R0:W-:Y:S01]  /*1200*/  STL [R1+0x8], R0 ;  /* 0x0000080001007387 */ /* 0x0001e20000100800 */
[----:B------:R-:W-:Y:S05]  /*1210*/  @P1 BRA `(.L_x_1365) ;  /* 0x0000000000281947 */ /* 0x000fea0003800000 */
[----:B------:R-:W-:Y:S02]  /*1220*/  ULDC.64 UR6, c[0x0][0xa00] ;  /* 0x0002800000067ab9 */ /* 0x000fe40000000a00 */
[----:B------:R-:W-:-:S04]  /*1230*/  ISETP.NE.U32.AND P0, PT, RZ, UR6, PT ;  /* 0x00000006ff007c0c */ /* 0x000fc8000bf05070 */
[----:B------:R-:W-:-:S13]  /*1240*/  ISETP.NE.AND.EX P0, PT, RZ, UR7, PT, P0 ;  /* 0x00000007ff007c0c */ /* 0x000fda000bf05300 */
[----:B------:R-:W-:Y:S05]  /*1250*/  @!P0 BRA `(.L_x_1365) ;  /* 0x0000000000188947 */ /* 0x000fea0003800000 */
[----:B------:R-:W1:Y:S02]  /*1260*/  LDC.64 R2, c[0x0][0xa00] ;  /* 0x00028000ff027b82 */ /* 0x000e640000000a00 */
[----:B-1----:R-:W-:-:S05]  /*1270*/  IMAD.WIDE R2, R26, 0x4, R2 ;  /* 0x000000041a027825 */ /* 0x002fca00078e0202 */
[----:B0-----:R-:W2:Y:S04]  /*1280*/  LDG.E R0, desc[UR44][R2.64] ;  /* 0x0000002c02007981 */ /* 0x001ea8000c1e1900 */
[----:B------:R-:W2:Y:S02]  /*1290*/  LDG.E R5, desc[UR44][R2.64+0x4] ;  /* 0x0000042c02057981 */ /* 0x000ea4000c1e1900 */
[----:B--2---:R-:W-:-:S05]  /*12a0*/  IMAD.IADD R14, R5, 0x1, -R0 ;  /* 0x00000001050e7824 */ /* 0x004fca00078e0a00 */
[----:B------:R1:W-:Y:S02]  /*12b0*/  STL [R1+0x4], R14 ;  /* 0x0000040e01007387 */ /* 0x0003e40000100800 */
.L_x_1365:
[----:B------:R-:W-:Y:S02]  /*12c0*/  IMAD.U32 R48, RZ, RZ, UR5 ;  /* 0x00000005ff307e24 */ /* 0x000fe4000f8e00ff */
[----:B------:R-:W-:Y:S01]  /*12d0*/  IMAD.U32 R24, RZ, RZ, UR4 ;  /* 0x00000004ff187e24 */ /* 0x000fe2000f8e00ff */
[----:B------:R-:W-:Y:S06]  /*12e0*/  @!P2 BRA `(.L_x_1366) ;  /* 0x000000000010a947 */ /* 0x000fec0003800000 */
[----:B------:R-:W2:Y:S02]  /*12f0*/  LDC.64 R24, c[0x0][0xa20] ;  /* 0x00028800ff187b82 */ /* 0x000ea40000000a00 */
[----:B--2---:R-:W-:-:S06]  /*1300*/  IMAD.WIDE R24, R26, 0x4, R24 ;  /* 0x000000041a187825 */ /* 0x004fcc00078e0218 */
[----:B------:R2:W5:Y:S01]  /*1310*/  LDG.E R24, desc[UR44][R24.64] ;  /* 0x0000002c18187981 */ /* 0x000562000c1e1900 */
[----:B------:R-:W-:Y:S05]  /*1320*/  BRA `(.L_x_1367) ;  /* 0x0000000000107947 */ /* 0x000fea0003800000 */
.L_x_1366:
[----:B------:R-:W-:Y:S05]  /*1330*/  @!P3 BRA `(.L_x_1367) ;  /* 0x00000000000cb947 */ /* 0x000fea0003800000 */
[----:B------:R-:W2:Y:S04]  /*1340*/  LDG.E R3, desc[UR44][R8.64] ;  /* 0x0000002c08037981 */ /* 0x000ea8000c1e1900 */
[----:B------:R-:W2:Y:S02]  /*1350*/  LDG.E R24, desc[UR44][R8.64+0x4] ;  /* 0x0000042c08187981 */ /* 0x000ea4000c1e1900 */
[----:B--2---:R-:W-:-:S07]  /*1360*/  IMAD.IADD R24, R24, 0x1, -R3 ;  /* 0x0000000118187824 */ /* 0x004fce00078e0a03 */
.L_x_1367:
[----:B------:R-:W-:Y:S01]  /*1370*/  ULDC.64 UR4, c[0x0][0xa10] ;  /* 0x0002840000047ab9 */ /* 0x000fe20000000a00 */
[----:B------:R-:W3:Y:S01]  /*1380*/  LDL R8, [R1+0x54] ;  /* 0x0000540001087983 */ /* 0x000ee20000100800 */
[----:B------:R-:W-:Y:S01]  /*1390*/  ISETP.NE.U32.AND P0, PT, RZ, UR4, PT ;  /* 0x00000004ff007c0c */ /* 0x000fe2000bf05070 */
[----:B------:R-:W4:Y:S03]  /*13a0*/  LDC R6, c[0x0][0x448] ;  /* 0x00011200ff067b82 */ /* 0x000f260000000800 */
[----:B------:R-:W-:Y:S01]  /*13b0*/  ISETP.NE.AND.EX P0, PT, RZ, UR5, PT, P0 ;  /* 0x00000005ff007c0c */ /* 0x000fe2000bf05300 */
[----:B------:R-:W-:Y:S02]  /*13c0*/  ULDC.64 UR4, c[0x0][0xa30] ;  /* 0x00028c0000047ab9 */ /* 0x000fe40000000a00 */
[----:B------:R-:W-:Y:S01]  /*13d0*/  ISETP.NE.U32.AND P1, PT, RZ, UR4, PT ;  /* 0x00000004ff007c0c */ /* 0x000fe2000bf25070 */
[----:B-----5:R-:W-:Y:S01]  /*13e0*/  IMAD.MOV.U32 R45, RZ, RZ, R24 ;  /* 0x000000ffff2d7224 */ /* 0x020fe200078e0018 */
[----:B------:R-:W1:Y:S02]  /*13f0*/  LDC.64 R12, c[0x0][0x9e0] ;  /* 0x00027800ff0c7b82 */ /* 0x000e640000000a00 */
[----:B------:R-:W-:-:S06]  /*1400*/  ISETP.NE.AND.EX P1, PT, RZ, UR5, PT, P1 ;  /* 0x00000005ff007c0c */ /* 0x000fcc000bf25310 */
[----:B------:R-:W0:Y:S08]  /*1410*/  @P0 LDC.64 R2, c[0x0][0xa10] ;  /* 0x00028400ff020b82 */ /* 0x000e300000000a00 */
[----:B------:R-:W2:Y:S01]  /*1420*/  @P1 LDC.64 R4, c[0x0][0xa30] ;  /* 0x00028c00ff041b82 */ /* 0x000ea20000000a00 */
[----:B0-----:R-:W-:-:S05]  /*1430*/  @P0 IMAD.WIDE R2, R26, 0x4, R2 ;  /* 0x000000041a020825 */ /* 0x001fca00078e0202 */
[----:B------:R-:W3:Y:S04]  /*1440*/  @P0 LDG.E R0, desc[UR44][R2.64] ;  /* 0x0000002c02000981 */ /* 0x000ee8000c1e1900 */
[----:B------:R0:W3:Y:S01]  /*1450*/  @P0 LDG.E R7, desc[UR44][R2.64+0x4] ;  /* 0x0000042c02070981 */ /* 0x0000e2000c1e1900 */
[----:B--2---:R-:W-:-:S05]  /*1460*/  @P1 IMAD.WIDE R4, R26, 0x4, R4 ;  /* 0x000000041a041825 */ /* 0x004fca00078e0204 */
[----:B------:R2:W5:Y:S01]  /*1470*/  @P1 LDG.E R45, desc[UR44][R4.64] ;  /* 0x0000002c042d1981 */ /* 0x000562000c1e1900 */
[----:B----4-:R-:W-:Y:S01]  /*1480*/  ISETP.NE.AND P1, PT, R6, 0x1, PT ;  /* 0x000000010600780c */ /* 0x010fe20003f25270 */
[----:B------:R-:W-:Y:S01]  /*1490*/  IMAD.IADD R11, R24, 0x1, -R11 ;  /* 0x00000001180b7824 */ /* 0x000fe200078e0a0b */
[----:B-1----:R-:W-:-:S11]  /*14a0*/  ISETP.GE.AND P2, PT, R13, 0x1, PT ;  /* 0x000000010d00780c */ /* 0x002fd60003f46270 */
[----:B------:R-:W1:Y:S08]  /*14b0*/  @P1 LDC R9, c[0x0][0x44c] ;  /* 0x00011300ff091b82 */ /* 0x000e700000000800 */
[----:B------:R-:W4:Y:S01]  /*14c0*/  @P1 LDC R6, c[0x0][0x450] ;  /* 0x00011400ff061b82 */ /* 0x000f220000000800 */
[----:B---3--:R-:W-:-:S04]  /*14d0*/  IMAD R15, R8, 0xc0, RZ ;  /* 0x000000c0080f7824 */ /* 0x008fc800078e02ff */
[----:B0-----:R-:W-:Y:S01]  /*14e0*/  VIADD R2, R15, 0xbf ;  /* 0x000000bf0f027836 */ /* 0x001fe20000000000 */
[----:B------:R0:W-:Y:S03]  /*14f0*/  STL [R1+0x34], R15 ;  /* 0x0000340f01007387 */ /* 0x0001e60000100800 */
[----:B-1----:R-:W-:-:S05]  /*1500*/  @P1 IMAD.HI.U32 R3, R2, R9, RZ ;  /* 0x0000000902031227 */ /* 0x002fca00078e00ff */
[----:B----4-:R-:W-:Y:S01]  /*1510*/  @P1 SHF.R.U32.HI R2, RZ, R6, R3 ;  /* 0x00000006ff021219 */ /* 0x010fe20000011603 */
[----:B------:R-:W-:-:S04]  /*1520*/  @P0 IMAD.IADD R48, R7, 0x1, -R0 ;  /* 0x0000000107300824 */ /* 0x000fc800078e0a00 */
[----:B------:R-:W-:-:S04]  /*1530*/  IMAD.IADD R8, R11, 0x1, R48 ;  /* 0x000000010b087824 */ /* 0x000fc800078e0230 */
[C---:B------:R-:W-:Y:S01]  /*1540*/  VIADD R0, R8.reuse, 0x9f ;  /* 0x0000009f08007836 */ /* 0x040fe20000000000 */
[----:B------:R0:W-:Y:S01]  /*1550*/  STL [R1+0xc], R8 ;  /* 0x00000c0801007387 */ /* 0x0001e20000100800 */
[----:B--2---:R-:W-:Y:S02]  /*1560*/  IADD3 R5, R8, 0x1, -R14 ;  /* 0x0000000108057810 */ /* 0x004fe40007ffe80e */
[----:B------:R-:W-:-:S04]  /*1570*/  IMAD.HI R0, R0, 0x66666667, RZ ;  /* 0x6666666700007827 */ /* 0x000fc800078e02ff */
[----:B------:R-:W-:Y:S01]  /*1580*/  IMAD.IADD R7, R5, 0x1, R2 ;  /* 0x0000000105077824 */ /* 0x000fe200078e0202 */
[----:B------:R-:W-:-:S04]  /*1590*/  SHF.R.U32.HI R3, RZ, 0x1f, R0 ;  /* 0x0000001fff037819 */ /* 0x000fc80000011600 */
[----:B------:R-:W-:Y:S01]  /*15a0*/  LEA.HI.SX32 R46, R0, R3, 0x1a ;  /* 0x00000003002e7211 */ /* 0x000fe200078fd2ff */
[----:B------:R-:W-:Y:S01]  /*15b0*/  IMAD.IADD R0, R7, 0x1, R12 ;  /* 0x0000000107007824 */ /* 0x000fe200078e020c */
[----:B0-----:R-:W-:Y:S06]  /*15c0*/  @!P2 BRA `(.L_x_1368) ;  /* 0x000000000048a947 */ /* 0x001fec0003800000 */
[C---:B------:R-:W-:Y:S01]  /*15d0*/  ISETP.GT.AND P0, PT, R7.reuse, RZ, PT ;  /* 0x000000ff0700720c */ /* 0x040fe20003f04270 */
[----:B------:R-:W-:Y:S01]  /*15e0*/  BSSY B0, `(.L_x_1369) ;  /* 0x000000e000007945 */ /* 0x000fe20003800000 */
[----:B------:R-:W-:-:S11]  /*15f0*/  VIADD R2, R7, 0xffffffff ;  /* 0xffffffff07027836 */ /* 0x000fd60000000000 */
[----:B------:R-:W-:Y:S05]  /*1600*/  @P0 BRA `(.L_x_1370) ;  /* 0x00000000001c0947 */ /* 0x000fea0003800000 */
[----:B------:R-:W-:Y:S01]  /*1610*/  ISETP.NE.AND P0, PT, R13, 0x1, PT ;  /* 0x000000010d00780c */ /* 0x000fe20003f05270 */
[----:B------:R-:W-:-:S12]  /*1620*/  IMAD.MOV R3, RZ, RZ, -R7 ;  /* 0x000000ffff037224 */ /* 0x000fd800078e0a07 */
[----:B------:R-:W0:Y:S02]  /*1630*/  @P0 LDC.64 R4, c[0x0][0x9e8] ;  /* 0x00027a00ff040b82 */ /* 0x000e240000000a00 */
[----:B0-----:R-:W-:-:S05]  /*1640*/  @P0 IMAD.HI.U32 R2, R3, R4, RZ ;  /* 0x0000000403020227 */ /* 0x001fca00078e00ff */
[----:B------:R-:W-:-:S04]  /*1650*/  @P0 SHF.R.U32.HI R3, RZ, R5, R2 ;  /* 0x00000005ff030219 */ /* 0x000fc80000011602 */
[----:B------:R-:W-:Y:S01]  /*1660*/  LOP3.LUT R2, RZ, R3, RZ, 0x33, !PT ;  /* 0x00000003ff027212 */ /* 0x000fe200078e33ff */
[----:B------:R-:W-:Y:S06]  /*1670*/  BRA `(.L_x_1371) ;  /* 0x0000000000107947 */ /* 0x000fec0003800000 */
.L_x_1370:
[----:B------:R-:W-:-:S13]  /*1680*/  ISETP.NE.AND P0, PT, R13, 0x1, PT ;  /* 0x000000010d00780c */ /* 0x000fda0003f05270 */
[----:B------:R-:W0:Y:S02]  /*1690*/  @P0 LDC.64 R4, c[0x0][0x9e8] ;  /* 0x00027a00ff040b82 */ /* 0x000e240000000a00 */
[----:B0-----:R-:W-:-:S05]  /*16a0*/  @P0 IMAD.HI.U32 R4, R2, R4, RZ ;  /* 0x0000000402040227 */ /* 0x001fca00078e00ff */
[----:B------:R-:W-:-:S07]  /*16b0*/  @P0 SHF.R.U32.HI R2, RZ, R5, R4 ;  /* 0x00000005ff020219 */ /* 0x000fce0000011604 */
.L_x_1371:
[----:B------:R-:W-:Y:S05]  /*16c0*/  BSYNC B0 ;  /* 0x0000000000007941 */ /* 0x000fea0003800000 */
.L_x_1369:
[----:B------:R-:W-:-:S05]  /*16d0*/  IMAD R3, R2, R13, R13 ;  /* 0x0000000d02037224 */ /* 0x000fca00078e020d */
[----:B------:R-:W-:-:S07]  /*16e0*/  VIMNMX R0, R0, R3, PT ;  /* 0x0000000300007248 */ /* 0x000fce0003fe0100 */
.L_x_1368:
[----:B------:R-:W0:Y:S01]  /*16f0*/  @P1 LDC R2, c[0x0][0x44c] ;  /* 0x00011300ff021b82 */ /* 0x000e220000000800 */
[----:B------:R-:W-:Y:S01]  /*1700*/  VIADD R0, R0, 0x9f ;  /* 0x0000009f00007836 */ /* 0x000fe20000000000 */
[----:B------:R-:W-:Y:S01]  /*1710*/  ULDC UR4, c[0x0][0x9dc] ;  /* 0x0002770000047ab9 */ /* 0x000fe20000000800 */
[----:B------:R-:W-:Y:S02]  /*1720*/  IMAD.MOV.U32 R5, RZ, RZ, R15 ;  /* 0x000000ffff057224 */ /* 0x000fe400078e000f */
[----:B------:R-:W-:-:S03]  /*1730*/  IMAD.HI R0, R0, 0x66666667, RZ ;  /* 0x6666666700007827 */ /* 0x000fc600078e02ff */
[----:B------:R-:W1:Y:S01]  /*1740*/  @P1 LDC R7, c[0x0][0x450] ;  /* 0x00011400ff071b82 */ /* 0x000e620000000800 */
[----:B------:R-:W-:Y:S01]  /*1750*/  IMAD.IADD R104, R8, 0x1, -R14 ;  /* 0x0000000108687824 */ /* 0x000fe200078e0a0e */
[----:B------:R-:W-:-:S04]  /*1760*/  SHF.R.U32.HI R3, RZ, 0x1f, R0 ;  /* 0x0000001fff037819 */ /* 0x000fc80000011600 */
[----:B------:R-:W-:-:S04]  /*1770*/  LEA.HI.SX32 R3, R0, R3, 0x1a ;  /* 0x0000000300037211 */ /* 0x000fc800078fd2ff */
[----:B------:R-:W-:Y:S01]  /*1780*/  VIMNMX R6, R46, R3, PT ;  /* 0x000000032e067248 */ /* 0x000fe20003fe0100 */
[----:B0-----:R-:W-:-:S05]  /*1790*/  @P1 IMAD.HI.U32 R2, R15, R2, RZ ;  /* 0x000000020f021227 */ /* 0x001fca00078e00ff */
[----:B-1----:R-:W-:-:S05]  /*17a0*/  @P1 SHF.R.U32.HI R5, RZ, R7, R2 ;  /* 0x00000007ff051219 */ /* 0x002fca0000011602 */
[----:B------:R-:W-:-:S04]  /*17b0*/  IMAD.IADD R0, R104, 0x1, R5 ;  /* 0x0000000168007824 */ /* 0x000fc800078e0205 */
[----:B------:R-:W-:Y:S01]  /*17c0*/  VIADD R2, R0, -UR4 ;  /* 0x8000000400027c36 */ /* 0x000fe20008000000 */
[----:B------:R-:W-:Y:S06]  /*17d0*/  @!P2 BRA `(.L_x_1372) ;  /* 0x000000000044a947 */ /* 0x000fec0003800000 */
[----:B------:R-:W-:Y:S01]  /*17e0*/  ISETP.GT.AND P0, PT, R0, -0x1, PT ;  /* 0xffffffff0000780c */ /* 0x000fe20003f04270 */
[----:B------:R-:W-:-:S12]  /*17f0*/  BSSY B0, `(.L_x_1373) ;  /* 0x000000d000007945 */ /* 0x000fd80003800000 */
[----:B------:R-:W-:Y:S05]  /*1800*/  @P0 BRA `(.L_x_1374) ;  /* 0x00000000001c0947 */ /* 0x000fea0003800000 */
[----:B------:R-:W-:Y:S02]  /*1810*/  ISETP.NE.AND P0, PT, R13, 0x1, PT ;  /* 0x000000010d00780c */ /* 0x000fe40003f05270 */
[----:B------:R-:W-:-:S11]  /*1820*/  LOP3.LUT R3, RZ, R0, RZ, 0x33, !PT ;  /* 0x00000000ff037212 */ /* 0x000fd600078e33ff */
[----:B------:R-:W0:Y:S02]  /*1830*/  @P0 LDC.64 R4, c[0x0][0x9e8] ;  /* 0x00027a00ff040b82 */ /* 0x000e240000000a00 */
[----:B0-----:R-:W-:-:S05]  /*1840*/  @P0 IMAD.HI.U32 R0, R3, R4, RZ ;  /* 0x0000000403000227 */ /* 0x001fca00078e00ff */
[----:B------:R-:W-:-:S04]  /*1850*/  @P0 SHF.R.U32.HI R3, RZ, R5, R0 ;  /* 0x00000005ff030219 */ /* 0x000fc80000011600 */
[----:B------:R-:W-:Y:S01]  /*1860*/  LOP3.LUT R0, RZ, R3, RZ, 0x33, !PT ;  /* 0x00000003ff007212 */ /* 0x000fe200078e33ff */
[----:B------:R-:W-:Y:S06]  /*1870*/  BRA `(.L_x_1375) ;  /* 0x0000000000107947 */ /* 0x000fec0003800000 */
.L_x_1374:
[----:B------:R-:W-:-:S13]  /*1880*/  ISETP.NE.AND P0, PT, R13, 0x1, PT ;  /* 0x000000010d00780c */ /* 0x000fda0003f05270 */
[----:B------:R-:W0:Y:S02]  /*1890*/  @P0 LDC.64 R4, c[0x0][0x9e8] ;  /* 0x00027a00ff040b82 */ /* 0x000e240000000a00 */
[----:B0-----:R-:W-:-:S05]  /*18a0*/  @P0 IMAD.HI.U32 R4, R0, R4, RZ ;  /* 0x0000000400040227 */ /* 0x001fca00078e00ff */
[----:B------:R-:W-:-:S07]  /*18b0*/  @P0 SHF.R.U32.HI R0, RZ, R5, R4 ;  /* 0x00000005ff000219 */ /* 0x000fce0000011604 */
.L_x_1375:
[----:B------:R-:W-:Y:S05]  /*18c0*/  BSYNC B0 ;  /* 0x0000000000007941 */ /* 0x000fea0003800000 */
.L_x_1373:
[----:B------:R-:W-:-:S05]  /*18d0*/  IMAD R3, R0, R13, RZ ;  /* 0x0000000d00037224 */ /* 0x000fca00078e02ff */
[----:B------:R-:W-:-:S07]  /*18e0*/  VIMNMX R2, R2, R3, !PT ;  /* 0x0000000302027248 */ /* 0x000fce0007fe0100 */
.L_x_1372:
[----:B------:R-:W-:Y:S01]  /*18f0*/  IMAD.HI R2, R2, 0x66666667, RZ ;  /* 0x6666666702027827 */ /* 0x000fe200078e02ff */
[----:B------:R-:W-:Y:S01]  /*1900*/  LOP3.LUT R12, R10, 0xff, RZ, 0xc0, !PT ;  /* 0x000000ff0a0c7812 */ /* 0x000fe200078ec0ff */
[----:B------:R-:W-:Y:S01]  /*1910*/  BSSY B0, `(.L_x_1376) ;  /* 0x0000029000007945 */ /* 0x000fe20003800000 */
[----:B------:R-:W-:Y:S01]  /*1920*/  SHF.R.U32.HI R4, RZ, 0x10, R10 ;  /* 0x00000010ff047819 */ /* 0x000fe2000001160a */
[----:B------:R-:W-:Y:S01]  /*1930*/  IMAD.MOV.U32 R0, RZ, RZ, RZ ;  /* 0x000000ffff007224 */ /* 0x000fe200078e00ff */
[----:B------:R-:W-:Y:S01]  /*1940*/  SHF.R.U32.HI R3, RZ, 0x1f, R2 ;  /* 0x0000001fff037819 */ /* 0x000fe20000011602 */
[----:B------:R0:W-:Y:S03]  /*1950*/  STL [R1+0x6c], R12 ;  /* 0x00006c0c01007387 */ /* 0x0001e60000100800 */
[----:B------:R-:W-:Y:S01]  /*1960*/  LEA.HI.SX32 R3, R2, R3, 0x1a ;  /* 0x0000000302037211 */ /* 0x000fe200078fd2ff */
[----:B------:R0:W-:Y:S03]  /*1970*/  STL [R1+0x60], R4 ;  /* 0x0000600401007387 */ /* 0x0001e60000100800 */
[----:B------:R-:W-:-:S04]  /*1980*/  VIMNMX R9, RZ, R3, !PT ;  /* 0x00000003ff097248 */ /* 0x000fc80007fe0100 */
[----:B------:R-:W-:-:S13]  /*1990*/  ISETP.GT.AND P0, PT, R6, R9, PT ;  /* 0x000000090600720c */ /* 0x000fda0003f04270 */
[----:B0-----:R-:W-:Y:S05]  /*19a0*/  @!P0 BRA `(.L_x_1377) ;  /* 0x00000000007c8947 */ /* 0x001fea0003800000 */
[----:B------:R-:W-:Y:S01]  /*19b0*/  ISETP.NE.AND P0, PT, R4, RZ, PT ;  /* 0x000000ff0400720c */ /* 0x000fe20003f05270 */
[----:B------:R-:W-:-:S03]  /*19c0*/  ULDC UR4, c[0x0][0x9f0] ;  /* 0x00027c0000047ab9 */ /* 0x000fc60000000800 */
[----:B------:R-:W-:-:S04]  /*19d0*/  SEL R13, R4, UR4, P0 ;  /* 0x00000004040d7c07 */ /* 0x000fc80008000000 */
[-C--:B------:R-:W-:Y:S02]  /*19e0*/  IABS R5, R13.reuse ;  /* 0x0000000d00057213 */ /* 0x080fe40000000000 */
[----:B------:R-:W-:Y:S02]  /*19f0*/  IADD3 R0, R13, -0x1, R6 ;  /* 0xffffffff0d007810 */ /* 0x000fe40007ffe006 */
[----:B------:R-:W0:Y:S01]  /*1a00*/  I2F.RP R4, R5 ;  /* 0x0000000500047306 */ /* 0x000e220000209400 */
[----:B------:R-:W-:Y:S02]  /*1a10*/  IABS R10, R13 ;  /* 0x0000000d000a7213 */ /* 0x000fe40000000000 */
[----:B------:R-:W-:-:S05]  /*1a20*/  IMAD.IADD R0, R0, 0x1, -R9 ;  /* 0x0000000100007824 */ /* 0x000fca00078e0a09 */
[----:B0-----:R-:W0:Y:S02]  /*1a30*/  MUFU.RCP R4, R4 ;  /* 0x0000000400047308 */ /* 0x001e240000001000 */
[----:B0-----:R-:W-:Y:S02]  /*1a40*/  VIADD R2, R4, 0xffffffe ;  /* 0x0ffffffe04027836 */ /* 0x001fe40000000000 */
[----:B------:R-:W-:-:S04]  /*1a50*/  IMAD.MOV R4, RZ, RZ, -R10 ;  /* 0x000000ffff047224 */ /* 0x000fc800078e0a0a */
[----:B------:R0:W1:Y:S02]  /*1a60*/  F2I.FTZ.U32.TRUNC.NTZ R3, R2 ;  /* 0x0000000200037305 */ /* 0x000064000021f000 */
[----:B0-----:R-:W-:Y:S02]  /*1a70*/  IMAD.MOV.U32 R2, RZ, RZ, RZ ;  /* 0x000000ffff027224 */ /* 0x001fe400078e00ff */
[----:B-1----:R-:W-:-:S04]  /*1a80*/  IMAD.MOV R8, RZ, RZ, -R3 ;  /* 0x000000ffff087224 */ /* 0x002fc800078e0a03 */
[----:B------:R-:W-:Y:S01]  /*1a90*/  IMAD R7, R8, R5, RZ ;  /* 0x0000000508077224 */ /* 0x000fe200078e02ff */
[----:B------:R-:W-:Y:S02]  /*1aa0*/  IABS R8, R0 ;  /* 0x0000000000087213 */ /* 0x000fe40000000000 */
[----:B------:R-:W-:Y:S01]  /*1ab0*/  LOP3.LUT R0, R0, R13, RZ, 0x3c, !PT ;  /* 0x0000000d00007212 */ /* 0x000fe200078e3cff */
[----:B------:R-:W-:-:S03]  /*1ac0*/  IMAD.HI.U32 R3, R3, R7, R2 ;  /* 0x0000000703037227 */ /* 0x000fc600078e0002 */
[----:B------:R-:W-:Y:S01]  /*1ad0*/  ISETP.GE.AND P2, PT, R0, RZ, PT ;  /* 0x000000ff0000720c */ /* 0x000fe20003f46270 */
[----:B------:R-:W-:-:S04]  /*1ae0*/  IMAD.MOV.U32 R2, RZ, RZ, R8 ;  /* 0x000000ffff027224 */ /* 0x000fc800078e0008 */
[----:B------:R-:W-:-:S04]  /*1af0*/  IMAD.HI.U32 R3, R3, R2, RZ ;  /* 0x0000000203037227 */ /* 0x000fc800078e00ff */
[----:B------:R-:W-:-:S05]  /*1b00*/  IMAD R2, R3, R4, R2 ;  /* 0x0000000403027224 */ /* 0x000fca00078e0202 */
[----:B------:R-:W-:-:S13]  /*1b10*/  ISETP.GT.U32.AND P1, PT, R5, R2, PT ;  /* 0x000000020500720c */ /* 0x000fda0003f24070 */
[----:B------:R-:W-:Y:S02]  /*1b20*/  @!P1 IMAD.IADD R2, R2, 0x1, -R5 ;  /* 0x0000000102029824 */ /* 0x000fe400078e0a05 */
[----:B------:R-:W-:Y:S01]  /*1b30*/  @!P1 VIADD R3, R3, 0x1 ;  /* 0x0000000103039836 */ /* 0x000fe20000000000 */
[----:B------:R-:W-:Y:S02]  /*1b40*/  ISETP.NE.AND P1, PT, R13, RZ, PT ;  /* 0x000000ff0d00720c */ /* 0x000fe40003f25270 */
[----:B------:R-:W-:-:S13]  /*1b50*/  ISETP.GE.U32.AND P0, PT, R2, R5, PT ;  /* 0x000000050200720c */ /* 0x000fda0003f06070 */
[----:B------:R-:W-:-:S04]  /*1b60*/  @P0 VIADD R3, R3, 0x1 ;  /* 0x0000000103030836 */ /* 0x000fc80000000000 */
[----:B------:R-:W-:-:S04]  /*1b70*/  IMAD.MOV.U32 R0, RZ, RZ, R3 ;  /* 0x000000ffff007224 */ /* 0x000fc800078e0003 */
[----:B------:R-:W-:Y:S01]  /*1b80*/  @!P2 IMAD.MOV R0, RZ, RZ, -R0 ;  /* 0x000000ffff00a224 */ /* 0x000fe200078e0a00 */
[----:B------:R-:W-:-:S07]  /*1b90*/  @!P1 LOP3.LUT R0, RZ, R13, RZ, 0x33, !PT ;  /* 0x0000000dff009212 */ /* 0x000fce00078e33ff */
.L_x_1377:
[----:B------:R-:W-:Y:S05]  /*1ba0*/  BSYNC B0 ;  /* 0x0000000000007941 */ /* 0x000fea0003800000 */
.L_x_1376:
[----:B------:R-:W-:Y:S01]  /*1bb0*/  IMAD R3, R12, R0, R9 ;  /* 0x000000000c037224 */ /* 0x000fe200078e0209 */
[----:B------:R-:W-:-:S04]  /*1bc0*/  PLOP3.LUT P3, PT, PT, PT, PT, 0x80, 0x0 ;  /* 0x000000000000781c */ /* 0x000fc80003f6f070 */
[C---:B------:R-:W-:Y:S01]  /*1bd0*/  VIADDMNMX R0, R3.reuse, R0, R6, PT ;  /* 0x0000000003007246 */ /* 0x040fe20003800106 */
[----:B------:R-:W-:-:S04]  /*1be0*/  IMAD R3, R3, 0xa0, -R11 ;  /* 0x000000a003037824 */ /* 0x000fc800078e0a0b */
[----:B------:R-:W-:Y:S01]  /*1bf0*/  IMAD R5, R0, 0xa0, -R11 ;  /* 0x000000a000057824 */ /* 0x000fe200078e0a0b */
[----:B------:R-:W-:-:S04]  /*1c00*/  VIMNMX R3, RZ, R3, !PT ;  /* 0x00000003ff037248 */ /* 0x000fc80007fe0100 */
[----:B------:R-:W-:-:S04]  /*1c10*/  VIMNMX R0, R5, R48, PT ;  /* 0x0000003005007248 */ /* 0x000fc80003fe0100 */
[----:B------:R-:W-:Y:S01]  /*1c20*/  ISETP.GT.AND P0, PT, R0, R3, PT ;  /* 0x000000030000720c */ /* 0x000fe20003f04270 */
[----:B------:R-:W-:-:S05]  /*1c30*/  IMAD.WIDE.U32 R2, R3, -0x33333333, RZ ;  /* 0xcccccccd03027825 */ /* 0x000fca00078e00ff */
[----:B------:R-:W-:-:S05]  /*1c40*/  SHF.R.U32.HI R44, RZ, 0x7, R3 ;  /* 0x00000007ff2c7819 */ /* 0x000fca0000011603 */
[----:B------:R-:W-:Y:S02]  /*1c50*/  IMAD.MOV.U32 R47, RZ, RZ, R44 ;  /* 0x000000ffff2f7224 */ /* 0x000fe400078e002c */
        /* <DEDUP_REMOVED lines=26> */
.L_x_1380:
[----:B------:R-:W-:Y:S05]  /*1e00*/  BSYNC B6 ;  /* 0x0000000000067941 */ /* 0x000fea0003800000 */
.L_x_1379:
        /* <DEDUP_REMOVED lines=20> */
.L_x_1382:
[----:B------:R-:W-:Y:S05]  /*1f50*/  BSYNC B6 ;  /* 0x0000000000067941 */ /* 0x000fea0003800000 */
.L_x_1381:
[----:B------:R-:W-:Y:S01]  /*1f60*/  ULDC.64 UR4, c[0x0][0x9f8] ;  /* 0x00027e0000047ab9 */ /* 0x000fe20000000a00 */
[----:B------:R-:W2:Y:S01]  /*1f70*/  LDL R12, [R1+0x20] ;  /* 0x00002000010c7983 */ /* 0x000ea20000100800 */
[----:B------:R-:W-:Y:S01]  /*1f80*/  ISETP.NE.U32.AND P0, PT, RZ, UR4, PT ;  /* 0x00000004ff007c0c */ /* 0x000fe2000bf05070 */
[----:B------:R-:W-:Y:S01]  /*1f90*/  IMAD.MOV.U32 R49, RZ, RZ, R26 ;  /* 0x000000ffff317224 */ /* 0x000fe200078e001a */
[----:B------:R-:W0:Y:S01]  /*1fa0*/  LDC.64 R36, c[0x0][0x3f8] ;  /* 0x0000fe00ff247b82 */ /* 0x000e220000000a00 */
[----:B------:R-:W3:Y:S01]  /*1fb0*/  LDL R10, [R1+0x4c] ;  /* 0x00004c00010a7983 */ /* 0x000ee20000100800 */
[----:B------:R-:W-:Y:S01]  /*1fc0*/  ISETP.NE.AND.EX P0, PT, RZ, UR5, PT, P0 ;  /* 0x00000005ff007c0c */ /* 0x000fe2000bf05300 */
[----:B------:R-:W-:Y:S01]  /*1fd0*/  ULDC UR4, c[0x0][0x2f4] ;  /* 0x0000bd0000047ab9 */ /* 0x000fe20000000800 */
[----:B------:R-:W1:Y:S04]  /*1fe0*/  S2R R27, SR_TID.X ;  /* 0x00000000001b7919 */ /* 0x000e680000002100 */
[----:B------:R-:W4:Y:S08]  /*1ff0*/  LDC R63, c[0x0][0x3f4] ;  /* 0x0000fd00ff3f7b82 */ /* 0x000f300000000800 */
[----:B------:R-:W1:Y:S08]  /*2000*/  @P0 LDC.64 R2, c[0x0][0x9f8] ;  /* 0x00027e00ff020b82 */ /* 0x000e700000000a00 */
[----:B------:R-:W4:Y:S01]  /*2010*/  LDC.64 R42, c[0x0][0x408] ;  /* 0x00010200ff2a7b82 */ /* 0x000f220000000a00 */
[----:B-1----:R-:W-:-:S05]  /*2020*/  @P0 IMAD.WIDE R2, R26, 0x4, R2 ;  /* 0x000000041a020825 */ /* 0x002fca00078e0202 */
[----:B------:R1:W3:Y:S01]  /*2030*/  @P0 LDG.E R49, desc[UR44][R2.64] ;  /* 0x0000002c02310981 */ /* 0x0002e2000c1e1900 */
[C---:B------:R-:W-:Y:S02]  /*2040*/  VIADD R6, R27.reuse, 0xffffff80 ;  /* 0xffffff801b067836 */ /* 0x040fe40000000000 */
[C---:B------:R-:W-:Y:S02]  /*2050*/  VIADD R26, R27.reuse, 0xffffff80 ;  /* 0xffffff801b1a7836 */ /* 0x040fe40000000000 */
[----:B------:R-:W-:Y:S01]  /*2060*/  VIADD R25, R27, 0xffffff80 ;  /* 0xffffff801b197836 */ /* 0x000fe20000000000 */
[----:B------:R-:W-:Y:S02]  /*2070*/  LEA.HI R9, R6, R6, RZ, 0x1 ;  /* 0x0000000606097211 */ /* 0x000fe400078f08ff */
[----:B------:R-:W-:Y:S02]  /*2080*/  SHF.R.S32.HI R5, RZ, 0x1f, R6 ;  /* 0x0000001fff057819 */ /* 0x000fe40000011406 */
[----:B------:R-:W-:-:S02]  /*2090*/  LOP3.LUT R9, R9, 0xfffffffe, RZ, 0xc0, !PT ;  /* 0xfffffffe09097812 */ /* 0x000fc400078ec0ff */
[----:B------:R-:W-:Y:S02]  /*20a0*/  LEA.HI R8, R5, R6, RZ, 0x2 ;  /* 0x0000000605087211 */ /* 0x000fe400078f10ff */
[----:B------:R-:W-:Y:S01]  /*20b0*/  LEA.HI R25, R25, R26, RZ, 0x1 ;  /* 0x0000001a19197211 */ /* 0x000fe200078f08ff */
[----:B------:R-:W-:Y:S01]  /*20c0*/  IMAD.IADD R59, R6, 0x1, -R9 ;  /* 0x00000001063b7824 */ /* 0x000fe200078e0a09 */
[--C-:B-1----:R-:W-:Y:S02]  /*20d0*/  SHF.R.S32.HI R2, RZ, 0x2, R8.reuse ;  /* 0x00000002ff027819 */ /* 0x102fe40000011408 */
[----:B------:R-:W-:Y:S02]  /*20e0*/  SHF.R.S32.HI R3, RZ, 0x1f, R8 ;  /* 0x0000001fff037819 */ /* 0x000fe40000011408 */
[----:B------:R-:W-:Y:S01]  /*20f0*/  SHF.R.S32.HI R25, RZ, 0x1, R25 ;  /* 0x00000001ff197819 */ /* 0x000fe20000011419 */
[----:B------:R-:W-:Y:S01]  /*2100*/  IMAD.SHL.U32 R20, R59, 0x8, RZ ;  /* 0x000000083b147824 */ /* 0x000fe200078e00ff */
[----:B------:R-:W-:-:S02]  /*2110*/  LEA.HI R3, R3, R2, RZ, 0x2 ;  /* 0x0000000203037211 */ /* 0x000fc400078f10ff */
[----:B------:R-:W-:Y:S02]  /*2120*/  SHF.R.S32.HI R7, RZ, 0x1f, R25 ;  /* 0x0000001fff077819 */ /* 0x000fe40000011419 */
[----:B------:R-:W-:Y:S02]  /*2130*/  LOP3.LUT R3, R3, 0xfffffffc, RZ, 0xc0, !PT ;  /* 0xfffffffc03037812 */ /* 0x000fe400078ec0ff */
[----:B------:R-:W-:Y:S01]  /*2140*/  SHF.R.S32.HI R21, RZ, 0x1f, R20 ;  /* 0x0000001fff157819 */ /* 0x000fe20000011414 */
[-C--:B0-----:R-:W-:Y:S02]  /*2150*/  IMAD R0, R7, R36.reuse, RZ ;  /* 0x0000002407007224 */ /* 0x081fe400078e02ff */
[----:B------:R-:W-:Y:S02]  /*2160*/  IMAD.IADD R8, R2, 0x1, -R3 ;  /* 0x0000000102087824 */ /* 0x000fe400078e0a03 */
[----:B------:R-:W-:Y:S01]  /*2170*/  IMAD.WIDE.U32 R4, R25, R36, R18 ;  /* 0x0000002419047225 */ /* 0x000fe200078e0012 */
[----:B----4-:R-:W-:-:S03]  /*2180*/  ISETP.GE.AND P0, PT, R18, R63, PT ;  /* 0x0000003f1200720c */ /* 0x010fc60003f06270 */
[C---:B------:R-:W-:Y:S02]  /*2190*/  IMAD R11, R25.reuse, R37, R0 ;  /* 0x00000025190b7224 */ /* 0x040fe400078e0200 */
[----:B------:R-:W-:Y:S01]  /*21a0*/  IMAD.WIDE.U32 R2, R25, R36, R20 ;  /* 0x0000002419027225 */ /* 0x000fe200078e0014 */
[----:B------:R-:W-:-:S03]  /*21b0*/  SEL R9, R63, RZ, P0 ;  /* 0x000000ff3f097207 */ /* 0x000fc60000000000 */
[----:B------:R-:W-:Y:S02]  /*21c0*/  IMAD.IADD R33, R11, 0x1, R5 ;  /* 0x000000010b217824 */ /* 0x000fe400078e0205 */
[----:B------:R-:W-:Y:S01]  /*21d0*/  IMAD.IADD R3, R3, 0x1, R11 ;  /* 0x0000000103037824 */ /* 0x000fe200078e020b */
[----:B-----5:R-:W-:Y:S01]  /*21e0*/  SHF.R.S32.HI R11, RZ, 0x1f, R45 ;  /* 0x0000001fff0b7819 */ /* 0x020fe2000001142d */
[----:B------:R-:W-:Y:S01]  /*21f0*/  IMAD R0, R7, R42, RZ ;  /* 0x0000002a07007224 */ /* 0x000fe200078e02ff */
[----:B------:R-:W-:Y:S01]  /*2200*/  ISETP.GE.AND P2, PT, R18, UR4, PT ;  /* 0x0000000412007c0c */ /* 0x000fe2000bf46270 */
[----:B------:R-:W-:Y:S02]  /*2210*/  IMAD.MOV.U32 R32, RZ, RZ, R4 ;  /* 0x000000ffff207224 */ /* 0x000fe400078e0004 */
[----:B------:R-:W-:Y:S02]  /*2220*/  IMAD R13, R25, R43, R0 ;  /* 0x0000002b190d7224 */ /* 0x000fe400078e0200 */
[----:B------:R-:W-:-:S02]  /*2230*/  IMAD R0, R11, R36, RZ ;  /* 0x000000240b007224 */ /* 0x000fc400078e02ff */
[----:B------:R-:W-:-:S04]  /*2240*/  IMAD.WIDE.U32 R6, R25, R42, R18 ;  /* 0x0000002a19067225 */ /* 0x000fc800078e0012 */
[----:B------:R-:W-:-:S04]  /*2250*/  IMAD.WIDE.U32 R4, R25, R42, R20 ;  /* 0x0000002a19047225 */ /* 0x000fc800078e0014 */
[----:B------:R-:W-:Y:S02]  /*2260*/  IMAD.IADD R9, R18, 0x1, R9 ;  /* 0x0000000112097824 */ /* 0x000fe400078e0209 */
[----:B------:R-:W-:Y:S01]  /*2270*/  IMAD R53, R45, R37, R0 ;  /* 0x000000252d357224 */ /* 0x000fe200078e0200 */
[----:B------:R-:W-:Y:S01]  /*2280*/  LOP3.LUT R16, R16, 0xfffffffd, RZ, 0xc0, !PT ;  /* 0xfffffffd10107812 */ /* 0x000fe200078ec0ff */
[----:B------:R-:W-:Y:S02]  /*2290*/  IMAD.IADD R7, R13, 0x1, R7 ;  /* 0x000000010d077824 */ /* 0x000fe400078e0207 */
[----:B------:R-:W-:Y:S02]  /*22a0*/  IMAD.IADD R5, R5, 0x1, R13 ;  /* 0x0000000105057824 */ /* 0x000fe400078e020d */
[----:B------:R-:W-:Y:S01]  /*22b0*/  IMAD R0, R11, R42, RZ ;  /* 0x0000002a0b007224 */ /* 0x000fe200078e02ff */
[----:B------:R-:W-:Y:S01]  /*22c0*/  SHF.R.S32.HI R66, RZ, 0x1f, R9 ;  /* 0x0000001fff427819 */ /* 0x000fe20000011409 */
[----:B------:R-:W-:-:S02]  /*22d0*/  IMAD.SHL.U32 R61, R8, 0x80, RZ ;  /* 0x00000080083d7824 */ /* 0x000fc400078e00ff */
[----:B------:R-:W-:Y:S01]  /*22e0*/  IMAD.WIDE.U32 R34, R45, R36, R2 ;  /* 0x000000242d227225 */ /* 0x000fe200078e0002 */
[----:B------:R-:W-:-:S03]  /*22f0*/  @P2 LOP3.LUT R16, R16, 0x2, RZ, 0xfc, !PT ;  /* 0x0000000210102812 */ /* 0x000fc600078efcff */
[----:B------:R-:W-:Y:S02]  /*2300*/  IMAD R51, R45, R43, R0 ;  /* 0x0000002b2d337224 */ /* 0x000fe400078e0200 */
[----:B------:R-:W-:Y:S02]  /*2310*/  IMAD R3, R43, 0xa0, RZ ;  /* 0x000000a02b037824 */ /* 0x000fe400078e02ff */
[----:B------:R-:W-:Y:S01]  /*2320*/  IMAD.WIDE.U32 R38, R45, R42, R6 ;  /* 0x0000002a2d267225 */ /* 0x000fe200078e0006 */
[----:B------:R-:W-:-:S03]  /*2330*/  LEA.HI R66, R66, R9, RZ, 0x4 ;  /* 0x0000000942427211 */ /* 0x000fc600078f20ff */
[----:B------:R-:W-:Y:S01]  /*2340*/  IMAD.WIDE.U32 R40, R45, R42, R4 ;  /* 0x0000002a2d287225 */ /* 0x000fe200078e0004 */
[----:B------:R-:W-:-:S03]  /*2350*/  LOP3.LUT R61, R61, 0x180, RZ, 0xc0, !PT ;  /* 0x000001803d3d7812 */ /* 0x000fc600078ec0ff */
[----:B------:R-:W-:Y:S01]  /*2360*/  IMAD.WIDE.U32 R42, R42, 0xa0, RZ ;  /* 0x000000a02a2a7825 */ /* 0x000fe200078e00ff */
[----:B------:R-:W-:-:S03]  /*2370*/  SHF.R.U32.HI R58, RZ, 0x3, R61 ;  /* 0x00000003ff3a7819 */ /* 0x000fc6000001163d */
[----:B------:R-:W-:Y:S01]  /*2380*/  IMAD.IADD R60, R43, 0x1, R3 ;  /* 0x000000012b3c7824 */ /* 0x000fe200078e0203 */
[----:B------:R-:W-:Y:S01]  /*2390*/  LOP3.LUT R3, R61, 0x30, R66, 0xf8, !PT ;  /* 0x000000303d037812 */ /* 0x000fe200078ef842 */
[----:B------:R-:W-:Y:S01]  /*23a0*/  IMAD R9, R37, 0xa0, RZ ;  /* 0x000000a025097824 */ /* 0x000fe200078e02ff */
[----:B------:R-:W-:Y:S01]  /*23b0*/  SHF.R.U32.HI R64, RZ, 0x7, R27 ;  /* 0x00000007ff407819 */ /* 0x000fe2000001161b */
[----:B------:R-:W-:Y:S01]  /*23c0*/  IMAD.WIDE.U32 R32, R45, R36, R32 ;  /* 0x000000242d207225 */ /* 0x000fe200078e0020 */
[----:B------:R-:W-:Y:S02]  /*23d0*/  LOP3.LUT R3, R3, R58, RZ, 0x3c, !PT ;  /* 0x0000003a03037212 */ /* 0x000fe400078e3cff */
[----:B------:R-:W-:Y:S01]  /*23e0*/  LOP3.LUT R16, R16, 0xfffffffe, RZ, 0xc0, !PT ;  /* 0xfffffffe10107812 */ /* 0x000fe200078ec0ff */
[----:B------:R-:W-:Y:S01]  /*23f0*/  IMAD.WIDE.U32 R36, R36, 0xa0, RZ ;  /* 0x000000a024247825 */ /* 0x000fe200078e00ff */
[----:B------:R-:W-:Y:S02]  /*2400*/  LOP3.LUT P1, RZ, R8, 0x2, RZ, 0xc0, !PT ;  /* 0x0000000208ff7812 */ /* 0x000fe4000782c0ff */
[----:B------:R-:W-:Y:S01]  /*2410*/  LOP3.LUT R55, R66, 0xfffffff0, RZ, 0xc0, !PT ;  /* 0xfffffff042377812 */ /* 0x000fe200078ec0ff */
[----:B------:R-:W-:-:S02]  /*2420*/  IMAD.IADD R56, R53, 0x1, R33 ;  /* 0x0000000135387824 */ /* 0x000fc400078e0221 */
[----:B------:R-:W-:Y:S02]  /*2430*/  IMAD.IADD R54, R51, 0x1, R39 ;  /* 0x0000000133367824 */ /* 0x000fe400078e0227 */
[----:B------:R-:W-:Y:S02]  /*2440*/  IMAD.IADD R65, R65, 0x1, R24 ;  /* 0x0000000141417824 */ /* 0x000fe400078e0218 */
[----:B------:R-:W-:Y:S02]  /*2450*/  VIADD R64, R64, 0x8 ;  /* 0x0000000840407836 */ /* 0x000fe40000000000 */
[----:B------:R-:W-:Y:S02]  /*2460*/  IMAD.SHL.U32 R63, R63, 0x2, RZ ;  /* 0x000000023f3f7824 */ /* 0x000fe400078e00ff */
[----:B------:R-:W-:Y:S02]  /*2470*/  IMAD.IADD R62, R37, 0x1, R9 ;  /* 0x00000001253e7824 */ /* 0x000fe400078e0209 */
[----:B------:R-:W-:-:S02]  /*2480*/  IMAD R59, R59, 0xc0, R25 ;  /* 0x000000c03b3b7824 */ /* 0x000fc400078e0219 */
[----:B------:R-:W-:Y:S02]  /*2490*/  IMAD.IADD R53, R35, 0x1, R53 ;  /* 0x0000000123357824 */ /* 0x000fe400078e0235 */
[----:B------:R-:W-:Y:S01]  /*24a0*/  IMAD.IADD R51, R41, 0x1, R51 ;  /* 0x0000000129337824 */ /* 0x000fe200078e0233 */
[----:B--2---:R-:W-:Y:S01]  /*24b0*/  ISETP.GE.AND P2, PT, R12, UR4, PT ;  /* 0x000000040c007c0c */ /* 0x004fe2000bf46270 */
[----:B---3--:R-:W-:-:S12]  /*24c0*/  IMAD.IADD R52, R10, 0x1, R3 ;  /* 0x000000010a347824 */ /* 0x008fd800078e0203 */
[----:B------:R-:W-:Y:S02]  /*24d0*/  @P2 LOP3.LUT R16, R16, 0x1, RZ, 0xfc, !PT ;  /* 0x0000000110102812 */ /* 0x000fe400078efcff */
[----:B------:R-:W-:-:S07]  /*24e0*/  SHF.R.S32.HI R57, RZ, 0x1f, R49 ;  /* 0x0000001fff397819 */ /* 0x000fce0000011431 */
.L_x_1415:
[----:B------:R-:W2:Y:S01]  /*24f0*/  LDL R6, [R1+0x40] ;  /* 0x0000400001067983 */ /* 0x000ea20000100800 */
[----:B0-----:R-:W0:Y:S01]  /*2500*/  LDC R69, c[0x0][0x430] ;  /* 0x00010c00ff457b82 */ /* 0x001e220000000800 */
[----:B------:R-:W-:Y:S02]  /*2510*/  VIADD R47, R47, 0xffffffff ;  /* 0xffffffff2f2f7836 */ /* 0x000fe40000000000 */
[----:B------:R-:W-:Y:S02]  /*2520*/  IMAD.MOV.U32 R68, RZ, RZ, RZ ;  /* 0x000000ffff447224 */ /* 0x000fe400078e00ff */
[----:B-1----:R-:W-:-:S03]  /*2530*/  IMAD R2, R47, 0xa0, R59 ;  /* 0x000000a02f027824 */ /* 0x002fc600078e023b */
[----:B------:R-:W1:Y:S01]  /*2540*/  LDC R31, c[0x0][0x3f4] ;  /* 0x0000fd00ff1f7b82 */ /* 0x000e620000000800 */
[----:B----4-:R-:W-:Y:S01]  /*2550*/  IMAD.IADD R9, R65, 0x1, R2 ;  /* 0x0000000141097824 */ /* 0x010fe200078e0202 */
[----:B------:R-:W-:-:S03]  /*2560*/  ISETP.GE.AND P2, PT, R2, R48, PT ;  /* 0x000000300200720c */ /* 0x000fc60003f46270 */
[----:B------:R-:W-:Y:S01]  /*2570*/  IMAD.MOV.U32 R7, RZ, RZ, R9 ;  /* 0x000000ffff077224 */ /* 0x000fe200078e0009 */
[----:B------:R-:W-:Y:S02]  /*2580*/  ISETP.GT.OR P2, PT, R59, 0x9f, P2 ;  /* 0x0000009f3b00780c */ /* 0x000fe40001744670 */
[----:B0-----:R-:W-:-:S11]  /*2590*/  ISETP.NE.AND P3, PT, R69, 0x1, PT ;  /* 0x000000014500780c */ /* 0x001fd60003f65270 */
[----:B---3--:R-:W0:Y:S08]  /*25a0*/  @!P2 LDC.64 R4, c[0x0][0x428] ;  /* 0x00010a00ff04ab82 */ /* 0x008e300000000a00 */
[----:B------:R-:W3:Y:S08]  /*25b0*/  @!P2 LDC.64 R10, c[0x0][0x418] ;  /* 0x00010600ff0aab82 */ /* 0x000ef00000000a00 */
[----:B------:R-:W4:Y:S08]  /*25c0*/  @P3 LDC R0, c[0x0][0x434] ;  /* 0x00010d00ff003b82 */ /* 0x000f300000000800 */
[----:B------:R-:W1:Y:S01]  /*25d0*/  @P3 LDC R3, c[0x0][0x438] ;  /* 0x00010e00ff033b82 */ /* 0x000e620000000800 */
[----:B----4-:R-:W-:-:S05]  /*25e0*/  @P3 IMAD.HI.U32 R0, R9, R0, RZ ;  /* 0x0000000009003227 */ /* 0x010fca00078e00ff */
[----:B-1----:R-:W-:Y:S01]  /*25f0*/  @P3 SHF.R.U32.HI R7, RZ, R3, R0 ;  /* 0x00000003ff073219 */ /* 0x002fe20000011600 */
[----:B0-----:R-:W-:-:S03]  /*2600*/  @!P2 IMAD R0, R57, R4, RZ ;  /* 0x000000043900a224 */ /* 0x001fc600078e02ff */
[--C-:B------:R-:W-:Y:S01]  /*2610*/  @!P2 SHF.R.S32.HI R3, RZ, 0x1f, R7.reuse ;  /* 0x0000001fff03a819 */ /* 0x100fe20000011407 */
[----:B------:R-:W-:Y:S02]  /*2620*/  @!P2 IMAD.MOV.U32 R2, RZ, RZ, R7 ;  /* 0x000000ffff02a224 */ /* 0x000fe400078e0007 */
        /* <DEDUP_REMOVED lines=13> */
[C---:B------:R-:W-:Y:S02]  /*2700*/  VIADD R67, R3.reuse, 0x20 ;  /* 0x0000002003437836 */ /* 0x040fe40000000000 */
[----:B------:R-:W-:Y:S02]  /*2710*/  @P1 VIADD R67, R3, 0xffffffe0 ;  /* 0xffffffe003431836 */ /* 0x000fe40000000000 */
[C---:B------:R-:W-:Y:S02]  /*2720*/  IMAD.IADD R70, R22.reuse, 0x1, R3 ;  /* 0x0000000116467824 */ /* 0x040fe400078e0203 */
[----:B------:R-:W-:Y:S01]  /*2730*/  IMAD.IADD R67, R22, 0x1, R67 ;  /* 0x0000000116437824 */ /* 0x000fe200078e0243 */
[----:B0-----:R-:W-:Y:S06]  /*2740*/  @!P3 BRA `(.L_x_1384) ;  /* 0x000000240054b947 */ /* 0x001fec0003800000 */
[----:B------:R-:W2:Y:S01]  /*2750*/  LDL R6, [R1+0x8] ;  /* 0x0000080001067983 */ /* 0x000ea20000100800 */
[----:B------:R-:W-:Y:S01]  /*2760*/  SHF.R.S32.HI R71, RZ, 0x1f, R69 ;  /* 0x0000001fff477819 */ /* 0x000fe20000011445 */
[----:B------:R-:W-:Y:S01]  /*2770*/  ULDC.64 UR4, c[0x0][0x300] ;  /* 0x0000c00000047ab9 */ /* 0x000fe20000000a00 */
[----:B-----5:R-:W-:Y:S01]  /*2780*/  SHF.R.S32.HI R72, RZ, 0x1f, R68 ;  /* 0x0000001fff487819 */ /* 0x020fe20000011444 */
[----:B------:R-:W-:Y:S01]  /*2790*/  IMAD.WIDE.U32 R2, R69, UR4, RZ ;  /* 0x0000000445027c25 */ /* 0x000fe2000f8e00ff */
[----:B------:R-:W-:-:S03]  /*27a0*/  ULDC.64 UR6, c[0x0][0x2e8] ;  /* 0x0000ba0000067ab9 */ /* 0x000fc60000000a00 */
[----:B------:R-:W-:Y:S02]  /*27b0*/  IMAD R0, R71, UR4, RZ ;  /* 0x0000000447007c24 */ /* 0x000fe4000f8e02ff */
[-C--:B------:R-:W-:Y:S02]  /*27c0*/  IMAD R4, R60, R47.reuse, RZ ;  /* 0x0000002f3c047224 */ /* 0x080fe400078e02ff */
[----:B------:R-:W-:Y:S01]  /*27d0*/  IMAD R5, R69, UR5, R0 ;  /* 0x0000000545057c24 */ /* 0x000fe2000f8e0200 */
[----:B------:R-:W-:Y:S01]  /*27e0*/  ULDC.64 UR4, c[0x0][0x310] ;  /* 0x0000c40000047ab9 */ /* 0x000fe20000000a00 */
[----:B------:R-:W-:Y:S02]  /*27f0*/  IMAD R0, R62, R47, RZ ;  /* 0x0000002f3e007224 */ /* 0x000fe400078e02ff */
[----:B------:R-:W-:Y:S02]  /*2800*/  IMAD R7, R72, UR4, RZ ;  /* 0x0000000448077c24 */ /* 0x000fe4000f8e02ff */
[----:B------:R-:W-:Y:S01]  /*2810*/  IMAD.IADD R3, R3, 0x1, R5 ;  /* 0x0000000103037824 */ /* 0x000fe200078e0205 */
[----:B------:R-:W-:Y:S01]  /*2820*/  SHF.R.S32.HI R5, RZ, 0x1f, R47 ;  /* 0x0000001fff057819 */ /* 0x000fe2000001142f */
[----:B------:R-:W-:-:S02]  /*2830*/  IMAD R7, R68, UR5, R7 ;  /* 0x0000000544077c24 */ /* 0x000fc4000f8e0207 */
[----:B------:R-:W-:Y:S01]  /*2840*/  IMAD.WIDE.U32 R2, R68, UR4, R2 ;  /* 0x0000000444027c25 */ /* 0x000fe2000f8e0002 */
[----:B------:R-:W-:-:S03]  /*2850*/  ULDC.64 UR4, c[0x0][0x308] ;  /* 0x0000c20000047ab9 */ /* 0x000fc60000000a00 */
[----:B------:R-:W-:Y:S02]  /*2860*/  IMAD.IADD R3, R3, 0x1, R7 ;  /* 0x0000000103037824 */ /* 0x000fe400078e0207 */
[C---:B------:R-:W-:Y:S02]  /*2870*/  IMAD R9, R5.reuse, R36, R0 ;  /* 0x0000002405097224 */ /* 0x040fe400078e0200 */
[----:B------:R-:W-:Y:S02]  /*2880*/  IMAD R11, R5, R42, R4 ;  /* 0x0000002a050b7224 */ /* 0x000fe400078e0204 */
[----:B------:R-:W-:-:S04]  /*2890*/  IMAD.WIDE.U32 R4, R42, R47, RZ ;  /* 0x0000002f2a047225 */ /* 0x000fc800078e00ff */
[----:B------:R-:W-:Y:S02]  /*28a0*/  IMAD.IADD R12, R5, 0x1, R11 ;  /* 0x00000001050c7824 */ /* 0x000fe400078e020b */
[C---:B--2---:R-:W-:Y:S01]  /*28b0*/  IMAD.WIDE.U32 R2, R6.reuse, UR4, R2 ;  /* 0x0000000406027c25 */ /* 0x044fe2000f8e0002 */
[----:B------:R-:W-:Y:S02]  /*28c0*/  ULDC.U8 UR4, c[0x0][0x410] ;  /* 0x0001040000047ab9 */ /* 0x000fe40000000000 */
[----:B------:R-:W-:Y:S01]  /*28d0*/  ISETP.NE.AND P3, PT, RZ, UR4, PT ;  /* 0x00000004ff007c0c */ /* 0x000fe2000bf65270 */
[----:B------:R-:W-:Y:S01]  /*28e0*/  IMAD R13, R6, UR5, R3 ;  /* 0x00000005060d7c24 */ /* 0x000fe2000f8e0203 */
[----:B------:R-:W-:Y:S01]  /*28f0*/  IADD3 R2, P4, R2, UR6, RZ ;  /* 0x0000000602027c10 */ /* 0x000fe2000ff9e0ff */
[----:B------:R-:W-:-:S03]  /*2900*/  IMAD.WIDE.U32 R6, R36, R47, RZ ;  /* 0x0000002f24067225 */ /* 0x000fc600078e00ff */
[----:B------:R-:W-:Y:S01]  /*2910*/  IADD3.X R13, R13, UR7, RZ, P4, !PT ;  /* 0x000000070d0d7c10 */ /* 0x000fe2000a7fe4ff */
[----:B------:R-:W-:-:S06]  /*2920*/  IMAD.IADD R0, R7, 0x1, R9 ;  /* 0x0000000107007824 */ /* 0x000fcc00078e0209 */
[----:B------:R-:W-:Y:S05]  /*2930*/  @!P3 BRA `(.L_x_1385) ;  /* 0x00000010007cb947 */ /* 0x000fea0003800000 */
[----:B------:R-:W0:Y:S01]  /*2940*/  S2R R8, SR_TID.X ;  /* 0x0000000000087919 */ /* 0x000e220000002100 */
[----:B------:R-:W-:Y:S01]  /*2950*/  IMAD R73, R47, -0xa0, R48 ;  /* 0xffffff602f497824 */ /* 0x000fe200078e0230 */
[----:B------:R-:W-:Y:S01]  /*2960*/  BSSY B1, `(.L_x_1386) ;  /* 0x000001b000017945 */ /* 0x000fe20003800000 */
[----:B------:R-:W-:Y:S02]  /*2970*/  CS2R R26, SRZ ;  /* 0x00000000001a7805 */ /* 0x000fe4000001ff00 */
[----:B------:R-:W-:Y:S02]  /*2980*/  CS2R R24, SRZ ;  /* 0x0000000000187805 */ /* 0x000fe4000001ff00 */
[----:B------:R-:W-:Y:S02]  /*2990*/  CS2R R28, SRZ ;  /* 0x00000000001c7805 */ /* 0x000fe4000001ff00 */
[----:B------:R-:W-:Y:S01]  /*29a0*/  VIMNMX R73, R73, 0xa0, PT ;  /* 0x000000a049497848 */ /* 0x000fe20003fe0100 */
[----:B0-----:R-:W-:-:S02]  /*29b0*/  VIADD R10, R8, 0xffffff80 ;  /* 0xffffff80080a7836 */ /* 0x001fc40000000000 */
[----:B------:R-:W-:-:S05]  /*29c0*/  VIADD R8, R8, 0xffffff80 ;  /* 0xffffff8008087836 */ /* 0x000fca0000000000 */
[----:B------:R-:W-:-:S04]  /*29d0*/  LEA.HI R8, R8, R10, RZ, 0x1 ;  /* 0x0000000a08087211 */ /* 0x000fc800078f08ff */
[----:B------:R-:W-:-:S04]  /*29e0*/  SHF.R.S32.HI R8, RZ, 0x1, R8 ;  /* 0x00000001ff087819 */ /* 0x000fc80000011408 */
[----:B------:R-:W-:Y:S02]  /*29f0*/  ISETP.GE.AND P3, PT, R8, R73, PT ;  /* 0x000000490800720c */ /* 0x000fe40003f66270 */
[----:B------:R-:W-:-:S11]  /*2a00*/  CS2R R8, SRZ ;  /* 0x0000000000087805 */ /* 0x000fd6000001ff00 */
[----:B------:R-:W-:Y:S05]  /*2a10*/  @P3 BRA `(.L_x_1387) ;  /* 0x00000000003c3947 */ /* 0x000fea0003800000 */
[----:B------:R-:W-:Y:S02]  /*2a20*/  ULDC.64 UR4, c[0x0][0x3e8] ;  /* 0x0000fa0000047ab9 */ /* 0x000fe40000000a00 */
[----:B------:R-:W-:-:S04]  /*2a30*/  IADD3 R6, P4, P5, R34, UR4, R6 ;  /* 0x0000000422067c10 */ /* 0x000fc8000fd9e006 */
[----:B------:R-:W-:Y:S01]  /*2a40*/  IADD3.X R7, R53, UR5, R0, P4, P5 ;  /* 0x0000000535077c10 */ /* 0x000fe2000a7ea400 */
[----:B------:R-:W-:Y:S01]  /*2a50*/  ULDC.64 UR4, c[0x0][0x400] ;  /* 0x0001000000047ab9 */ /* 0x000fe20000000a00 */
[----:B------:R-:W-:Y:S01]  /*2a60*/  VIADD R0, R20, 0x10 ;  /* 0x0000001014007836 */ /* 0x000fe20000000000 */
[----:B------:R-:W-:-:S04]  /*2a70*/  IADD3 R4, P4, P5, R40, UR4, R4 ;  /* 0x0000000428047c10 */ /* 0x000fc8000fd9e004 */
[----:B------:R-:W-:Y:S02]  /*2a80*/  IADD3.X R5, R51, UR5, R12, P4, P5 ;  /* 0x0000000533057c10 */ /* 0x000fe4000a7ea40c */
[----:B------:R-:W-:Y:S02]  /*2a90*/  ISETP.GE.AND P4, PT, R20, R31, PT ;  /* 0x0000001f1400720c */ /* 0x000fe40003f86270 */
[----:B------:R-:W-:Y:S02]  /*2aa0*/  CS2R R8, SRZ ;  /* 0x0000000000087805 */ /* 0x000fe4000001ff00 */
[----:B------:R-:W-:-:S09]  /*2ab0*/  CS2R R24, SRZ ;  /* 0x0000000000187805 */ /* 0x000fd2000001ff00 */
[----:B------:R0:W5:Y:S04]  /*2ac0*/  @!P4 LDG.E.64 R26, desc[UR44][R6.64] ;  /* 0x0000002c061ac981 */ /* 0x000168000c1e1b00 */
[----:B------:R0:W5:Y:S01]  /*2ad0*/  @!P4 LDG.E.64 R28, desc[UR44][R4.64] ;  /* 0x0000002c041cc981 */ /* 0x000162000c1e1b00 */
[----:B------:R-:W-:-:S13]  /*2ae0*/  ISETP.GE.AND P4, PT, R0, R31, PT ;  /* 0x0000001f0000720c */ /* 0x000fda0003f86270 */
[----:B------:R0:W5:Y:S04]  /*2af0*/  @!P4 LDG.E.64 R8, desc[UR44][R6.64+0x10] ;  /* 0x0000102c0608c981 */ /* 0x000168000c1e1b00 */
[----:B------:R0:W5:Y:S02]  /*2b00*/  @!P4 LDG.E.64 R24, desc[UR44][R4.64+0x10] ;  /* 0x0000102c0418c981 */ /* 0x000164000c1e1b00 */
.L_x_1387:
[----:B------:R-:W-:Y:S05]  /*2b10*/  BSYNC B1 ;  /* 0x0000000000017941 */ /* 0x000fea0003800000 */
.L_x_1386:
[----:B------:R-:W2:Y:S01]  /*2b20*/  LDL R0, [R1+0x10] ;  /* 0x0000100001007983 */ /* 0x000ea20000100800 */
[----:B-----5:R-:W-:Y:S02]  /*2b30*/  IMAD.MOV.U32 R82, RZ, RZ, R26 ;  /* 0x000000ffff527224 */ /* 0x020fe400078e001a */
[----:B------:R-:W-:Y:S02]  /*2b40*/  IMAD.MOV.U32 R30, RZ, RZ, R24 ;  /* 0x000000ffff1e7224 */ /* 0x000fe400078e0018 */
[----:B------:R-:W-:Y:S01]  /*2b50*/  IMAD.MOV.U32 R80, RZ, RZ, R28 ;  /* 0x000000ffff507224 */ /* 0x000fe200078e001c */
[----:B--2---:R-:W-:Y:S01]  /*2b60*/  ISETP.NE.AND P4, PT, R0, 0x3, PT ;  /* 0x000000030000780c */ /* 0x004fe20003f85270 */
[----:B------:R-:W-:-:S12]  /*2b70*/  IMAD.MOV.U32 R0, RZ, RZ, R8 ;  /* 0x000000ffff007224 */ /* 0x000fd800078e0008 */
[----:B------:R-:W-:Y:S05]  /*2b80*/  @!P4 BRA `(.L_x_1388) ;  /* 0x000000000004c947 */ /* 0x000fea0003800000 */
[----:B------:R-:W-:Y:S01]  /*2b90*/  BPT.TRAP 0x1 ;  /* 0x000000040000795c */ /* 0x000fe20000300000 */
.L_x_1388:
[----:B------:R-:W2:Y:S01]  /*2ba0*/  LDL R3, [R1+0x24] ;  /* 0x0000240001037983 */ /* 0x000ea20000100800 */
[----:B------:R-:W-:Y:S01]  /*2bb0*/  IMAD R50, R157, 0x8, R22 ;  /* 0x000000089d327824 */ /* 0x000fe200078e0216 */
[----:B------:R-:W-:Y:S01]  /*2bc0*/  BSSY B1, `(.L_x_1389) ;  /* 0x0000004000017945 */ /* 0x000fe20003800000 */
[----:B--2---:R-:W-:-:S04]  /*2bd0*/  SHF.L.U32 R75, R3, 0x1f, RZ ;  /* 0x0000001f034b7819 */ /* 0x004fc800000006ff */
[----:B------:R-:W1:Y:S02]  /*2be0*/  SYNCS.PHASECHK.TRANS64.TRYWAIT P5, [R50+URZ+0x13290], R75 ;  /* 0x0132904b320075a7 */ /* 0x000e6400080a017f */
[----:B-1----:R-:W-:Y:S05]  /*2bf0*/  @!P5 BRA `(.L_x_1390) ;  /* 0x000002380078d947 */ /* 0x002fea0003800000 */
.L_x_1708:
[----:B------:R-:W-:Y:S05]  /*2c00*/  BSYNC B1 ;  /* 0x0000000000017941 */ /* 0x000fea0003800000 */
.L_x_1389:
[----:B------:R-:W-:-:S03]  /*2c10*/  UMOV UR4, 0xffffffff ;  /* 0xffffffff00047882 */ /* 0x000fc60000000000 */
[----:B------:R-:W-:Y:S05]  /*2c20*/  BRA.DIV UR4, `(.L_x_1391) ;  /* 0x0000023a04807947 */ /* 0x000fea000b800000 */
[----:B------:R2:W3:Y:S04]  /*2c30*/  SHFL.IDX PT, R3, R13, RZ, 0x1e1f ;  /* 0x001e1fff0d037589 */ /* 0x0004e800000e0000 */
[----:B------:R2:W4:Y:S02]  /*2c40*/  SHFL.IDX PT, R14, R2, RZ, 0x1e1f ;  /* 0x001e1fff020e7589 */ /* 0x00052400000e0000 */
.L_x_1712:
[----:B------:R-:W-:Y:S05]  /*2c50*/  @P3 BRA `(.L_x_1392) ;  /* 0x0000002000f03947 */ /* 0x000fea0003800000 */
[----:B------:R-:W-:Y:S01]  /*2c60*/  LOP3.LUT P5, RZ, R16, 0x2, RZ, 0xc0, !PT ;  /* 0x0000000210ff7812 */ /* 0x000fe200078ac0ff */
[----:B------:R-:W-:-:S12]  /*2c70*/  BSSY B1, `(.L_x_1393) ;  /* 0x0000070000017945 */ /* 0x000fd80003800000 */
[----:B------:R-:W-:Y:S05]  /*2c80*/  @P5 BRA `(.L_x_1394) ;  /* 0x0000000400b85947 */ /* 0x000fea0003800000 */
[----:B0-----:R0:W0:Y:S01]  /*2c90*/  LDS.128 R4, [R70+0xe000] ;  /* 0x00e0000046047984 */ /* 0x0010220000000c00 */
[----:B----4-:R-:W-:Y:S01]  /*2ca0*/  IADD3 R10, P3, R18, R14, RZ ;  /* 0x0000000e120a7210 */ /* 0x010fe20007f7e0ff */
[----:B------:R-:W-:Y:S04]  /*2cb0*/  BSSY B2, `(.L_x_1395) ;  /* 0x000006a000027945 */ /* 0x000fe80003800000 */
[----:B---3--:R-:W-:Y:S01]  /*2cc0*/  IMAD.X R11, R3, 0x1, R19, P3 ;  /* 0x00000001030b7824 */ /* 0x008fe200018e0613 */
[----:B------:R-:W-:-:S13]  /*2cd0*/  ISETP.GE.AND P3, PT, R20, R31, PT ;  /* 0x0000001f1400720c */ /* 0x000fda0003f66270 */
[----:B------:R-:W-:Y:S05]  /*2ce0*/  @P3 BRA `(.L_x_1396) ;  /* 0x0000000400983947 */ /* 0x000fea0003800000 */
[----:B------:R-:W-:Y:S02]  /*2cf0*/  SHF.R.U32.HI R12, RZ, 0x8, R29 ;  /* 0x00000008ff0c7819 */ /* 0x000fe4000001161d */
[--C-:B--2---:R-:W-:Y:S02]  /*2d00*/  SHF.R.U32.HI R2, RZ, 0x8, R27.reuse ;  /* 0x00000008ff027819 */ /* 0x104fe4000001161b */
[----:B------:R-:W-:Y:S01]  /*2d10*/  SHF.R.U32.HI R28, RZ, 0x10, R27 ;  /* 0x00000010ff1c7819 */ /* 0x000fe2000001161b */
[----:B------:R-:W-:Y:S01]  /*2d20*/  IMAD.SHL.U32 R12, R12, 0x100, RZ ;  /* 0x000001000c0c7824 */ /* 0x000fe200078e00ff */
[----:B------:R-:W-:Y:S01]  /*2d30*/  SHF.R.U32.HI R26, RZ, 0x10, R29 ;  /* 0x00000010ff1a7819 */ /* 0x000fe2000001161d */
[----:B------:R-:W-:Y:S01]  /*2d40*/  IMAD.SHL.U32 R2, R2, 0x100, RZ ;  /* 0x0000010002027824 */ /* 0x000fe200078e00ff */
[----:B------:R-:W-:Y:S02]  /*2d50*/  LOP3.LUT R15, R29, 0xff0000ff, RZ, 0xc0, !PT ;  /* 0xff0000ff1d0f7812 */ /* 0x000fe400078ec0ff */
[----:B------:R-:W-:Y:S01]  /*2d60*/  LOP3.LUT R13, R27, 0xff0000ff, RZ, 0xc0, !PT ;  /* 0xff0000ff1b0d7812 */ /* 0x000fe200078ec0ff */
[----:B------:R-:W-:Y:S01]  /*2d70*/  IMAD.U32 R26, R26, 0x10000, RZ ;  /* 0x000100001a1a7824 */ /* 0x000fe200078e00ff */
[----:B------:R-:W-:Y:S01]  /*2d80*/  LOP3.LUT R27, R15, 0xff00, R12, 0xf8, !PT ;  /* 0x0000ff000f1b7812 */ /* 0x000fe200078ef80c */
[----:B------:R-:W-:Y:S01]  /*2d90*/  IMAD.U32 R12, R28, 0x10000, RZ ;  /* 0x000100001c0c7824 */ /* 0x000fe200078e00ff */
[----:B------:R-:W-:-:S02]  /*2da0*/  LOP3.LUT R13, R13, 0xff00, R2, 0xf8, !PT ;  /* 0x0000ff000d0d7812 */ /* 0x000fc400078ef802 */
[-C--:B0-----:R-:W-:Y:S02]  /*2db0*/  F2FP.F16.E4M3.UNPACK_B R2, R5.reuse ;  /* 0x00000005ff02723e */ /* 0x081fe400020006ff */
        /* <DEDUP_REMOVED lines=9> */
[-C--:B------:R-:W-:Y:S01]  /*2e50*/  FMUL.FTZ R79, R12, R77.reuse ;  /* 0x0000004d0c4f7220 */ /* 0x080fe20000410000 */
[--C-:B------:R-:W-:Y:S02]  /*2e60*/  HADD2.F32 R27, -RZ, R26.reuse.H0_H0 ;  /* 0x2000001aff1b7230 */ /* 0x100fe40000004100 */
[--C-:B------:R-:W-:Y:S02]  /*2e70*/  HADD2.F32 R15, -RZ, R5.reuse.H1_H1 ;  /* 0x30000005ff0f7230 */ /* 0x100fe40000004100 */
[----:B------:R-:W-:Y:S02]  /*2e80*/  HADD2.F32 R13, -RZ, R5.H0_H0 ;  /* 0x20000005ff0d7230 */ /* 0x000fe40000004100 */
[C---:B------:R-:W-:Y:S01]  /*2e90*/  FMUL.FTZ R5, R2.reuse, R77 ;  /* 0x0000004d02057220 */ /* 0x040fe20000410000 */
[----:B------:R-:W-:Y:S02]  /*2ea0*/  HADD2.F32 R26, -RZ, R26.H1_H1 ;  /* 0x3000001aff1a7230 */ /* 0x000fe40000004100 */
[-C--:B------:R-:W-:Y:S01]  /*2eb0*/  FMUL.FTZ R74, R15, R28.reuse ;  /* 0x0000001c0f4a7220 */ /* 0x080fe20000410000 */
[-C--:B------:R-:W-:Y:S01]  /*2ec0*/  FFMA.FTZ R2, R2, R27.reuse, -R79 ;  /* 0x0000001b02027223 */ /* 0x080fe2000001084f */
[----:B------:R-:W-:Y:S01]  /*2ed0*/  FFMA.FTZ R5, R12, R27, R5 ;  /* 0x0000001b0c057223 */ /* 0x000fe20000010005 */
[----:B------:R-:W-:Y:S01]  /*2ee0*/  FMUL.FTZ R78, R13, R28 ;  /* 0x0000001c0d4e7220 */ /* 0x000fe20000410000 */
[----:B------:R-:W-:-:S02]  /*2ef0*/  F2FP.F16.E4M3.UNPACK_B R12, R4.H1 ;  /* 0x00000004ff0c723e */ /* 0x000fc400030006ff */
[----:B------:R-:W-:Y:S01]  /*2f00*/  F2FP.F16.E4M3.UNPACK_B R28, R80 ;  /* 0x00000050ff1c723e */ /* 0x000fe200020006ff */
[----:B------:R-:W-:Y:S01]  /*2f10*/  FFMA.FTZ R80, R13, R26, -R74 ;  /* 0x0000001a0d507223 */ /* 0x000fe2000001084a */
[----:B------:R-:W-:Y:S01]  /*2f20*/  F2FP.F16.E4M3.UNPACK_B R4, R4 ;  /* 0x00000004ff04723e */ /* 0x000fe200020006ff */
[----:B------:R-:W-:Y:S01]  /*2f30*/  FFMA.FTZ R81, R15, R26, R78 ;  /* 0x0000001a0f517223 */ /* 0x000fe2000001004e */
[----:B------:R-:W-:Y:S01]  /*2f40*/  F2FP.F16.E4M3.UNPACK_B R26, R82 ;  /* 0x00000052ff1a723e */ /* 0x000fe200020006ff */
[--C-:B------:R-:W-:Y:S02]  /*2f50*/  HADD2.F32 R13, -RZ, R12.reuse.H0_H0 ;  /* 0x2000000cff0d7230 */ /* 0x100fe40000004100 */
[----:B------:R-:W-:Y:S01]  /*2f60*/  HADD2.F32 R15, -RZ, R12.H1_H1 ;  /* 0x3000000cff0f7230 */ /* 0x000fe20000004100 */
[----:B------:R-:W-:Y:S01]  /*2f70*/  F2FP.SATFINITE.E4M3.F32.PACK_AB_MERGE_C R84, R81, R80, RZ ;  /* 0x000000505154723e */ /* 0x000fe200048070ff */
[----:B------:R-:W-:Y:S02]  /*2f80*/  HADD2.F32 R74, -RZ, R28.H1_H1 ;  /* 0x3000001cff4a7230 */ /* 0x000fe40000004100 */
[----:B------:R-:W-:Y:S01]  /*2f90*/  HADD2.F32 R12, -RZ, R4.H0_H0 ;  /* 0x20000004ff0c7230 */ /* 0x000fe20000004100 */
[----:B------:R-:W-:Y:S01]  /*2fa0*/  F2FP.SATFINITE.E4M3.F32.PACK_AB_MERGE_C R5, R5, R2, R84 ;  /* 0x000000020505723e */ /* 0x000fe20004807054 */
[----:B------:R-:W-:-:S02]  /*2fb0*/  HADD2.F32 R77, -RZ, R28.H0_H0 ;  /* 0x2000001cff4d7230 */ /* 0x000fc40000004100 */
[----:B------:R-:W-:Y:S02]  /*2fc0*/  HADD2.F32 R4, -RZ, R4.H1_H1 ;  /* 0x30000004ff047230 */ /* 0x000fe40000004100 */
[--C-:B------:R-:W-:Y:S02]  /*2fd0*/  HADD2.F32 R28, -RZ, R26.reuse.H1_H1 ;  /* 0x3000001aff1c7230 */ /* 0x100fe40000004100 */
[----:B------:R-:W-:Y:S02]  /*2fe0*/  HADD2.F32 R27, -RZ, R26.H0_H0 ;  /* 0x2000001aff1b7230 */ /* 0x000fe40000004100 */
[-C--:B------:R-:W-:Y:S01]  /*2ff0*/  FMUL.FTZ R26, R15, R74.reuse ;  /* 0x0000004a0f1a7220 */ /* 0x080fe20000410000 */
[C---:B------:R-:W-:Y:S01]  /*3000*/  FMUL.FTZ R74, R13.reuse, R74 ;  /* 0x0000004a0d4a7220 */ /* 0x040fe20000410000 */
[-C--:B------:R-:W-:Y:S01]  /*3010*/  FMUL.FTZ R79, R4, R77.reuse ;  /* 0x0000004d044f7220 */ /* 0x080fe20000410000 */
[C---:B------:R-:W-:Y:S01]  /*3020*/  FMUL.FTZ R77, R12.reuse, R77 ;  /* 0x0000004d0c4d7220 */ /* 0x040fe20000410000 */
[-C--:B------:R-:W-:Y:S01]  /*3030*/  FFMA.FTZ R26, R13, R28.reuse, -R26 ;  /* 0x0000001c0d1a7223 */ /* 0x080fe2000001081a */
[----:B------:R-:W-:Y:S01]  /*3040*/  FFMA.FTZ R15, R15, R28, R74 ;  /* 0x0000001c0f0f7223 */ /* 0x000fe2000001004a */
[-C--:B------:R-:W-:Y:S01]  /*3050*/  FFMA.FTZ R79, R12, R27.reuse, -R79 ;  /* 0x0000001b0c4f7223 */ /* 0x080fe2000001084f */
[----:B------:R-:W-:Y:S01]  /*3060*/  FFMA.FTZ R78, R4, R27, R77 ;  /* 0x0000001b044e7223 */ /* 0x000fe2000001004d */
[----:B------:R-:W-:-:S02]  /*3070*/  F2FP.F16.E4M3.UNPACK_B R12, R7.H1 ;  /* 0x00000007ff0c723e */ /* 0x000fc400030006ff */
[----:B------:R-:W-:Y:S02]  /*3080*/  F2FP.F16.E4M3.UNPACK_B R27, R76.H1 ;  /* 0x0000004cff1b723e */ /* 0x000fe400030006ff */
[----:B------:R-:W-:Y:S01]  /*3090*/  F2FP.SATFINITE.E4M3.F32.PACK_AB_MERGE_C R82, R15, R26, RZ ;  /* 0x0000001a0f52723e */ /* 0x000fe200048070ff */
[--C-:B------:R-:W-:Y:S01]  /*30a0*/  HADD2.F32 R15, -RZ, R12.reuse.H1_H1 ;  /* 0x3000000cff0f7230 */ /* 0x100fe20000004100 */
[-C--:B------:R-:W-:Y:S01]  /*30b0*/  F2FP.F16.E4M3.UNPACK_B R26, R29.reuse.H1 ;  /* 0x0000001dff1a723e */ /* 0x080fe200030006ff */
[----:B------:R-:W-:Y:S01]  /*30c0*/  HADD2.F32 R74, -RZ, R27.H1_H1 ;  /* 0x3000001bff4a7230 */ /* 0x000fe20000004100 */
[----:B------:R-:W-:Y:S01]  /*30d0*/  F2FP.F16.E4M3.UNPACK_B R4, R6.H1 ;  /* 0x00000006ff04723e */ /* 0x000fe200030006ff */
[----:B------:R-:W-:Y:S01]  /*30e0*/  HADD2.F32 R13, -RZ, R12.H0_H0 ;  /* 0x2000000cff0d7230 */ /* 0x000fe20000004100 */
[----:B------:R-:W-:Y:S01]  /*30f0*/  F2FP.F16.E4M3.UNPACK_B R76, R76 ;  /* 0x0000004cff4c723e */ /* 0x000fe200020006ff */
[----:B------:R-:W-:Y:S01]  /*3100*/  HADD2.F32 R28, -RZ, R26.H1_H1 ;  /* 0x3000001aff1c7230 */ /* 0x000fe20000004100 */
[----:B------:R-:W-:Y:S01]  /*3110*/  F2FP.F16.E4M3.UNPACK_B R29, R29 ;  /* 0x0000001dff1d723e */ /* 0x000fe200020006ff */
[----:B------:R-:W-:Y:S01]  /*3120*/  FMUL.FTZ R80, R15, R74 ;  /* 0x0000004a0f507220 */ /* 0x000fe20000410000 */
[----:B------:R-:W-:-:S02]  /*3130*/  HADD2.F32 R12, -RZ, R4.H1_H1 ;  /* 0x30000004ff0c7230 */ /* 0x000fc40000004100 */
[C---:B------:R-:W-:Y:S01]  /*3140*/  FMUL.FTZ R74, R13.reuse, R74 ;  /* 0x0000004a0d4a7220 */ /* 0x040fe20000410000 */
[----:B------:R-:W-:Y:S02]  /*3150*/  HADD2.F32 R77, -RZ, R76.H1_H1 ;  /* 0x3000004cff4d7230 */ /* 0x000fe40000004100 */
[----:B------:R-:W-:Y:S01]  /*3160*/  FFMA.FTZ R80, R13, R28, -R80 ;  /* 0x0000001c0d507223 */ /* 0x000fe20000010850 */
[----:B------:R-:W-:Y:S01]  /*3170*/  HADD2.F32 R4, -RZ, R4.H0_H0 ;  /* 0x20000004ff047230 */ /* 0x000fe20000004100 */
[----:B------:R-:W-:Y:S01]  /*3180*/  F2FP.F16.E4M3.UNPACK_B R6, R6 ;  /* 0x00000006ff06723e */ /* 0x000fe200020006ff */
[----:B------:R-:W-:Y:S02]  /*3190*/  HADD2.F32 R13, -RZ, R29.H1_H1 ;  /* 0x3000001dff0d7230 */ /* 0x000fe40000004100 */
[----:B------:R-:W-:Y:S01]  /*31a0*/  FMUL.FTZ R81, R12, R77 ;  /* 0x0000004d0c517220 */ /* 0x000fe20000410000 */
[----:B------:R-:W-:Y:S01]  /*31b0*/  F2FP.F16.E4M3.UNPACK_B R7, R7 ;  /* 0x00000007ff07723e */ /* 0x000fe200020006ff */
[C---:B------:R-:W-:Y:S01]  /*31c0*/  FMUL.FTZ R77, R4.reuse, R77 ;  /* 0x0000004d044d7220 */ /* 0x040fe20000410000 */
[----:B------:R-:W-:Y:S01]  /*31d0*/  FFMA.FTZ R83, R15, R28, R74 ;  /* 0x0000001c0f537223 */ /* 0x000fe2000001004a */
[----:B------:R-:W-:Y:S01]  /*31e0*/  FFMA.FTZ R81, R4, R13, -R81 ;  /* 0x0000000d04517223 */ /* 0x000fe20000010851 */
[----:B------:R-:W-:-:S02]  /*31f0*/  HADD2.F32 R4, -RZ, R6.H0_H0 ;  /* 0x20000006ff047230 */ /* 0x000fc40000004100 */
[----:B------:R-:W-:Y:S01]  /*3200*/  FFMA.FTZ R28, R12, R13, R77 ;  /* 0x0000000d0c1c7223 */ /* 0x000fe2000001004d */
[--C-:B------:R-:W-:Y:S01]  /*3210*/  HADD2.F32 R12, -RZ, R7.reuse.H0_H0 ;  /* 0x20000007ff0c7230 */ /* 0x100fe20000004100 */
        /* <DEDUP_REMOVED lines=11> */
[----:B------:R-:W-:-:S03]  /*32d0*/  FMUL.FTZ R74, R12, R27 ;  /* 0x0000001b0c4a7220 */ /* 0x000fc60000410000 */
[-C--:B------:R-:W-:Y:S01]  /*32e0*/  FFMA.FTZ R77, R12, R26.reuse, -R77 ;  /* 0x0000001a0c4d7223 */ /* 0x080fe2000001084d */
[----:B------:R-:W-:Y:S01]  /*32f0*/  FFMA.FTZ R74, R7, R26, R74 ;  /* 0x0000001a074a7223 */ /* 0x000fe2000001004a */
[-C--:B------:R-:W-:Y:S01]  /*3300*/  FFMA.FTZ R15, R4, R29.reuse, -R15 ;  /* 0x0000001d040f7223 */ /* 0x080fe2000001080f */
[----:B------:R-:W-:Y:S01]  /*3310*/  FFMA.FTZ R6, R6, R29, R13 ;  /* 0x0000001d06067223 */ /* 0x000fe2000001000d */
[----:B------:R-:W-:Y:S02]  /*3320*/  F2FP.SATFINITE.E4M3.F32.PACK_AB_MERGE_C R4, R78, R79, R82 ;  /* 0x0000004f4e04723e */ /* 0x000fe40004807052 */
[----:B------:R-:W-:Y:S02]  /*3330*/  F2FP.SATFINITE.E4M3.F32.PACK_AB_MERGE_C R7, R74, R77, R80 ;  /* 0x0000004d4a07723e */ /* 0x000fe40004807050 */
[----:B------:R-:W-:-:S07]  /*3340*/  F2FP.SATFINITE.E4M3.F32.PACK_AB_MERGE_C R6, R6, R15, R28 ;  /* 0x0000000f0606723e */ /* 0x000fce000480701c */
.L_x_1396:
[----:B------:R-:W-:Y:S05]  /*3350*/  BSYNC B2 ;  /* 0x0000000000027941 */ /* 0x000fea0003800000 */
.L_x_1395:
[----:B0-----:R0:W-:Y:S02]  /*3360*/  ST.E.128 desc[UR44][R10.64], R4 ;  /* 0x000000040a007985 */ /* 0x0011e4000c101d2c */
.L_x_1394:
[----:B------:R-:W-:Y:S05]  /*3370*/  BSYNC B1 ;  /* 0x0000000000017941 */ /* 0x000fea0003800000 */
.L_x_1393:
[----:B------:R-:W-:-:S13]  /*3380*/  LOP3.LUT P3, RZ, R16, 0x1, RZ, 0xc0, !PT ;  /* 0x0000000110ff7812 */ /* 0x000fda000786c0ff */
[----:B------:R-:W-:Y:S05]  /*3390*/  @P3 BRA `(.L_x_1392) ;  /* 0x0000001c00203947 */ /* 0x000fea0003800000 */
[----:B0-----:R-:W5:Y:S04]  /*33a0*/  LDL R7, [R1+0x40] ;  /* 0x0000400001077983 */ /* 0x001f680000100800 */
[----:B------:R-:W4:Y:S04]  /*33b0*/  LDL R4, [R1+0x20] ;  /* 0x0000200001047983 */ /* 0x000f280000100800 */
[----:B------:R-:W3:Y:S01]  /*33c0*/  LDL R6, [R1+0x3c] ;  /* 0x00003c0001067983 */ /* 0x000ee20000100800 */
[----:B------:R-:W-:Y:S01]  /*33d0*/  IMAD.MOV.U32 R5, RZ, RZ, 0x20 ;  /* 0x00000020ff057424 */ /* 0x000fe200078e00ff */
[----:B------:R-:W-:Y:S01]  /*33e0*/  BSSY B1, `(.L_x_1397) ;  /* 0x0000072000017945 */ /* 0x000fe20003800000 */
[----:B--2---:R-:W-:-:S03]  /*33f0*/  IMAD R2, R157, 0x2800, RZ ;  /* 0x000028009d027824 */ /* 0x004fc600078e02ff */
[----:B------:R-:W-:-:S04]  /*3400*/  SEL R5, R5, 0xffffffe0, !P1 ;  /* 0xffffffe005057807 */ /* 0x000fc80004800000 */
[----:B-----5:R-:W-:Y:S01]  /*3410*/  IADD3 R5, R5, R7, R2 ;  /* 0x0000000705057210 */ /* 0x020fe20007ffe002 */
[----:B------:R-:W-:Y:S01]  /*3420*/  VIADD R2, R20, 0x10 ;  /* 0x0000001014027836 */ /* 0x000fe20000000000 */
[----:B----4-:R-:W-:-:S03]  /*3430*/  IADD3 R14, P3, R4, R14, RZ ;  /* 0x0000000e040e7210 */ /* 0x010fc60007f7e0ff */
[----:B------:R-:W-:Y:S02]  /*3440*/  IMAD.IADD R4, R22, 0x1, R5 ;  /* 0x0000000116047824 */ /* 0x000fe400078e0205 */
[----:B---3--:R-:W-:Y:S01]  /*3450*/  IMAD.X R15, R3, 0x1, R6, P3 ;  /* 0x00000001030f7824 */ /* 0x008fe200018e0606 */
[----:B------:R-:W-:-:S03]  /*3460*/  ISETP.GE.AND P3, PT, R2, R31, PT ;  /* 0x0000001f0200720c */ /* 0x000fc60003f66270 */
[----:B------:R-:W0:Y:S10]  /*3470*/  LDS.128 R4, [R4+0xe000] ;  /* 0x00e0000004047984 */ /* 0x000e340000000c00 */
[----:B------:R-:W-:Y:S05]  /*3480*/  @P3 BRA `(.L_x_1398) ;  /* 0x00000004009c3947 */ /* 0x000fea0003800000 */
[--C-:B------:R-:W-:Y:S02]  /*3490*/  SHF.R.U32.HI R3, RZ, 0x8, R9.reuse ;  /* 0x00000008ff037819 */ /* 0x100fe40000011609 */
[----:B------:R-:W-:Y:S02]  /*34a0*/  LOP3.LUT R2, R9, 0xff0000ff, RZ, 0xc0, !PT ;  /* 0xff0000ff09027812 */ /* 0x000fe400078ec0ff */
[----:B------:R-:W-:Y:S01]  /*34b0*/  SHF.R.U32.HI R10, RZ, 0x10, R9 ;  /* 0x00000010ff0a7819 */ /* 0x000fe20000011609 */
[----:B------:R-:W-:Y:S01]  /*34c0*/  IMAD.SHL.U32 R3, R3, 0x100, RZ ;  /* 0x0000010003037824 */ /* 0x000fe200078e00ff */
[--C-:B------:R-:W-:Y:S02]  /*34d0*/  SHF.R.U32.HI R9, RZ, 0x8, R25.reuse ;  /* 0x00000008ff097819 */ /* 0x100fe40000011619 */
[----:B------:R-:W-:Y:S02]  /*34e0*/  LOP3.LUT R8, R25, 0xff0000ff, RZ, 0xc0, !PT ;  /* 0xff0000ff19087812 */ /* 0x000fe400078ec0ff */
[----:B------:R-:W-:Y:S01]  /*34f0*/  SHF.R.U32.HI R12, RZ, 0x10, R25 ;  /* 0x00000010ff0c7819 */ /* 0x000fe20000011619 */
[----:B------:R-:W-:Y:S01]  /*3500*/  IMAD.SHL.U32 R9, R9, 0x100, RZ ;  /* 0x0000010009097824 */ /* 0x000fe200078e00ff */
[----:B------:R-:W-:-:S02]  /*3510*/  LOP3.LUT R3, R2, 0xff00, R3, 0xf8, !PT ;  /* 0x0000ff0002037812 */ /* 0x000fc400078ef803 */
[-C--:B0-----:R-:W-:Y:S01]  /*3520*/  F2FP.F16.E4M3.UNPACK_B R2, R5.reuse ;  /* 0x00000005ff02723e */ /* 0x081fe200020006ff */
[----:B------:R-:W-:Y:S01]  /*3530*/  IMAD.U32 R12, R12, 0x10000, RZ ;  /* 0x000100000c0c7824 */ /* 0x000fe200078e00ff */
[----:B------:R-:W-:Y:S01]  /*3540*/  LOP3.LUT R9, R8, 0xff00, R9, 0xf8, !PT ;  /* 0x0000ff0008097812 */ /* 0x000fe200078ef809 */
[----:B------:R-:W-:Y:S01]  /*3550*/  IMAD.U32 R8, R10, 0x10000, RZ ;  /* 0x000100000a087824 */ /* 0x000fe200078e00ff */
[----:B------:R-:W-:Y:S02]  /*3560*/  F2FP.F16.E4M3.UNPACK_B R10, R30.H1 ;  /* 0x0000001eff0a723e */ /* 0x000fe400030006ff */
[----:B------:R-:W-:Y:S02]  /*3570*/  LOP3.LUT R24, R9, 0xff0000, R12, 0xf8, !PT ;  /* 0x00ff000009187812 */ /* 0x000fe400078ef80c */
[----:B------:R-:W-:Y:S01]  /*3580*/  LOP3.LUT R11, R3, 0xff0000, R8, 0xf8, !PT ;  /* 0x00ff0000030b7812 */ /* 0x000fe200078ef808 */
[----:B------:R-:W-:Y:S01]  /*3590*/  HADD2.F32 R12, -RZ, R10.H0_H0 ;  /* 0x2000000aff0c7230 */ /* 0x000fe20000004100 */
[----:B------:R-:W-:Y:S01]  /*35a0*/  F2FP.F16.E4M3.UNPACK_B R9, R0.H1 ;  /* 0x00000000ff09723e */ /* 0x000fe200030006ff */
[--C-:B------:R-:W-:Y:S01]  /*35b0*/  HADD2.F32 R3, -RZ, R2.reuse.H1_H1 ;  /* 0x30000002ff037230 */ /* 0x100fe20000004100 */
[----:B------:R-:W-:Y:S01]  /*35c0*/  F2FP.F16.E4M3.UNPACK_B R5, R5.H1 ;  /* 0x00000005ff05723e */ /* 0x000fe200030006ff */
[----:B------:R-:W-:Y:S01]  /*35d0*/  HADD2.F32 R2, -RZ, R2.H0_H0 ;  /* 0x20000002ff027230 */ /* 0x000fe20000004100 */
[----:B------:R-:W-:Y:S01]  /*35e0*/  F2FP.F16.E4M3.UNPACK_B R30, R30 ;  /* 0x0000001eff1e723e */ /* 0x000fe200020006ff */
[----:B------:R-:W-:-:S02]  /*35f0*/  HADD2.F32 R13, -RZ, R10.H1_H1 ;  /* 0x3000000aff0d7230 */ /* 0x000fc40000004100 */
[CC--:B------:R-:W-:Y:S01]  /*3600*/  FMUL.FTZ R25, R3.reuse, R12.reuse ;  /* 0x0000000c03197220 */ /* 0x0c0fe20000410000 */
[----:B------:R-:W-:Y:S02]  /*3610*/  HADD2.F32 R10, -RZ, R9.H0_H0 ;  /* 0x20000009ff0a7230 */ /* 0x000fe40000004100 */
[----:B------:R-:W-:Y:S01]  /*3620*/  FMUL.FTZ R12, R2, R12 ;  /* 0x0000000c020c7220 */ /* 0x000fe20000410000 */
[--C-:B------:R-:W-:Y:S02]  /*3630*/  HADD2.F32 R8, -RZ, R5.reuse.H1_H1 ;  /* 0x30000005ff087230 */ /* 0x100fe40000004100 */
[----:B------:R-:W-:Y:S02]  /*3640*/  HADD2.F32 R5, -RZ, R5.H0_H0 ;  /* 0x20000005ff057230 */ /* 0x000fe40000004100 */
[----:B------:R-:W-:Y:S01]  /*3650*/  FFMA.FTZ R27, R3, R10, R12 ;  /* 0x0000000a031b7223 */ /* 0x000fe2000001000c */
[----:B------:R-:W-:Y:S02]  /*3660*/  HADD2.F32 R9, -RZ, R9.H1_H1 ;  /* 0x30000009ff097230 */ /* 0x000fe40000004100 */
[-C--:B------:R-:W-:Y:S01]  /*3670*/  FMUL.FTZ R26, R8, R13.reuse ;  /* 0x0000000d081a7220 */ /* 0x080fe20000410000 */
[----:B------:R-:W-:Y:S01]  /*3680*/  F2FP.F16.E4M3.UNPACK_B R3, R4.H1 ;  /* 0x00000004ff03723e */ /* 0x000fe200030006ff */
[----:B------:R-:W-:Y:S01]  /*3690*/  FMUL.FTZ R13, R5, R13 ;  /* 0x0000000d050d7220 */ /* 0x000fe20000410000 */
[----:B------:R-:W-:-:S02]  /*36a0*/  HADD2.F32 R12, -RZ, R30.H1_H1 ;  /* 0x3000001eff0c7230 */ /* 0x000fc40000004100 */
[-C--:B------:R-:W-:Y:S01]  /*36b0*/  FFMA.FTZ R28, R5, R9.reuse, -R26 ;  /* 0x00000009051c7223 */ /* 0x080fe2000001081a */
[----:B------:R-:W-:Y:S01]  /*36c0*/  F2FP.F16.E4M3.UNPACK_B R4, R4 ;  /* 0x00000004ff04723e */ /* 0x000fe200020006ff */
[----:B------:R-:W-:Y:S01]  /*36d0*/  FFMA.FTZ R29, R8, R9, R13 ;  /* 0x00000009081d7223 */ /* 0x000fe2000001000d */
[----:B------:R-:W-:Y:S01]  /*36e0*/  F2FP.F16.E4M3.UNPACK_B R8, R0 ;  /* 0x00000000ff08723e */ /* 0x000fe200020006ff */
[--C-:B------:R-:W-:Y:S02]  /*36f0*/  HADD2.F32 R5, -RZ, R3.reuse.H0_H0 ;  /* 0x20000003ff057230 */ /* 0x100fe40000004100 */
[----:B------:R-:W-:Y:S01]  /*3700*/  FFMA.FTZ R2, R2, R10, -R25 ;  /* 0x0000000a02027223 */ /* 0x000fe20000010819 */
[----:B------:R-:W-:Y:S01]  /*3710*/  HADD2.F32 R3, -RZ, R3.H1_H1 ;  /* 0x30000003ff037230 */ /* 0x000fe20000004100 */
[----:B------:R-:W-:Y:S01]  /*3720*/  F2FP.SATFINITE.E4M3.F32.PACK_AB_MERGE_C R31, R29, R28, RZ ;  /* 0x0000001c1d1f723e */ /* 0x000fe200048070ff */
[--C-:B------:R-:W-:Y:S02]  /*3730*/  HADD2.F32 R10, -RZ, R8.reuse.H1_H1 ;  /* 0x30000008ff0a7230 */ /* 0x100fe40000004100 */
[----:B------:R-:W-:-:S02]  /*3740*/  HADD2.F32 R9, -RZ, R8.H0_H0 ;  /* 0x20000008ff097230 */ /* 0x000fc40000004100 */
[-C--:B------:R-:W-:Y:S01]  /*3750*/  FMUL.FTZ R8, R3, R12.reuse ;  /* 0x0000000c03087220 */ /* 0x080fe20000410000 */
[----:B------:R-:W-:Y:S02]  /*3760*/  HADD2.F32 R0, -RZ, R4.H0_H0 ;  /* 0x20000004ff007230 */ /* 0x000fe40000004100 */
[C---:B------:R-:W-:Y:S01]  /*3770*/  FMUL.FTZ R12, R5.reuse, R12 ;  /* 0x0000000c050c7220 */ /* 0x040fe20000410000 */
[----:B------:R-:W-:Y:S02]  /*3780*/  HADD2.F32 R13, -RZ, R30.H0_H0 ;  /* 0x2000001eff0d7230 */ /* 0x000fe40000004100 */
[-C--:B------:R-:W-:Y:S01]  /*3790*/  FFMA.FTZ R8, R5, R10.reuse, -R8 ;  /* 0x0000000a05087223 */ /* 0x080fe20000010808 */
[----:B------:R-:W-:Y:S02]  /*37a0*/  HADD2.F32 R4, -RZ, R4.H1_H1 ;  /* 0x30000004ff047230 */ /* 0x000fe40000004100 */
[----:B------:R-:W-:Y:S01]  /*37b0*/  FFMA.FTZ R5, R3, R10, R12 ;  /* 0x0000000a03057223 */ /* 0x000fe2000001000c */
[----:B------:R-:W-:-:S02]  /*37c0*/  F2FP.F16.E4M3.UNPACK_B R3, R7.H1 ;  /* 0x00000007ff03723e */ /* 0x000fc400030006ff */
[----:B------:R-:W-:Y:S01]  /*37d0*/  F2FP.F16.E4M3.UNPACK_B R10, R24.H1 ;  /* 0x00000018ff0a723e */ /* 0x000fe200030006ff */
[-C--:B------:R-:W-:Y:S01]  /*37e0*/  FMUL.FTZ R25, R4, R13.reuse ;  /* 0x0000000d04197220 */ /* 0x080fe20000410000 */
[C---:B------:R-:W-:Y:S01]  /*37f0*/  FMUL.FTZ R13, R0.reuse, R13 ;  /* 0x0000000d000d7220 */ /* 0x040fe20000410000 */
[----:B------:R-:W-:Y:S01]  /*3800*/  F2FP.SATFINITE.E4M3.F32.PACK_AB_MERGE_C R30, R5, R8, RZ ;  /* 0x00000008051e723e */ /* 0x000fe200048070ff */
[--C-:B------:R-:W-:Y:S02]  /*3810*/  HADD2.F32 R5, -RZ, R3.reuse.H1_H1 ;  /* 0x30000003ff057230 */ /* 0x100fe40000004100 */
[-C--:B------:R-:W-:Y:S01]  /*3820*/  FFMA.FTZ R25, R0, R9.reuse, -R25 ;  /* 0x0000000900197223 */ /* 0x080fe20000010819 */
[----:B------:R-:W-:Y:S01]  /*3830*/  FFMA.FTZ R26, R4, R9, R13 ;  /* 0x00000009041a7223 */ /* 0x000fe2000001000d */
[-C--:B------:R-:W-:Y:S01]  /*3840*/  F2FP.F16.E4M3.UNPACK_B R8, R11.reuse.H1 ;  /* 0x0000000bff08723e */ /* 0x080fe200030006ff */
[----:B------:R-:W-:Y:S01]  /*3850*/  HADD2.F32 R13, -RZ, R10.H1_H1 ;  /* 0x3000000aff0d7230 */ /* 0x000fe20000004100 */
[----:B------:R-:W-:Y:S01]  /*3860*/  F2FP.F16.E4M3.UNPACK_B R0, R6.H1 ;  /* 0x00000006ff00723e */ /* 0x000fe200030006ff */
[----:B------:R-:W-:Y:S01]  /*3870*/  HADD2.F32 R4, -RZ, R3.H0_H0 ;  /* 0x20000003ff047230 */ /* 0x000fe20000004100 */
[----:B------:R-:W-:Y:S01]  /*3880*/  F2FP.F16.E4M3.UNPACK_B R24, R24 ;  /* 0x00000018ff18723e */ /* 0x000fe200020006ff */
[----:B------:R-:W-:Y:S01]  /*3890*/  HADD2.F32 R9, -RZ, R8.H1_H1 ;  /* 0x30000008ff097230 */ /* 0x000fe20000004100 */
[----:B------:R-:W-:Y:S01]  /*38a0*/  F2FP.F16.E4M3.UNPACK_B R11, R11 ;  /* 0x0000000bff0b723e */ /* 0x000fe200020006ff */
[----:B------:R-:W-:-:S02]  /*38b0*/  HADD2.F32 R3, -RZ, R0.H1_H1 ;  /* 0x30000000ff037230 */ /* 0x000fc40000004100 */
[-C--:B------:R-:W-:Y:S01]  /*38c0*/  FMUL.FTZ R29, R5, R13.reuse ;  /* 0x0000000d051d7220 */ /* 0x080fe20000410000 */
[----:B------:R-:W-:Y:S02]  /*38d0*/  HADD2.F32 R12, -RZ, R24.H1_H1 ;  /* 0x30000018ff0c7230 */ /* 0x000fe40000004100 */
[C---:B------:R-:W-:Y:S01]  /*38e0*/  FMUL.FTZ R28, R4.reuse, R13 ;  /* 0x0000000d041c7220 */ /* 0x040fe20000410000 */
[----:B------:R-:W-:Y:S02]  /*38f0*/  HADD2.F32 R0, -RZ, R0.H0_H0 ;  /* 0x20000000ff007230 */ /* 0x000fe40000004100 */
[----:B------:R-:W-:Y:S01]  /*3900*/  FFMA.FTZ R29, R4, R9, -R29 ;  /* 0x00000009041d7223 */ /* 0x000fe2000001081d */
[----:B------:R-:W-:Y:S02]  /*3910*/  HADD2.F32 R4, -RZ, R11.H1_H1 ;  /* 0x3000000bff047230 */ /* 0x000fe40000004100 */
[-C--:B------:R-:W-:Y:S01]  /*3920*/  FMUL.FTZ R13, R3, R12.reuse ;  /* 0x0000000c030d7220 */ /* 0x080fe20000410000 */
[----:B------:R-:W-:Y:S01]  /*3930*/  F2FP.F16.E4M3.UNPACK_B R7, R7 ;  /* 0x00000007ff07723e */ /* 0x000fe200020006ff */
[C---:B------:R-:W-:Y:S01]  /*3940*/  FMUL.FTZ R12, R0.reuse, R12 ;  /* 0x0000000c000c7220 */ /* 0x040fe20000410000 */
[----:B------:R-:W-:Y:S01]  /*3950*/  F2FP.F16.E4M3.UNPACK_B R6, R6 ;  /* 0x00000006ff06723e */ /* 0x000fe200020006ff */
[-C--:B------:R-:W-:Y:S01]  /*3960*/  FFMA.FTZ R13, R0, R4.reuse, -R13 ;  /* 0x00000004000d7223 */ /* 0x080fe2000001080d */
[----:B------:R-:W-:Y:S01]  /*3970*/  FFMA.FTZ R28, R5, R9, R28 ;  /* 0x00000009051c7223 */ /* 0x000fe2000001001c */
[----:B------:R-:W-:Y:S01]  /*3980*/  FFMA.FTZ R12, R3, R4, R12 ;  /* 0x00000004030c7223 */ /* 0x000fe2000001000c */
[--C-:B------:R-:W-:Y:S01]  /*3990*/  HADD2.F32 R3, -RZ, R7.reuse.H0_H0 ;  /* 0x20000007ff037230 */ /* 0x100fe20000004100 */
[----:B------:R-:W-:Y:S01]  /*39a0*/  F2FP.SATFINITE.E4M3.F32.PACK_AB_MERGE_C R25, R26, R25, R30 ;  /* 0x000000191a19723e */ /* 0x000fe2000480701e */
[----:B------:R-:W-:Y:S01]  /*39b0*/  HADD2.F32 R7, -RZ, R7.H1_H1 ;  /* 0x30000007ff077230 */ /* 0x000fe20000004100 */
[----:B------:R-:W-:Y:S01]  /*39c0*/  F2FP.SATFINITE.E4M3.F32.PACK_AB_MERGE_C R28, R28, R29, RZ ;  /* 0x0000001d1c1c723e */ /* 0x000fe200048070ff */
[----:B------:R-:W-:Y:S01]  /*39d0*/  HADD2.F32 R10, -RZ, R10.H0_H0 ;  /* 0x2000000aff0a7230 */ /* 0x000fe20000004100 */
[----:B------:R-:W-:Y:S01]  /*39e0*/  F2FP.SATFINITE.E4M3.F32.PACK_AB_MERGE_C R12, R12, R13, RZ ;  /* 0x0000000d0c0c723e */ /* 0x000fe200048070ff */
[----:B------:R-:W-:-:S02]  /*39f0*/  HADD2.F32 R0, -RZ, R6.H0_H0 ;  /* 0x20000006ff007230 */ /* 0x000fc40000004100 */
[----:B------:R-:W-:Y:S02]  /*3a00*/  HADD2.F32 R6, -RZ, R6.H1_H1 ;  /* 0x30000006ff067230 */ /* 0x000fe40000004100 */
[-C--:B------:R-:W-:Y:S01]  /*3a10*/  FMUL.FTZ R4, R7, R10.reuse ;  /* 0x0000000a07047220 */ /* 0x080fe20000410000 */
[----:B------:R-:W-:Y:S02]  /*3a20*/  HADD2.F32 R5, -RZ, R24.H0_H0 ;  /* 0x20000018ff057230 */ /* 0x000fe40000004100 */
[C---:B------:R-:W-:Y:S01]  /*3a30*/  FMUL.FTZ R10, R3.reuse, R10 ;  /* 0x0000000a030a7220 */ /* 0x040fe20000410000 */
[----:B------:R-:W-:Y:S02]  /*3a40*/  HADD2.F32 R8, -RZ, R8.H0_H0 ;  /* 0x20000008ff087230 */ /* 0x000fe40000004100 */
[----:B------:R-:W-:Y:S02]  /*3a50*/  HADD2.F32 R11, -RZ, R11.H0_H0 ;  /* 0x2000000bff0b7230 */ /* 0x000fe40000004100 */
[-C--:B------:R-:W-:Y:S01]  /*3a60*/  FMUL.FTZ R9, R6, R5.reuse ;  /* 0x0000000506097220 */ /* 0x080fe20000410000 */
[C---:B------:R-:W-:Y:S01]  /*3a70*/  FMUL.FTZ R5, R0.reuse, R5 ;  /* 0x0000000500057220 */ /* 0x040fe20000410000 */
[-C--:B------:R-:W-:Y:S01]  /*3a80*/  FFMA.FTZ R4, R3, R8.reuse, -R4 ;  /* 0x0000000803047223 */ /* 0x080fe20000010804 */
[----:B------:R-:W-:Y:S01]  /*3a90*/  FFMA.FTZ R7, R7, R8, R10 ;  /* 0x0000000807077223 */ /* 0x000fe2000001000a */
[-C--:B------:R-:W-:Y:S01]  /*3aa0*/  FFMA.FTZ R9, R0, R11.reuse, -R9 ;  /* 0x0000000b00097223 */ /* 0x080fe20000010809 */
[----:B------:R-:W-:Y:S01]  /*3ab0*/  FFMA.FTZ R6, R6, R11, R5 ;  /* 0x0000000b06067223 */ /* 0x000fe20000010005 */
[----:B------:R-:W-:-:S02]  /*3ac0*/  F2FP.SATFINITE.E4M3.F32.PACK_AB_MERGE_C R5, R27, R2, R31 ;  /* 0x000000021b05723e */ /* 0x000fc4000480701f */
[----:B------:R-:W-:Y:S01]  /*3ad0*/  F2FP.SATFINITE.E4M3.F32.PACK_AB_MERGE_C R7, R7, R4, R28 ;  /* 0x000000040707723e */ /* 0x000fe2000480701c */
[----:B------:R-:W-:Y:S01]  /*3ae0*/  IMAD.MOV.U32 R4, RZ, RZ, R25 ;  /* 0x000000ffff047224 */ /* 0x000fe200078e0019 */
[----:B------:R-:W-:-:S07]  /*3af0*/  F2FP.SATFINITE.E4M3.F32.PACK_AB_MERGE_C R6, R6, R9, R12 ;  /* 0x000000090606723e */ /* 0x000fce000480700c */
.L_x_1398:
[----:B------:R-:W-:Y:S05]  /*3b00*/  BSYNC B1 ;  /* 0x0000000000017941 */ /* 0x000fea0003800000 */
.L_x_1397:
[----:B0-----:R0:W-:Y:S01]  /*3b10*/  ST.E.128 desc[UR44][R14.64], R4 ;  /* 0x000000040e007985 */ /* 0x0011e2000c101d2c */
[----:B------:R-:W-:Y:S05]  /*3b20*/  BRA `(.L_x_1392) ;  /* 0x00000014003c7947 */ /* 0x000fea0003800000 */
.L_x_1385:
[----:B------:R-:W0:Y:S01]  /*3b30*/  S2R R3, SR_TID.X ;  /* 0x0000000000037919 */ /* 0x000e220000002100 */
[----:B------:R-:W-:-:S05]  /*3b40*/  IMAD R73, R47, -0xa0, R48 ;  /* 0xffffff602f497824 */ /* 0x000fca00078e0230 */
[----:B------:R-:W-:Y:S01]  /*3b50*/  VIMNMX R73, R73, 0xa0, PT ;  /* 0x000000a049497848 */ /* 0x000fe20003fe0100 */
[C---:B0-----:R-:W-:Y:S02]  /*3b60*/  VIADD R9, R3.reuse, 0xffffff80 ;  /* 0xffffff8003097836 */ /* 0x041fe40000000000 */
[----:B------:R-:W-:Y:S02]  /*3b70*/  VIADD R8, R3, 0xffffff80 ;  /* 0xffffff8003087836 */ /* 0x000fe40000000000 */
[----:B------:R-:W2:Y:S03]  /*3b80*/  LDL R3, [R1+0x10] ;  /* 0x0000100001037983 */ /* 0x000ea60000100800 */
[----:B------:R-:W-:-:S04]  /*3b90*/  LEA.HI R8, R8, R9, RZ, 0x1 ;  /* 0x0000000908087211 */ /* 0x000fc800078f08ff */
[----:B------:R-:W-:-:S04]  /*3ba0*/  SHF.R.S32.HI R8, RZ, 0x1, R8 ;  /* 0x00000001ff087819 */ /* 0x000fc80000011408 */
[----:B------:R-:W-:-:S04]  /*3bb0*/  ISETP.GE.AND P3, PT, R8, R73, PT ;  /* 0x000000490800720c */ /* 0x000fc80003f66270 */
[----:B------:R-:W-:-:S13]  /*3bc0*/  ISETP.GE.OR P4, PT, R18, R31, P3 ;  /* 0x0000001f1200720c */ /* 0x000fda0001f86670 */
[----:B------:R-:W0:Y:S08]  /*3bd0*/  @!P4 LDC.64 R8, c[0x0][0x3e8] ;  /* 0x0000fa00ff08cb82 */ /* 0x000e300000000a00 */
[----:B------:R-:W1:Y:S01]  /*3be0*/  @!P4 LDC.64 R10, c[0x0][0x400] ;  /* 0x00010000ff0acb82 */ /* 0x000e620000000a00 */
[----:B------:R-:W-:Y:S02]  /*3bf0*/  CS2R R26, SRZ ;  /* 0x00000000001a7805 */ /* 0x000fe4000001ff00 */
[----:B------:R-:W-:-:S02]  /*3c00*/  CS2R R24, SRZ ;  /* 0x0000000000187805 */ /* 0x000fc4000001ff00 */
[----:B0-----:R-:W-:-:S04]  /*3c10*/  @!P4 IADD3 R8, P5, P6, R32, R8, R6 ;  /* 0x000000082008c210 */ /* 0x001fc80007ebe006 */
[----:B------:R-:W-:Y:S02]  /*3c20*/  @!P4 IADD3.X R9, R56, R9, R0, P5, P6 ;  /* 0x000000093809c210 */ /* 0x000fe40002fec400 */
[----:B------:R-:W-:Y:S02]  /*3c30*/  CS2R R6, SRZ ;  /* 0x0000000000067805 */ /* 0x000fe4000001ff00 */
[----:B-1----:R-:W-:Y:S02]  /*3c40*/  @!P4 IADD3 R10, P5, P6, R38, R10, R4 ;  /* 0x0000000a260ac210 */ /* 0x002fe40007ebe004 */
[----:B------:R-:W-:Y:S01]  /*3c50*/  CS2R R4, SRZ ;  /* 0x0000000000047805 */ /* 0x000fe2000001ff00 */
[----:B------:R-:W3:Y:S01]  /*3c60*/  @!P4 LDG.E.128 R24, desc[UR44][R8.64] ;  /* 0x0000002c0818c981 */ /* 0x000ee2000c1e1d00 */
[----:B------:R-:W-:-:S05]  /*3c70*/  @!P4 IADD3.X R11, R54, R11, R12, P5, P6 ;  /* 0x0000000b360bc210 */ /* 0x000fca0002fec40c */
[----:B------:R-:W4:Y:S01]  /*3c80*/  @!P4 LDG.E.128 R4, desc[UR44][R10.64] ;  /* 0x0000002c0a04c981 */ /* 0x000f22000c1e1d00 */
[----:B------:R-:W-:Y:S02]  /*3c90*/  ISETP.GE.AND P5, PT, R18, R31, PT ;  /* 0x0000001f1200720c */ /* 0x000fe40003fa6270 */
[----:B--2---:R-:W-:Y:S01]  /*3ca0*/  ISETP.NE.AND P4, PT, R3, 0x3, PT ;  /* 0x000000030300780c */ /* 0x004fe20003f85270 */
[----:B---3--:R-:W-:Y:S02]  /*3cb0*/  IMAD.MOV.U32 R74, RZ, RZ, R26 ;  /* 0x000000ffff4a7224 */ /* 0x008fe400078e001a */
[----:B------:R-:W-:Y:S02]  /*3cc0*/  IMAD.MOV.U32 R77, RZ, RZ, R24 ;  /* 0x000000ffff4d7224 */ /* 0x000fe400078e0018 */
[----:B----4-:R-:W-:Y:S02]  /*3cd0*/  IMAD.MOV.U32 R76, RZ, RZ, R6 ;  /* 0x000000ffff4c7224 */ /* 0x010fe400078e0006 */
[----:B------:R-:W-:-:S06]  /*3ce0*/  IMAD.MOV.U32 R78, RZ, RZ, R4 ;  /* 0x000000ffff4e7224 */ /* 0x000fcc00078e0004 */
[----:B------:R-:W-:Y:S05]  /*3cf0*/  @!P4 BRA `(.L_x_1399) ;  /* 0x000000000004c947 */ /* 0x000fea0003800000 */
[----:B------:R-:W-:Y:S01]  /*3d00*/  BPT.TRAP 0x1 ;  /* 0x000000040000795c */ /* 0x000fe20000300000 */
.L_x_1399:
[----:B------:R-:W2:Y:S01]  /*3d10*/  LDL R0, [R1+0x24] ;  /* 0x0000240001007983 */ /* 0x000ea20000100800 */
[----:B------:R-:W-:Y:S01]  /*3d20*/  IMAD R50, R157, 0x8, R22 ;  /* 0x000000089d327824 */ /* 0x000fe200078e0216 */
[----:B------:R-:W-:Y:S01]  /*3d30*/  BSSY B1, `(.L_x_1400) ;  /* 0x0000004000017945 */ /* 0x000fe20003800000 */
[----:B--2---:R-:W-:-:S04]  /*3d40*/  SHF.L.U32 R75, R0, 0x1f, RZ ;  /* 0x0000001f004b7819 */ /* 0x004fc800000006ff */
[----:B------:R-:W0:Y:S02]  /*3d50*/  SYNCS.PHASECHK.TRANS64.TRYWAIT P6, [R50+URZ+0x13290], R75 ;  /* 0x0132904b320075a7 */ /* 0x000e2400080c017f */
[----:B0-----:R-:W-:Y:S05]  /*3d60*/  @!P6 BRA `(.L_x_1401) ;  /* 0x000002280074e947 */ /* 0x001fea0003800000 */
.L_x_1713:
[----:B------:R-:W-:Y:S05]  /*3d70*/  BSYNC B1 ;  /* 0x0000000000017941 */ /* 0x000fea0003800000 */
.L_x_1400:
[----:B------:R-:W-:-:S03]  /*3d80*/  UMOV UR4, 0xffffffff ;  /* 0xffffffff00047882 */ /* 0x000fc60000000000 */
[----:B------:R-:W-:Y:S05]  /*3d90*/  BRA.DIV UR4, `(.L_x_1402) ;  /* 0x0000022a047c7947 */ /* 0x000fea000b800000 */
[----:B------:R1:W2:Y:S04]  /*3da0*/  SHFL.IDX PT, R0, R13, RZ, 0x1e1f ;  /* 0x001e1fff0d007589 */ /* 0x0002a800000e0000 */
[----:B------:R1:W3:Y:S02]  /*3db0*/  SHFL.IDX PT, R14, R2, RZ, 0x1e1f ;  /* 0x001e1fff020e7589 */ /* 0x0002e400000e0000 */
.L_x_1717:
[----:B------:R-:W4:Y:S02]  /*3dc0*/  LDC R12, c[0x0][0x2f4] ;  /* 0x0000bd00ff0c7b82 */ /* 0x000f240000000800 */
[----:B----4-:R-:W-:-:S13]  /*3dd0*/  ISETP.GE.OR P3, PT, R18, R12, P3 ;  /* 0x0000000c1200720c */ /* 0x010fda0001f66670 */
[----:B------:R-:W-:Y:S05]  /*3de0*/  @P3 BRA `(.L_x_1392) ;  /* 0x00000010008c3947 */ /* 0x000fea0003800000 */
[----:B------:R-:W4:Y:S01]  /*3df0*/  LDL R10, [R1+0x4c] ;  /* 0x00004c00010a7983 */ /* 0x000f220000100800 */
[----:B------:R-:W-:Y:S01]  /*3e00*/  IMAD.IADD R8, R12, 0x1, -R63 ;  /* 0x000000010c087824 */ /* 0x000fe200078e0a3f */
[----:B-1-3--:R-:W-:Y:S01]  /*3e10*/  IADD3 R2, P3, R55, R14, RZ ;  /* 0x0000000e37027210 */ /* 0x00afe20007f7e0ff */
[----:B------:R-:W-:Y:S03]  /*3e20*/  BSSY B1, `(.L_x_1403) ;  /* 0x00000e0000017945 */ /* 0x000fe60003800000 */
[----:B------:R-:W-:Y:S02]  /*3e30*/  SEL R8, R63, R8, !P0 ;  /* 0x000000083f087207 */ /* 0x000fe40004000000 */
[----:B--2---:R-:W-:Y:S02]  /*3e40*/  LEA.HI.X.SX32 R3, R55, R0, 0x1, P3 ;  /* 0x0000000037037211 */ /* 0x004fe400018f0eff */
[----:B------:R-:W-:-:S04]  /*3e50*/  SHF.R.S32.HI R9, RZ, 0x1f, R8 ;  /* 0x0000001fff097819 */ /* 0x000fc80000011408 */
[----:B------:R-:W-:-:S04]  /*3e60*/  LEA.HI R9, R9, R8, RZ, 0x5 ;  /* 0x0000000809097211 */ /* 0x000fc800078f28ff */
[----:B------:R-:W-:-:S04]  /*3e70*/  SHF.R.S32.HI R9, RZ, 0x5, R9 ;  /* 0x00000005ff097819 */ /* 0x000fc80000011409 */
[----:B------:R-:W-:-:S05]  /*3e80*/  LEA.HI.SX32 R9, R66, R9, 0x1c ;  /* 0x0000000942097211 */ /* 0x000fca00078fe2ff */
[----:B------:R-:W-:-:S05]  /*3e90*/  IMAD.SHL.U32 R13, R9, 0x10, RZ ;  /* 0x00000010090d7824 */ /* 0x000fca00078e00ff */
[----:B------:R-:W-:-:S04]  /*3ea0*/  LOP3.LUT R9, R61, 0x30, R13, 0xf8, !PT ;  /* 0x000000303d097812 */ /* 0x000fc800078ef80d */
[----:B------:R-:W-:-:S05]  /*3eb0*/  LOP3.LUT R9, R9, R58, RZ, 0x3c, !PT ;  /* 0x0000003a09097212 */ /* 0x000fca00078e3cff */
[----:B----4-:R-:W-:Y:S02]  /*3ec0*/  IMAD.IADD R8, R10, 0x1, R9 ;  /* 0x000000010a087824 */ /* 0x010fe400078e0209 */
[C---:B------:R-:W-:Y:S02]  /*3ed0*/  IMAD R9, R157.reuse, 0x2800, R52 ;  /* 0x000028009d097824 */ /* 0x040fe400078e0234 */
[----:B------:R-:W-:Y:S02]  /*3ee0*/  IMAD R11, R157, 0x2800, R8 ;  /* 0x000028009d0b7824 */ /* 0x000fe400078e0208 */
[C---:B------:R-:W-:Y:S02]  /*3ef0*/  IMAD.IADD R9, R22.reuse, 0x1, R9 ;  /* 0x0000000116097824 */ /* 0x040fe400078e0209 */
[----:B------:R-:W-:-:S04]  /*3f00*/  IMAD.IADD R28, R22, 0x1, R11 ;  /* 0x00000001161c7824 */ /* 0x000fc800078e020b */
[----:B------:R-:W1:Y:S04]  /*3f10*/  LDS.128 R8, [R9+0xe000] ;  /* 0x00e0000009087984 */ /* 0x000e680000000c00 */
[----:B------:R-:W2:Y:S01]  /*3f20*/  LDS.128 R28, [R28+0xe000] ;  /* 0x00e000001c1c7984 */ /* 0x000ea20000000c00 */
[----:B------:R-:W-:Y:S05]  /*3f30*/  @P5 BRA `(.L_x_1404) ;  /* 0x0000000c00385947 */ /* 0x000fea0003800000 */
[----:B------:R-:W-:Y:S01]  /*3f40*/  SHF.R.U32.HI R84, RZ, 0x8, R25 ;  /* 0x00000008ff547819 */ /* 0x000fe20000011619 */
[----:B-1----:R-:W-:Y:S01]  /*3f50*/  IMAD.MOV.U32 R24, RZ, RZ, R8 ;  /* 0x000000ffff187224 */ /* 0x002fe200078e0008 */
[--C-:B------:R-:W-:Y:S02]  /*3f60*/  SHF.R.U32.HI R80, RZ, 0x8, R27.reuse ;  /* 0x00000008ff507819 */ /* 0x100fe4000001161b */
[----:B------:R-:W-:Y:S02]  /*3f70*/  LOP3.LUT R6, R27, 0xff0000ff, RZ, 0xc0, !PT ;  /* 0xff0000ff1b067812 */ /* 0x000fe400078ec0ff */
[----:B------:R-:W-:Y:S02]  /*3f80*/  SHF.R.U32.HI R81, RZ, 0x10, R27 ;  /* 0x00000010ff517819 */ /* 0x000fe4000001161b */
[----:B------:R-:W-:Y:S02]  /*3f90*/  SHF.R.U32.HI R27, RZ, 0x8, R5 ;  /* 0x00000008ff1b7819 */ /* 0x000fe40000011605 */
[----:B------:R-:W-:-:S02]  /*3fa0*/  LOP3.LUT R15, R5, 0xff0000ff, RZ, 0xc0, !PT ;  /* 0xff0000ff050f7812 */ /* 0x000fc400078ec0ff */
[----:B------:R-:W-:Y:S01]  /*3fb0*/  SHF.R.U32.HI R79, RZ, 0x10, R5 ;  /* 0x00000010ff4f7819 */ /* 0x000fe20000011605 */
[----:B------:R-:W-:Y:S01]  /*3fc0*/  IMAD.SHL.U32 R5, R84, 0x100, RZ ;  /* 0x0000010054057824 */ /* 0x000fe200078e00ff */
[----:B------:R-:W-:Y:S01]  /*3fd0*/  LOP3.LUT R4, R25, 0xff0000ff, RZ, 0xc0, !PT ;  /* 0xff0000ff19047812 */ /* 0x000fe200078ec0ff */
[----:B------:R-:W-:Y:S01]  /*3fe0*/  IMAD.SHL.U32 R8, R27, 0x100, RZ ;  /* 0x000001001b087824 */ /* 0x000fe200078e00ff */
[----:B------:R-:W-:Y:S02]  /*3ff0*/  SHF.R.U32.HI R82, RZ, 0x10, R25 ;  /* 0x00000010ff527819 */ /* 0x000fe40000011619 */
[--C-:B------:R-:W-:Y:S02]  /*4000*/  SHF.R.U32.HI R26, RZ, 0x8, R7.reuse ;  /* 0x00000008ff1a7819 */ /* 0x100fe40000011607 */
[----:B------:R-:W-:Y:S02]  /*4010*/  LOP3.LUT R25, R7, 0xff0000ff, RZ, 0xc0, !PT ;  /* 0xff0000ff07197812 */ /* 0x000fe400078ec0ff */
[----:B------:R-:W-:Y:S01]  /*4020*/  SHF.R.U32.HI R83, RZ, 0x10, R7 ;  /* 0x00000010ff537819 */ /* 0x000fe20000011607 */
[----:B------:R-:W-:Y:S01]  /*4030*/  IMAD.SHL.U32 R7, R80, 0x100, RZ ;  /* 0x0000010050077824 */ /* 0x000fe200078e00ff */
[----:B------:R-:W-:Y:S01]  /*4040*/  LOP3.LUT R4, R4, 0xff00, R5, 0xf8, !PT ;  /* 0x0000ff0004047812 */ /* 0x000fe200078ef805 */
[----:B------:R-:W-:Y:S01]  /*4050*/  IMAD.U32 R5, R82, 0x10000, RZ ;  /* 0x0001000052057824 */ /* 0x000fe200078e00ff */
[----:B------:R-:W-:Y:S01]  /*4060*/  LOP3.LUT R80, R15, 0xff00, R8, 0xf8, !PT ;  /* 0x0000ff000f507812 */ /* 0x000fe200078ef808 */
[----:B------:R-:W-:Y:S01]  /*4070*/  IMAD.SHL.U32 R26, R26, 0x100, RZ ;  /* 0x000001001a1a7824 */ /* 0x000fe200078e00ff */
[----:B------:R-:W-:Y:S01]  /*4080*/  LOP3.LUT R7, R6, 0xff00, R7, 0xf8, !PT ;  /* 0x0000ff0006077812 */ /* 0x000fe200078ef807 */
[----:B------:R-:W-:Y:S01]  /*4090*/  IMAD.U32 R83, R83, 0x10000, RZ ;  /* 0x0001000053537824 */ /* 0x000fe200078e00ff */
[----:B------:R-:W-:Y:S01]  /*40a0*/  LOP3.LUT R6, R4, 0xff0000, R5, 0xf8, !PT ;  /* 0x00ff000004067812 */ /* 0x000fe200078ef805 */
[----:B------:R-:W-:Y:S01]  /*40b0*/  IMAD.U32 R4, R81, 0x10000, RZ ;  /* 0x0001000051047824 */ /* 0x000fe200078e00ff */
[----:B------:R-:W-:-:S02]  /*40c0*/  LOP3.LUT R82, R25, 0xff00, R26, 0xf8, !PT ;  /* 0x0000ff0019527812 */ /* 0x000fc400078ef81a */
[----:B------:R-:W-:Y:S02]  /*40d0*/  F2FP.F16.E4M3.UNPACK_B R81, R78.H1 ;  /* 0x0000004eff51723e */ /* 0x000fe400030006ff */
[----:B--2---:R-:W-:Y:S02]  /*40e0*/  F2FP.F16.E4M3.UNPACK_B R26, R28.H1 ;  /* 0x0000001cff1a723e */ /* 0x004fe400030006ff */
[----:B------:R-:W-:Y:S01]  /*40f0*/  F2FP.F16.E4M3.UNPACK_B R25, R24.H1 ;  /* 0x00000018ff19723e */ /* 0x000fe200030006ff */
[----:B------:R-:W-:Y:S01]  /*4100*/  HADD2.F32 R5, -RZ, R81.H0_H0 ;  /* 0x20000051ff057230 */ /* 0x000fe20000004100 */
[----:B------:R-:W-:Y:S01]  /*4110*/  LOP3.LUT R4, R7, 0xff0000, R4, 0xf8, !PT ;  /* 0x00ff000007047812 */ /* 0x000fe200078ef804 */
[----:B------:R-:W-:Y:S01]  /*4120*/  HADD2.F32 R15, -RZ, R26.H0_H0 ;  /* 0x2000001aff0f7230 */ /* 0x000fe20000004100 */
[----:B------:R-:W-:Y:S01]  /*4130*/  F2FP.F16.E4M3.UNPACK_B R27, R77.H1 ;  /* 0x0000004dff1b723e */ /* 0x000fe200030006ff */
[----:B------:R-:W-:Y:S01]  /*4140*/  HADD2.F32 R8, -RZ, R25.H0_H0 ;  /* 0x20000019ff087230 */ /* 0x000fe20000004100 */
[----:B------:R-:W-:Y:S01]  /*4150*/  F2FP.F16.E4M3.UNPACK_B R28, R28 ;  /* 0x0000001cff1c723e */ /* 0x000fe200020006ff */
[----:B------:R-:W-:-:S02]  /*4160*/  IMAD.U32 R7, R79, 0x10000, RZ ;  /* 0x000100004f077824 */ /* 0x000fc400078e00ff */
[CC--:B------:R-:W-:Y:S01]  /*4170*/  FMUL.FTZ R85, R15.reuse, R5.reuse ;  /* 0x000000050f557220 */ /* 0x0c0fe20000410000 */
[----:B------:R-:W-:Y:S02]  /*4180*/  HADD2.F32 R79, -RZ, R27.H0_H0 ;  /* 0x2000001bff4f7230 */ /* 0x000fe40000004100 */
[----:B------:R-:W-:Y:S01]  /*4190*/  FMUL.FTZ R84, R8, R5 ;  /* 0x0000000508547220 */ /* 0x000fe20000410000 */
[----:B------:R-:W-:Y:S01]  /*41a0*/  LOP3.LUT R5, R82, 0xff0000, R83, 0xf8, !PT ;  /* 0x00ff000052057812 */ /* 0x000fe200078ef853 */
[----:B------:R-:W-:Y:S01]  /*41b0*/  HADD2.F32 R83, -RZ, R81.H1_H1 ;  /* 0x30000051ff537230 */ /* 0x000fe20000004100 */
[----:B------:R-:W-:Y:S01]  /*41c0*/  F2FP.F16.E4M3.UNPACK_B R81, R78 ;  /* 0x0000004eff51723e */ /* 0x000fe200020006ff */
[----:B------:R-:W-:Y:S01]  /*41d0*/  HADD2.F32 R78, -RZ, R26.H1_H1 ;  /* 0x3000001aff4e7230 */ /* 0x000fe20000004100 */
[----:B------:R-:W-:Y:S01]  /*41e0*/  LOP3.LUT R7, R80, 0xff0000, R7, 0xf8, !PT ;  /* 0x00ff000050077812 */ /* 0x000fe200078ef807 */
[----:B------:R-:W-:Y:S02]  /*41f0*/  HADD2.F32 R25, -RZ, R25.H1_H1 ;  /* 0x30000019ff197230 */ /* 0x000fe40000004100 */
[-C--:B------:R-:W-:Y:S01]  /*4200*/  FFMA.FTZ R8, R8, R79.reuse, -R85 ;  /* 0x0000004f08087223 */ /* 0x080fe20000010855 */
[----:B------:R-:W-:Y:S01]  /*4210*/  HADD2.F32 R80, -RZ, R27.H1_H1 ;  /* 0x3000001bff507230 */ /* 0x000fe20000004100 */
[----:B------:R-:W-:Y:S01]  /*4220*/  F2FP.F16.E4M3.UNPACK_B R27, R24 ;  /* 0x00000018ff1b723e */ /* 0x000fe200020006ff */
[----:B------:R-:W-:Y:S01]  /*4230*/  FFMA.FTZ R15, R15, R79, R84 ;  /* 0x0000004f0f0f7223 */ /* 0x000fe20000010054 */
[----:B------:R-:W-:Y:S01]  /*4240*/  FMUL.FTZ R24, R78, R83 ;  /* 0x000000534e187220 */ /* 0x000fe20000410000 */
[----:B------:R-:W-:Y:S01]  /*4250*/  F2FP.F16.E4M3.UNPACK_B R79, R77 ;  /* 0x0000004dff4f723e */ /* 0x000fe200020006ff */
[----:B------:R-:W-:Y:S01]  /*4260*/  FMUL.FTZ R83, R25, R83 ;  /* 0x0000005319537220 */ /* 0x000fe20000410000 */
[----:B------:R-:W-:-:S02]  /*4270*/  HADD2.F32 R82, -RZ, R81.H0_H0 ;  /* 0x20000051ff527230 */ /* 0x000fc40000004100 */
[-C--:B------:R-:W-:Y:S01]  /*4280*/  FFMA.FTZ R25, R25, R80.reuse, -R24 ;  /* 0x0000005019197223 */ /* 0x080fe20000010818 */
[--C-:B------:R-:W-:Y:S02]  /*4290*/  HADD2.F32 R77, -RZ, R28.reuse.H0_H0 ;  /* 0x2000001cff4d7230 */ /* 0x100fe40000004100 */
[----:B------:R-:W-:Y:S01]  /*42a0*/  FFMA.FTZ R24, R78, R80, R83 ;  /* 0x000000504e187223 */ /* 0x000fe20000010053 */
[----:B------:R-:W-:Y:S01]  /*42b0*/  HADD2.F32 R26, -RZ, R27.H0_H0 ;  /* 0x2000001bff1a7230 */ /* 0x000fe20000004100 */
[----:B------:R-:W-:Y:S01]  /*42c0*/  F2FP.F16.E4M3.UNPACK_B R80, R74.H1 ;  /* 0x0000004aff50723e */ /* 0x000fe200030006ff */
[----:B------:R-:W-:Y:S02]  /*42d0*/  HADD2.F32 R78, -RZ, R79.H0_H0 ;  /* 0x2000004fff4e7230 */ /* 0x000fe40000004100 */
[-C--:B------:R-:W-:Y:S01]  /*42e0*/  FMUL.FTZ R83, R77, R82.reuse ;  /* 0x000000524d537220 */ /* 0x080fe20000410000 */
[----:B------:R-:W-:Y:S02]  /*42f0*/  HADD2.F32 R81, -RZ, R81.H1_H1 ;  /* 0x30000051ff517230 */ /* 0x000fe40000004100 */
[----:B------:R-:W-:Y:S01]  /*4300*/  FMUL.FTZ R82, R26, R82 ;  /* 0x000000521a527220 */ /* 0x000fe20000410000 */
[----:B------:R-:W-:-:S02]  /*4310*/  HADD2.F32 R28, -RZ, R28.H1_H1 ;  /* 0x3000001cff1c7230 */ /* 0x000fc40000004100 */
[-C--:B------:R-:W-:Y:S01]  /*4320*/  FFMA.FTZ R26, R26, R78.reuse, -R83 ;  /* 0x0000004e1a1a7223 */ /* 0x080fe20000010853 */
[----:B------:R-:W-:Y:S02]  /*4330*/  HADD2.F32 R27, -RZ, R27.H1_H1 ;  /* 0x3000001bff1b7230 */ /* 0x000fe40000004100 */
[----:B------:R-:W-:Y:S01]  /*4340*/  FFMA.FTZ R83, R77, R78, R82 ;  /* 0x0000004e4d537223 */ /* 0x000fe20000010052 */
[----:B------:R-:W-:Y:S02]  /*4350*/  HADD2.F32 R79, -RZ, R79.H1_H1 ;  /* 0x3000004fff4f7230 */ /* 0x000fe40000004100 */
[-C--:B------:R-:W-:Y:S01]  /*4360*/  FMUL.FTZ R78, R28, R81.reuse ;  /* 0x000000511c4e7220 */ /* 0x080fe20000410000 */
[----:B------:R-:W-:Y:S01]  /*4370*/  F2FP.F16.E4M3.UNPACK_B R82, R76.H1 ;  /* 0x0000004cff52723e */ /* 0x000fe200030006ff */
[C---:B------:R-:W-:Y:S01]  /*4380*/  FMUL.FTZ R87, R27.reuse, R81 ;  /* 0x000000511b577220 */ /* 0x040fe20000410000 */
[----:B------:R-:W-:Y:S01]  /*4390*/  F2FP.F16.E4M3.UNPACK_B R77, R30.H1 ;  /* 0x0000001eff4d723e */ /* 0x000fe200030006ff */
[----:B------:R-:W-:Y:S01]  /*43a0*/  FFMA.FTZ R85, R27, R79, -R78 ;  /* 0x0000004f1b557223 */ /* 0x000fe2000001084e */
[----:B------:R-:W-:Y:S01]  /*43b0*/  F2FP.F16.E4M3.UNPACK_B R27, R10.H1 ;  /* 0x0000000aff1b723e */ /* 0x000fe200030006ff */
[----:B------:R-:W-:-:S02]  /*43c0*/  HADD2.F32 R81, -RZ, R82.H0_H0 ;  /* 0x20000052ff517230 */ /* 0x000fc40000004100 */
[----:B------:R-:W-:Y:S01]  /*43d0*/  FFMA.FTZ R84, R28, R79, R87 ;  /* 0x0000004f1c547223 */ /* 0x000fe20000010057 */
[----:B------:R-:W-:Y:S01]  /*43e0*/  HADD2.F32 R78, -RZ, R77.H0_H0 ;  /* 0x2000004dff4e7230 */ /* 0x000fe20000004100 */
[----:B------:R-:W-:Y:S01]  /*43f0*/  F2FP.F16.E4M3.UNPACK_B R76, R76 ;  /* 0x0000004cff4c723e */ /* 0x000fe200020006ff */
[----:B------:R-:W-:Y:S01]  /*4400*/  HADD2.F32 R28, -RZ, R27.H0_H0 ;  /* 0x2000001bff1c7230 */ /* 0x000fe20000004100 */
[----:B------:R-:W-:Y:S01]  /*4410*/  F2FP.F16.E4M3.UNPACK_B R10, R10 ;  /* 0x0000000aff0a723e */ /* 0x000fe200020006ff */
[----:B------:R-:W-:Y:S02]  /*4420*/  HADD2.F32 R79, -RZ, R80.H0_H0 ;  /* 0x20000050ff4f7230 */ /* 0x000fe40000004100 */
[-C--:B------:R-:W-:Y:S01]  /*4430*/  FMUL.FTZ R87, R78, R81.reuse ;  /* 0x000000514e577220 */ /* 0x080fe20000410000 */
[----:B------:R-:W-:Y:S02]  /*4440*/  HADD2.F32 R82, -RZ, R82.H1_H1 ;  /* 0x30000052ff527230 */ /* 0x000fe40000004100 */
[----:B------:R-:W-:Y:S01]  /*4450*/  FMUL.FTZ R81, R28, R81 ;  /* 0x000000511c517220 */ /* 0x000fe20000410000 */
[----:B------:R-:W-:-:S02]  /*4460*/  HADD2.F32 R77, -RZ, R77.H1_H1 ;  /* 0x3000004dff4d7230 */ /* 0x000fc40000004100 */
[-C--:B------:R-:W-:Y:S01]  /*4470*/  FFMA.FTZ R86, R28, R79.reuse, -R87 ;  /* 0x0000004f1c567223 */ /* 0x080fe20000010857 */
[----:B------:R-:W-:Y:S01]  /*4480*/  HADD2.F32 R27, -RZ, R27.H1_H1 ;  /* 0x3000001bff1b7230 */ /* 0x000fe20000004100 */
[----:B------:R-:W-:Y:S01]  /*4490*/  F2FP.F16.E4M3.UNPACK_B R30, R30 ;  /* 0x0000001eff1e723e */ /* 0x000fe200020006ff */
[----:B------:R-:W-:Y:S02]  /*44a0*/  HADD2.F32 R80, -RZ, R80.H1_H1 ;  /* 0x30000050ff507230 */ /* 0x000fe40000004100 */
[----:B------:R-:W-:Y:S01]  /*44b0*/  FMUL.FTZ R28, R77, R82 ;  /* 0x000000524d1c7220 */ /* 0x000fe20000410000 */
[----:B------:R-:W-:Y:S01]  /*44c0*/  F2FP.F16.E4M3.UNPACK_B R74, R74 ;  /* 0x0000004aff4a723e */ /* 0x000fe200020006ff */
[C---:B------:R-:W-:Y:S01]  /*44d0*/  FMUL.FTZ R88, R27.reuse, R82 ;  /* 0x000000521b587220 */ /* 0x040fe20000410000 */
[----:B------:R-:W-:Y:S01]  /*44e0*/  FFMA.FTZ R82, R78, R79, R81 ;  /* 0x0000004f4e527223 */ /* 0x000fe20000010051 */
[----:B------:R-:W-:Y:S01]  /*44f0*/  FFMA.FTZ R91, R27, R80, -R28 ;  /* 0x000000501b5b7223 */ /* 0x000fe2000001081c */
[----:B------:R-:W-:Y:S01]  /*4500*/  HADD2.F32 R78, -RZ, R76.H0_H0 ;  /* 0x2000004cff4e7230 */ /* 0x000fe20000004100 */
[----:B------:R-:W-:Y:S01]  /*4510*/  F2FP.SATFINITE.E4M3.F32.PACK_AB_MERGE_C R8, R25, R8, RZ ;  /* 0x000000081908723e */ /* 0x000fe200048070ff */
[----:B------:R-:W-:-:S02]  /*4520*/  HADD2.F32 R27, -RZ, R10.H0_H0 ;  /* 0x2000000aff1b7230 */ /* 0x000fc40000004100 */
[----:B------:R-:W-:Y:S01]  /*4530*/  FFMA.FTZ R93, R77, R80, R88 ;  /* 0x000000504d5d7223 */ /* 0x000fe20000010058 */
[----:B------:R-:W-:Y:S01]  /*4540*/  HADD2.F32 R28, -RZ, R30.H0_H0 ;  /* 0x2000001eff1c7230 */ /* 0x000fe20000004100 */
[----:B------:R-:W-:Y:S01]  /*4550*/  F2FP.SATFINITE.E4M3.F32.PACK_AB_MERGE_C R8, R85, R26, R8 ;  /* 0x0000001a5508723e */ /* 0x000fe20004807008 */
[----:B------:R-:W-:Y:S02]  /*4560*/  HADD2.F32 R79, -RZ, R76.H1_H1 ;  /* 0x3000004cff4f7230 */ /* 0x000fe40000004100 */
[----:B------:R-:W-:Y:S01]  /*4570*/  FMUL.FTZ R81, R27, R78 ;  /* 0x0000004e1b517220 */ /* 0x000fe20000410000 */
[----:B------:R-:W-:Y:S01]  /*4580*/  HADD2.F32 R10, -RZ, R10.H1_H1 ;  /* 0x3000000aff0a7230 */ /* 0x000fe20000004100 */
[----:B------:R-:W-:Y:S01]  /*4590*/  F2FP.SATFINITE.E4M3.F32.PACK_AB_MERGE_C R15, R24, R15, RZ ;  /* 0x0000000f180f723e */ /* 0x000fe200048070ff */
[----:B------:R-:W-:Y:S01]  /*45a0*/  HADD2.F32 R30, -RZ, R30.H1_H1 ;  /* 0x3000001eff1e7230 */ /* 0x000fe20000004100 */
[----:B------:R-:W-:Y:S01]  /*45b0*/  F2FP.F16.E4M3.UNPACK_B R25, R29 ;  /* 0x0000001dff19723e */ /* 0x000fe200020006ff */
[--C-:B------:R-:W-:Y:S01]  /*45c0*/  HADD2.F32 R76, -RZ, R74.reuse.H0_H0 ;  /* 0x2000004aff4c7230 */ /* 0x100fe20000004100 */
[----:B------:R-:W-:Y:S01]  /*45d0*/  F2FP.F16.E4M3.UNPACK_B R26, R7 ;  /* 0x00000007ff1a723e */ /* 0x000fe200020006ff */
[----:B------:R-:W-:-:S02]  /*45e0*/  HADD2.F32 R77, -RZ, R74.H1_H1 ;  /* 0x3000004aff4d7230 */ /* 0x000fc40000004100 */
[----:B------:R-:W-:Y:S01]  /*45f0*/  FMUL.FTZ R74, R28, R78 ;  /* 0x0000004e1c4a7220 */ /* 0x000fe20000410000 */
[----:B------:R-:W-:Y:S01]  /*4600*/  F2FP.F16.E4M3.UNPACK_B R24, R9 ;  /* 0x00000009ff18723e */ /* 0x000fe200020006ff */
[-C--:B------:R-:W-:Y:S01]  /*4610*/  FMUL.FTZ R87, R30, R79.reuse ;  /* 0x0000004f1e577220 */ /* 0x080fe20000410000 */
[----:B------:R-:W-:Y:S01]  /*4620*/  FMUL.FTZ R89, R10, R79 ;  /* 0x0000004f0a597220 */ /* 0x000fe20000410000 */
[-C--:B------:R-:W-:Y:S01]  /*4630*/  FFMA.FTZ R79, R27, R76.reuse, -R74 ;  /* 0x0000004c1b4f7223 */ /* 0x080fe2000001084a */
[----:B------:R-:W-:Y:S01]  /*4640*/  FFMA.FTZ R81, R28, R76, R81 ;  /* 0x0000004c1c517223 */ /* 0x000fe20000010051 */
[----:B------:R-:W-:Y:S01]  /*4650*/  F2FP.SATFINITE.E4M3.F32.PACK_AB_MERGE_C R28, R84, R83, R15 ;  /* 0x00000053541c723e */ /* 0x000fe2000480700f */
[----:B------:R-:W-:Y:S01]  /*4660*/  HADD2.F32 R27, -RZ, R25.H0_H0 ;  /* 0x20000019ff1b7230 */ /* 0x000fe20000004100 */
[----:B------:R-:W-:Y:S01]  /*4670*/  F2FP.F16.E4M3.UNPACK_B R74, R6 ;  /* 0x00000006ff4a723e */ /* 0x000fe200020006ff */
[----:B------:R-:W-:Y:S02]  /*4680*/  HADD2.F32 R78, -RZ, R26.H0_H0 ;  /* 0x2000001aff4e7230 */ /* 0x000fe40000004100 */
[----:B------:R-:W-:Y:S01]  /*4690*/  FFMA.FTZ R10, R10, R77, -R87 ;  /* 0x0000004d0a0a7223 */ /* 0x000fe20000010857 */
[----:B------:R-:W-:-:S02]  /*46a0*/  HADD2.F32 R15, -RZ, R24.H0_H0 ;  /* 0x20000018ff0f7230 */ /* 0x000fc40000004100 */
[----:B------:R-:W-:Y:S01]  /*46b0*/  FFMA.FTZ R30, R30, R77, R89 ;  /* 0x0000004d1e1e7223 */ /* 0x000fe20000010059 */
[----:B------:R-:W-:Y:S02]  /*46c0*/  HADD2.F32 R76, -RZ, R74.H0_H0 ;  /* 0x2000004aff4c7230 */ /* 0x000fe40000004100 */
[-C--:B------:R-:W-:Y:S01]  /*46d0*/  FMUL.FTZ R80, R27, R78.reuse ;  /* 0x0000004e1b507220 */ /* 0x080fe20000410000 */
[----:B------:R-:W-:Y:S02]  /*46e0*/  HADD2.F32 R77, -RZ, R26.H1_H1 ;  /* 0x3000001aff4d7230 */ /* 0x000fe40000004100 */
[C---:B------:R-:W-:Y:S01]  /*46f0*/  FMUL.FTZ R78, R15.reuse, R78 ;  /* 0x0000004e0f4e7220 */ /* 0x040fe20000410000 */
[----:B------:R-:W-:Y:S02]  /*4700*/  HADD2.F32 R25, -RZ, R25.H1_H1 ;  /* 0x30000019ff197230 */ /* 0x000fe40000004100 */
[----:B------:R-:W-:Y:S01]  /*4710*/  FFMA.FTZ R15, R15, R76, -R80 ;  /* 0x0000004c0f0f7223 */ /* 0x000fe20000010850 */
[----:B------:R-:W-:-:S02]  /*4720*/  HADD2.F32 R26, -RZ, R24.H1_H1 ;  /* 0x30000018ff1a7230 */ /* 0x000fc40000004100 */
[----:B------:R-:W-:Y:S01]  /*4730*/  FFMA.FTZ R24, R27, R76, R78 ;  /* 0x0000004c1b187223 */ /* 0x000fe2000001004e */
[----:B------:R-:W-:Y:S02]  /*4740*/  HADD2.F32 R74, -RZ, R74.H1_H1 ;  /* 0x3000004aff4a7230 */ /* 0x000fe40000004100 */
[C---:B------:R-:W-:Y:S01]  /*4750*/  FMUL.FTZ R27, R25.reuse, R77 ;  /* 0x0000004d191b7220 */ /* 0x040fe20000410000 */
[----:B------:R-:W-:Y:S01]  /*4760*/  F2FP.F16.E4M3.UNPACK_B R29, R29.H1 ;  /* 0x0000001dff1d723e */ /* 0x000fe200030006ff */
[C---:B------:R-:W-:Y:S01]  /*4770*/  FMUL.FTZ R78, R26.reuse, R77 ;  /* 0x0000004d1a4e7220 */ /* 0x040fe20000410000 */
[----:B------:R-:W-:Y:S01]  /*4780*/  F2FP.F16.E4M3.UNPACK_B R76, R7.H1 ;  /* 0x00000007ff4c723e */ /* 0x000fe200030006ff */
[-C--:B------:R-:W-:Y:S01]  /*4790*/  FFMA.FTZ R26, R26, R74.reuse, -R27 ;  /* 0x0000004a1a1a7223 */ /* 0x080fe2000001081b */
[----:B------:R-:W-:Y:S01]  /*47a0*/  F2FP.F16.E4M3.UNPACK_B R9, R9.H1 ;  /* 0x00000009ff09723e */ /* 0x000fe200030006ff */
[----:B------:R-:W-:Y:S01]  /*47b0*/  FFMA.FTZ R7, R25, R74, R78 ;  /* 0x0000004a19077223 */ /* 0x000fe2000001004e */
[----:B------:R-:W-:Y:S01]  /*47c0*/  F2FP.SATFINITE.E4M3.F32.PACK_AB_MERGE_C R82, R93, R82, RZ ;  /* 0x000000525d52723e */ /* 0x000fe200048070ff */
[----:B------:R-:W-:Y:S01]  /*47d0*/  HADD2.F32 R27, -RZ, R29.H0_H0 ;  /* 0x2000001dff1b7230 */ /* 0x000fe20000004100 */
[----:B------:R-:W-:Y:S01]  /*47e0*/  F2FP.F16.E4M3.UNPACK_B R6, R6.H1 ;  /* 0x00000006ff06723e */ /* 0x000fe200030006ff */
[----:B------:R-:W-:Y:S01]  /*47f0*/  HADD2.F32 R78, -RZ, R76.H0_H0 ;  /* 0x2000004cff4e7230 */ /* 0x000fe20000004100 */
[----:B------:R-:W-:Y:S01]  /*4800*/  F2FP.SATFINITE.E4M3.F32.PACK_AB_MERGE_C R30, R30, R81, R82 ;  /* 0x000000511e1e723e */ /* 0x000fe20004807052 */
[----:B------:R-:W-:Y:S01]  /*4810*/  HADD2.F32 R25, -RZ, R9.H0_H0 ;  /* 0x20000009ff197230 */ /* 0x000fe20000004100 */
[----:B------:R-:W-:Y:S01]  /*4820*/  F2FP.SATFINITE.E4M3.F32.PACK_AB_MERGE_C R86, R91, R86, RZ ;  /* 0x000000565b56723e */ /* 0x000fe200048070ff */
[----:B------:R-:W-:-:S02]  /*4830*/  HADD2.F32 R29, -RZ, R29.H1_H1 ;  /* 0x3000001dff1d7230 */ /* 0x000fc40000004100 */
[-C--:B------:R-:W-:Y:S01]  /*4840*/  FMUL.FTZ R82, R27, R78.reuse ;  /* 0x0000004e1b527220 */ /* 0x080fe20000410000 */
[----:B------:R-:W-:Y:S02]  /*4850*/  HADD2.F32 R80, -RZ, R76.H1_H1 ;  /* 0x3000004cff507230 */ /* 0x000fe40000004100 */
[----:B------:R-:W-:Y:S01]  /*4860*/  FMUL.FTZ R78, R25, R78 ;  /* 0x0000004e194e7220 */ /* 0x000fe20000410000 */
[--C-:B------:R-:W-:Y:S01]  /*4870*/  HADD2.F32 R74, -RZ, R6.reuse.H0_H0 ;  /* 0x20000006ff4a7230 */ /* 0x100fe20000004100 */
[----:B------:R-:W-:Y:S01]  /*4880*/  F2FP.SATFINITE.E4M3.F32.PACK_AB_MERGE_C R10, R10, R79, R86 ;  /* 0x0000004f0a0a723e */ /* 0x000fe20004807056 */
[----:B------:R-:W-:Y:S01]  /*4890*/  HADD2.F32 R9, -RZ, R9.H1_H1 ;  /* 0x30000009ff097230 */ /* 0x000fe20000004100 */
[----:B------:R-:W-:Y:S01]  /*48a0*/  F2FP.F16.E4M3.UNPACK_B R79, R5.H1 ;  /* 0x00000005ff4f723e */ /* 0x000fe200030006ff */
[----:B------:R-:W-:Y:S02]  /*48b0*/  HADD2.F32 R76, -RZ, R6.H1_H1 ;  /* 0x30000006ff4c7230 */ /* 0x000fe40000004100 */
[----:B------:R-:W-:Y:S01]  /*48c0*/  FMUL.FTZ R6, R29, R80 ;  /* 0x000000501d067220 */ /* 0x000fe20000410000 */
[-C--:B------:R-:W-:Y:S01]  /*48d0*/  FFMA.FTZ R83, R27, R74.reuse, R78 ;  /* 0x0000004a1b537223 */ /* 0x080fe2000001004e */
[----:B------:R-:W-:Y:S01]  /*48e0*/  F2FP.F16.E4M3.UNPACK_B R27, R31 ;  /* 0x0000001fff1b723e */ /* 0x000fe200020006ff */
[----:B------:R-:W-:Y:S01]  /*48f0*/  FFMA.FTZ R82, R25, R74, -R82 ;  /* 0x0000004a19527223 */ /* 0x000fe20000010852 */
[C---:B------:R-:W-:Y:S01]  /*4900*/  FFMA.FTZ R85, R9.reuse, R76, -R6 ;  /* 0x0000004c09557223 */ /* 0x040fe20000010806 */
[----:B------:R-:W-:Y:S01]  /*4910*/  F2FP.F16.E4M3.UNPACK_B R6, R11 ;  /* 0x0000000bff06723e */ /* 0x000fe200020006ff */
[----:B------:R-:W-:Y:S01]  /*4920*/  FMUL.FTZ R80, R9, R80 ;  /* 0x0000005009507220 */ /* 0x000fe20000410000 */
[----:B------:R-:W-:Y:S01]  /*4930*/  F2FP.F16.E4M3.UNPACK_B R31, R31.H1 ;  /* 0x0000001fff1f723e */ /* 0x000fe200030006ff */
[----:B------:R-:W-:Y:S01]  /*4940*/  HADD2.F32 R81, -RZ, R79.H0_H0 ;  /* 0x2000004fff517230 */ /* 0x000fe20000004100 */
[----:B------:R-:W-:Y:S01]  /*4950*/  F2FP.F16.E4M3.UNPACK_B R11, R11.H1 ;  /* 0x0000000bff0b723e */ /* 0x000fe200030006ff */
[----:B------:R-:W-:Y:S01]  /*4960*/  FFMA.FTZ R84, R29, R76, R80 ;  /* 0x0000004c1d547223 */ /* 0x000fe20000010050 */
[----:B------:R-:W-:Y:S01]  /*4970*/  F2FP.F16.E4M3.UNPACK_B R78, R5 ;  /* 0x00000005ff4e723e */ /* 0x000fe200020006ff */
[----:B------:R-:W-:Y:S01]  /*4980*/  HADD2.F32 R29, -RZ, R27.H0_H0 ;  /* 0x2000001bff1d7230 */ /* 0x000fe20000004100 */
[-C--:B------:R-:W-:Y:S01]  /*4990*/  F2FP.F16.E4M3.UNPACK_B R5, R4.reuse ;  /* 0x00000004ff05723e */ /* 0x080fe200020006ff */
[----:B------:R-:W-:Y:S01]  /*49a0*/  HADD2.F32 R25, -RZ, R11.H0_H0 ;  /* 0x2000000bff197230 */ /* 0x000fe20000004100 */
[----:B------:R-:W-:Y:S01]  /*49b0*/  F2FP.F16.E4M3.UNPACK_B R74, R4.H1 ;  /* 0x00000004ff4a723e */ /* 0x000fe200030006ff */
[----:B------:R-:W-:Y:S01]  /*49c0*/  HADD2.F32 R4, -RZ, R31.H0_H0 ;  /* 0x2000001fff047230 */ /* 0x000fe20000004100 */
[----:B------:R-:W-:Y:S01]  /*49d0*/  F2FP.SATFINITE.E4M3.F32.PACK_AB_MERGE_C R82, R85, R82, RZ ;  /* 0x000000525552723e */ /* 0x000fe200048070ff */
[----:B------:R-:W-:Y:S01]  /*49e0*/  HADD2.F32 R80, -RZ, R78.H0_H0 ;  /* 0x2000004eff507230 */ /* 0x000fe20000004100 */
[----:B------:R-:W-:Y:S01]  /*49f0*/  F2FP.SATFINITE.E4M3.F32.PACK_AB_MERGE_C R83, R84, R83, RZ ;  /* 0x000000535453723e */ /* 0x000fe200048070ff */
[----:B------:R-:W-:-:S02]  /*4a00*/  HADD2.F32 R77, -RZ, R74.H0_H0 ;  /* 0x2000004aff4d7230 */ /* 0x000fc40000004100 */
[CC--:B------:R-:W-:Y:S01]  /*4a10*/  FMUL.FTZ R88, R4.reuse, R81.reuse ;  /* 0x0000005104587220 */ /* 0x0c0fe20000410000 */
[----:B------:R-:W-:Y:S02]  /*4a20*/  HADD2.F32 R9, -RZ, R6.H0_H0 ;  /* 0x20000006ff097230 */ /* 0x000fe40000004100 */
[----:B------:R-:W-:Y:S01]  /*4a30*/  FMUL.FTZ R81, R25, R81 ;  /* 0x0000005119517220 */ /* 0x000fe20000410000 */
[----:B------:R-:W-:Y:S02]  /*4a40*/  HADD2.F32 R76, -RZ, R5.H0_H0 ;  /* 0x20000005ff4c7230 */ /* 0x000fe40000004100 */
[-C--:B------:R-:W-:Y:S01]  /*4a50*/  FMUL.FTZ R86, R29, R80.reuse ;  /* 0x000000501d567220 */ /* 0x080fe20000410000 */
[----:B------:R-:W-:Y:S02]  /*4a60*/  HADD2.F32 R31, -RZ, R31.H1_H1 ;  /* 0x3000001fff1f7230 */ /* 0x000fe40000004100 */
[----:B------:R-:W-:Y:S01]  /*4a70*/  FFMA.FTZ R81, R4, R77, R81 ;  /* 0x0000004d04517223 */ /* 0x000fe20000010051 */
[----:B------:R-:W-:Y:S01]  /*4a80*/  FMUL.FTZ R80, R9, R80 ;  /* 0x0000005009507220 */ /* 0x000fe20000410000 */
[----:B------:R-:W-:-:S02]  /*4a90*/  HADD2.F32 R4, -RZ, R79.H1_H1 ;  /* 0x3000004fff047230 */ /* 0x000fc40000004100 */
[-C--:B------:R-:W-:Y:S01]  /*4aa0*/  FFMA.FTZ R86, R9, R76.reuse, -R86 ;  /* 0x0000004c09567223 */ /* 0x080fe20000010856 */
[----:B------:R-:W-:Y:S02]  /*4ab0*/  HADD2.F32 R11, -RZ, R11.H1_H1 ;  /* 0x3000000bff0b7230 */ /* 0x000fe40000004100 */
[----:B------:R-:W-:Y:S01]  /*4ac0*/  FFMA.FTZ R80, R29, R76, R80 ;  /* 0x0000004c1d507223 */ /* 0x000fe20000010050 */
[----:B------:R-:W-:Y:S02]  /*4ad0*/  HADD2.F32 R27, -RZ, R27.H1_H1 ;  /* 0x3000001bff1b7230 */ /* 0x000fe40000004100 */
[-C--:B------:R-:W-:Y:S01]  /*4ae0*/  FMUL.FTZ R76, R31, R4.reuse ;  /* 0x000000041f4c7220 */ /* 0x080fe20000410000 */
[----:B------:R-:W-:Y:S02]  /*4af0*/  HADD2.F32 R78, -RZ, R78.H1_H1 ;  /* 0x3000004eff4e7230 */ /* 0x000fe40000004100 */
[----:B------:R-:W-:Y:S01]  /*4b00*/  FMUL.FTZ R4, R11, R4 ;  /* 0x000000040b047220 */ /* 0x000fe20000410000 */
[----:B------:R-:W-:-:S02]  /*4b10*/  HADD2.F32 R74, -RZ, R74.H1_H1 ;  /* 0x3000004aff4a7230 */ /* 0x000fc40000004100 */
[----:B------:R-:W-:Y:S01]  /*4b20*/  FFMA.FTZ R88, R25, R77, -R88 ;  /* 0x0000004d19587223 */ /* 0x000fe20000010858 */
[----:B------:R-:W-:Y:S02]  /*4b30*/  HADD2.F32 R6, -RZ, R6.H1_H1 ;  /* 0x30000006ff067230 */ /* 0x000fe40000004100 */
[----:B------:R-:W-:Y:S01]  /*4b40*/  FMUL.FTZ R9, R27, R78 ;  /* 0x0000004e1b097220 */ /* 0x000fe20000410000 */
[----:B------:R-:W-:Y:S02]  /*4b50*/  HADD2.F32 R5, -RZ, R5.H1_H1 ;  /* 0x30000005ff057230 */ /* 0x000fe40000004100 */
[-C--:B------:R-:W-:Y:S01]  /*4b60*/  FFMA.FTZ R11, R11, R74.reuse, -R76 ;  /* 0x0000004a0b0b7223 */ /* 0x080fe2000001084c */
[----:B------:R-:W-:Y:S01]  /*4b70*/  FFMA.FTZ R4, R31, R74, R4 ;  /* 0x0000004a1f047223 */ /* 0x000fe20000010004 */
[----:B------:R-:W-:Y:S01]  /*4b80*/  FMUL.FTZ R78, R6, R78 ;  /* 0x0000004e064e7220 */ /* 0x000fe20000410000 */
[----:B------:R-:W-:Y:S01]  /*4b90*/  F2FP.SATFINITE.E4M3.F32.PACK_AB_MERGE_C R15, R26, R15, R82 ;  /* 0x0000000f1a0f723e */ /* 0x000fe20004807052 */
[-C--:B------:R-:W-:Y:S01]  /*4ba0*/  FFMA.FTZ R9, R6, R5.reuse, -R9 ;  /* 0x0000000506097223 */ /* 0x080fe20000010809 */
[----:B------:R-:W-:Y:S01]  /*4bb0*/  F2FP.SATFINITE.E4M3.F32.PACK_AB_MERGE_C R11, R11, R88, RZ ;  /* 0x000000580b0b723e */ /* 0x000fe200048070ff */
[----:B------:R-:W-:Y:S01]  /*4bc0*/  FFMA.FTZ R5, R27, R5, R78 ;  /* 0x000000051b057223 */ /* 0x000fe2000001004e */
[----:B------:R-:W-:-:S02]  /*4bd0*/  F2FP.SATFINITE.E4M3.F32.PACK_AB_MERGE_C R4, R4, R81, RZ ;  /* 0x000000510404723e */ /* 0x000fc400048070ff */
[----:B------:R-:W-:Y:S01]  /*4be0*/  F2FP.SATFINITE.E4M3.F32.PACK_AB_MERGE_C R11, R9, R86, R11 ;  /* 0x00000056090b723e */ /* 0x000fe2000480700b */
[----:B------:R-:W-:Y:S01]  /*4bf0*/  IMAD.MOV.U32 R9, RZ, RZ, R15 ;  /* 0x000000ffff097224 */ /* 0x000fe200078e000f */
[----:B------:R-:W-:Y:S02]  /*4c00*/  F2FP.SATFINITE.E4M3.F32.PACK_AB_MERGE_C R29, R7, R24, R83 ;  /* 0x00000018071d723e */ /* 0x000fe40004807053 */
[----:B------:R-:W-:-:S07]  /*4c10*/  F2FP.SATFINITE.E4M3.F32.PACK_AB_MERGE_C R31, R5, R80, R4 ;  /* 0x00000050051f723e */ /* 0x000fce0004807004 */
.L_x_1404:
[----:B------:R-:W-:Y:S05]  /*4c20*/  BSYNC B1 ;  /* 0x0000000000017941 */ /* 0x000fea0003800000 */
.L_x_1403:
[----:B-1----:R1:W-:Y:S01]  /*4c30*/  ST.E.128 desc[UR44][R2.64], R8 ;  /* 0x0000000802007985 */ /* 0x0023e2000c101d2c */
[----:B------:R-:W-:-:S13]  /*4c40*/  ISETP.GE.AND P3, PT, R13, R12, PT ;  /* 0x0000000c0d00720c */ /* 0x000fda0003f66270 */
[----:B------:R-:W-:Y:S05]  /*4c50*/  @P3 BRA `(.L_x_1392) ;  /* 0x0000000000f03947 */ /* 0x000fea0003800000 */
[----:B------:R-:W-:-:S04]  /*4c60*/  IADD3 R14, P3, R14, R13, RZ ;  /* 0x0000000d0e0e7210 */ /* 0x000fc80007f7e0ff */
[----:B------:R-:W-:-:S05]  /*4c70*/  LEA.HI.X.SX32 R15, R13, R0, 0x1, P3 ;  /* 0x000000000d0f7211 */ /* 0x000fca00018f0eff */
[----:B--2---:R2:W-:Y:S01]  /*4c80*/  ST.E.128 desc[UR44][R14.64], R28 ;  /* 0x0000001c0e007985 */ /* 0x0045e2000c101d2c */
[----:B------:R-:W-:Y:S05]  /*4c90*/  BRA `(.L_x_1392) ;  /* 0x0000000000e07947 */ /* 0x000fea0003800000 */
.L_x_1384:
[----:B------:R-:W2:Y:S02]  /*4ca0*/  LDL R0, [R1+0x10] ;  /* 0x0000100001007983 */ /* 0x000ea40000100800 */
[----:B--2---:R-:W-:-:S13]  /*4cb0*/  ISETP.NE.AND P4, PT, R0, 0x3, PT ;  /* 0x000000030000780c */ /* 0x004fda0003f85270 */
[----:B------:R-:W-:Y:S05]  /*4cc0*/  @!P4 BRA `(.L_x_1405) ;  /* 0x000000000004c947 */ /* 0x000fea0003800000 */
[----:B------:R-:W-:Y:S01]  /*4cd0*/  BPT.TRAP 0x1 ;  /* 0x000000040000795c */ /* 0x000fe20000300000 */
.L_x_1405:
[----:B------:R-:W2:Y:S01]  /*4ce0*/  LDL R0, [R1+0x24] ;  /* 0x0000240001007983 */ /* 0x000ea20000100800 */
[----:B------:R-:W-:Y:S01]  /*4cf0*/  IMAD R50, R157, 0x8, R22 ;  /* 0x000000089d327824 */ /* 0x000fe200078e0216 */
[----:B------:R-:W-:Y:S01]  /*4d00*/  BSSY B1, `(.L_x_1406) ;  /* 0x0000005000017945 */ /* 0x000fe20003800000 */
[----:B------:R-:W-:Y:S02]  /*4d10*/  SHF.R.S32.HI R71, RZ, 0x1f, R69 ;  /* 0x0000001fff477819 */ /* 0x000fe40000011445 */
[----:B--2---:R-:W-:-:S04]  /*4d20*/  SHF.L.U32 R75, R0, 0x1f, RZ ;  /* 0x0000001f004b7819 */ /* 0x004fc800000006ff */
[----:B------:R-:W0:Y:S02]  /*4d30*/  SYNCS.PHASECHK.TRANS64.TRYWAIT P3, [R50+URZ+0x13290], R75 ;  /* 0x0132904b320075a7 */ /* 0x000e24000806017f */
[----:B0-----:R-:W-:Y:S05]  /*4d40*/  @!P3 BRA `(.L_x_1407) ;  /* 0x0000021800d4b947 */ /* 0x001fea0003800000 */
.L_x_1718:
[----:B------:R-:W-:Y:S05]  /*4d50*/  BSYNC B1 ;  /* 0x0000000000017941 */ /* 0x000fea0003800000 */
.L_x_1406:
[----:B------:R-:W2:Y:S01]  /*4d60*/  LDL R6, [R1+0x8] ;  /* 0x0000080001067983 */ /* 0x000ea20000100800 */
[----:B------:R-:W-:Y:S01]  /*4d70*/  ULDC.64 UR4, c[0x0][0x300] ;  /* 0x0000c00000047ab9 */ /* 0x000fe20000000a00 */
[----:B-----5:R-:W-:Y:S01]  /*4d80*/  SHF.R.S32.HI R72, RZ, 0x1f, R68 ;  /* 0x0000001fff487819 */ /* 0x020fe20000011444 */
[----:B------:R-:W-:Y:S01]  /*4d90*/  IMAD R0, R71, UR4, RZ ;  /* 0x0000000447007c24 */ /* 0x000fe2000f8e02ff */
[----:B------:R-:W1:Y:S01]  /*4da0*/  S2R R4, SR_TID.X ;  /* 0x0000000000047919 */ /* 0x000e620000002100 */
[----:B------:R-:W-:Y:S01]  /*4db0*/  IMAD.WIDE.U32 R2, R69, UR4, RZ ;  /* 0x0000000445027c25 */ /* 0x000fe2000f8e00ff */
[----:B------:R-:W-:-:S03]  /*4dc0*/  ULDC.64 UR6, c[0x0][0x2e8] ;  /* 0x0000ba0000067ab9 */ /* 0x000fc60000000a00 */
        /* <DEDUP_REMOVED lines=10> */
[----:B--2---:R-:W-:Y:S01]  /*4e70*/  IMAD.WIDE.U32 R2, R6, UR4, R2 ;  /* 0x0000000406027c25 */ /* 0x004fe2000f8e0002 */
[----:B------:R-:W-:-:S03]  /*4e80*/  UMOV UR4, 0xffffffff ;  /* 0xffffffff00047882 */ /* 0x000fc60000000000 */
[----:B------:R-:W-:Y:S01]  /*4e90*/  IMAD R13, R6, UR5, R3 ;  /* 0x00000005060d7c24 */ /* 0x000fe2000f8e0203 */
[----:B------:R-:W-:Y:S01]  /*4ea0*/  IADD3 R0, P3, R2, UR6, RZ ;  /* 0x0000000602007c10 */ /* 0x000fe2000ff7e0ff */
[C---:B-1----:R-:W-:Y:S02]  /*4eb0*/  VIADD R6, R4.reuse, 0xffffff80 ;  /* 0xffffff8004067836 */ /* 0x042fe40000000000 */
[----:B------:R-:W-:Y:S01]  /*4ec0*/  VIADD R4, R4, 0xffffff80 ;  /* 0xffffff8004047836 */ /* 0x000fe20000000000 */
[----:B------:R-:W-:-:S04]  /*4ed0*/  IADD3.X R13, R13, UR7, RZ, P3, !PT ;  /* 0x000000070d0d7c10 */ /* 0x000fc80009ffe4ff */
[----:B------:R-:W-:-:S04]  /*4ee0*/  LEA.HI R4, R4, R6, RZ, 0x1 ;  /* 0x0000000604047211 */ /* 0x000fc800078f08ff */
[----:B------:R-:W-:-:S04]  /*4ef0*/  SHF.R.S32.HI R4, RZ, 0x1, R4 ;  /* 0x00000001ff047819 */ /* 0x000fc80000011404 */
[----:B------:R-:W-:Y:S01]  /*4f00*/  ISETP.GT.AND P3, PT, R73, R4, PT ;  /* 0x000000044900720c */ /* 0x000fe20003f64270 */
[----:B------:R-:W-:-:S12]  /*4f10*/  BRA.DIV UR4, `(.L_x_1408) ;  /* 0x0000021a04747947 */ /* 0x000fd8000b800000 */
[----:B------:R1:W2:Y:S04]  /*4f20*/  SHFL.IDX PT, R3, R13, RZ, 0x1e1f ;  /* 0x001e1fff0d037589 */ /* 0x0002a800000e0000 */
[----:B------:R1:W3:Y:S02]  /*4f30*/  SHFL.IDX PT, R14, R0, RZ, 0x1e1f ;  /* 0x001e1fff000e7589 */ /* 0x0002e400000e0000 */
.L_x_1722:
[----:B------:R-:W-:Y:S05]  /*4f40*/  @!P3 BRA `(.L_x_1392) ;  /* 0x000000000034b947 */ /* 0x000fea0003800000 */
[----:B------:R-:W4:Y:S01]  /*4f50*/  LDL R2, [R1+0x20] ;  /* 0x0000200001027983 */ /* 0x000f220000100800 */
[----:B------:R-:W-:-:S03]  /*4f60*/  ULDC UR4, c[0x0][0x2f4] ;  /* 0x0000bd0000047ab9 */ /* 0x000fc60000000800 */
[----:B-1----:R-:W5:Y:S01]  /*4f70*/  LDL R0, [R1+0x3c] ;  /* 0x00003c0001007983 */ /* 0x002f620000100800 */
[----:B------:R-:W-:-:S13]  /*4f80*/  ISETP.GE.AND P3, PT, R18, UR4, PT ;  /* 0x0000000412007c0c */ /* 0x000fda000bf66270 */
[----:B------:R-:W1:Y:S01]  /*4f90*/  @!P3 LDS.128 R4, [R70+0xe000] ;  /* 0x00e000004604b984 */ /* 0x000e620000000c00 */
[----:B---3--:R-:W-:-:S05]  /*4fa0*/  @!P3 IADD3 R12, P5, R18, R14, RZ ;  /* 0x0000000e120cb210 */ /* 0x008fca0007fbe0ff */
[----:B--2---:R-:W-:-:S05]  /*4fb0*/  @!P3 IMAD.X R13, R3, 0x1, R19, P5 ;  /* 0x00000001030db824 */ /* 0x004fca00028e0613 */
[----:B-1----:R-:W-:Y:S01]  /*4fc0*/  @!P3 ST.E.128 desc[UR44][R12.64], R4 ;  /* 0x000000040c00b985 */ /* 0x002fe2000c101d2c */
[----:B----4-:R-:W-:-:S13]  /*4fd0*/  ISETP.GE.AND P5, PT, R2, UR4, PT ;  /* 0x0000000402007c0c */ /* 0x010fda000bfa6270 */
[----:B------:R-:W1:Y:S01]  /*4fe0*/  @!P5 LDS.128 R8, [R67+0xe000] ;  /* 0x00e000004308d984 */ /* 0x000e620000000c00 */
[----:B------:R-:W-:-:S05]  /*4ff0*/  @!P5 IADD3 R14, P6, R2, R14, RZ ;  /* 0x0000000e020ed210 */ /* 0x000fca0007fde0ff */
[----:B-----5:R-:W-:-:S05]  /*5000*/  @!P5 IMAD.X R15, R3, 0x1, R0, P6 ;  /* 0x00000001030fd824 */ /* 0x020fca00030e0600 */
[----:B-1----:R4:W-:Y:S03]  /*5010*/  @!P5 ST.E.128 desc[UR44][R14.64], R8 ;  /* 0x000000080e00d985 */ /* 0x0029e6000c101d2c */
.L_x_1392:
[----:B------:R-:W-:Y:S05]  /*5020*/  BSYNC B0 ;  /* 0x0000000000007941 */ /* 0x000fea0003800000 */
.L_x_1383:
[----:B-12---:R-:W1:Y:S01]  /*5030*/  S2R R0, SR_TID.X ;  /* 0x0000000000007919 */ /* 0x006e620000002100 */
        /* <DEDUP_REMOVED lines=15> */
.L_x_1410:
[----:B------:R-:W-:Y:S05]  /*5130*/  BSYNC B0 ;  /* 0x0000000000007941 */ /* 0x000fea0003800000 */
.L_x_1409:
[----:B------:R-:W1:Y:S01]  /*5140*/  SYNCS.PHASECHK.TRANS64.TRYWAIT P4, [R50+URZ+0x132b0], R75 ;  /* 0x0132b04b320075a7 */ /* 0x000e62000808017f */
[----:B------:R-:W-:Y:S04]  /*5150*/  BSSY B0, `(.L_x_1411) ;  /* 0x0000002000007945 */ /* 0x000fe80003800000 */
[----:B-1----:R-:W-:Y:S05]  /*5160*/  @!P4 BRA `(.L_x_1412) ;  /* 0x000002180024c947 */ /* 0x002fea0003800000 */
.L_x_1723:
[----:B------:R-:W-:Y:S05]  /*5170*/  BSYNC B0 ;  /* 0x0000000000007941 */ /* 0x000fea0003800000 */
.L_x_1411:
[----:B0-----:R-:W5:Y:S01]  /*5180*/  LDL R6, [R1+0x8] ;  /* 0x0000080001067983 */ /* 0x001f620000100800 */
[----:B------:R-:W-:Y:S01]  /*5190*/  ULDC.64 UR4, c[0x0][0x328] ;  /* 0x0000ca0000047ab9 */ /* 0x000fe20000000a00 */
[----:B------:R-:W-:Y:S01]  /*51a0*/  ULDC.64 UR6, c[0x0][0x318] ;  /* 0x0000c60000067ab9 */ /* 0x000fe20000000a00 */
[----:B--2---:R-:W-:Y:S01]  /*51b0*/  IMAD R0, R71, UR4, RZ ;  /* 0x0000000447007c24 */ /* 0x004fe2000f8e02ff */
[----:B------:R-:W0:Y:S01]  /*51c0*/  S2R R4, SR_TID.X ;  /* 0x0000000000047919 */ /* 0x000e220000002100 */
[C---:B---3--:R-:W-:Y:S01]  /*51d0*/  IMAD.WIDE.U32 R2, R69.reuse, UR4, RZ ;  /* 0x0000000445027c25 */ /* 0x048fe2000f8e00ff */
[----:B------:R-:W-:Y:S03]  /*51e0*/  BSSY B0, `(.L_x_1413) ;  /* 0x0000022000007945 */ /* 0x000fe60003800000 */
[----:B------:R-:W-:Y:S01]  /*51f0*/  IMAD R69, R69, UR5, R0 ;  /* 0x0000000545457c24 */ /* 0x000fe2000f8e0200 */
[----:B------:R-:W-:-:S02]  /*5200*/  ULDC.64 UR4, c[0x0][0x338] ;  /* 0x0000ce0000047ab9 */ /* 0x000fc40000000a00 */
[----:B------:R-:W-:Y:S02]  /*5210*/  IMAD R5, R72, UR4, RZ ;  /* 0x0000000448057c24 */ /* 0x000fe4000f8e02ff */
[----:B------:R-:W-:Y:S02]  /*5220*/  IMAD.IADD R3, R3, 0x1, R69 ;  /* 0x0000000103037824 */ /* 0x000fe400078e0245 */
[C---:B------:R-:W-:Y:S02]  /*5230*/  IMAD R5, R68.reuse, UR5, R5 ;  /* 0x0000000544057c24 */ /* 0x040fe4000f8e0205 */
[----:B------:R-:W-:Y:S01]  /*5240*/  IMAD.WIDE.U32 R68, R68, UR4, R2 ;  /* 0x0000000444447c25 */ /* 0x000fe2000f8e0002 */
[----:B------:R-:W-:-:S03]  /*5250*/  ULDC.64 UR4, c[0x0][0x330] ;  /* 0x0000cc0000047ab9 */ /* 0x000fc60000000a00 */
[----:B------:R-:W-:Y:S02]  /*5260*/  IMAD.IADD R69, R69, 0x1, R5 ;  /* 0x0000000145457824 */ /* 0x000fe400078e0205 */
[----:B-----5:R-:W-:-:S04]  /*5270*/  IMAD.WIDE.U32 R2, R6, UR4, R68 ;  /* 0x0000000406027c25 */ /* 0x020fc8000f8e0044 */
[----:B------:R-:W-:Y:S01]  /*5280*/  IMAD R0, R6, UR5, R3 ;  /* 0x0000000506007c24 */ /* 0x000fe2000f8e0203 */
[----:B------:R-:W-:Y:S01]  /*5290*/  IADD3 R2, P4, R2, UR6, RZ ;  /* 0x0000000602027c10 */ /* 0x000fe2000ff9e0ff */
[C---:B0-----:R-:W-:Y:S02]  /*52a0*/  VIADD R6, R4.reuse, 0xffffff80 ;  /* 0xffffff8004067836 */ /* 0x041fe40000000000 */
[----:B------:R-:W-:Y:S01]  /*52b0*/  VIADD R4, R4, 0xffffff80 ;  /* 0xffffff8004047836 */ /* 0x000fe20000000000 */
[----:B------:R-:W-:Y:S01]  /*52c0*/  IADD3.X R0, R0, UR7, RZ, P4, !PT ;  /* 0x0000000700007c10 */ /* 0x000fe2000a7fe4ff */
[----:B------:R0:W2:Y:S03]  /*52d0*/  SHFL.IDX PT, R13, R2, RZ, 0x1e1f ;  /* 0x001e1fff020d7589 */ /* 0x0000a600000e0000 */
[----:B------:R-:W-:Y:S01]  /*52e0*/  LEA.HI R4, R4, R6, RZ, 0x1 ;  /* 0x0000000604047211 */ /* 0x000fe200078f08ff */
[----:B------:R0:W3:Y:S03]  /*52f0*/  SHFL.IDX PT, R5, R0, RZ, 0x1e1f ;  /* 0x001e1fff00057589 */ /* 0x0000e600000e0000 */
[----:B------:R-:W-:-:S04]  /*5300*/  SHF.R.S32.HI R4, RZ, 0x1, R4 ;  /* 0x00000001ff047819 */ /* 0x000fc80000011404 */
[----:B------:R-:W-:-:S13]  /*5310*/  ISETP.GT.AND P4, PT, R73, R4, PT ;  /* 0x000000044900720c */ /* 0x000fda0003f84270 */
[----:B0-2---:R-:W-:Y:S05]  /*5320*/  @!P4 BRA `(.L_x_1414) ;  /* 0x000000000034c947 */ /* 0x005fea0003800000 */
[----:B------:R-:W2:Y:S01]  /*5330*/  LDL R6, [R1+0x20] ;  /* 0x0000200001067983 */ /* 0x000ea20000100800 */
[----:B------:R-:W-:-:S03]  /*5340*/  ULDC UR4, c[0x0][0x2f4] ;  /* 0x0000bd0000047ab9 */ /* 0x000fc60000000800 */
[----:B------:R-:W5:Y:S01]  /*5350*/  LDL R4, [R1+0x3c] ;  /* 0x00003c0001047983 */ /* 0x000f620000100800 */
[----:B------:R-:W-:-:S13]  /*5360*/  ISETP.GE.AND P4, PT, R18, UR4, PT ;  /* 0x0000000412007c0c */ /* 0x000fda000bf86270 */
[----:B------:R-:W-:-:S05]  /*5370*/  @!P4 IADD3 R2, P5, R18, R13, RZ ;  /* 0x0000000d1202c210 */ /* 0x000fca0007fbe0ff */
[----:B---3--:R-:W-:Y:S01]  /*5380*/  @!P4 IMAD.X R3, R5, 0x1, R19, P5 ;  /* 0x000000010503c824 */ /* 0x008fe200028e0613 */
[----:B--2---:R-:W-:-:S13]  /*5390*/  ISETP.GE.AND P5, PT, R6, UR4, PT ;  /* 0x0000000406007c0c */ /* 0x004fda000bfa6270 */
[----:B------:R-:W-:-:S05]  /*53a0*/  @!P5 IADD3 R12, P6, R6, R13, RZ ;  /* 0x0000000d060cd210 */ /* 0x000fca0007fde0ff */
[----:B-----5:R-:W-:Y:S02]  /*53b0*/  @!P5 IMAD.X R13, R5, 0x1, R4, P6 ;  /* 0x00000001050dd824 */ /* 0x020fe400030e0604 */
[----:B------:R-:W0:Y:S04]  /*53c0*/  @!P4 LDS.128 R4, [R70+0x6000] ;  /* 0x006000004604c984 */ /* 0x000e280000000c00 */
[----:B0-----:R-:W-:Y:S04]  /*53d0*/  @!P4 ST.E.128 desc[UR44][R2.64], R4 ;  /* 0x000000040200c985 */ /* 0x001fe8000c101d2c */
[----:B----4-:R-:W0:Y:S04]  /*53e0*/  @!P5 LDS.128 R8, [R67+0x6000] ;  /* 0x006000004308d984 */ /* 0x010e280000000c00 */
[----:B0-----:R0:W-:Y:S02]  /*53f0*/  @!P5 ST.E.128 desc[UR44][R12.64], R8 ;  /* 0x000000080c00d985 */ /* 0x0011e4000c101d2c */
.L_x_1414:
[----:B------:R-:W-:Y:S05]  /*5400*/  BSYNC B0 ;  /* 0x0000000000007941 */ /* 0x000fea0003800000 */
.L_x_1413:
[----:B------:R-:W2:Y:S01]  /*5410*/  LDL.LU R2, [R1+0x24] ;  /* 0x0000240001027983 */ /* 0x000ea20000300800 */
[----:B------:R-:W-:Y:S02]  /*5420*/  VIADD R157, R157, 0x1 ;  /* 0x000000019d9d7836 */ /* 0x000fe40000000000 */
[----:B-1----:R-:W-:Y:S01]  /*5430*/  @!P3 VIADD R50, R50, 0x132c0 ;  /* 0x000132c03232b836 */ /* 0x002fe20000000000 */
[----:B------:R-:W-:Y:S01]  /*5440*/  @!PT LDS RZ, [RZ] ;  /* 0x00000000fffff984 */ /* 0x000fe20000000800 */
[----:B------:R-:W-:Y:S01]  /*5450*/  @!PT LDS RZ, [RZ] ;  /* 0x00000000fffff984 */ /* 0x000fe20000000800 */
[----:B------:R-:W-:Y:S01]  /*5460*/  @!PT LDS RZ, [RZ] ;  /* 0x00000000fffff984 */ /* 0x000fe20000000800 */
[----:B------:R-:W-:Y:S01]  /*5470*/  @!PT LDS RZ, [RZ] ;  /* 0x00000000fffff984 */ /* 0x000fe20000000800 */
[----:B------:R1:W-:Y:S06]  /*5480*/  MEMBAR.ALL.CTA ;  /* 0x0000000000007992 */ /* 0x0003ec0000008000 */
[----:B-1----:R-:W1:Y:S02]  /*5490*/  FENCE.VIEW.ASYNC.S ;  /* 0x00000000000073c6 */ /* 0x002e640000000000 */
[----:B-1----:R1:W-:Y:S01]  /*54a0*/  BAR.SYNC.DEFER_BLOCKING R64, 0x80 ;  /* 0x000200400000751d */ /* 0x0023e20000010000 */
[----:B------:R-:W-:-:S02]  /*54b0*/  ISETP.NE.AND P4, PT, R157, 0x2, PT ;  /* 0x000000029d00780c */ /* 0x000fc40003f85270 */
[----:B------:R-:W-:Y:S02]  /*54c0*/  @!P3 PRMT R50, RZ, 0x654, R50 ;  /* 0x00000654ff32b816 */ /* 0x000fe40000000032 */
[----:B------:R-:W-:Y:S02]  /*54d0*/  SEL R0, RZ, 0x1, P4 ;  /* 0x00000001ff007807 */ /* 0x000fe40002000000 */
[----:B------:R-:W-:Y:S01]  /*54e0*/  SEL R157, R157, RZ, P4 ;  /* 0x000000ff9d9d7207 */ /* 0x000fe20002000000 */
[----:B------:R1:W-:Y:S01]  /*54f0*/  @!P3 SYNCS.ARRIVE.TRANS64.RED.A1T0 RZ, [R50+URZ], RZ ;  /* 0x000000ff32ffb9a7 */ /* 0x0003e2000810043f */
[----:B------:R-:W-:Y:S02]  /*5500*/  PLOP3.LUT P3, PT, PT, PT, PT, 0x8, 0x0 ;  /* 0x000000000000781c */ /* 0x000fe40003f6e170 */
[----:B--2---:R-:W-:-:S05]  /*5510*/  LOP3.LUT R2, R2, R0, RZ, 0x3c, !PT ;  /* 0x0000000002027212 */ /* 0x004fca00078e3cff */
[----:B------:R1:W-:Y:S01]  /*5520*/  STL [R1+0x24], R2 ;  /* 0x0000240201007387 */ /* 0x0003e20000100800 */
[----:B------:R-:W-:Y:S05]  /*5530*/  @P2 BRA `(.L_x_1415) ;  /* 0xffffffcc00ec2947 */ /* 0x000fea000383ffff */
.L_x_1378:
[----:B0---4-:R-:W2:Y:S01]  /*5540*/  LDL R8, [R1+0x34] ;  /* 0x0000340001087983 */ /* 0x011ea20000100800 */
[----:B------:R-:W0:Y:S03]  /*5550*/  LDC R0, c[0x0][0x448] ;  /* 0x00011200ff007b82 */ /* 0x000e260000000800 */
[----:B---3--:R-:W3:Y:S04]  /*5560*/  LDL R5, [R1+0x4] ;  /* 0x0000040001057983 */ /* 0x008ee80000100800 */
[----:B------:R-:W3:Y:S01]  /*5570*/  LDL R4, [R1+0xc] ;  /* 0x00000c0001047983 */ /* 0x000ee20000100800 */
[----:B------:R-:W4:Y:S01]  /*5580*/  LDC.64 R6, c[0x0][0x9e0] ;  /* 0x00027800ff067b82 */ /* 0x000f220000000a00 */
[----:B0-----:R-:W-:-:S13]  /*5590*/  ISETP.NE.AND P1, PT, R0, 0x1, PT ;  /* 0x000000010000780c */ /* 0x001fda0003f25270 */
[----:B------:R-:W0:Y:S08]  /*55a0*/  @P1 LDC R3, c[0x0][0x44c] ;  /* 0x00011300ff031b82 */ /* 0x000e300000000800 */
[----:B-1----:R-:W1:Y:S01]  /*55b0*/  @P1 LDC R2, c[0x0][0x450] ;  /* 0x00011400ff021b82 */ /* 0x002e620000000800 */
[----:B------:R-:W-:Y:S01]  /*55c0*/  BSSY B0, `(.L_x_1416) ;  /* 0x000000a000007945 */ /* 0x000fe20003800000 */
[----:B----4-:R-:W-:Y:S01]  /*55d0*/  ISETP.GE.AND P2, PT, R7, 0x1, PT ;  /* 0x000000010700780c */ /* 0x010fe20003f46270 */
[----:B--2---:R-:W-:-:S04]  /*55e0*/  VIADD R0, R8, 0xbf ;  /* 0x000000bf08007836 */ /* 0x004fc80000000000 */
[----:B0-----:R-:W-:Y:S01]  /*55f0*/  @P1 IMAD.HI.U32 R3, R0, R3, RZ ;  /* 0x0000000300031227 */ /* 0x001fe200078e00ff */
[----:B---3--:R-:W-:-:S04]  /*5600*/  IADD3 R5, R4, 0x1, -R5 ;  /* 0x0000000104057810 */ /* 0x008fc80007ffe805 */
[----:B-1----:R-:W-:-:S05]  /*5610*/  @P1 SHF.R.U32.HI R0, RZ, R2, R3 ;  /* 0x00000002ff001219 */ /* 0x002fca0000011603 */
[----:B------:R-:W-:Y:S01]  /*5620*/  IMAD.IADD R3, R5, 0x1, R0 ;  /* 0x0000000105037824 */ /* 0x000fe200078e0200 */
[----:B------:R-:W-:Y:S06]  /*5630*/  @P3 BRA `(.L_x_1417) ;  /* 0x0000000000083947 */ /* 0x000fec0003800000 */
[----:B------:R-:W0:Y:S02]  /*5640*/  FENCE.VIEW.ASYNC.G ;  /* 0x00000000000073c6 */ /* 0x000e240000000100 */
[----:B0-----:R-:W-:Y:S06]  /*5650*/  BAR.ARV 0xc, 0x200 ;  /* 0x0308000000007b1d */ /* 0x001fec0000002000 */
.L_x_1417:
[----:B------:R-:W-:Y:S05]  /*5660*/  BSYNC B0 ;  /* 0x0000000000007941 */ /* 0x000fea0003800000 */
.L_x_1416:
[----:B------:R-:W-:Y:S01]  /*5670*/  IMAD.IADD R0, R3, 0x1, R6 ;  /* 0x0000000103007824 */ /* 0x000fe200078e0206 */
[----:B------:R-:W-:Y:S06]  /*5680*/  @!P2 BRA `(.L_x_1418) ;  /* 0x000000000048a947 */ /* 0x000fec0003800000 */
        /* <DEDUP_REMOVED lines=11> */
.L_x_1420:
[----:B------:R-:W-:-:S13]  /*5740*/  ISETP.NE.AND P0, PT, R7, 0x1, PT ;  /* 0x000000010700780c */ /* 0x000fda0003f05270 */
[----:B------:R-:W0:Y:S02]  /*5750*/  @P0 LDC.64 R4, c[0x0][0x9e8] ;  /* 0x00027a00ff040b82 */ /* 0x000e240000000a00 */
[----:B0-----:R-:W-:-:S05]  /*5760*/  @P0 IMAD.HI.U32 R4, R2, R4, RZ ;  /* 0x0000000402040227 */ /* 0x001fca00078e00ff */
[----:B------:R-:W-:-:S07]  /*5770*/  @P0 SHF.R.U32.HI R2, RZ, R5, R4 ;  /* 0x00000005ff020219 */ /* 0x000fce0000011604 */
.L_x_1421:
[----:B------:R-:W-:Y:S05]  /*5780*/  BSYNC B0 ;  /* 0x0000000000007941 */ /* 0x000fea0003800000 */
.L_x_1419:
[----:B------:R-:W-:-:S05]  /*5790*/  IMAD R3, R2, R7, R7 ;  /* 0x0000000702037224 */ /* 0x000fca00078e0207 */
[----:B------:R-:W-:-:S07]  /*57a0*/  VIMNMX R0, R0, R3, PT ;  /* 0x0000000300007248 */ /* 0x000fce0003fe0100 */
.L_x_1418:
[----:B------:R-:W0:Y:S01]  /*57b0*/  @P1 LDC R2, c[0x0][0x44c] ;  /* 0x00011300ff021b82 */ /* 0x000e220000000800 */
[----:B------:R-:W-:Y:S01]  /*57c0*/  VIADD R0, R0, 0x9f ;  /* 0x0000009f00007836 */ /* 0x000fe20000000000 */
[----:B------:R-:W-:Y:S01]  /*57d0*/  ULDC UR4, c[0x0][0x9dc] ;  /* 0x0002770000047ab9 */ /* 0x000fe20000000800 */
[----:B------:R-:W-:Y:S02]  /*57e0*/  IMAD.MOV.U32 R5, RZ, RZ, R8 ;  /* 0x000000ffff057224 */ /* 0x000fe400078e0008 */
[----:B------:R-:W-:-:S03]  /*57f0*/  IMAD.HI R0, R0, 0x66666667, RZ ;  /* 0x6666666700007827 */ /* 0x000fc600078e02ff */
[----:B------:R-:W1:Y:S02]  /*5800*/  @P1 LDC R9, c[0x0][0x450] ;  /* 0x00011400ff091b82 */ /* 0x000e640000000800 */
        /* <DEDUP_REMOVED lines=18> */
.L_x_1424:
[----:B------:R-:W-:-:S13]  /*5930*/  ISETP.NE.AND P0, PT, R7, 0x1, PT ;  /* 0x000000010700780c */ /* 0x000fda0003f05270 */
[----:B------:R-:W0:Y:S02]  /*5940*/  @P0 LDC.64 R4, c[0x0][0x9e8] ;  /* 0x00027a00ff040b82 */ /* 0x000e240000000a00 */
[----:B0-----:R-:W-:-:S05]  /*5950*/  @P0 IMAD.HI.U32 R4, R0, R4, RZ ;  /* 0x0000000400040227 */ /* 0x001fca00078e00ff */
[----:B------:R-:W-:-:S07]  /*5960*/  @P0 SHF.R.U32.HI R0, RZ, R5, R4 ;  /* 0x00000005ff000219 */ /* 0x000fce0000011604 */
.L_x_1425:
[----:B------:R-:W-:Y:S05]  /*5970*/  BSYNC B0 ;  /* 0x0000000000007941 */ /* 0x000fea0003800000 */
.L_x_1423:
[----:B------:R-:W-:-:S05]  /*5980*/  IMAD R3, R0, R7, RZ ;  /* 0x0000000700037224 */ /* 0x000fca00078e02ff */
[----:B------:R-:W-:-:S07]  /*5990*/  VIMNMX R2, R2, R3, !PT ;  /* 0x0000000302027248 */ /* 0x000fce0007fe0100 */
.L_x_1422:
[----:B------:R-:W-:Y:S01]  /*59a0*/  IMAD.HI R2, R2, 0x66666667, RZ ;  /* 0x6666666702027827 */ /* 0x000fe200078e02ff */
[----:B------:R-:W-:Y:S03]  /*59b0*/  BSSY B0, `(.L_x_1426) ;  /* 0x0000027000007945 */ /* 0x000fe60003800000 */
[----:B------:R-:W-:Y:S01]  /*59c0*/  IMAD.MOV.U32 R105, RZ, RZ, RZ ;  /* 0x000000ffff697224 */ /* 0x000fe200078e00ff */
[----:B------:R-:W-:-:S04]  /*59d0*/  SHF.R.U32.HI R3, RZ, 0x1f, R2 ;  /* 0x0000001fff037819 */ /* 0x000fc80000011602 */
[----:B------:R-:W-:-:S04]  /*59e0*/  LEA.HI.SX32 R3, R2, R3, 0x1a ;  /* 0x0000000302037211 */ /* 0x000fc800078fd2ff */
[----:B------:R-:W-:-:S04]  /*59f0*/  VIMNMX R9, RZ, R3, !PT ;  /* 0x00000003ff097248 */ /* 0x000fc80007fe0100 */
[----:B------:R-:W-:-:S13]  /*5a00*/  ISETP.GT.AND P0, PT, R46, R9, PT ;  /* 0x000000092e00720c */ /* 0x000fda0003f04270 */
[----:B------:R-:W-:Y:S05]  /*5a10*/  @!P0 BRA `(.L_x_1427) ;  /* 0x0000000000808947 */ /* 0x000fea0003800000 */
[----:B------:R-:W2:Y:S01]  /*5a20*/  LDL R0, [R1+0x60] ;  /* 0x0000600001007983 */ /* 0x000ea20000100800 */
[----:B------:R-:W-:Y:S01]  /*5a30*/  ULDC UR4, c[0x0][0x9f0] ;  /* 0x00027c0000047ab9 */ /* 0x000fe20000000800 */
[----:B--2---:R-:W-:-:S04]  /*5a40*/  ISETP.NE.AND P0, PT, R0, RZ, PT ;  /* 0x000000ff0000720c */ /* 0x004fc80003f05270 */
        /* <DEDUP_REMOVED lines=28> */
[----:B------:R-:W-:-:S07]  /*5c10*/  IMAD.MOV.U32 R105, RZ, RZ, R3 ;  /* 0x000000ffff697224 */ /* 0x000fce00078e0003 */
.L_x_1427:
[----:B------:R-:W-:Y:S05]  /*5c20*/  BSYNC B0 ;  /* 0x0000000000007941 */ /* 0x000fea0003800000 */
.L_x_1426:
[----:B------:R-:W2:Y:S01]  /*5c30*/  LDL R0, [R1+0x6c] ;  /* 0x00006c0001007983 */ /* 0x000ea20000100800 */
[----:B------:R-:W-:Y:S02]  /*5c40*/  PLOP3.LUT P0, PT, PT, PT, PT, 0x80, 0x0 ;  /* 0x000000000000781c */ /* 0x000fe40003f0f070 */
        /* <DEDUP_REMOVED lines=9> */
[----:B------:R-:W-:Y:S01]  /*5ce0*/  IMAD.MOV.U32 R44, RZ, RZ, RZ ;  /* 0x000000ffff2c7224 */ /* 0x000fe200078e00ff */
[----:B------:R-:W-:Y:S02]  /*5cf0*/  CS2R R40, SRZ ;  /* 0x0000000000287805 */ /* 0x000fe4000001ff00 */
[----:B------:R-:W-:Y:S01]  /*5d00*/  CS2R R42, SRZ ;  /* 0x00000000002a7805 */ /* 0x000fe2000001ff00 */
[----:B------:R-:W-:Y:S01]  /*5d10*/  IMAD.MOV.U32 R3, RZ, RZ, RZ ;  /* 0x000000ffff037224 */ /* 0x000fe200078e00ff */
[----:B------:R-:W-:-:S02]  /*5d20*/  CS2R R52, SRZ ;  /* 0x0000000000347805 */ /* 0x000fc4000001ff00 */
[----:B------:R-:W-:Y:S02]  /*5d30*/  CS2R R48, SRZ ;  /* 0x0000000000307805 */ /* 0x000fe4000001ff00 */
[----:B------:R-:W-:Y:S02]  /*5d40*/  CS2R R54, SRZ ;  /* 0x0000000000367805 */ /* 0x000fe4000001ff00 */
[----:B------:R-:W-:Y:S01]  /*5d50*/  CS2R R50, SRZ ;  /* 0x0000000000327805 */ /* 0x000fe2000001ff00 */
[----:B--2---:R-:W-:-:S05]  /*5d60*/  IMAD R0, R0, R105, R9 ;  /* 0x0000006900007224 */ /* 0x004fca00078e0209 */
[----:B------:R0:W-:Y:S01]  /*5d70*/  STL [R1+0x48], R0 ;  /* 0x0000480001007387 */ /* 0x0001e20000100800 */
[----:B------:R-:W-:Y:S02]  /*5d80*/  VIADDMNMX R105, R0, R105, R46, PT ;  /* 0x0000006900697246 */ /* 0x000fe4000380012e */
[----:B------:R-:W-:Y:S02]  /*5d90*/  CS2R R46, SRZ ;  /* 0x00000000002e7805 */ /* 0x000fe4000001ff00 */
        /* <DEDUP_REMOVED lines=9> */
[----:B------:R-:W-:-:S06]  /*5e30*/  SHF.R.S32.HI R0, RZ, 0x7, R0 ;  /* 0x00000007ff007819 */ /* 0x000fcc0000011400 */
        /* <DEDUP_REMOVED lines=24> */
.L_x_1430:
[----:B------:R-:W-:Y:S05]  /*5fc0*/  BSYNC B6 ;  /* 0x0000000000067941 */ /* 0x000fea0003800000 */
.L_x_1429:
        /* <DEDUP_REMOVED lines=8> */
[----:B------:R-:W0:Y:S08]  /*6050*/  @P1 LDC.64 R8, c[0x0][0x9b8] ;  /* 0x00026e00ff081b82 */ /* 0x000e300000000a00 */
[----:B------:R-:W1:Y:S08]  /*6060*/  @P0 LDC.64 R6, c[0x0][0x9a8] ;  /* 0x00026a00ff060b82 */ /* 0x000e700000000a00 */
[----:B------:R-:W4:Y:S08]  /*6070*/  @P0 LDC.64 R10, c[0x0][0x9b0] ;  /* 0x00026c00ff0a0b82 */ /* 0x000f300000000a00 */
[----:B------:R-:W4:Y:S01]  /*6080*/  @P1 LDC.64 R12, c[0x0][0x9c0] ;  /* 0x00027000ff0c1b82 */ /* 0x000f220000000a00 */
[----:B--2---:R-:W-:-:S02]  /*6090*/  @P1 SHF.R.S32.HI R5, RZ, 0x1f, R21 ;  /* 0x0000001fff051819 */ /* 0x004fc40000011415 */
[----:B------:R-:W-:Y:S01]  /*60a0*/  @P0 SHF.R.S32.HI R3, RZ, 0x1f, R21 ;  /* 0x0000001fff030819 */ /* 0x000fe20000011415 */
[----:B---3--:R-:W-:Y:S02]  /*60b0*/  IMAD.MOV.U32 R20, RZ, RZ, R2 ;  /* 0x000000ffff147224 */ /* 0x008fe400078e0002 */
[----:B0-----:R-:W-:Y:S02]  /*60c0*/  @P1 IMAD R2, R5, R8, RZ ;  /* 0x0000000805021224 */ /* 0x001fe400078e02ff */
[-C--:B-1----:R-:W-:Y:S02]  /*60d0*/  @P0 IMAD R0, R3, R6.reuse, RZ ;  /* 0x0000000603000224 */ /* 0x082fe400078e02ff */
[C---:B------:R-:W-:Y:S02]  /*60e0*/  @P1 IMAD R9, R21.reuse, R9, R2 ;  /* 0x0000000915091224 */ /* 0x040fe400078e0202 */
[C---:B------:R-:W-:Y:S02]  /*60f0*/  @P0 IMAD R7, R21.reuse, R7, R0 ;  /* 0x0000000715070224 */ /* 0x040fe400078e0200 */
[----:B------:R-:W-:-:S04]  /*6100*/  @P0 IMAD.WIDE.U32 R2, R21, R6, RZ ;  /* 0x0000000615020225 */ /* 0x000fc800078e00ff */
[----:B------:R-:W-:-:S04]  /*6110*/  @P1 IMAD.WIDE.U32 R4, R21, R8, RZ ;  /* 0x0000000815041225 */ /* 0x000fc800078e00ff */
[----:B------:R-:W-:Y:S02]  /*6120*/  @P0 IMAD.IADD R3, R3, 0x1, R7 ;  /* 0x0000000103030824 */ /* 0x000fe400078e0207 */
[----:B------:R-:W-:Y:S02]  /*6130*/  @P1 IMAD.IADD R5, R5, 0x1, R9 ;  /* 0x0000000105051824 */ /* 0x000fe400078e0209 */
[----:B----4-:R-:W-:-:S04]  /*6140*/  @P0 IMAD.WIDE.U32 R2, R20, R10, R2 ;  /* 0x0000000a14020225 */ /* 0x010fc800078e0002 */
[----:B------:R-:W-:-:S04]  /*6150*/  @P1 IMAD.WIDE.U32 R6, R20, R12, R4 ;  /* 0x0000000c14061225 */ /* 0x000fc800078e0004 */
[----:B------:R-:W-:Y:S01]  /*6160*/  @P0 IMAD R5, R20, R11, R3 ;  /* 0x0000000b14050224 */ /* 0x000fe200078e0203 */
[----:B------:R-:W-:Y:S01]  /*6170*/  @P1 LEA R8, P3, R6, UR6, 0x2 ;  /* 0x0000000606081c11 */ /* 0x000fe2000f8610ff */
[----:B------:R-:W-:Y:S01]  /*6180*/  @P1 IMAD R3, R20, R13, R7 ;  /* 0x0000000d14031224 */ /* 0x000fe200078e0207 */
[----:B------:R-:W-:Y:S01]  /*6190*/  @P0 LEA R4, P2, R2, UR4, 0x2 ;  /* 0x0000000402040c11 */ /* 0x000fe2000f8410ff */
[----:B------:R-:W-:Y:S01]  /*61a0*/  IMAD.MOV.U32 R0, RZ, RZ, 0x3f800000 ;  /* 0x3f800000ff007424 */ /* 0x000fe200078e00ff */
[----:B------:R-:W-:Y:S02]  /*61b0*/  ULDC UR4, c[0x0][0x3f4] ;  /* 0x0000fd0000047ab9 */ /* 0x000fe40000000800 */
[----:B------:R-:W-:Y:S01]  /*61c0*/  @P1 LEA.HI.X R9, R6, UR7, R3, 0x2, P3 ;  /* 0x0000000706091c11 */ /* 0x000fe200098f1403 */
[----:B------:R-:W-:Y:S01]  /*61d0*/  IMAD.MOV.U32 R3, RZ, RZ, 0x3f800000 ;  /* 0x3f800000ff037424 */ /* 0x000fe200078e00ff */
[----:B------:R-:W-:-:S03]  /*61e0*/  @P0 LEA.HI.X R5, R2, UR5, R5, 0x2, P2 ;  /* 0x0000000502050c11 */ /* 0x000fc600090f1405 */
        /* <DEDUP_REMOVED lines=17> */
.L_x_1434:
[----:B-1----:R1:W2:Y:S02]  /*6300*/  SYNCS.PHASECHK.TRANS64.TRYWAIT P0, [R22+URZ+0x13200], R3 ;  /* 0x01320003160075a7 */ /* 0x0022a4000800017f */
[----:B--2---:R-:W-:Y:S05]  /*6310*/  @!P0 NANOSLEEP.SYNCS 0x989680 ;  /* 0x009896800000895d */ /* 0x004fea0003900000 */
[----:B------:R-:W2:Y:S02]  /*6320*/  @!P0 SYNCS.PHASECHK.TRANS64 P0, [R22+URZ+0x13200], R3 ;  /* 0x01320003160085a7 */ /* 0x000ea4000800007f */
[----:B--2---:R-:W-:Y:S05]  /*6330*/  @!P0 BRA `(.L_x_1434) ;  /* 0xfffffffc00f08947 */ /* 0x004fea000383ffff */
.L_x_1433:
[----:B------:R-:W-:Y:S05]  /*6340*/  BSYNC B0 ;  /* 0x0000000000007941 */ /* 0x000fea0003800000 */
.L_x_1432:
[----:B------:R-:W-:Y:S05]  /*6350*/  BRA `(.L_x_1435) ;  /* 0x0000002c003c7947 */ /* 0x000fea0003800000 */
.L_x_1431:
[----:B------:R-:W-:Y:S01]  /*6360*/  LOP3.LUT P0, RZ, R24, 0x1bf, RZ, 0xc0, !PT ;  /* 0x000001bf18ff7812 */ /* 0x000fe2000780c0ff */
[----:B------:R-:W-:Y:S01]  /*6370*/  ULDC.64 UR4, c[0x0][0x3f8] ;  /* 0x0000fe0000047ab9 */ /* 0x000fe20000000a00 */
[----:B-----5:R-:W-:Y:S01]  /*6380*/  SHF.R.S32.HI R0, RZ, 0x1f, R45 ;  /* 0x0000001fff007819 */ /* 0x020fe2000001142d */
[----:B------:R-:W-:Y:S01]  /*6390*/  ULDC.64 UR6, c[0x0][0x408] ;  /* 0x0001020000067ab9 */ /* 0x000fe20000000a00 */
[----:B------:R-:W-:Y:S01]  /*63a0*/  IMAD.WIDE.U32 R24, R45, UR4, RZ ;  /* 0x000000042d187c25 */ /* 0x000fe2000f8e00ff */
[----:B------:R-:W-:Y:S03]  /*63b0*/  BSSY B6, `(.L_x_1436) ;  /* 0x0000019000067945 */ /* 0x000fe60003800000 */
[C---:B------:R-:W-:Y:S02]  /*63c0*/  IMAD R4, R0.reuse, UR4, RZ ;  /* 0x0000000400047c24 */ /* 0x040fe4000f8e02ff */
[----:B------:R-:W-:-:S02]  /*63d0*/  IMAD R0, R0, UR6, RZ ;  /* 0x0000000600007c24 */ /* 0x000fc4000f8e02ff */
[C---:B------:R-:W-:Y:S02]  /*63e0*/  IMAD R29, R45.reuse, UR5, R4 ;  /* 0x000000052d1d7c24 */ /* 0x040fe4000f8e0204 */
[C---:B------:R-:W-:Y:S02]  /*63f0*/  IMAD R31, R45.reuse, UR7, R0 ;  /* 0x000000072d1f7c24 */ /* 0x040fe4000f8e0200 */
[----:B------:R-:W-:-:S04]  /*6400*/  IMAD.WIDE.U32 R26, R45, UR6, RZ ;  /* 0x000000062d1a7c25 */ /* 0x000fc8000f8e00ff */
[----:B------:R-:W-:Y:S02]  /*6410*/  IMAD.IADD R29, R29, 0x1, R25 ;  /* 0x000000011d1d7824 */ /* 0x000fe400078e0219 */
        /* <DEDUP_REMOVED lines=18> */
.L_x_1437:
[----:B------:R-:W-:Y:S05]  /*6540*/  BSYNC B6 ;  /* 0x0000000000067941 */ /* 0x000fea0003800000 */
.L_x_1436:
[----:B------:R-:W2:Y:S01]  /*6550*/  LDL R21, [R1+0x34] ;  /* 0x0000340001157983 */ /* 0x000ea20000100800 */
[----:B------:R-:W-:Y:S01]  /*6560*/  LEA.HI R33, R33, R30, RZ, 0x2 ;  /* 0x0000001e21217211 */ /* 0x000fe200078f10ff */
[----:B------:R-:W-:Y:S01]  /*6570*/  ULDC.U8 UR4, c[0x0][0x410] ;  /* 0x0001040000047ab9 */ /* 0x000fe20000000000 */
[----:B------:R-:W-:Y:S01]  /*6580*/  BSSY B0, `(.L_x_1438) ;  /* 0x00002a4000007945 */ /* 0x000fe20003800000 */
[----:B------:R-:W0:Y:S01]  /*6590*/  S2R R32, SR_TID.X ;  /* 0x0000000000207919 */ /* 0x000e220000002100 */
[----:B------:R-:W-:Y:S02]  /*65a0*/  ISETP.NE.AND P0, PT, RZ, UR4, PT ;  /* 0x00000004ff007c0c */ /* 0x000fe4000bf05270 */
[--C-:B------:R-:W-:Y:S02]  /*65b0*/  SHF.R.S32.HI R20, RZ, 0x2, R33.reuse ;  /* 0x00000002ff147819 */ /* 0x100fe40000011421 */
[----:B------:R-:W-:-:S04]  /*65c0*/  SHF.R.S32.HI R33, RZ, 0x1f, R33 ;  /* 0x0000001fff217819 */ /* 0x000fc80000011421 */
[----:B------:R-:W-:-:S04]  /*65d0*/  LEA.HI R33, R33, R20, RZ, 0x2 ;  /* 0x0000001421217211 */ /* 0x000fc800078f10ff */
[----:B------:R-:W-:-:S05]  /*65e0*/  LOP3.LUT R33, R33, 0xfffffffc, RZ, 0xc0, !PT ;  /* 0xfffffffc21217812 */ /* 0x000fca00078ec0ff */
[----:B------:R-:W-:Y:S02]  /*65f0*/  IMAD.IADD R20, R20, 0x1, -R33 ;  /* 0x0000000114147824 */ /* 0x000fe400078e0a21 */
[C---:B0-----:R-:W-:Y:S02]  /*6600*/  VIADD R35, R32.reuse, 0xffffff80 ;  /* 0xffffff8020237836 */ /* 0x041fe40000000000 */
[----:B------:R-:W-:-:S05]  /*6610*/  VIADD R34, R32, 0xffffff80 ;  /* 0xffffff8020227836 */ /* 0x000fca0000000000 */
[----:B------:R-:W-:-:S04]  /*6620*/  LEA.HI R34, R34, R35, RZ, 0x1 ;  /* 0x0000002322227211 */ /* 0x000fc800078f08ff */
[----:B------:R-:W-:-:S05]  /*6630*/  SHF.R.S32.HI R34, RZ, 0x1, R34 ;  /* 0x00000001ff227819 */ /* 0x000fca0000011422 */
[----:B--2---:R-:W-:Y:S01]  /*6640*/  IMAD.IADD R10, R34, 0x1, R21 ;  /* 0x00000001220a7824 */ /* 0x004fe200078e0215 */
[----:B------:R-:W-:Y:S06]  /*6650*/  @!P0 BRA `(.L_x_1439) ;  /* 0x0000001400408947 */ /* 0x000fec0003800000 */
[----:B------:R-:W0:Y:S01]  /*6660*/  LDC R21, c[0x0][0x448] ;  /* 0x00011200ff157b82 */ /* 0x000e220000000800 */
[----:B------:R-:W-:Y:S01]  /*6670*/  ULDC.64 UR4, c[0x0][0x3f8] ;  /* 0x0000fe0000047ab9 */ /* 0x000fe20000000a00 */
[----:B------:R-:W-:Y:S01]  /*6680*/  IMAD.MOV.U32 R6, RZ, RZ, R24 ;  /* 0x000000ffff067224 */ /* 0x000fe200078e0018 */
[----:B------:R-:W-:Y:S01]  /*6690*/  ULDC.64 UR6, c[0x0][0x408] ;  /* 0x0001020000067ab9 */ /* 0x000fe20000000a00 */
[----:B------:R-:W-:Y:S02]  /*66a0*/  IMAD.MOV.U32 R7, RZ, RZ, R29 ;  /* 0x000000ffff077224 */ /* 0x000fe400078e001d */
[----:B------:R-:W-:Y:S02]  /*66b0*/  IMAD.MOV.U32 R8, RZ, RZ, R26 ;  /* 0x000000ffff087224 */ /* 0x000fe400078e001a */
[----:B------:R-:W-:Y:S01]  /*66c0*/  IMAD.MOV.U32 R9, RZ, RZ, R31 ;  /* 0x000000ffff097224 */ /* 0x000fe200078e001f */
[----:B0-----:R-:W-:-:S13]  /*66d0*/  ISETP.NE.AND P0, PT, R21, 0x1, PT ;  /* 0x000000011500780c */ /* 0x001fda0003f05270 */
[----:B------:R-:W0:Y:S08]  /*66e0*/  @P0 LDC R3, c[0x0][0x44c] ;  /* 0x00011300ff030b82 */ /* 0x000e300000000800 */
[----:B------:R-:W1:Y:S01]  /*66f0*/  @P0 LDC R5, c[0x0][0x450] ;  /* 0x00011400ff050b82 */ /* 0x000e620000000800 */
[----:B0-----:R-:W-:-:S04]  /*6700*/  @P0 IMAD.HI.U32 R0, R10, R3, RZ ;  /* 0x000000030a000227 */ /* 0x001fc800078e00ff */
[----:B------:R-:W-:Y:S01]  /*6710*/  IMAD.MOV.U32 R3, RZ, RZ, R10 ;  /* 0x000000ffff037224 */ /* 0x000fe200078e000a */
[----:B-1----:R-:W-:-:S04]  /*6720*/  @P0 SHF.R.U32.HI R3, RZ, R5, R0 ;  /* 0x00000005ff030219 */ /* 0x002fc80000011600 */
[----:B------:R-:W-:Y:S01]  /*6730*/  SHF.R.S32.HI R0, RZ, 0x1f, R3 ;  /* 0x0000001fff007819 */ /* 0x000fe20000011403 */
[----:B------:R-:W-:-:S04]  /*6740*/  IMAD.WIDE.U32 R6, R3, UR4, R6 ;  /* 0x0000000403067c25 */ /* 0x000fc8000f8e0006 */
[C---:B------:R-:W-:Y:S02]  /*6750*/  IMAD R4, R0.reuse, UR4, RZ ;  /* 0x0000000400047c24 */ /* 0x040fe4000f8e02ff */
[----:B------:R-:W-:Y:S02]  /*6760*/  IMAD R0, R0, UR6, RZ ;  /* 0x0000000600007c24 */ /* 0x000fe4000f8e02ff */
[C---:B------:R-:W-:Y:S01]  /*6770*/  IMAD R13, R3.reuse, UR5, R4 ;  /* 0x00000005030d7c24 */ /* 0x040fe2000f8e0204 */
[----:B------:R-:W-:Y:S01]  /*6780*/  LEA.HI R4, R30, R30, RZ, 0x1 ;  /* 0x0000001e1e047211 */ /* 0x000fe200078f08ff */
[C---:B------:R-:W-:Y:S01]  /*6790*/  IMAD.WIDE.U32 R8, R3.reuse, UR6, R8 ;  /* 0x0000000603087c25 */ /* 0x040fe2000f8e0008 */
[----:B------:R-:W-:Y:S02]  /*67a0*/  ULDC.64 UR4, c[0x0][0x3e8] ;  /* 0x0000fa0000047ab9 */ /* 0x000fe40000000a00 */
[----:B------:R-:W-:Y:S01]  /*67b0*/  LOP3.LUT R15, R4, 0xfffffffe, RZ, 0xc0, !PT ;  /* 0xfffffffe040f7812 */ /* 0x000fe200078ec0ff */
[----:B------:R-:W-:Y:S01]  /*67c0*/  IMAD R11, R3, UR7, R0 ;  /* 0x00000007030b7c24 */ /* 0x000fe2000f8e0200 */
[----:B------:R-:W-:Y:S01]  /*67d0*/  ULDC.64 UR6, c[0x0][0x400] ;  /* 0x0001000000067ab9 */ /* 0x000fe20000000a00 */
[----:B------:R-:W-:Y:S01]  /*67e0*/  IADD3 R3, P0, R6, UR4, RZ ;  /* 0x0000000406037c10 */ /* 0x000fe2000ff1e0ff */
[----:B------:R-:W-:Y:S01]  /*67f0*/  UMOV UR4, 0xffffffff ;  /* 0xffffffff00047882 */ /* 0x000fe20000000000 */
[----:B------:R-:W-:Y:S01]  /*6800*/  IMAD.IADD R15, R30, 0x1, -R15 ;  /* 0x000000011e0f7824 */ /* 0x000fe200078e0a0f */
[----:B------:R-:W-:-:S02]  /*6810*/  IADD3 R5, P1, R8, UR6, RZ ;  /* 0x0000000608057c10 */ /* 0x000fc4000ff3e0ff */
[----:B------:R-:W-:Y:S01]  /*6820*/  IADD3.X R13, R7, UR5, R13, P0, !PT ;  /* 0x00000005070d7c10 */ /* 0x000fe200087fe40d */
[----:B------:R-:W-:Y:S01]  /*6830*/  IMAD.SHL.U32 R29, R15, 0x8, RZ ;  /* 0x000000080f1d7824 */ /* 0x000fe200078e00ff */
[----:B------:R-:W-:-:S03]  /*6840*/  IADD3.X R4, R9, UR7, R11, P1, !PT ;  /* 0x0000000709047c10 */ /* 0x000fc60008ffe40b */
[----:B------:R-:W-:Y:S01]  /*6850*/  VIADD R31, R29, 0x10 ;  /* 0x000000101d1f7836 */ /* 0x000fe20000000000 */
[----:B------:R-:W-:Y:S06]  /*6860*/  BRA.DIV UR4, `(.L_x_1440) ;  /* 0x0000020204787947 */ /* 0x000fec000b800000 */
[----:B------:R0:W1:Y:S04]  /*6870*/  SHFL.IDX PT, R0, R13, RZ, 0x1e1f ;  /* 0x001e1fff0d007589 */ /* 0x00006800000e0000 */
[----:B------:R-:W2:Y:S04]  /*6880*/  SHFL.IDX PT, R3, R3, RZ, 0x1e1f ;  /* 0x001e1fff03037589 */ /* 0x000ea800000e0000 */
[----:B------:R-:W3:Y:S04]  /*6890*/  SHFL.IDX PT, R4, R4, RZ, 0x1e1f ;  /* 0x001e1fff04047589 */ /* 0x000ee800000e0000 */
[----:B------:R0:W4:Y:S02]  /*68a0*/  SHFL.IDX PT, R14, R5, RZ, 0x1e1f ;  /* 0x001e1fff050e7589 */ /* 0x00012400000e0000 */
.L_x_1729:
[----:B0-----:R-:W5:Y:S04]  /*68b0*/  LDL R5, [R1+0x4] ;  /* 0x0000040001057983 */ /* 0x001f680000100800 */
[----:B------:R-:W2:Y:S01]  /*68c0*/  LDL R6, [R1+0x68] ;  /* 0x0000680001067983 */ /* 0x000ea20000100800 */
[----:B------:R-:W-:Y:S01]  /*68d0*/  BSSY B1, `(.L_x_1441) ;  /* 0x0000021000017945 */ /* 0x000fe20003800000 */
[----:B------:R-:W-:Y:S02]  /*68e0*/  CS2R R12, SRZ ;  /* 0x00000000000c7805 */ /* 0x000fe4000001ff00 */
[----:B------:R-:W-:Y:S02]  /*68f0*/  CS2R R8, SRZ ;  /* 0x0000000000087805 */ /* 0x000fe4000001ff00 */
[----:B------:R-:W-:Y:S01]  /*6900*/  CS2R R24, SRZ ;  /* 0x0000000000187805 */ /* 0x000fe2000001ff00 */
[----:B-----5:R-:W-:Y:S01]  /*6910*/  IMAD R21, R5, R21, RZ ;  /* 0x0000001505157224 */ /* 0x020fe200078e02ff */
[----:B--2---:R-:W-:-:S04]  /*6920*/  LEA.HI R5, R6, R6, RZ, 0x1 ;  /* 0x0000000606057211 */ /* 0x004fc800078f08ff */
[----:B------:R-:W-:Y:S02]  /*6930*/  ISETP.GE.AND P0, PT, R10, R21, PT ;  /* 0x000000150a00720c */ /* 0x000fe40003f06270 */
[----:B------:R-:W-:Y:S02]  /*6940*/  CS2R R10, SRZ ;  /* 0x00000000000a7805 */ /* 0x000fe4000001ff00 */
[----:B------:R-:W-:-:S05]  /*6950*/  LOP3.LUT R5, R5, 0xfffffffe, RZ, 0xc0, !PT ;  /* 0xfffffffe05057812 */ /* 0x000fca00078ec0ff */
[----:B------:R-:W-:-:S05]  /*6960*/  IMAD.IADD R5, R6, 0x1, -R5 ;  /* 0x0000000106057824 */ /* 0x000fca00078e0a05 */
[----:B------:R-:W-:Y:S01]  /*6970*/  SHF.L.U32 R5, R5, 0x1f, RZ ;  /* 0x0000001f05057819 */ /* 0x000fe200000006ff */
[----:B------:R-:W-:Y:S06]  /*6980*/  @P0 BRA `(.L_x_1442) ;  /* 0x0000000000540947 */ /* 0x000fec0003800000 */
[----:B------:R-:W-:Y:S01]  /*6990*/  ULDC UR4, c[0x0][0x3f4] ;  /* 0x0000fd0000047ab9 */ /* 0x000fe20000000800 */
[----:B------:R-:W-:Y:S02]  /*69a0*/  SHF.R.S32.HI R9, RZ, 0x1f, R31 ;  /* 0x0000001fff097819 */ /* 0x000fe4000001141f */
[----:B------:R-:W-:Y:S02]  /*69b0*/  CS2R R10, SRZ ;  /* 0x00000000000a7805 */ /* 0x000fe4000001ff00 */
[----:B------:R-:W-:Y:S02]  /*69c0*/  ISETP.GE.AND P4, PT, R29, UR4, PT ;  /* 0x000000041d007c0c */ /* 0x000fe4000bf86270 */
[----:B------:R-:W-:Y:S02]  /*69d0*/  ISETP.GE.AND P5, PT, R31, UR4, PT ;  /* 0x000000041f007c0c */ /* 0x000fe4000bfa6270 */
[----:B------:R-:W-:Y:S02]  /*69e0*/  CS2R R24, SRZ ;  /* 0x0000000000187805 */ /* 0x000fe4000001ff00 */
[----:B------:R-:W-:-:S07]  /*69f0*/  CS2R R12, SRZ ;  /* 0x00000000000c7805 */ /* 0x000fce000001ff00 */
[-C--:B----4-:R-:W-:Y:S02]  /*6a00*/  @!P4 IADD3 R32, P1, R29, R14.reuse, RZ ;  /* 0x0000000e1d20c210 */ /* 0x090fe40007f3e0ff */
[CC--:B------:R-:W-:Y:S02]  /*6a10*/  @!P5 IADD3 R26, P2, R31.reuse, R3.reuse, RZ ;  /* 0x000000031f1ad210 */ /* 0x0c0fe40007f5e0ff */
[----:B------:R-:W-:Y:S02]  /*6a20*/  @!P5 IADD3 R14, P3, R31, R14, RZ ;  /* 0x0000000e1f0ed210 */ /* 0x000fe40007f7e0ff */
[----:B------:R-:W-:Y:S01]  /*6a30*/  @!P4 IADD3 R6, P0, R29, R3, RZ ;  /* 0x000000031d06c210 */ /* 0x000fe20007f1e0ff */
[----:B-1----:R-:W-:Y:S01]  /*6a40*/  @!P5 IMAD.X R27, R0, 0x1, R9, P2 ;  /* 0x00000001001bd824 */ /* 0x002fe200010e0609 */
[----:B------:R-:W-:Y:S01]  /*6a50*/  @!P4 SHF.R.S32.HI R3, RZ, 0x1f, R29 ;  /* 0x0000001fff03c819 */ /* 0x000fe2000001141d */
[----:B---3--:R-:W-:Y:S01]  /*6a60*/  @!P5 IMAD.X R15, R4, 0x1, R9, P3 ;  /* 0x00000001040fd824 */ /* 0x008fe200018e0609 */
[----:B------:R-:W-:-:S02]  /*6a70*/  CS2R R8, SRZ ;  /* 0x0000000000087805 */ /* 0x000fc4000001ff00 */
[----:B------:R0:W5:Y:S01]  /*6a80*/  @!P5 LD.E.64 R10, desc[UR44][R26.64] ;  /* 0x0000002c1a0ad980 */ /* 0x000162000c101b00 */
[--C-:B------:R-:W-:Y:S02]  /*6a90*/  @!P4 IMAD.X R7, R0, 0x1, R3.reuse, P0 ;  /* 0x000000010007c824 */ /* 0x100fe400000e0603 */
[----:B------:R-:W-:Y:S01]  /*6aa0*/  @!P4 IMAD.X R33, R4, 0x1, R3, P1 ;  /* 0x000000010421c824 */ /* 0x000fe200008e0603 */
[----:B------:R0:W5:Y:S04]  /*6ab0*/  @!P5 LD.E.64 R8, desc[UR44][R14.64] ;  /* 0x0000002c0e08d980 */ /* 0x000168000c101b00 */
[----:B------:R0:W5:Y:S04]  /*6ac0*/  @!P4 LD.E.64 R24, desc[UR44][R6.64] ;  /* 0x0000002c0618c980 */ /* 0x000168000c101b00 */
[----:B------:R0:W5:Y:S02]  /*6ad0*/  @!P4 LD.E.64 R12, desc[UR44][R32.64] ;  /* 0x0000002c200cc980 */ /* 0x000164000c101b00 */
.L_x_1442:
[----:B------:R-:W-:Y:S05]  /*6ae0*/  BSYNC B1 ;  /* 0x0000000000017941 */ /* 0x000fea0003800000 */
.L_x_1441:
[----:B-1----:R-:W2:Y:S01]  /*6af0*/  LDL.LU R0, [R1+0x54] ;  /* 0x0000540001007983 */ /* 0x002ea20000300800 */
[----:B------:R-:W1:Y:S01]  /*6b00*/  SYNCS.PHASECHK.TRANS64.TRYWAIT P0, [R22+URZ+0x13200], R5 ;  /* 0x01320005160075a7 */ /* 0x000e62000800017f */
[----:B------:R-:W-:Y:S01]  /*6b10*/  BSSY B1, `(.L_x_1443) ;  /* 0x0000005000017945 */ /* 0x000fe20003800000 */
[----:B--2---:R-:W-:-:S05]  /*6b20*/  IMAD R0, R0, -0xc0, R21 ;  /* 0xffffff4000007824 */ /* 0x004fca00078e0215 */
[----:B------:R-:W-:-:S04]  /*6b30*/  VIMNMX R0, R0, 0xc0, PT ;  /* 0x000000c000007848 */ /* 0x000fc80003fe0100 */
[----:B------:R-:W-:Y:S01]  /*6b40*/  ISETP.GE.AND P1, PT, R34, R0, PT ;  /* 0x000000002200720c */ /* 0x000fe20003f26270 */
[----:B-1----:R-:W-:-:S12]  /*6b50*/  @!P0 BRA `(.L_x_1444) ;  /* 0x0000020000288947 */ /* 0x002fd80003800000 */
.L_x_1730:
[----:B------:R-:W-:Y:S05]  /*6b60*/  BSYNC B1 ;  /* 0x0000000000017941 */ /* 0x000fea0003800000 */
.L_x_1443:
[----:B------:R-:W-:Y:S05]  /*6b70*/  @P1 BRA `(.L_x_1445) ;  /* 0x0000002400101947 */ /* 0x000fea0003800000 */
[----:B------:R2:W5:Y:S01]  /*6b80*/  LDL R39, [R1+0x40] ;  /* 0x0000400001277983 */ /* 0x0005620000100800 */
[----:B------:R-:W0:Y:S01]  /*6b90*/  LDC R0, c[0x0][0x3f4] ;  /* 0x0000fd00ff007b82 */ /* 0x000e220000000800 */
[----:B------:R-:W-:Y:S01]  /*6ba0*/  BSSY B1, `(.L_x_1446) ;  /* 0x000007b000017945 */ /* 0x000fe20003800000 */
[-C--:B0-----:R-:W-:Y:S02]  /*6bb0*/  ISETP.GE.AND P0, PT, R29, R0.reuse, PT ;  /* 0x000000001d00720c */ /* 0x081fe40003f06270 */
[----:B------:R-:W-:-:S11]  /*6bc0*/  ISETP.GE.AND P1, PT, R31, R0, PT ;  /* 0x000000001f00720c */ /* 0x000fd60003f26270 */
[----:B--2---:R-:W-:Y:S05]  /*6bd0*/  @P0 BRA `(.L_x_1447) ;  /* 0x0000000400dc0947 */ /* 0x004fea0003800000 */
[----:B-----5:R-:W-:Y:S01]  /*6be0*/  IMAD.IADD R0, R22, 0x1, R39 ;  /* 0x0000000116007824 */ /* 0x020fe200078e0227 */
[----:B----4-:R-:W-:Y:S02]  /*6bf0*/  SHF.R.U32.HI R14, RZ, 0x8, R24 ;  /* 0x00000008ff0e7819 */ /* 0x010fe40000011618 */
[----:B------:R-:W-:Y:S02]  /*6c00*/  SHF.R.U32.HI R26, RZ, 0x8, R25 ;  /* 0x00000008ff1a7819 */ /* 0x000fe40000011619 */
[----:B-1-3--:R-:W0:Y:S01]  /*6c10*/  LDS.128 R4, [R0+0xb000] ;  /* 0x00b0000000047984 */ /* 0x00ae220000000c00 */
        /* <DEDUP_REMOVED lines=8> */
[----:B------:R-:W-:-:S02]  /*6ca0*/  SHF.R.U32.HI R29, RZ, 0x10, R13 ;  /* 0x00000010ff1d7819 */ /* 0x000fc4000001160d */
[----:B------:R-:W-:Y:S02]  /*6cb0*/  LOP3.LUT R27, R13, 0xff, RZ, 0xc0, !PT ;  /* 0x000000ff0d1b7812 */ /* 0x000fe400078ec0ff */
[----:B------:R-:W-:Y:S01]  /*6cc0*/  LOP3.LUT R30, R30, 0xff, RZ, 0xc0, !PT ;  /* 0x000000ff1e1e7812 */ /* 0x000fe200078ec0ff */
[----:B------:R-:W-:Y:S01]  /*6cd0*/  IMAD.U32 R29, R29, 0x10000, RZ ;  /* 0x000100001d1d7824 */ /* 0x000fe200078e00ff */
[----:B------:R-:W-:Y:S02]  /*6ce0*/  PRMT R15, R26, 0x7604, R15 ;  /* 0x000076041a0f7816 */ /* 0x000fe4000000000f */
[----:B------:R-:W-:Y:S01]  /*6cf0*/  LOP3.LUT R26, R14, 0xff, RZ, 0xc0, !PT ;  /* 0x000000ff0e1a7812 */ /* 0x000fe200078ec0ff */
[----:B------:R-:W-:Y:S01]  /*6d00*/  IMAD.U32 R14, R31, 0x10000, RZ ;  /* 0x000100001f0e7824 */ /* 0x000fe200078e00ff */
[----:B------:R-:W-:Y:S02]  /*6d10*/  PRMT R30, R30, 0x7604, R27 ;  /* 0x000076041e1e7816 */ /* 0x000fe4000000001b */
[----:B------:R-:W-:-:S02]  /*6d20*/  LOP3.LUT R21, R12, 0xff, RZ, 0xc0, !PT ;  /* 0x000000ff0c157812 */ /* 0x000fc400078ec0ff */
[----:B------:R-:W-:Y:S02]  /*6d30*/  LOP3.LUT R27, R15, 0xff0000, R14, 0xf8, !PT ;  /* 0x00ff00000f1b7812 */ /* 0x000fe400078ef80e */
[----:B------:R-:W-:Y:S02]  /*6d40*/  LOP3.LUT R31, R30, 0xff0000, R29, 0xf8, !PT ;  /* 0x00ff00001e1f7812 */ /* 0x000fe400078ef81d */
[----:B------:R-:W-:Y:S02]  /*6d50*/  PRMT R21, R26, 0x7604, R21 ;  /* 0x000076041a157816 */ /* 0x000fe40000000015 */
[----:B------:R-:W-:Y:S02]  /*6d60*/  LOP3.LUT R15, R3, 0xff0000, R24, 0xf8, !PT ;  /* 0x00ff0000030f7812 */ /* 0x000fe400078ef818 */
[----:B------:R-:W-:Y:S02]  /*6d70*/  LOP3.LUT R31, R31, 0xff000000, R13, 0xf8, !PT ;  /* 0xff0000001f1f7812 */ /* 0x000fe400078ef80d */
[----:B------:R-:W-:-:S02]  /*6d80*/  LOP3.LUT R27, R27, 0xff000000, R25, 0xf8, !PT ;  /* 0xff0000001b1b7812 */ /* 0x000fc400078ef819 */
[----:B------:R-:W-:Y:S02]  /*6d90*/  LOP3.LUT R29, R21, 0xff0000, R12, 0xf8, !PT ;  /* 0x00ff0000151d7812 */ /* 0x000fe400078ef80c */
[----:B------:R-:W-:Y:S02]  /*6da0*/  LOP3.LUT R21, R15, 0xff000000, R24, 0xf8, !PT ;  /* 0xff0000000f157812 */ /* 0x000fe400078ef818 */
[-C--:B0-----:R-:W-:Y:S02]  /*6db0*/  F2FP.F16.E4M3.UNPACK_B R3, R6.reuse.H1 ;  /* 0x00000006ff03723e */ /* 0x081fe400030006ff */
[----:B------:R-:W-:Y:S02]  /*6dc0*/  F2FP.F16.E4M3.UNPACK_B R26, R31 ;  /* 0x0000001fff1a723e */ /* 0x000fe400020006ff */
[----:B------:R-:W-:Y:S01]  /*6dd0*/  F2FP.F16.E4M3.UNPACK_B R24, R27 ;  /* 0x0000001bff18723e */ /* 0x000fe200020006ff */
[--C-:B------:R-:W-:Y:S01]  /*6de0*/  HADD2.F32 R13, -RZ, R3.reuse.H0_H0 ;  /* 0x20000003ff0d7230 */ /* 0x100fe20000004100 */
[----:B------:R-:W-:Y:S01]  /*6df0*/  LOP3.LUT R29, R29, 0xff000000, R12, 0xf8, !PT ;  /* 0xff0000001d1d7812 */ /* 0x000fe200078ef80c */
[----:B------:R-:W-:Y:S01]  /*6e00*/  HADD2.F32 R12, -RZ, R3.H1_H1 ;  /* 0x30000003ff0c7230 */ /* 0x000fe20000004100 */
[----:B------:R-:W-:Y:S01]  /*6e10*/  F2FP.F16.E4M3.UNPACK_B R6, R6 ;  /* 0x00000006ff06723e */ /* 0x000fe200020006ff */
[----:B------:R-:W-:Y:S01]  /*6e20*/  HADD2.F32 R30, -RZ, R26.H1_H1 ;  /* 0x3000001aff1e7230 */ /* 0x000fe20000004100 */
[-C--:B------:R-:W-:Y:S01]  /*6e30*/  F2FP.F16.E4M3.UNPACK_B R14, R7.reuse ;  /* 0x00000007ff0e723e */ /* 0x080fe200020006ff */
[----:B------:R-:W-:Y:S01]  /*6e40*/  HADD2.F32 R25, -RZ, R24.H1_H1 ;  /* 0x30000018ff197230 */ /* 0x000fe20000004100 */
[----:B------:R-:W-:Y:S01]  /*6e50*/  F2FP.F16.E4M3.UNPACK_B R15, R7.H1 ;  /* 0x00000007ff0f723e */ /* 0x000fe200030006ff */
[----:B------:R-:W-:-:S02]  /*6e60*/  HADD2.F32 R26, -RZ, R26.H0_H0 ;  /* 0x2000001aff1a7230 */ /* 0x000fc40000004100 */
[CC--:B------:R-:W-:Y:S01]  /*6e70*/  FMUL.FTZ R32, R12.reuse, R30.reuse ;  /* 0x0000001e0c207220 */ /* 0x0c0fe20000410000 */
[----:B------:R-:W-:Y:S01]  /*6e80*/  F2FP.F16.E4M3.UNPACK_B R7, R5 ;  /* 0x00000005ff07723e */ /* 0x000fe200020006ff */
[----:B------:R-:W-:Y:S01]  /*6e90*/  FMUL.FTZ R33, R12, R25 ;  /* 0x000000190c217220 */ /* 0x000fe20000410000 */
[----:B------:R-:W-:Y:S01]  /*6ea0*/  F2FP.F16.E4M3.UNPACK_B R12, R5.H1 ;  /* 0x00000005ff0c723e */ /* 0x000fe200030006ff */
[----:B------:R-:W-:Y:S02]  /*6eb0*/  HADD2.F32 R5, -RZ, R6.H1_H1 ;  /* 0x30000006ff057230 */ /* 0x000fe40000004100 */
[C---:B------:R-:W-:Y:S01]  /*6ec0*/  FFMA.FTZ R34, R13.reuse, R25, -R32 ;  /* 0x000000190d227223 */ /* 0x040fe20000010820 */
[----:B------:R-:W-:Y:S02]  /*6ed0*/  HADD2.F32 R24, -RZ, R24.H0_H0 ;  /* 0x20000018ff187230 */ /* 0x000fe40000004100 */
[----:B------:R-:W-:Y:S01]  /*6ee0*/  FFMA.FTZ R35, R13, R30, R33 ;  /* 0x0000001e0d237223 */ /* 0x000fe20000010021 */
[----:B------:R-:W-:Y:S01]  /*6ef0*/  HADD2.F32 R6, -RZ, R6.H0_H0 ;  /* 0x20000006ff067230 */ /* 0x000fe20000004100 */
[----:B------:R-:W-:Y:S01]  /*6f00*/  F2FP.F16.E4M3.UNPACK_B R31, R31.H1 ;  /* 0x0000001fff1f723e */ /* 0x000fe200030006ff */
[C---:B------:R-:W-:Y:S01]  /*6f10*/  FMUL.FTZ R13, R5.reuse, R26 ;  /* 0x0000001a050d7220 */ /* 0x040fe20000410000 */
[----:B------:R-:W-:Y:S01]  /*6f20*/  F2FP.F16.E4M3.UNPACK_B R27, R27.H1 ;  /* 0x0000001bff1b723e */ /* 0x000fe200030006ff */
[----:B------:R-:W-:Y:S01]  /*6f30*/  FMUL.FTZ R33, R5, R24 ;  /* 0x0000001805217220 */ /* 0x000fe20000410000 */
[----:B------:R-:W-:-:S02]  /*6f40*/  HADD2.F32 R5, -RZ, R14.H1_H1 ;  /* 0x3000000eff057230 */ /* 0x000fc40000004100 */
[C---:B------:R-:W-:Y:S01]  /*6f50*/  FFMA.FTZ R32, R6.reuse, R24, -R13 ;  /* 0x0000001806207223 */ /* 0x040fe2000001080d */
[----:B------:R-:W-:Y:S02]  /*6f60*/  HADD2.F32 R25, -RZ, R31.H0_H0 ;  /* 0x2000001fff197230 */ /* 0x000fe40000004100 */
[----:B------:R-:W-:Y:S01]  /*6f70*/  FFMA.FTZ R33, R6, R26, R33 ;  /* 0x0000001a06217223 */ /* 0x000fe20000010021 */
[----:B------:R-:W-:Y:S01]  /*6f80*/  HADD2.F32 R13, -RZ, R27.H0_H0 ;  /* 0x2000001bff0d7230 */ /* 0x000fe20000004100 */
[----:B------:R-:W-:Y:S01]  /*6f90*/  F2FP.F16.E4M3.UNPACK_B R3, R4 ;  /* 0x00000004ff03723e */ /* 0x000fe200020006ff */
[----:B------:R-:W-:Y:S02]  /*6fa0*/  HADD2.F32 R14, -RZ, R14.H0_H0 ;  /* 0x2000000eff0e7230 */ /* 0x000fe40000004100 */
[C---:B------:R-:W-:Y:S01]  /*6fb0*/  FMUL.FTZ R37, R5.reuse, R25 ;  /* 0x0000001905257220 */ /* 0x040fe20000410000 */
[----:B------:R-:W-:Y:S02]  /*6fc0*/  HADD2.F32 R31, -RZ, R31.H1_H1 ;  /* 0x3000001fff1f7230 */ /* 0x000fe40000004100 */
[----:B------:R-:W-:Y:S01]  /*6fd0*/  FMUL.FTZ R5, R5, R13 ;  /* 0x0000000d05057220 */ /* 0x000fe20000410000 */
[----:B------:R-:W-:-:S02]  /*6fe0*/  HADD2.F32 R6, -RZ, R15.H1_H1 ;  /* 0x3000000fff067230 */ /* 0x000fc40000004100 */
[C---:B------:R-:W-:Y:S01]  /*6ff0*/  FFMA.FTZ R37, R14.reuse, R13, -R37 ;  /* 0x0000000d0e257223 */ /* 0x040fe20000010825 */
[----:B------:R-:W-:Y:S02]  /*7000*/  HADD2.F32 R27, -RZ, R27.H1_H1 ;  /* 0x3000001bff1b7230 */ /* 0x000fe40000004100 */
[----:B------:R-:W-:Y:S01]  /*7010*/  FFMA.FTZ R36, R14, R25, R5 ;  /* 0x000000190e247223 */ /* 0x000fe20000010005 */
[----:B------:R-:W-:Y:S02]  /*7020*/  HADD2.F32 R15, -RZ, R15.H0_H0 ;  /* 0x2000000fff0f7230 */ /* 0x000fe40000004100 */
[C---:B------:R-:W-:Y:S01]  /*7030*/  FMUL.FTZ R24, R6.reuse, R31 ;  /* 0x0000001f06187220 */ /* 0x040fe20000410000 */
[----:B------:R-:W-:Y:S01]  /*7040*/  F2FP.F16.E4M3.UNPACK_B R5, R29 ;  /* 0x0000001dff05723e */ /* 0x000fe200020006ff */
[-C--:B------:R-:W-:Y:S01]  /*7050*/  FMUL.FTZ R14, R6, R27.reuse ;  /* 0x0000001b060e7220 */ /* 0x080fe20000410000 */
[----:B------:R-:W-:Y:S01]  /*7060*/  F2FP.F16.E4M3.UNPACK_B R4, R4.H1 ;  /* 0x00000004ff04723e */ /* 0x000fe200030006ff */
[C---:B------:R-:W-:Y:S01]  /*7070*/  FFMA.FTZ R27, R15.reuse, R27, -R24 ;  /* 0x0000001b0f1b7223 */ /* 0x040fe20000010818 */
[----:B------:R-:W-:Y:S01]  /*7080*/  F2FP.F16.E4M3.UNPACK_B R13, R21 ;  /* 0x00000015ff0d723e */ /* 0x000fe200020006ff */
[----:B------:R-:W-:Y:S01]  /*7090*/  FFMA.FTZ R38, R15, R31, R14 ;  /* 0x0000001f0f267223 */ /* 0x000fe2000001000e */
[--C-:B------:R-:W-:Y:S01]  /*70a0*/  HADD2.F32 R24, -RZ, R5.reuse.H1_H1 ;  /* 0x30000005ff187230 */ /* 0x100fe20000004100 */
[----:B------:R-:W-:Y:S01]  /*70b0*/  F2FP.F16.E4M3.UNPACK_B R21, R21.H1 ;  /* 0x00000015ff15723e */ /* 0x000fe200030006ff */
[----:B------:R-:W-:Y:S01]  /*70c0*/  HADD2.F32 R15, -RZ, R5.H0_H0 ;  /* 0x20000005ff0f7230 */ /* 0x000fe20000004100 */
[----:B------:R-:W-:Y:S01]  /*70d0*/  F2FP.F16.E4M3.UNPACK_B R29, R29.H1 ;  /* 0x0000001dff1d723e */ /* 0x000fe200030006ff */
[----:B------:R-:W-:-:S02]  /*70e0*/  HADD2.F32 R6, -RZ, R4.H1_H1 ;  /* 0x30000004ff067230 */ /* 0x000fc40000004100 */
[----:B------:R-:W-:Y:S02]  /*70f0*/  HADD2.F32 R14, -RZ, R13.H1_H1 ;  /* 0x3000000dff0e7230 */ /* 0x000fe40000004100 */
[----:B------:R-:W-:Y:S02]  /*7100*/  HADD2.F32 R5, -RZ, R4.H0_H0 ;  /* 0x20000004ff057230 */ /* 0x000fe40000004100 */
[C---:B------:R-:W-:Y:S01]  /*7110*/  FMUL.FTZ R26, R6.reuse, R24 ;  /* 0x00000018061a7220 */ /* 0x040fe20000410000 */
[----:B------:R-:W-:Y:S02]  /*7120*/  HADD2.F32 R4, -RZ, R3.H1_H1 ;  /* 0x30000003ff047230 */ /* 0x000fe40000004100 */
[-C--:B------:R-:W-:Y:S01]  /*7130*/  FMUL.FTZ R30, R6, R14.reuse ;  /* 0x0000000e061e7220 */ /* 0x080fe20000410000 */
[----:B------:R-:W-:Y:S02]  /*7140*/  HADD2.F32 R13, -RZ, R13.H0_H0 ;  /* 0x2000000dff0d7230 */ /* 0x000fe40000004100 */
[----:B------:R-:W-:Y:S01]  /*7150*/  FFMA.FTZ R26, R5, R14, -R26 ;  /* 0x0000000e051a7223 */ /* 0x000fe2000001081a */
[----:B------:R-:W-:-:S02]  /*7160*/  HADD2.F32 R3, -RZ, R3.H0_H0 ;  /* 0x20000003ff037230 */ /* 0x000fc40000004100 */
[C---:B------:R-:W-:Y:S01]  /*7170*/  FMUL.FTZ R6, R4.reuse, R15 ;  /* 0x0000000f04067220 */ /* 0x040fe20000410000 */
[----:B------:R-:W-:Y:S01]  /*7180*/  FFMA.FTZ R25, R5, R24, R30 ;  /* 0x0000001805197223 */ /* 0x000fe2000001001e */
[-C--:B------:R-:W-:Y:S01]  /*7190*/  FMUL.FTZ R4, R4, R13.reuse ;  /* 0x0000000d04047220 */ /* 0x080fe20000410000 */
[----:B------:R-:W-:Y:S02]  /*71a0*/  HADD2.F32 R5, -RZ, R21.H1_H1 ;  /* 0x30000015ff057230 */ /* 0x000fe40000004100 */
[C---:B------:R-:W-:Y:S01]  /*71b0*/  FFMA.FTZ R24, R3.reuse, R13, -R6 ;  /* 0x0000000d03187223 */ /* 0x040fe20000010806 */
[--C-:B------:R-:W-:Y:S02]  /*71c0*/  HADD2.F32 R13, -RZ, R29.reuse.H1_H1 ;  /* 0x3000001dff0d7230 */ /* 0x100fe40000004100 */
[----:B------:R-:W-:Y:S01]  /*71d0*/  FFMA.FTZ R15, R3, R15, R4 ;  /* 0x0000000f030f7223 */ /* 0x000fe20000010004 */
[----:B------:R-:W-:Y:S02]  /*71e0*/  HADD2.F32 R4, -RZ, R12.H1_H1 ;  /* 0x3000000cff047230 */ /* 0x000fe40000004100 */
[----:B------:R-:W-:-:S02]  /*71f0*/  HADD2.F32 R14, -RZ, R29.H0_H0 ;  /* 0x2000001dff0e7230 */ /* 0x000fc40000004100 */
[----:B------:R-:W-:Y:S02]  /*7200*/  HADD2.F32 R3, -RZ, R7.H1_H1 ;  /* 0x30000007ff037230 */ /* 0x000fe40000004100 */
[C---:B------:R-:W-:Y:S01]  /*7210*/  FMUL.FTZ R30, R4.reuse, R5 ;  /* 0x00000005041e7220 */ /* 0x040fe20000410000 */
[----:B------:R-:W-:Y:S02]  /*7220*/  HADD2.F32 R6, -RZ, R21.H0_H0 ;  /* 0x20000015ff067230 */ /* 0x000fe40000004100 */
        /* <DEDUP_REMOVED lines=17> */
[----:B------:R0:W-:Y:S02]  /*7340*/  STS.128 [R0+0xb000], R4 ;  /* 0x00b0000400007388 */ /* 0x0001e40000000c00 */
.L_x_1447:
[----:B------:R-:W-:Y:S05]  /*7350*/  BSYNC B1 ;  /* 0x0000000000017941 */ /* 0x000fea0003800000 */
.L_x_1446:
[----:B------:R-:W-:Y:S05]  /*7360*/  @P1 BRA `(.L_x_1445) ;  /* 0x0000001c00141947 */ /* 0x000fea0003800000 */
[----:B------:R-:W-:Y:S01]  /*7370*/  LOP3.LUT P0, RZ, R20, 0x2, RZ, 0xc0, !PT ;  /* 0x0000000214ff7812 */ /* 0x000fe2000780c0ff */
[----:B-----5:R-:W-:Y:S01]  /*7380*/  IMAD.IADD R3, R22, 0x1, R39 ;  /* 0x0000000116037824 */ /* 0x020fe200078e0227 */
[----:B------:R-:W-:Y:S02]  /*7390*/  SHF.R.U32.HI R13, RZ, 0x8, R11 ;  /* 0x00000008ff0d7819 */ /* 0x000fe4000001160b */
[----:B------:R-:W-:Y:S01]  /*73a0*/  SHF.R.U32.HI R24, RZ, 0x8, R9 ;  /* 0x00000008ff187819 */ /* 0x000fe20000011609 */
[----:B0-----:R-:W-:Y:S01]  /*73b0*/  VIADD R0, R3, 0x20 ;  /* 0x0000002003007836 */ /* 0x001fe20000000000 */
[----:B------:R-:W-:Y:S02]  /*73c0*/  SHF.R.U32.HI R15, RZ, 0x8, R8 ;  /* 0x00000008ff0f7819 */ /* 0x000fe40000011608 */
[----:B----4-:R-:W-:Y:S02]  /*73d0*/  LOP3.LUT R14, R11, 0xff, RZ, 0xc0, !PT ;  /* 0x000000ff0b0e7812 */ /* 0x010fe400078ec0ff */
[----:B------:R-:W-:-:S02]  /*73e0*/  LOP3.LUT R25, R9, 0xff, RZ, 0xc0, !PT ;  /* 0x000000ff09197812 */ /* 0x000fc400078ec0ff */
[----:B------:R-:W-:Y:S01]  /*73f0*/  LOP3.LUT R13, R13, 0xff, RZ, 0xc0, !PT ;  /* 0x000000ff0d0d7812 */ /* 0x000fe200078ec0ff */
[----:B------:R-:W-:Y:S01]  /*7400*/  @P0 VIADD R0, R3, 0xffffffe0 ;  /* 0xffffffe003000836 */ /* 0x000fe20000000000 */
[----:B------:R-:W-:Y:S02]  /*7410*/  LOP3.LUT R24, R24, 0xff, RZ, 0xc0, !PT ;  /* 0x000000ff18187812 */ /* 0x000fe400078ec0ff */
[----:B------:R-:W-:Y:S02]  /*7420*/  SHF.R.U32.HI R3, RZ, 0x8, R10 ;  /* 0x00000008ff037819 */ /* 0x000fe4000001160a */
[----:B-1-3--:R-:W0:Y:S01]  /*7430*/  LDS.128 R4, [R0+0xb000] ;  /* 0x00b0000000047984 */ /* 0x00ae220000000c00 */
[----:B------:R-:W-:Y:S02]  /*7440*/  LOP3.LUT R20, R15, 0xff, RZ, 0xc0, !PT ;  /* 0x000000ff0f147812 */ /* 0x000fe400078ec0ff */
[----:B------:R-:W-:Y:S02]  /*7450*/  PRMT R15, R13, 0x7604, R14 ;  /* 0x000076040d0f7816 */ /* 0x000fe4000000000e */
[----:B------:R-:W-:-:S02]  /*7460*/  PRMT R25, R24, 0x7604, R25 ;  /* 0x0000760418197816 */ /* 0x000fc40000000019 */
[----:B------:R-:W-:Y:S02]  /*7470*/  SHF.R.U32.HI R14, RZ, 0x10, R11 ;  /* 0x00000010ff0e7819 */ /* 0x000fe4000001160b */
[----:B------:R-:W-:Y:S02]  /*7480*/  SHF.R.U32.HI R24, RZ, 0x10, R9 ;  /* 0x00000010ff187819 */ /* 0x000fe40000011609 */
[----:B------:R-:W-:Y:S02]  /*7490*/  LOP3.LUT R12, R10, 0xff, RZ, 0xc0, !PT ;  /* 0x000000ff0a0c7812 */ /* 0x000fe400078ec0ff */
[----:B------:R-:W-:Y:S02]  /*74a0*/  LOP3.LUT R3, R3, 0xff, RZ, 0xc0, !PT ;  /* 0x000000ff03037812 */ /* 0x000fe400078ec0ff */
[----:B------:R-:W-:Y:S02]  /*74b0*/  LOP3.LUT R14, R14, 0xff, RZ, 0xc0, !PT ;  /* 0x000000ff0e0e7812 */ /* 0x000fe400078ec0ff */
[----:B------:R-:W-:-:S02]  /*74c0*/  LOP3.LUT R24, R24, 0xff, RZ, 0xc0, !PT ;  /* 0x000000ff18187812 */ /* 0x000fc400078ec0ff */
[----:B------:R-:W-:Y:S02]  /*74d0*/  LOP3.LUT R21, R8, 0xff, RZ, 0xc0, !PT ;  /* 0x000000ff08157812 */ /* 0x000fe400078ec0ff */
[----:B------:R-:W-:Y:S02]  /*74e0*/  PRMT R12, R3, 0x7604, R12 ;  /* 0x00007604030c7816 */ /* 0x000fe4000000000c */
[----:B------:R-:W-:Y:S02]  /*74f0*/  SHF.R.U32.HI R3, RZ, 0x10, R10 ;  /* 0x00000010ff037819 */ /* 0x000fe4000001160a */
[----:B------:R-:W-:Y:S02]  /*7500*/  SHF.R.U32.HI R13, RZ, 0x10, R8 ;  /* 0x00000010ff0d7819 */ /* 0x000fe40000011608 */
[----:B------:R-:W-:Y:S02]  /*7510*/  PRMT R15, R14, 0x7054, R15 ;  /* 0x000070540e0f7816 */ /* 0x000fe4000000000f */
[----:B------:R-:W-:-:S02]  /*7520*/  PRMT R25, R24, 0x7054, R25 ;  /* 0x0000705418197816 */ /* 0x000fc40000000019 */
[----:B------:R-:W-:Y:S02]  /*7530*/  PRMT R21, R20, 0x7604, R21 ;  /* 0x0000760414157816 */ /* 0x000fe40000000015 */
[----:B------:R-:W-:Y:S02]  /*7540*/  LOP3.LUT R3, R3, 0xff, RZ, 0xc0, !PT ;  /* 0x000000ff03037812 */ /* 0x000fe400078ec0ff */
[----:B------:R-:W-:Y:S02]  /*7550*/  LOP3.LUT R20, R13, 0xff, RZ, 0xc0, !PT ;  /* 0x000000ff0d147812 */ /* 0x000fe400078ec0ff */
[----:B------:R-:W-:Y:S02]  /*7560*/  LOP3.LUT R25, R25, 0xff000000, R9, 0xf8, !PT ;  /* 0xff00000019197812 */ /* 0x000fe400078ef809 */
[----:B------:R-:W-:Y:S02]  /*7570*/  LOP3.LUT R15, R15, 0xff000000, R11, 0xf8, !PT ;  /* 0xff0000000f0f7812 */ /* 0x000fe400078ef80b */
[----:B------:R-:W-:-:S02]  /*7580*/  PRMT R13, R3, 0x7054, R12 ;  /* 0x00007054030d7816 */ /* 0x000fc4000000000c */
[----:B------:R-:W-:Y:S02]  /*7590*/  PRMT R21, R20, 0x7054, R21 ;  /* 0x0000705414157816 */ /* 0x000fe40000000015 */
        /* <DEDUP_REMOVED lines=8> */
[----:B------:R-:W-:Y:S01]  /*7620*/  LOP3.LUT R13, R13, 0xff000000, R10, 0xf8, !PT ;  /* 0xff0000000d0d7812 */ /* 0x000fe200078ef80a */
[----:B------:R-:W-:Y:S01]  /*7630*/  HADD2.F32 R14, -RZ, R12.H1_H1 ;  /* 0x3000000cff0e7230 */ /* 0x000fe20000004100 */
        /* <DEDUP_REMOVED lines=82> */
.L_x_1439:
[----:B------:R-:W0:Y:S01]  /*7b60*/  LDC R21, c[0x0][0x448] ;  /* 0x00011200ff157b82 */ /* 0x000e220000000800 */
[----:B------:R-:W-:Y:S01]  /*7b70*/  IMAD.MOV.U32 R6, RZ, RZ, R24 ;  /* 0x000000ffff067224 */ /* 0x000fe200078e0018 */
[----:B------:R-:W-:Y:S01]  /*7b80*/  ULDC.64 UR4, c[0x0][0x3f8] ;  /* 0x0000fe0000047ab9 */ /* 0x000fe20000000a00 */
[----:B------:R-:W-:Y:S01]  /*7b90*/  IMAD.MOV.U32 R7, RZ, RZ, R29 ;  /* 0x000000ffff077224 */ /* 0x000fe200078e001d */
[----:B------:R-:W-:Y:S01]  /*7ba0*/  ULDC.64 UR6, c[0x0][0x408] ;  /* 0x0001020000067ab9 */ /* 0x000fe20000000a00 */
[----:B------:R-:W-:Y:S01]  /*7bb0*/  IMAD.MOV.U32 R8, RZ, RZ, R26 ;  /* 0x000000ffff087224 */ /* 0x000fe200078e001a */
[----:B------:R-:W-:Y:S01]  /*7bc0*/  ULDC.64 UR8, c[0x0][0x400] ;  /* 0x0001000000087ab9 */ /* 0x000fe20000000a00 */
        /* <DEDUP_REMOVED lines=9> */
[----:B------:R-:W-:Y:S02]  /*7c60*/  IMAD R4, R0, UR4, RZ ;  /* 0x0000000400047c24 */ /* 0x000fe4000f8e02ff */
[----:B------:R-:W-:-:S04]  /*7c70*/  IMAD.WIDE.U32 R8, R3, UR6, R8 ;  /* 0x0000000603087c25 */ /* 0x000fc8000f8e0008 */
[----:B------:R-:W-:Y:S02]  /*7c80*/  IMAD R0, R0, UR6, RZ ;  /* 0x0000000600007c24 */ /* 0x000fe4000f8e02ff */
[C---:B------:R-:W-:Y:S01]  /*7c90*/  IMAD R13, R3.reuse, UR5, R4 ;  /* 0x00000005030d7c24 */ /* 0x040fe2000f8e0204 */
[----:B------:R-:W-:Y:S01]  /*7ca0*/  ULDC.64 UR4, c[0x0][0x3e8] ;  /* 0x0000fa0000047ab9 */ /* 0x000fe20000000a00 */
[----:B------:R-:W-:Y:S01]  /*7cb0*/  IMAD R3, R3, UR7, R0 ;  /* 0x0000000703037c24 */ /* 0x000fe2000f8e0200 */
[----:B------:R-:W-:Y:S01]  /*7cc0*/  IADD3 R5, P0, R6, UR4, RZ ;  /* 0x0000000406057c10 */ /* 0x000fe2000ff1e0ff */
[----:B------:R-:W-:Y:S01]  /*7cd0*/  UMOV UR4, 0xffffffff ;  /* 0xffffffff00047882 */ /* 0x000fe20000000000 */
[----:B------:R-:W-:Y:S02]  /*7ce0*/  IADD3 R0, P1, R8, UR8, RZ ;  /* 0x0000000808007c10 */ /* 0x000fe4000ff3e0ff */
[----:B------:R-:W-:Y:S02]  /*7cf0*/  IADD3.X R13, R7, UR5, R13, P0, !PT ;  /* 0x00000005070d7c10 */ /* 0x000fe400087fe40d */
[----:B------:R-:W-:Y:S01]  /*7d00*/  IADD3.X R7, R9, UR9, R3, P1, !PT ;  /* 0x0000000909077c10 */ /* 0x000fe20008ffe403 */
[----:B------:R-:W-:Y:S08]  /*7d10*/  BRA.DIV UR4, `(.L_x_1448) ;  /* 0x000001ee04cc7947 */ /* 0x000ff0000b800000 */
[----:B------:R0:W1:Y:S04]  /*7d20*/  SHFL.IDX PT, R3, R13, RZ, 0x1e1f ;  /* 0x001e1fff0d037589 */ /* 0x00006800000e0000 */
[----:B------:R-:W2:Y:S04]  /*7d30*/  SHFL.IDX PT, R5, R5, RZ, 0x1e1f ;  /* 0x001e1fff05057589 */ /* 0x000ea800000e0000 */
[----:B------:R-:W3:Y:S04]  /*7d40*/  SHFL.IDX PT, R7, R7, RZ, 0x1e1f ;  /* 0x001e1fff07077589 */ /* 0x000ee800000e0000 */
[----:B------:R0:W4:Y:S02]  /*7d50*/  SHFL.IDX PT, R14, R0, RZ, 0x1e1f ;  /* 0x001e1fff000e7589 */ /* 0x00012400000e0000 */
.L_x_1736:
[----:B0-----:R-:W5:Y:S01]  /*7d60*/  LDL R0, [R1+0x4] ;  /* 0x0000040001007983 */ /* 0x001f620000100800 */
[----:B------:R-:W0:Y:S03]  /*7d70*/  LDC R29, c[0x0][0x3f4] ;  /* 0x0000fd00ff1d7b82 */ /* 0x000e260000000800 */
        /* <DEDUP_REMOVED lines=12> */
[----:B0-----:R-:W-:Y:S06]  /*7e40*/  @P0 BRA `(.L_x_1450) ;  /* 0x0000000000280947 */ /* 0x001fec0003800000 */
[----:B------:R-:W-:Y:S01]  /*7e50*/  ULDC UR4, c[0x0][0x3f4] ;  /* 0x0000fd0000047ab9 */ /* 0x000fe20000000800 */
[C---:B------:R-:W-:Y:S02]  /*7e60*/  IADD3 R4, P0, R18.reuse, R5, RZ ;  /* 0x0000000512047210 */ /* 0x040fe40007f1e0ff */
[----:B------:R-:W-:Y:S02]  /*7e70*/  CS2R R24, SRZ ;  /* 0x0000000000187805 */ /* 0x000fe4000001ff00 */
[C---:B------:R-:W-:Y:S02]  /*7e80*/  ISETP.GE.AND P2, PT, R18.reuse, UR4, PT ;  /* 0x0000000412007c0c */ /* 0x040fe4000bf46270 */
[----:B----4-:R-:W-:Y:S01]  /*7e90*/  IADD3 R14, P1, R18, R14, RZ ;  /* 0x0000000e120e7210 */ /* 0x010fe20007f3e0ff */
[----:B-1----:R-:W-:-:S04]  /*7ea0*/  IMAD.X R5, R3, 0x1, R19, P0 ;  /* 0x0000000103057824 */ /* 0x002fc800000e0613 */
[----:B---3--:R-:W-:-:S06]  /*7eb0*/  IMAD.X R15, R7, 0x1, R19, P1 ;  /* 0x00000001070f7824 */ /* 0x008fcc00008e0613 */
[----:B------:R-:W-:Y:S05]  /*7ec0*/  @P2 BRA `(.L_x_1450) ;  /* 0x0000000000082947 */ /* 0x000fea0003800000 */
[----:B------:R0:W5:Y:S04]  /*7ed0*/  LD.E.128 R24, desc[UR44][R4.64] ;  /* 0x0000002c04187980 */ /* 0x000168000c101d00 */
[----:B------:R0:W5:Y:S02]  /*7ee0*/  LD.E.128 R8, desc[UR44][R14.64] ;  /* 0x0000002c0e087980 */ /* 0x000164000c101d00 */
.L_x_1450:
[----:B------:R-:W-:Y:S05]  /*7ef0*/  BSYNC B1 ;  /* 0x0000000000017941 */ /* 0x000fea0003800000 */
.L_x_1449:
[----:B------:R-:W2:Y:S01]  /*7f00*/  LDL.LU R0, [R1+0x54] ;  /* 0x0000540001007983 */ /* 0x000ea20000300800 */
[----:B------:R-:W3:Y:S01]  /*7f10*/  SYNCS.PHASECHK.TRANS64.TRYWAIT P1, [R22+URZ+0x13200], R13 ;  /* 0x0132000d160075a7 */ /* 0x000ee2000802017f */
[----:B-1----:R-:W0:Y:S01]  /*7f20*/  S2R R3, SR_TID.X ;  /* 0x0000000000037919 */ /* 0x002e220000002100 */
[----:B------:R-:W-:Y:S01]  /*7f30*/  ISETP.GE.AND P0, PT, R18, R29, PT ;  /* 0x0000001d1200720c */ /* 0x000fe20003f06270 */
[----:B------:R-:W-:Y:S01]  /*7f40*/  BSSY B1, `(.L_x_1451) ;  /* 0x0000009000017945 */ /* 0x000fe20003800000 */
[C---:B0-----:R-:W-:Y:S02]  /*7f50*/  VIADD R4, R3.reuse, 0xffffff80 ;  /* 0xffffff8003047836 */ /* 0x041fe40000000000 */
[----:B------:R-:W-:-:S05]  /*7f60*/  VIADD R3, R3, 0xffffff80 ;  /* 0xffffff8003037836 */ /* 0x000fca0000000000 */
[----:B------:R-:W-:-:S04]  /*7f70*/  LEA.HI R3, R3, R4, RZ, 0x1 ;  /* 0x0000000403037211 */ /* 0x000fc800078f08ff */
[----:B------:R-:W-:Y:S01]  /*7f80*/  SHF.R.S32.HI R3, RZ, 0x1, R3 ;  /* 0x00000001ff037819 */ /* 0x000fe20000011403 */
[----:B--2---:R-:W-:-:S05]  /*7f90*/  IMAD R0, R0, -0xc0, R21 ;  /* 0xffffff4000007824 */ /* 0x004fca00078e0215 */
[----:B------:R-:W-:-:S04]  /*7fa0*/  VIMNMX R0, R0, 0xc0, PT ;  /* 0x000000c000007848 */ /* 0x000fc80003fe0100 */
[----:B------:R-:W-:Y:S01]  /*7fb0*/  ISETP.GE.OR P0, PT, R3, R0, P0 ;  /* 0x000000000300720c */ /* 0x000fe20000706670 */
[----:B---3--:R-:W-:-:S12]  /*7fc0*/  @!P1 BRA `(.L_x_1452) ;  /* 0x000001ec008c9947 */ /* 0x008fd80003800000 */
.L_x_1737:
[----:B------:R-:W-:Y:S05]  /*7fd0*/  BSYNC B1 ;  /* 0x0000000000017941 */ /* 0x000fea0003800000 */
.L_x_1451:
[----:B------:R-:W-:Y:S05]  /*7fe0*/  @P0 BRA `(.L_x_1445) ;  /* 0x0000000c00f40947 */ /* 0x000fea0003800000 */
[----:B------:R-:W2:Y:S04]  /*7ff0*/  LDL R31, [R1+0x4c] ;  /* 0x00004c00011f7983 */ /* 0x000ea80000100800 */
[----:B------:R-:W3:Y:S01]  /*8000*/  LDL R51, [R1+0x70] ;  /* 0x0000700001337983 */ /* 0x000ee20000100800 */
[----:B-----5:R-:W-:Y:S01]  /*8010*/  SHF.R.U32.HI R0, RZ, 0x8, R24 ;  /* 0x00000008ff007819 */ /* 0x020fe20000011618 */
[----:B------:R-:W-:Y:S01]  /*8020*/  IMAD.SHL.U32 R20, R20, 0x80, RZ ;  /* 0x0000008014147824 */ /* 0x000fe200078e00ff */
[----:B------:R-:W-:Y:S02]  /*8030*/  LOP3.LUT R3, R24, 0xff, RZ, 0xc0, !PT ;  /* 0x000000ff18037812 */ /* 0x000fe400078ec0ff */
[----:B------:R-:W-:Y:S02]  /*8040*/  LOP3.LUT R0, R0, 0xff, RZ, 0xc0, !PT ;  /* 0x000000ff00007812 */ /* 0x000fe400078ec0ff */
[----:B------:R-:W-:-:S02]  /*8050*/  SHF.R.U32.HI R4, RZ, 0x8, R25 ;  /* 0x00000008ff047819 */ /* 0x000fc40000011619 */
[----:B------:R-:W-:Y:S01]  /*8060*/  PRMT R30, R0, 0x7604, R3 ;  /* 0x00007604001e7816 */ /* 0x000fe20000000003 */
[----:B------:R-:W-:Y:S01]  /*8070*/  IMAD.IADD R0, R18, 0x1, R29 ;  /* 0x0000000112007824 */ /* 0x000fe200078e021d */
[----:B------:R-:W-:Y:S02]  /*8080*/  LOP3.LUT R5, R25, 0xff, RZ, 0xc0, !PT ;  /* 0x000000ff19057812 */ /* 0x000fe400078ec0ff */
[----:B------:R-:W-:Y:S02]  /*8090*/  LOP3.LUT R4, R4, 0xff, RZ, 0xc0, !PT ;  /* 0x000000ff04047812 */ /* 0x000fe400078ec0ff */
[----:B------:R-:W-:Y:S02]  /*80a0*/  SHF.R.U32.HI R3, RZ, 0x8, R26 ;  /* 0x00000008ff037819 */ /* 0x000fe4000001161a */
[----:B0-----:R-:W-:Y:S02]  /*80b0*/  LOP3.LUT R13, R20, 0x180, RZ, 0xc0, !PT ;  /* 0x00000180140d7812 */ /* 0x001fe400078ec0ff */
[----:B------:R-:W-:-:S02]  /*80c0*/  PRMT R21, R4, 0x7604, R5 ;  /* 0x0000760404157816 */ /* 0x000fc40000000005 */
[----:B------:R-:W-:Y:S02]  /*80d0*/  LOP3.LUT R4, R26, 0xff, RZ, 0xc0, !PT ;  /* 0x000000ff1a047812 */ /* 0x000fe400078ec0ff */
[----:B------:R-:W-:Y:S02]  /*80e0*/  LOP3.LUT R3, R3, 0xff, RZ, 0xc0, !PT ;  /* 0x000000ff03037812 */ /* 0x000fe400078ec0ff */
[----:B------:R-:W-:Y:S02]  /*80f0*/  LOP3.LUT R0, R13, 0x30, R0, 0xf8, !PT ;  /* 0x000000300d007812 */ /* 0x000fe400078ef800 */
[----:B------:R-:W-:Y:S02]  /*8100*/  SHF.R.U32.HI R7, RZ, 0x8, R8 ;  /* 0x00000008ff077819 */ /* 0x000fe40000011608 */
[----:B------:R-:W-:Y:S02]  /*8110*/  SHF.R.U32.HI R13, RZ, 0x3, R13 ;  /* 0x00000003ff0d7819 */ /* 0x000fe4000001160d */
[----:B------:R-:W-:-:S02]  /*8120*/  PRMT R32, R3, 0x7604, R4 ;  /* 0x0000760403207816 */ /* 0x000fc40000000004 */
[----:B------:R-:W-:Y:S02]  /*8130*/  LOP3.LUT R12, R8, 0xff, RZ, 0xc0, !PT ;  /* 0x000000ff080c7812 */ /* 0x000fe400078ec0ff */
[----:B------:R-:W-:Y:S02]  /*8140*/  LOP3.LUT R7, R7, 0xff, RZ, 0xc0, !PT ;  /* 0x000000ff07077812 */ /* 0x000fe400078ec0ff */
[----:B------:R-:W-:Y:S02]  /*8150*/  LOP3.LUT R3, R0, R13, RZ, 0x3c, !PT ;  /* 0x0000000d00037212 */ /* 0x000fe400078e3cff */
[----:B------:R-:W-:Y:S02]  /*8160*/  SHF.R.U32.HI R0, RZ, 0x8, R9 ;  /* 0x00000008ff007819 */ /* 0x000fe40000011609 */
[----:B------:R-:W-:Y:S02]  /*8170*/  PRMT R35, R7, 0x7604, R12 ;  /* 0x0000760407237816 */ /* 0x000fe4000000000c */
[----:B------:R-:W-:-:S02]  /*8180*/  LOP3.LUT R13, R9, 0xff, RZ, 0xc0, !PT ;  /* 0x000000ff090d7812 */ /* 0x000fc400078ec0ff */
[----:B------:R-:W-:Y:S02]  /*8190*/  SHF.R.U32.HI R12, RZ, 0x8, R10 ;  /* 0x00000008ff0c7819 */ /* 0x000fe4000001160a */
[----:B----4-:R-:W-:Y:S02]  /*81a0*/  SHF.R.U32.HI R14, RZ, 0x8, R11 ;  /* 0x00000008ff0e7819 */ /* 0x010fe4000001160b */
[----:B------:R-:W-:Y:S02]  /*81b0*/  LOP3.LUT R0, R0, 0xff, RZ, 0xc0, !PT ;  /* 0x000000ff00007812 */ /* 0x000fe400078ec0ff */
[----:B------:R-:W-:Y:S02]  /*81c0*/  SHF.R.U32.HI R5, RZ, 0x8, R27 ;  /* 0x00000008ff057819 */ /* 0x000fe4000001161b */
[----:B------:R-:W-:Y:S02]  /*81d0*/  LOP3.LUT R15, R10, 0xff, RZ, 0xc0, !PT ;  /* 0x000000ff0a0f7812 */ /* 0x000fe400078ec0ff */
[----:B------:R-:W-:-:S02]  /*81e0*/  LOP3.LUT R12, R12, 0xff, RZ, 0xc0, !PT ;  /* 0x000000ff0c0c7812 */ /* 0x000fc400078ec0ff */
[----:B------:R-:W-:Y:S02]  /*81f0*/  LOP3.LUT R14, R14, 0xff, RZ, 0xc0, !PT ;  /* 0x000000ff0e0e7812 */ /* 0x000fe400078ec0ff */
[----:B------:R-:W-:Y:S02]  /*8200*/  PRMT R36, R0, 0x7604, R13 ;  /* 0x0000760400247816 */ /* 0x000fe4000000000d */
[----:B------:R-:W-:Y:S02]  /*8210*/  LOP3.LUT R29, R11, 0xff, RZ, 0xc0, !PT ;  /* 0x000000ff0b1d7812 */ /* 0x000fe400078ec0ff */
[----:B------:R-:W-:Y:S02]  /*8220*/  LOP3.LUT R6, R27, 0xff, RZ, 0xc0, !PT ;  /* 0x000000ff1b067812 */ /* 0x000fe400078ec0ff */
[----:B------:R-:W-:Y:S02]  /*8230*/  LOP3.LUT R5, R5, 0xff, RZ, 0xc0, !PT ;  /* 0x000000ff05057812 */ /* 0x000fe400078ec0ff */
[----:B------:R-:W-:-:S02]  /*8240*/  PRMT R37, R12, 0x7604, R15 ;  /* 0x000076040c257816 */ /* 0x000fc4000000000f */
[----:B------:R-:W-:Y:S02]  /*8250*/  PRMT R43, R14, 0x7604, R29 ;  /* 0x000076040e2b7816 */ /* 0x000fe4000000001d */
[----:B------:R-:W-:Y:S02]  /*8260*/  PRMT R34, R5, 0x7604, R6 ;  /* 0x0000760405227816 */ /* 0x000fe40000000006 */
[----:B------:R-:W-:Y:S02]  /*8270*/  SHF.R.U32.HI R20, RZ, 0x10, R25 ;  /* 0x00000010ff147819 */ /* 0x000fe40000011619 */
[----:B------:R-:W-:Y:S02]  /*8280*/  SHF.R.U32.HI R29, RZ, 0x10, R26 ;  /* 0x00000010ff1d7819 */ /* 0x000fe4000001161a */
[----:B------:R-:W-:Y:S02]  /*8290*/  LOP3.LUT R20, R20, 0xff, RZ, 0xc0, !PT ;  /* 0x000000ff14147812 */ /* 0x000fe400078ec0ff */
[----:B------:R-:W-:-:S04]  /*82a0*/  SHF.R.U32.HI R33, RZ, 0x10, R27 ;  /* 0x00000010ff217819 */ /* 0x000fc8000001161b */
[----:B------:R-:W-:-:S04]  /*82b0*/  LOP3.LUT R33, R33, 0xff, RZ, 0xc0, !PT ;  /* 0x000000ff21217812 */ /* 0x000fc800078ec0ff */
[----:B------:R-:W-:Y:S02]  /*82c0*/  PRMT R33, R33, 0x7054, R34 ;  /* 0x0000705421217816 */ /* 0x000fe40000000022 */
[----:B--2---:R-:W-:Y:S02]  /*82d0*/  IADD3 R0, R22, R31, R3 ;  /* 0x0000001f16007210 */ /* 0x004fe40007ffe003 */
[----:B------:R-:W-:Y:S01]  /*82e0*/  SHF.R.U32.HI R3, RZ, 0x10, R24 ;  /* 0x00000010ff037819 */ /* 0x000fe20000011618 */
[----:B---3--:R-:W-:Y:S01]  /*82f0*/  LDS.128 R4, [R51+0xb000] ;  /* 0x00b0000033047984 */ /* 0x008fe20000000c00 */
[----:B------:R-:W-:Y:S02]  /*8300*/  LOP3.LUT R31, R29, 0xff, RZ, 0xc0, !PT ;  /* 0x000000ff1d1f7812 */ /* 0x000fe400078ec0ff */
[----:B------:R-:W-:Y:S01]  /*8310*/  PRMT R29, R20, 0x7054, R21 ;  /* 0x00007054141d7816 */ /* 0x000fe20000000015 */
[----:B------:R-:W0:Y:S01]  /*8320*/  LDS.128 R12, [R0+0xb000] ;  /* 0x00b00000000c7984 */ /* 0x000e220000000c00 */
[----:B------:R-:W-:-:S02]  /*8330*/  SHF.R.U32.HI R21, RZ, 0x10, R9 ;  /* 0x00000010ff157819 */ /* 0x000fc40000011609 */
[----:B------:R-:W-:Y:S02]  /*8340*/  LOP3.LUT R3, R3, 0xff, RZ, 0xc0, !PT ;  /* 0x000000ff03037812 */ /* 0x000fe400078ec0ff */
[----:B------:R-:W-:Y:S02]  /*8350*/  PRMT R31, R31, 0x7054, R32 ;  /* 0x000070541f1f7816 */ /* 0x000fe40000000020 */
[----:B------:R-:W-:Y:S02]  /*8360*/  SHF.R.U32.HI R32, RZ, 0x10, R11 ;  /* 0x00000010ff207819 */ /* 0x000fe4000001160b */
[----:B------:R-:W-:Y:S02]  /*8370*/  LOP3.LUT R21, R21, 0xff, RZ, 0xc0, !PT ;  /* 0x000000ff15157812 */ /* 0x000fe400078ec0ff */
[----:B------:R-:W-:Y:S02]  /*8380*/  PRMT R3, R3, 0x7054, R30 ;  /* 0x0000705403037816 */ /* 0x000fe4000000001e */
[----:B------:R-:W-:-:S02]  /*8390*/  SHF.R.U32.HI R20, RZ, 0x10, R8 ;  /* 0x00000010ff147819 */ /* 0x000fc40000011608 */
[----:B------:R-:W-:Y:S02]  /*83a0*/  SHF.R.U32.HI R30, RZ, 0x10, R10 ;  /* 0x00000010ff1e7819 */ /* 0x000fe4000001160a */
[----:B------:R-:W-:Y:S02]  /*83b0*/  LOP3.LUT R32, R32, 0xff, RZ, 0xc0, !PT ;  /* 0x000000ff20207812 */ /* 0x000fe400078ec0ff */
[----:B------:R-:W-:Y:S02]  /*83c0*/  PRMT R39, R21, 0x7054, R36 ;  /* 0x0000705415277816 */ /* 0x000fe40000000024 */
[----:B------:R-:W-:Y:S02]  /*83d0*/  LOP3.LUT R20, R20, 0xff, RZ, 0xc0, !PT ;  /* 0x000000ff14147812 */ /* 0x000fe400078ec0ff */
[----:B------:R-:W-:Y:S02]  /*83e0*/  LOP3.LUT R30, R30, 0xff, RZ, 0xc0, !PT ;  /* 0x000000ff1e1e7812 */ /* 0x000fe400078ec0ff */
[----:B------:R-:W-:-:S02]  /*83f0*/  PRMT R43, R32, 0x7054, R43 ;  /* 0x00007054202b7816 */ /* 0x000fc4000000002b */
[----:B------:R-:W-:Y:S02]  /*8400*/  LOP3.LUT R39, R39, 0xff000000, R9, 0xf8, !PT ;  /* 0xff00000027277812 */ /* 0x000fe400078ef809 */
[----:B------:R-:W-:Y:S02]  /*8410*/  PRMT R35, R20, 0x7054, R35 ;  /* 0x0000705414237816 */ /* 0x000fe40000000023 */
[----:B------:R-:W-:Y:S02]  /*8420*/  LOP3.LUT R21, R3, 0xff000000, R24, 0xf8, !PT ;  /* 0xff00000003157812 */ /* 0x000fe400078ef818 */
[----:B------:R-:W-:Y:S02]  /*8430*/  PRMT R41, R30, 0x7054, R37 ;  /* 0x000070541e297816 */ /* 0x000fe40000000025 */
[----:B------:R-:W-:Y:S02]  /*8440*/  LOP3.LUT R24, R29, 0xff000000, R25, 0xf8, !PT ;  /* 0xff0000001d187812 */ /* 0x000fe400078ef819 */
[----:B------:R-:W-:-:S02]  /*8450*/  LOP3.LUT R43, R43, 0xff000000, R11, 0xf8, !PT ;  /* 0xff0000002b2b7812 */ /* 0x000fc400078ef80b */
[----:B------:R-:W-:Y:S02]  /*8460*/  F2FP.F16.E4M3.UNPACK_B R40, R39 ;  /* 0x00000027ff28723e */ /* 0x000fe400020006ff */
[----:B0-----:R-:W-:Y:S02]  /*8470*/  F2FP.F16.E4M3.UNPACK_B R11, R13 ;  /* 0x0000000dff0b723e */ /* 0x001fe400020006ff */
[----:B------:R-:W-:Y:S01]  /*8480*/  LOP3.LUT R3, R31, 0xff000000, R26, 0xf8, !PT ;  /* 0xff0000001f037812 */ /* 0x000fe200078ef81a */
[--C-:B------:R-:W-:Y:S01]  /*8490*/  HADD2.F32 R42, -RZ, R40.reuse.H0_H0 ;  /* 0x20000028ff2a7230 */ /* 0x100fe20000004100 */
[----:B------:R-:W-:Y:S01]  /*84a0*/  LOP3.LUT R29, R35, 0xff000000, R8, 0xf8, !PT ;  /* 0xff000000231d7812 */ /* 0x000fe200078ef808 */
[----:B------:R-:W-:Y:S01]  /*84b0*/  HADD2.F32 R40, -RZ, R40.H1_H1 ;  /* 0x30000028ff287230 */ /* 0x000fe20000004100 */
[----:B------:R-:W-:Y:S02]  /*84c0*/  LOP3.LUT R8, R41, 0xff000000, R10, 0xf8, !PT ;  /* 0xff00000029087812 */ /* 0x000fe400078ef80a */
[----:B------:R-:W-:-:S02]  /*84d0*/  F2FP.F16.E4M3.UNPACK_B R31, R24 ;  /* 0x00000018ff1f723e */ /* 0x000fc400020006ff */
[-C--:B------:R-:W-:Y:S02]  /*84e0*/  F2FP.F16.E4M3.UNPACK_B R10, R5.reuse ;  /* 0x00000005ff0a723e */ /* 0x080fe400020006ff */
[----:B------:R-:W-:Y:S01]  /*84f0*/  F2FP.F16.E4M3.UNPACK_B R20, R5.H1 ;  /* 0x00000005ff14723e */ /* 0x000fe200030006ff */
[----:B------:R-:W-:Y:S01]  /*8500*/  HADD2.F32 R5, -RZ, R11.H0_H0 ;  /* 0x2000000bff057230 */ /* 0x000fe20000004100 */
[----:B------:R-:W-:Y:S01]  /*8510*/  LOP3.LUT R37, R33, 0xff000000, R27, 0xf8, !PT ;  /* 0xff00000021257812 */ /* 0x000fe200078ef81b */
[----:B------:R-:W-:Y:S01]  /*8520*/  HADD2.F32 R38, -RZ, R31.H0_H0 ;  /* 0x2000001fff267230 */ /* 0x000fe20000004100 */
[-C--:B------:R-:W-:Y:S01]  /*8530*/  F2FP.F16.E4M3.UNPACK_B R27, R12.reuse ;  /* 0x0000000cff1b723e */ /* 0x080fe200020006ff */
[--C-:B------:R-:W-:Y:S01]  /*8540*/  HADD2.F32 R9, -RZ, R10.reuse.H0_H0 ;  /* 0x2000000aff097230 */ /* 0x100fe20000004100 */
[----:B------:R-:W-:Y:S01]  /*8550*/  F2FP.F16.E4M3.UNPACK_B R35, R12.H1 ;  /* 0x0000000cff23723e */ /* 0x000fe200030006ff */
[C---:B------:R-:W-:Y:S01]  /*8560*/  FMUL.FTZ R12, R5.reuse, R42 ;  /* 0x0000002a050c7220 */ /* 0x040fe20000410000 */
[----:B------:R-:W-:Y:S01]  /*8570*/  F2FP.F16.E4M3.UNPACK_B R26, R13.H1 ;  /* 0x0000000dff1a723e */ /* 0x000fe200030006ff */
[-C--:B------:R-:W-:Y:S01]  /*8580*/  FMUL.FTZ R13, R5, R38.reuse ;  /* 0x00000026050d7220 */ /* 0x080fe20000410000 */
[----:B------:R-:W-:Y:S01]  /*8590*/  F2FP.F16.E4M3.UNPACK_B R39, R39.H1 ;  /* 0x00000027ff27723e */ /* 0x000fe200030006ff */
[----:B------:R-:W-:Y:S01]  /*85a0*/  FFMA.FTZ R5, R9, R38, -R12 ;  /* 0x0000002609057223 */ /* 0x000fe2000001080c */
[----:B------:R-:W-:Y:S01]  /*85b0*/  F2FP.F16.E4M3.UNPACK_B R24, R24.H1 ;  /* 0x00000018ff18723e */ /* 0x000fe200030006ff */
[----:B------:R-:W-:Y:S01]  /*85c0*/  HADD2.F32 R11, -RZ, R11.H1_H1 ;  /* 0x3000000bff0b7230 */ /* 0x000fe20000004100 */
[-C--:B------:R-:W-:Y:S01]  /*85d0*/  F2FP.F16.E4M3.UNPACK_B R34, R15.reuse ;  /* 0x0000000fff22723e */ /* 0x080fe200020006ff */
[----:B------:R-:W-:Y:S01]  /*85e0*/  HADD2.F32 R31, -RZ, R31.H1_H1 ;  /* 0x3000001fff1f7230 */ /* 0x000fe20000004100 */
[----:B------:R-:W-:Y:S01]  /*85f0*/  F2FP.F16.E4M3.UNPACK_B R36, R15.H1 ;  /* 0x0000000fff24723e */ /* 0x000fe200030006ff */
[----:B------:R-:W-:-:S02]  /*8600*/  HADD2.F32 R12, -RZ, R10.H1_H1 ;  /* 0x3000000aff0c7230 */ /* 0x000fc40000004100 */
[----:B------:R-:W-:Y:S01]  /*8610*/  FFMA.FTZ R9, R9, R42, R13 ;  /* 0x0000002a09097223 */ /* 0x000fe2000001000d */
[--C-:B------:R-:W-:Y:S02]  /*8620*/  HADD2.F32 R38, -RZ, R39.reuse.H0_H0 ;  /* 0x20000027ff267230 */ /* 0x100fe40000004100 */
[C---:B------:R-:W-:Y:S01]  /*8630*/  FMUL.FTZ R41, R11.reuse, R40 ;  /* 0x000000280b297220 */ /* 0x040fe20000410000 */
[----:B------:R-:W-:Y:S02]  /*8640*/  HADD2.F32 R10, -RZ, R26.H0_H0 ;  /* 0x2000001aff0a7230 */ /* 0x000fe40000004100 */
[----:B------:R-:W-:Y:S01]  /*8650*/  FMUL.FTZ R11, R11, R31 ;  /* 0x0000001f0b0b7220 */ /* 0x000fe20000410000 */
[----:B------:R-:W-:Y:S01]  /*8660*/  HADD2.F32 R15, -RZ, R24.H0_H0 ;  /* 0x20000018ff0f7230 */ /* 0x000fe20000004100 */
[-C--:B------:R-:W-:Y:S01]  /*8670*/  F2FP.F16.E4M3.UNPACK_B R30, R7.reuse ;  /* 0x00000007ff1e723e */ /* 0x080fe200020006ff */
[----:B------:R-:W-:Y:S02]  /*8680*/  HADD2.F32 R13, -RZ, R20.H0_H0 ;  /* 0x20000014ff0d7230 */ /* 0x000fe40000004100 */
[C---:B------:R-:W-:Y:S01]  /*8690*/  FMUL.FTZ R42, R10.reuse, R38 ;  /* 0x000000260a2a7220 */ /* 0x040fe20000410000 */
[----:B------:R-:W-:Y:S01]  /*86a0*/  F2FP.F16.E4M3.UNPACK_B R33, R7.H1 ;  /* 0x00000007ff21723e */ /* 0x000fe200030006ff */
[----:B------:R-:W-:Y:S01]  /*86b0*/  FMUL.FTZ R45, R10, R15 ;  /* 0x0000000f0a2d7220 */ /* 0x000fe20000410000 */
[C---:B------:R-:W-:Y:S01]  /*86c0*/  FFMA.FTZ R10, R12.reuse, R31, -R41 ;  /* 0x0000001f0c0a7223 */ /* 0x040fe20000010829 */
[----:B------:R-:W-:Y:S01]  /*86d0*/  FFMA.FTZ R12, R12, R40, R11 ;  /* 0x000000280c0c7223 */ /* 0x000fe2000001000b */
[C---:B------:R-:W-:Y:S01]  /*86e0*/  FFMA.FTZ R11, R13.reuse, R15, -R42 ;  /* 0x0000000f0d0b7223 */ /* 0x040fe2000001082a */
[----:B------:R-:W-:Y:S01]  /*86f0*/  FFMA.FTZ R13, R13, R38, R45 ;  /* 0x000000260d0d7223 */ /* 0x000fe2000001002d */
[----:B------:R-:W-:Y:S01]  /*8700*/  F2FP.F16.E4M3.UNPACK_B R41, R43 ;  /* 0x0000002bff29723e */ /* 0x000fe200020006ff */
[----:B------:R-:W-:Y:S01]  /*8710*/  HADD2.F32 R31, -RZ, R24.H1_H1 ;  /* 0x30000018ff1f7230 */ /* 0x000fe20000004100 */
[----:B------:R-:W-:Y:S01]  /*8720*/  F2FP.F16.E4M3.UNPACK_B R38, R37 ;  /* 0x00000025ff26723e */ /* 0x000fe200020006ff */
[----:B------:R-:W-:Y:S01]  /*8730*/  HADD2.F32 R40, -RZ, R39.H1_H1 ;  /* 0x30000027ff287230 */ /* 0x000fe20000004100 */
[----:B------:R-:W-:Y:S01]  /*8740*/  F2FP.F16.E4M3.UNPACK_B R43, R43.H1 ;  /* 0x0000002bff2b723e */ /* 0x000fe200030006ff */
[----:B------:R-:W-:Y:S01]  /*8750*/  HADD2.F32 R15, -RZ, R26.H1_H1 ;  /* 0x3000001aff0f7230 */ /* 0x000fe20000004100 */
[-C--:B------:R-:W-:Y:S01]  /*8760*/  F2FP.F16.E4M3.UNPACK_B R32, R4.reuse.H1 ;  /* 0x00000004ff20723e */ /* 0x080fe200030006ff */
[----:B------:R-:W-:Y:S01]  /*8770*/  HADD2.F32 R24, -RZ, R20.H1_H1 ;  /* 0x30000014ff187230 */ /* 0x000fe20000004100 */
[----:B------:R-:W-:Y:S01]  /*8780*/  F2FP.F16.E4M3.UNPACK_B R25, R4 ;  /* 0x00000004ff19723e */ /* 0x000fe200020006ff */
[----:B------:R-:W-:-:S02]  /*8790*/  HADD2.F32 R45, -RZ, R41.H0_H0 ;  /* 0x20000029ff2d7230 */ /* 0x000fc40000004100 */
[C---:B------:R-:W-:Y:S01]  /*87a0*/  FMUL.FTZ R47, R15.reuse, R40 ;  /* 0x000000280f2f7220 */ /* 0x040fe20000410000 */
[----:B------:R-:W-:Y:S02]  /*87b0*/  HADD2.F32 R20, -RZ, R34.H0_H0 ;  /* 0x20000022ff147230 */ /* 0x000fe40000004100 */
[----:B------:R-:W-:Y:S01]  /*87c0*/  FMUL.FTZ R15, R15, R31 ;  /* 0x0000001f0f0f7220 */ /* 0x000fe20000410000 */
[----:B------:R-:W-:Y:S01]  /*87d0*/  HADD2.F32 R39, -RZ, R38.H0_H0 ;  /* 0x20000026ff277230 */ /* 0x000fe20000004100 */
[----:B------:R-:W-:Y:S01]  /*87e0*/  F2FP.F16.E4M3.UNPACK_B R4, R6 ;  /* 0x00000006ff04723e */ /* 0x000fe200020006ff */
[----:B------:R-:W-:Y:S02]  /*87f0*/  HADD2.F32 R26, -RZ, R30.H0_H0 ;  /* 0x2000001eff1a7230 */ /* 0x000fe40000004100 */
[C---:B------:R-:W-:Y:S01]  /*8800*/  FMUL.FTZ R49, R20.reuse, R45 ;  /* 0x0000002d14317220 */ /* 0x040fe20000410000 */
[----:B------:R-:W-:Y:S02]  /*8810*/  HADD2.F32 R41, -RZ, R41.H1_H1 ;  /* 0x30000029ff297230 */ /* 0x000fe40000004100 */
[----:B------:R-:W-:Y:S01]  /*8820*/  FMUL.FTZ R42, R20, R39 ;  /* 0x00000027142a7220 */ /* 0x000fe20000410000 */
[C---:B------:R-:W-:Y:S01]  /*8830*/  FFMA.FTZ R20, R24.reuse, R31, -R47 ;  /* 0x0000001f18147223 */ /* 0x040fe2000001082f */
[----:B------:R-:W-:Y:S01]  /*8840*/  FFMA.FTZ R24, R24, R40, R15 ;  /* 0x0000002818187223 */ /* 0x000fe2000001000f */
[C---:B------:R-:W-:Y:S01]  /*8850*/  FFMA.FTZ R15, R26.reuse, R39, -R49 ;  /* 0x000000271a0f7223 */ /* 0x040fe20000010831 */
[----:B------:R-:W-:Y:S01]  /*8860*/  HADD2.F32 R39, -RZ, R38.H1_H1 ;  /* 0x30000026ff277230 */ /* 0x000fe20000004100 */
        /* <DEDUP_REMOVED lines=10> */
[--C-:B------:R-:W-:Y:S02]  /*8910*/  HADD2.F32 R40, -RZ, R38.reuse.H0_H0 ;  /* 0x20000026ff287230 */ /* 0x100fe40000004100 */
[-C--:B------:R-:W-:Y:S01]  /*8920*/  FMUL.FTZ R46, R30, R39.reuse ;  /* 0x000000271e2e7220 */ /* 0x080fe20000410000 */
[----:B------:R-:W-:Y:S02]  /*8930*/  HADD2.F32 R34, -RZ, R33.H0_H0 ;  /* 0x20000021ff227230 */ /* 0x000fe40000004100 */
[----:B------:R-:W-:Y:S01]  /*8940*/  FMUL.FTZ R45, R37, R42 ;  /* 0x0000002a252d7220 */ /* 0x000fe20000410000 */
[----:B------:R-:W-:Y:S01]  /*8950*/  FFMA.FTZ R30, R31, R39, -R44 ;  /* 0x000000271f1e7223 */ /* 0x000fe2000001082c */
[-C--:B------:R-:W-:Y:S01]  /*8960*/  FMUL.FTZ R37, R37, R40.reuse ;  /* 0x0000002825257220 */ /* 0x080fe20000410000 */
[----:B------:R-:W-:Y:S01]  /*8970*/  FFMA.FTZ R31, R31, R41, R46 ;  /* 0x000000291f1f7223 */ /* 0x000fe2000001002e */
[C---:B------:R-:W-:Y:S01]  /*8980*/  FFMA.FTZ R45, R34.reuse, R40, -R45 ;  /* 0x00000028222d7223 */ /* 0x040fe2000001082d */
[----:B------:R-:W-:Y:S01]  /*8990*/  HADD2.F32 R40, -RZ, R38.H1_H1 ;  /* 0x30000026ff287230 */ /* 0x000fe20000004100 */
[----:B------:R-:W-:Y:S01]  /*89a0*/  F2FP.F16.E4M3.UNPACK_B R41, R29.H1 ;  /* 0x0000001dff29723e */ /* 0x000fe200030006ff */
[----:B------:R-:W-:Y:S01]  /*89b0*/  FFMA.FTZ R47, R34, R42, R37 ;  /* 0x0000002a222f7223 */ /* 0x000fe20000010025 */
[----:B------:R-:W-:Y:S01]  /*89c0*/  F2FP.F16.E4M3.UNPACK_B R38, R21.H1 ;  /* 0x00000015ff26723e */ /* 0x000fe200030006ff */
[----:B------:R-:W-:Y:S01]  /*89d0*/  HADD2.F32 R43, -RZ, R43.H1_H1 ;  /* 0x3000002bff2b7230 */ /* 0x000fe20000004100 */
[----:B------:R-:W-:Y:S01]  /*89e0*/  F2FP.SATFINITE.E4M3.F32.PACK_AB_MERGE_C R11, R20, R11, RZ ;  /* 0x0000000b140b723e */ /* 0x000fe200048070ff */
[----:B------:R-:W-:Y:S01]  /*89f0*/  HADD2.F32 R37, -RZ, R36.H1_H1 ;  /* 0x30000024ff257230 */ /* 0x000fe20000004100 */
[----:B------:R-:W-:Y:S01]  /*8a00*/  F2FP.SATFINITE.E4M3.F32.PACK_AB_MERGE_C R13, R24, R13, RZ ;  /* 0x0000000d180d723e */ /* 0x000fe200048070ff */
[----:B------:R-:W-:Y:S01]  /*8a10*/  HADD2.F32 R42, -RZ, R41.H0_H0 ;  /* 0x20000029ff2a7230 */ /* 0x000fe20000004100 */
[----:B------:R-:W-:Y:S01]  /*8a20*/  F2FP.SATFINITE.E4M3.F32.PACK_AB_MERGE_C R5, R10, R5, R11 ;  /* 0x000000050a05723e */ /* 0x000fe2000480700b */
[----:B------:R-:W-:-:S02]  /*8a30*/  HADD2.F32 R36, -RZ, R35.H0_H0 ;  /* 0x20000023ff247230 */ /* 0x000fc40000004100 */
[C---:B------:R-:W-:Y:S01]  /*8a40*/  FMUL.FTZ R49, R37.reuse, R43 ;  /* 0x0000002b25317220 */ /* 0x040fe20000410000 */
[----:B------:R-:W-:Y:S02]  /*8a50*/  HADD2.F32 R39, -RZ, R38.H0_H0 ;  /* 0x20000026ff277230 */ /* 0x000fe40000004100 */
[----:B------:R-:W-:Y:S01]  /*8a60*/  FMUL.FTZ R46, R37, R40 ;  /* 0x00000028252e7220 */ /* 0x000fe20000410000 */
[----:B------:R-:W-:Y:S02]  /*8a70*/  HADD2.F32 R34, -RZ, R33.H1_H1 ;  /* 0x30000021ff227230 */ /* 0x000fe40000004100 */
[C---:B------:R-:W-:Y:S01]  /*8a80*/  FMUL.FTZ R44, R36.reuse, R42 ;  /* 0x0000002a242c7220 */ /* 0x040fe20000410000 */
[----:B------:R-:W-:Y:S02]  /*8a90*/  HADD2.F32 R33, -RZ, R32.H0_H0 ;  /* 0x20000020ff217230 */ /* 0x000fe40000004100 */
[----:B------:R-:W-:Y:S01]  /*8aa0*/  FMUL.FTZ R37, R36, R39 ;  /* 0x0000002724257220 */ /* 0x000fe20000410000 */
[----:B------:R-:W-:-:S02]  /*8ab0*/  HADD2.F32 R41, -RZ, R41.H1_H1 ;  /* 0x30000029ff297230 */ /* 0x000fc40000004100 */
[C---:B------:R-:W-:Y:S01]  /*8ac0*/  FFMA.FTZ R48, R34.reuse, R40, -R49 ;  /* 0x0000002822307223 */ /* 0x040fe20000010831 */
[----:B------:R-:W-:Y:S01]  /*8ad0*/  FFMA.FTZ R50, R34, R43, R46 ;  /* 0x0000002b22327223 */ /* 0x000fe2000001002e */
[----:B------:R-:W-:Y:S01]  /*8ae0*/  HADD2.F32 R35, -RZ, R35.H1_H1 ;  /* 0x30000023ff237230 */ /* 0x000fe20000004100 */
[----:B------:R-:W-:Y:S01]  /*8af0*/  F2FP.F16.E4M3.UNPACK_B R34, R29 ;  /* 0x0000001dff22723e */ /* 0x000fe200020006ff */
[----:B------:R-:W-:Y:S02]  /*8b00*/  HADD2.F32 R38, -RZ, R38.H1_H1 ;  /* 0x30000026ff267230 */ /* 0x000fe40000004100 */
[C---:B------:R-:W-:Y:S01]  /*8b10*/  FFMA.FTZ R44, R33.reuse, R39, -R44 ;  /* 0x00000027212c7223 */ /* 0x040fe2000001082c */
[----:B------:R-:W-:Y:S01]  /*8b20*/  FFMA.FTZ R37, R33, R42, R37 ;  /* 0x0000002a21257223 */ /* 0x000fe20000010025 */
[----:B------:R-:W-:Y:S01]  /*8b30*/  HADD2.F32 R32, -RZ, R32.H1_H1 ;  /* 0x30000020ff207230 */ /* 0x000fe20000004100 */
[----:B------:R-:W-:Y:S01]  /*8b40*/  F2FP.F16.E4M3.UNPACK_B R33, R21 ;  /* 0x00000015ff21723e */ /* 0x000fe200020006ff */
[C---:B------:R-:W-:Y:S01]  /*8b50*/  FMUL.FTZ R21, R35.reuse, R41 ;  /* 0x0000002923157220 */ /* 0x040fe20000410000 */
[----:B------:R-:W-:Y:S01]  /*8b60*/  FMUL.FTZ R40, R35, R38 ;  /* 0x0000002623287220 */ /* 0x000fe20000410000 */
[----:B------:R-:W-:Y:S01]  /*8b70*/  HADD2.F32 R36, -RZ, R34.H0_H0 ;  /* 0x20000022ff247230 */ /* 0x000fe20000004100 */
[----:B------:R-:W-:Y:S01]  /*8b80*/  F2FP.SATFINITE.E4M3.F32.PACK_AB_MERGE_C R47, R50, R47, RZ ;  /* 0x0000002f322f723e */ /* 0x000fe200048070ff */
[----:B------:R-:W-:-:S02]  /*8b90*/  HADD2.F32 R29, -RZ, R27.H0_H0 ;  /* 0x2000001bff1d7230 */ /* 0x000fc40000004100 */
[C---:B------:R-:W-:Y:S01]  /*8ba0*/  FFMA.FTZ R39, R32.reuse, R38, -R21 ;  /* 0x0000002620277223 */ /* 0x040fe20000010815 */
[----:B------:R-:W-:Y:S01]  /*8bb0*/  FFMA.FTZ R46, R32, R41, R40 ;  /* 0x00000029202e7223 */ /* 0x000fe20000010028 */
[----:B------:R-:W-:Y:S01]  /*8bc0*/  HADD2.F32 R32, -RZ, R33.H0_H0 ;  /* 0x20000021ff207230 */ /* 0x000fe20000004100 */
[----:B------:R-:W-:Y:S01]  /*8bd0*/  F2FP.SATFINITE.E4M3.F32.PACK_AB_MERGE_C R9, R12, R9, R13 ;  /* 0x000000090c09723e */ /* 0x000fe2000480700d */
[----:B------:R-:W-:Y:S02]  /*8be0*/  HADD2.F32 R21, -RZ, R25.H0_H0 ;  /* 0x20000019ff157230 */ /* 0x000fe40000004100 */
[C---:B------:R-:W-:Y:S01]  /*8bf0*/  FMUL.FTZ R38, R29.reuse, R36 ;  /* 0x000000241d267220 */ /* 0x040fe20000410000 */
[----:B------:R-:W-:Y:S02]  /*8c00*/  HADD2.F32 R34, -RZ, R34.H1_H1 ;  /* 0x30000022ff227230 */ /* 0x000fe40000004100 */
[----:B------:R-:W-:Y:S01]  /*8c10*/  FMUL.FTZ R40, R29, R32 ;  /* 0x000000201d287220 */ /* 0x000fe20000410000 */
[----:B------:R-:W-:-:S02]  /*8c20*/  HADD2.F32 R27, -RZ, R27.H1_H1 ;  /* 0x3000001bff1b7230 */ /* 0x000fc40000004100 */
[C---:B------:R-:W-:Y:S01]  /*8c30*/  FFMA.FTZ R38, R21.reuse, R32, -R38 ;  /* 0x0000002015267223 */ /* 0x040fe20000010826 */
[----:B------:R-:W-:Y:S01]  /*8c40*/  HADD2.F32 R32, -RZ, R33.H1_H1 ;  /* 0x30000021ff207230 */ /* 0x000fe20000004100 */
[----:B------:R-:W-:Y:S01]  /*8c50*/  F2FP.F16.E4M3.UNPACK_B R29, R8.H1 ;  /* 0x00000008ff1d723e */ /* 0x000fe200030006ff */
[----:B------:R-:W-:Y:S02]  /*8c60*/  HADD2.F32 R25, -RZ, R25.H1_H1 ;  /* 0x30000019ff197230 */ /* 0x000fe40000004100 */
[----:B------:R-:W-:Y:S01]  /*8c70*/  FFMA.FTZ R40, R21, R36, R40 ;  /* 0x0000002415287223 */ /* 0x000fe20000010028 */
[C---:B------:R-:W-:Y:S01]  /*8c80*/  FMUL.FTZ R42, R27.reuse, R34 ;  /* 0x000000221b2a7220 */ /* 0x040fe20000410000 */
[----:B------:R-:W-:Y:S01]  /*8c90*/  F2FP.F16.E4M3.UNPACK_B R21, R3.H1 ;  /* 0x00000003ff15723e */ /* 0x000fe200030006ff */
[-C--:B------:R-:W-:Y:S01]  /*8ca0*/  FMUL.FTZ R35, R27, R32.reuse ;  /* 0x000000201b237220 */ /* 0x080fe20000410000 */
[----:B------:R-:W-:Y:S02]  /*8cb0*/  HADD2.F32 R36, -RZ, R29.H0_H0 ;  /* 0x2000001dff247230 */ /* 0x000fe40000004100 */
[----:B------:R-:W-:Y:S01]  /*8cc0*/  FFMA.FTZ R33, R25, R32, -R42 ;  /* 0x0000002019217223 */ /* 0x000fe2000001082a */
[----:B------:R-:W-:-:S02]  /*8cd0*/  HADD2.F32 R27, -RZ, R14.H0_H0 ;  /* 0x2000000eff1b7230 */ /* 0x000fc40000004100 */
[----:B------:R-:W-:Y:S01]  /*8ce0*/  FFMA.FTZ R35, R25, R34, R35 ;  /* 0x0000002219237223 */ /* 0x000fe20000010023 */
[--C-:B------:R-:W-:Y:S01]  /*8cf0*/  HADD2.F32 R32, -RZ, R21.reuse.H0_H0 ;  /* 0x20000015ff207230 */ /* 0x100fe20000004100 */
[----:B------:R-:W-:Y:S01]  /*8d00*/  F2FP.F16.E4M3.UNPACK_B R3, R3 ;  /* 0x00000003ff03723e */ /* 0x000fe200020006ff */
[----:B------:R-:W-:Y:S02]  /*8d10*/  HADD2.F32 R25, -RZ, R21.H1_H1 ;  /* 0x30000015ff197230 */ /* 0x000fe40000004100 */
[C---:B------:R-:W-:Y:S01]  /*8d20*/  FMUL.FTZ R34, R27.reuse, R36 ;  /* 0x000000241b227220 */ /* 0x040fe20000410000 */
[----:B------:R-:W-:Y:S02]  /*8d30*/  HADD2.F32 R21, -RZ, R7.H0_H0 ;  /* 0x20000007ff157230 */ /* 0x000fe40000004100 */
[----:B------:R-:W-:Y:S01]  /*8d40*/  FMUL.FTZ R42, R27, R32 ;  /* 0x000000201b2a7220 */ /* 0x000fe20000410000 */
[----:B------:R-:W-:Y:S01]  /*8d50*/  HADD2.F32 R29, -RZ, R29.H1_H1 ;  /* 0x3000001dff1d7230 */ /* 0x000fe20000004100 */
[----:B------:R-:W-:Y:S01]  /*8d60*/  F2FP.SATFINITE.E4M3.F32.PACK_AB_MERGE_C R11, R31, R26, R47 ;  /* 0x0000001a1f0b723e */ /* 0x000fe2000480702f */
[----:B------:R-:W-:-:S02]  /*8d70*/  HADD2.F32 R14, -RZ, R14.H1_H1 ;  /* 0x3000000eff0e7230 */ /* 0x000fc40000004100 */
[C---:B------:R-:W-:Y:S01]  /*8d80*/  FFMA.FTZ R41, R21.reuse, R32, -R34 ;  /* 0x0000002015297223 */ /* 0x040fe20000010822 */
[----:B------:R-:W-:Y:S02]  /*8d90*/  HADD2.F32 R7, -RZ, R7.H1_H1 ;  /* 0x30000007ff077230 */ /* 0x000fe40000004100 */
[----:B------:R-:W-:Y:S01]  /*8da0*/  FFMA.FTZ R42, R21, R36, R42 ;  /* 0x00000024152a7223 */ /* 0x000fe2000001002a */
[--C-:B------:R-:W-:Y:S02]  /*8db0*/  HADD2.F32 R21, -RZ, R3.reuse.H1_H1 ;  /* 0x30000003ff157230 */ /* 0x100fe40000004100 */
[C---:B------:R-:W-:Y:S01]  /*8dc0*/  FMUL.FTZ R32, R14.reuse, R29 ;  /* 0x0000001d0e207220 */ /* 0x040fe20000410000 */
[-C--:B------:R-:W-:Y:S01]  /*8dd0*/  FMUL.FTZ R34, R14, R25.reuse ;  /* 0x000000190e227220 */ /* 0x080fe20000410000 */
[----:B------:R-:W-:Y:S01]  /*8de0*/  F2FP.F16.E4M3.UNPACK_B R14, R8 ;  /* 0x00000008ff0e723e */ /* 0x000fe200020006ff */
[----:B------:R-:W-:Y:S02]  /*8df0*/  HADD2.F32 R8, -RZ, R3.H0_H0 ;  /* 0x20000003ff087230 */ /* 0x000fe40000004100 */
[C---:B------:R-:W-:Y:S01]  /*8e00*/  FFMA.FTZ R36, R7.reuse, R25, -R32 ;  /* 0x0000001907247223 */ /* 0x040fe20000010820 */
[----:B------:R-:W-:Y:S01]  /*8e10*/  FFMA.FTZ R29, R7, R29, R34 ;  /* 0x0000001d071d7223 */ /* 0x000fe20000010022 */
[----:B------:R-:W-:-:S02]  /*8e20*/  HADD2.F32 R7, -RZ, R6.H0_H0 ;  /* 0x20000006ff077230 */ /* 0x000fc40000004100 */
[--C-:B------:R-:W-:Y:S01]  /*8e30*/  HADD2.F32 R32, -RZ, R14.reuse.H0_H0 ;  /* 0x2000000eff207230 */ /* 0x100fe20000004100 */
[----:B------:R-:W-:Y:S01]  /*8e40*/  F2FP.SATFINITE.E4M3.F32.PACK_AB_MERGE_C R36, R36, R41, RZ ;  /* 0x000000292424723e */ /* 0x000fe200048070ff */
[----:B------:R-:W-:Y:S01]  /*8e50*/  HADD2.F32 R25, -RZ, R14.H1_H1 ;  /* 0x3000000eff197230 */ /* 0x000fe20000004100 */
[----:B------:R-:W-:Y:S01]  /*8e60*/  F2FP.SATFINITE.E4M3.F32.PACK_AB_MERGE_C R29, R29, R42, RZ ;  /* 0x0000002a1d1d723e */ /* 0x000fe200048070ff */
[----:B------:R-:W-:Y:S02]  /*8e70*/  HADD2.F32 R6, -RZ, R6.H1_H1 ;  /* 0x30000006ff067230 */ /* 0x000fe40000004100 */
[C---:B------:R-:W-:Y:S01]  /*8e80*/  FMUL.FTZ R14, R7.reuse, R32 ;  /* 0x00000020070e7220 */ /* 0x040fe20000410000 */
[--C-:B------:R-:W-:Y:S02]  /*8e90*/  HADD2.F32 R3, -RZ, R4.reuse.H0_H0 ;  /* 0x20000004ff037230 */ /* 0x100fe40000004100 */
[----:B------:R-:W-:Y:S01]  /*8ea0*/  FMUL.FTZ R7, R7, R8 ;  /* 0x0000000807077220 */ /* 0x000fe20000410000 */
[----:B------:R-:W-:-:S02]  /*8eb0*/  HADD2.F32 R4, -RZ, R4.H1_H1 ;  /* 0x30000004ff047230 */ /* 0x000fc40000004100 */
[C---:B------:R-:W-:Y:S01]  /*8ec0*/  FMUL.FTZ R27, R6.reuse, R25 ;  /* 0x00000019061b7220 */ /* 0x040fe20000410000 */
[-C--:B------:R-:W-:Y:S01]  /*8ed0*/  FMUL.FTZ R34, R6, R21.reuse ;  /* 0x0000001506227220 */ /* 0x080fe20000410000 */
[C---:B------:R-:W-:Y:S01]  /*8ee0*/  FFMA.FTZ R6, R3.reuse, R8, -R14 ;  /* 0x0000000803067223 */ /* 0x040fe2000001080e */
[----:B------:R-:W-:Y:S01]  /*8ef0*/  FFMA.FTZ R3, R3, R32, R7 ;  /* 0x0000002003037223 */ /* 0x000fe20000010007 */
[C---:B------:R-:W-:Y:S01]  /*8f00*/  FFMA.FTZ R27, R4.reuse, R21, -R27 ;  /* 0x00000015041b7223 */ /* 0x040fe2000001081b */
[----:B------:R-:W-:Y:S01]  /*8f10*/  FFMA.FTZ R34, R4, R25, R34 ;  /* 0x0000001904227223 */ /* 0x000fe20000010022 */
[----:B------:R-:W-:Y:S02]  /*8f20*/  F2FP.SATFINITE.E4M3.F32.PACK_AB_MERGE_C R7, R48, R45, RZ ;  /* 0x0000002d3007723e */ /* 0x000fe400048070ff */
[----:B------:R-:W-:Y:S02]  /*8f30*/  F2FP.SATFINITE.E4M3.F32.PACK_AB_MERGE_C R4, R39, R44, RZ ;  /* 0x0000002c2704723e */ /* 0x000fe400048070ff */
[----:B------:R-:W-:-:S02]  /*8f40*/  F2FP.SATFINITE.E4M3.F32.PACK_AB_MERGE_C R8, R46, R37, RZ ;  /* 0x000000252e08723e */ /* 0x000fc400048070ff */
[----:B------:R-:W-:Y:S02]  /*8f50*/  F2FP.SATFINITE.E4M3.F32.PACK_AB_MERGE_C R7, R30, R15, R7 ;  /* 0x0000000f1e07723e */ /* 0x000fe40004807007 */
[----:B------:R-:W-:Y:S02]  /*8f60*/  F2FP.SATFINITE.E4M3.F32.PACK_AB_MERGE_C R4, R33, R38, R4 ;  /* 0x000000262104723e */ /* 0x000fe40004807004 */
[----:B------:R-:W-:Y:S02]  /*8f70*/  F2FP.SATFINITE.E4M3.F32.PACK_AB_MERGE_C R6, R27, R6, R36 ;  /* 0x000000061b06723e */ /* 0x000fe40004807024 */
[----:B------:R-:W-:Y:S02]  /*8f80*/  F2FP.SATFINITE.E4M3.F32.PACK_AB_MERGE_C R8, R35, R40, R8 ;  /* 0x000000282308723e */ /* 0x000fe40004807008 */
[----:B------:R-:W-:Y:S01]  /*8f90*/  F2FP.SATFINITE.E4M3.F32.PACK_AB_MERGE_C R10, R34, R3, R29 ;  /* 0x00000003220a723e */ /* 0x000fe2000480701d */
[----:B------:R1:W-:Y:S04]  /*8fa0*/  STS.128 [R51+0xb000], R4 ;  /* 0x00b0000433007388 */ /* 0x0003e80000000c00 */
[----:B------:R1:W-:Y:S02]  /*8fb0*/  STS.128 [R0+0xb000], R8 ;  /* 0x00b0000800007388 */ /* 0x0003e40000000c00 */
.L_x_1445:
[----:B------:R-:W-:Y:S05]  /*8fc0*/  BSYNC B0 ;  /* 0x0000000000007941 */ /* 0x000fea0003800000 */
.L_x_1438:
[----:B------:R-:W-:Y:S01]  /*8fd0*/  @!PT LDS RZ, [RZ] ;  /* 0x00000000fffff984 */ /* 0x000fe20000000800 */
[----:B------:R-:W-:Y:S01]  /*8fe0*/  @!PT LDS RZ, [RZ] ;  /* 0x00000000fffff984 */ /* 0x000fe20000000800 */
[----:B------:R-:W-:Y:S01]  /*8ff0*/  @!PT LDS RZ, [RZ] ;  /* 0x00000000fffff984 */ /* 0x000fe20000000800 */
[----:B------:R-:W-:Y:S01]  /*9000*/  @!PT LDS RZ, [RZ] ;  /* 0x00000000fffff984 */ /* 0x000fe20000000800 */
[----:B------:R0:W-:Y:S06]  /*9010*/  MEMBAR.ALL.CTA ;  /* 0x0000000000007992 */ /* 0x0001ec0000008000 */
[----:B0-----:R-:W0:Y:S01]  /*9020*/  FENCE.VIEW.ASYNC.S ;  /* 0x00000000000073c6 */ /* 0x001e220000000000 */
[----:B------:R-:W-:Y:S05]  /*9030*/  WARPSYNC.ALL ;  /* 0x0000000000007948 */ /* 0x000fea0003800000 */
[----:B0-----:R-:W-:Y:S06]  /*9040*/  BAR.SYNC.DEFER_BLOCKING 0xd, 0x180 ;  /* 0x0346000000007b1d */ /* 0x001fec0000010000 */
.L_x_1435:
[----:B-12---:R-:W2:Y:S02]  /*9050*/  LDL R0, [R1+0x10] ;  /* 0x0000100001007983 */ /* 0x006ea40000100800 */
[----:B--2---:R-:W-:-:S13]  /*9060*/  ISETP.NE.AND P0, PT, R0, 0x3, PT ;  /* 0x000000030000780c */ /* 0x004fda0003f05270 */
[----:B------:R-:W-:Y:S05]  /*9070*/  @!P0 BRA `(.L_x_1453) ;  /* 0x0000000000048947 */ /* 0x000fea0003800000 */
[----:B------:R-:W-:Y:S01]  /*9080*/  BPT.TRAP 0x1 ;  /* 0x000000040000795c */ /* 0x000fe20000300000 */
.L_x_1453:
[----:B-----5:R-:W-:Y:S01]  /*9090*/  IMAD R12, R23, 0x8, R22 ;  /* 0x00000008170c7824 */ /* 0x020fe200078e0216 */
[----:B0-----:R-:W-:-:S04]  /*90a0*/  SHF.L.U32 R3, R156, 0x1f, RZ ;  /* 0x0000001f9c037819 */ /* 0x001fc800000006ff */
[----:B------:R0:W1:Y:S01]  /*90b0*/  SYNCS.PHASECHK.TRANS64.TRYWAIT P1, [R12+URZ+0x13230], R3 ;  /* 0x013230030c0075a7 */ /* 0x000062000802017f */
[----:B------:R-:W-:Y:S05]  /*90c0*/  @!P0 BRA `(.L_x_1454) ;  /* 0x0000000000048947 */ /* 0x000fea0003800000 */
[----:B------:R-:W-:Y:S01]  /*90d0*/  BPT.TRAP 0x1 ;  /* 0x000000040000795c */ /* 0x000fe20000300000 */
.L_x_1454:
[----:B------:R-:W-:-:S05]  /*90e0*/  VIADD R0, R22, 0xe000 ;  /* 0x0000e00016007836 */ /* 0x000fca0000000000 */
[----:B------:R-:W-:-:S04]  /*90f0*/  SHF.R.U32.HI R0, RZ, 0x4, R0 ;  /* 0x00000004ff007819 */ /* 0x000fc80000011600 */
[----:B------:R-:W-:-:S04]  /*9100*/  LOP3.LUT R0, R0, 0x3fff, RZ, 0xc0, !PT ;  /* 0x00003fff00007812 */ /* 0x000fc800078ec0ff */
[----:B---3--:R-:W-:-:S05]  /*9110*/  LOP3.LUT R4, R0, 0x10000, RZ, 0xfc, !PT ;  /* 0x0001000000047812 */ /* 0x008fca00078efcff */
[----:B------:R2:W-:Y:S01]  /*9120*/  STL [R1+0x38], R4 ;  /* 0x0000380401007387 */ /* 0x0005e20000100800 */
[----:B------:R-:W-:Y:S01]  /*9130*/  IMAD R8, R23, 0x280, R4 ;  /* 0x0000028017087824 */ /* 0x000fe200078e0204 */
[----:B-1----:R-:W-:Y:S06]  /*9140*/  @P1 BRA `(.L_x_1455) ;  /* 0x0000000000081947 */ /* 0x002fec0003800000 */
[----:B------:R-:W1:Y:S02]  /*9150*/  SYNCS.PHASECHK.TRANS64.TRYWAIT P1, [R12+URZ+0x13230], R3 ;  /* 0x013230030c0075a7 */ /* 0x000e64000802017f */
[----:B-1----:R-:W-:Y:S05]  /*9160*/  @!P1 BRA `(.L_x_1456) ;  /* 0x000001dc00389947 */ /* 0x002fea0003800000 */
.L_x_1455:
[----:B--2---:R-:W-:Y:S01]  /*9170*/  IMAD.MOV.U32 R4, RZ, RZ, R8 ;  /* 0x000000ffff047224 */ /* 0x004fe200078e0008 */
[----:B------:R-:W-:Y:S05]  /*9180*/  WARPSYNC.ALL ;  /* 0x0000000000007948 */ /* 0x000fea0003800000 */
[----:B------:R-:W-:Y:S01]  /*9190*/  IMAD.MOV.U32 R5, RZ, RZ, -0x7fffffe0 ;  /* 0x80000020ff057424 */ /* 0x000fe200078e00ff */
[----:B------:R-:W-:Y:S01]  /*91a0*/  R2UR UR6, R4 ;  /* 0x00000000040672ca */ /* 0x000fe200000e0000 */
[----:B------:R-:W-:Y:S01]  /*91b0*/  WARPGROUP.ARRIVE ;  /* 0x00000000000079c5 */ /* 0x000fe20000000000 */
[----:B------:R-:W-:Y:S01]  /*91c0*/  LOP3.LUT R4, R28, 0x10000, RZ, 0xfc, !PT ;  /* 0x000100001c047812 */ /* 0x000fe200078efcff */
[----:B------:R-:W-:Y:S01]  /*91d0*/  VIADD R6, R8, 0x80 ;  /* 0x0000008008067836 */ /* 0x000fe20000000000 */
[C---:B------:R-:W-:Y:S01]  /*91e0*/  R2UR UR7, R5.reuse ;  /* 0x00000000050772ca */ /* 0x040fe200000e0000 */
[----:B------:R-:W-:Y:S01]  /*91f0*/  IMAD.MOV.U32 R7, RZ, RZ, -0x7fffffe0 ;  /* 0x80000020ff077424 */ /* 0x000fe200078e00ff */
[----:B------:R-:W-:Y:S01]  /*9200*/  R2UR UR4, R4 ;  /* 0x00000000040472ca */ /* 0x000fe200000e0000 */
[----:B------:R-:W-:Y:S01]  /*9210*/  VIADD R10, R8, 0x100 ;  /* 0x00000100080a7836 */ /* 0x000fe20000000000 */
[----:B------:R-:W-:Y:S01]  /*9220*/  R2UR UR5, R5 ;  /* 0x00000000050572ca */ /* 0x000fe200000e0000 */
[----:B------:R-:W-:Y:S01]  /*9230*/  IMAD.MOV.U32 R11, RZ, RZ, -0x7fffffe0 ;  /* 0x80000020ff0b7424 */ /* 0x000fe200078e00ff */
[----:B------:R-:W-:Y:S01]  /*9240*/  R2UR UR10, R6 ;  /* 0x00000000060a72ca */ /* 0x000fe200000e0000 */
[C---:B------:R-:W-:Y:S01]  /*9250*/  VIADD R6, R8.reuse, 0x180 ;  /* 0x0000018008067836 */ /* 0x040fe20000000000 */
[----:B------:R-:W-:Y:S01]  /*9260*/  R2UR UR11, R7 ;  /* 0x00000000070b72ca */ /* 0x000fe200000e0000 */
[----:B----4-:R-:W-:Y:S01]  /*9270*/  VIADD R14, R8, 0x200 ;  /* 0x00000200080e7836 */ /* 0x010fe20000000000 */
[----:B------:R-:W-:Y:S01]  /*9280*/  R2UR UR8, R4 ;  /* 0x00000000040872ca */ /* 0x000fe200000e0000 */
[----:B------:R-:W-:Y:S01]  /*9290*/  IMAD.MOV.U32 R15, RZ, RZ, -0x7fffffe0 ;  /* 0x80000020ff0f7424 */ /* 0x000fe200078e00ff */
[----:B------:R-:W-:Y:S01]  /*92a0*/  R2UR UR9, R5 ;  /* 0x00000000050972ca */ /* 0x000fe200000e0000 */
[----:B------:R-:W-:Y:S01]  /*92b0*/  IMAD.MOV.U32 R9, RZ, RZ, -0x7fffffe0 ;  /* 0x80000020ff097424 */ /* 0x000fe200078e00ff */
[----:B------:R-:W-:Y:S01]  /*92c0*/  R2UR UR14, R10 ;  /* 0x000000000a0e72ca */ /* 0x000fe200000e0000 */
[----:B------:R-:W-:Y:S01]  /*92d0*/  VIADD R10, R8, 0x82 ;  /* 0x00000082080a7836 */ /* 0x000fe20000000000 */
[----:B------:R-:W-:Y:S01]  /*92e0*/  R2UR UR15, R11 ;  /* 0x000000000b0f72ca */ /* 0x000fe200000e0000 */
[----:B------:R-:W-:Y:S01]  /*92f0*/  QGMMA.64x32x32.F32.E4M3.E4M3 R88, gdesc[UR4], RZ, !UPT, gsb0 ;  /* 0x00600000045879f3 */ /* 0x000fe2000c0008ff */
[----:B------:R-:W-:Y:S01]  /*9300*/  R2UR UR12, R4 ;  /* 0x00000000040c72ca */ /* 0x000fe200000e0000 */
[----:B------:R-:W-:Y:S01]  /*9310*/  IMAD.MOV.U32 R11, RZ, RZ, -0x7fffffe0 ;  /* 0x80000020ff0b7424 */ /* 0x000fe200078e00ff */
[----:B------:R-:W-:-:S02]  /*9320*/  R2UR UR13, R5 ;  /* 0x00000000050d72ca */ /* 0x000fc400000e0000 */
[----:B------:R-:W-:Y:S01]  /*9330*/  R2UR UR18, R6 ;  /* 0x00000000061272ca */ /* 0x000fe200000e0000 */
[----:B------:R-:W-:Y:S01]  /*9340*/  VIADD R6, R8, 0x2 ;  /* 0x0000000208067836 */ /* 0x000fe20000000000 */
[----:B------:R-:W-:Y:S01]  /*9350*/  R2UR UR19, R7 ;  /* 0x00000000071372ca */ /* 0x000fe200000e0000 */
[----:B------:R-:W-:Y:S01]  /*9360*/  IMAD.MOV.U32 R7, RZ, RZ, -0x7fffffe0 ;  /* 0x80000020ff077424 */ /* 0x000fe200078e00ff */
[----:B------:R-:W-:Y:S02]  /*9370*/  R2UR UR16, R4 ;  /* 0x00000000041072ca */ /* 0x000fe400000e0000 */
[----:B------:R-:W-:Y:S02]  /*9380*/  R2UR UR17, R5 ;  /* 0x00000000051172ca */ /* 0x000fe400000e0000 */
[----:B------:R-:W-:Y:S02]  /*9390*/  R2UR UR22, R14 ;  /* 0x000000000e1672ca */ /* 0x000fe400000e0000 */
[----:B------:R-:W-:-:S02]  /*93a0*/  R2UR UR23, R15 ;  /* 0x000000000f1772ca */ /* 0x000fc400000e0000 */
[----:B------:R-:W-:Y:S02]  /*93b0*/  R2UR UR20, R4 ;  /* 0x00000000041472ca */ /* 0x000fe400000e0000 */
[----:B------:R-:W-:Y:S02]  /*93c0*/  R2UR UR21, R5 ;  /* 0x00000000051572ca */ /* 0x000fe400000e0000 */
[----:B------:R-:W-:Y:S01]  /*93d0*/  R2UR UR6, R6 ;  /* 0x00000000060672ca */ /* 0x000fe200000e0000 */
[----:B------:R-:W-:Y:S01]  /*93e0*/  VIADD R6, R8, 0x102 ;  /* 0x0000010208067836 */ /* 0x000fe20000000000 */
[----:B------:R-:W-:Y:S01]  /*93f0*/  R2UR UR7, R7 ;  /* 0x00000000070772ca */ /* 0x000fe200000e0000 */
[----:B------:R-:W-:Y:S01]  /*9400*/  IMAD.MOV.U32 R7, RZ, RZ, -0x7fffffe0 ;  /* 0x80000020ff077424 */ /* 0x000fe200078e00ff */
[----:B------:R-:W-:Y:S02]  /*9410*/  WARPGROUP.DEPBAR.LE gsb0, 0x0 ;  /* 0x00008000000079c5 */ /* 0x000fe40000010000 */
[----:B------:R-:W-:-:S06]  /*9420*/  WARPGROUP.ARRIVE ;  /* 0x00000000000079c5 */ /* 0x000fcc0000000000 */
[----:B------:R-:W-:Y:S01]  /*9430*/  QGMMA.64x32x32.F32.E4M3.E4M3 R72, gdesc[UR8], RZ, !UPT, gsb0 ;  /* 0x00600000084879f3 */ /* 0x000fe2000c0008ff */
[----:B------:R-:W-:Y:S01]  /*9440*/  R2UR UR10, R10 ;  /* 0x000000000a0a72ca */ /* 0x000fe200000e0000 */
[C---:B------:R-:W-:Y:S01]  /*9450*/  VIADD R10, R8.reuse, 0x182 ;  /* 0x00000182080a7836 */ /* 0x040fe20000000000 */
[----:B------:R-:W-:Y:S01]  /*9460*/  R2UR UR11, R11 ;  /* 0x000000000b0b72ca */ /* 0x000fe200000e0000 */
[----:B------:R-:W-:Y:S02]  /*9470*/  IMAD.MOV.U32 R11, RZ, RZ, -0x7fffffe0 ;  /* 0x80000020ff0b7424 */ /* 0x000fe400078e00ff */
[----:B------:R-:W-:Y:S01]  /*9480*/  VIADD R8, R8, 0x202 ;  /* 0x0000020208087836 */ /* 0x000fe20000000000 */
[----:B------:R-:W-:Y:S02]  /*9490*/  WARPGROUP.DEPBAR.LE gsb0, 0x0 ;  /* 0x00008000000079c5 */ /* 0x000fe40000010000 */
        /* <DEDUP_REMOVED lines=8> */
[C---:B------:R-:W-:Y:S02]  /*9520*/  R2UR UR8, R6.reuse ;  /* 0x00000000060872ca */ /* 0x040fe400000e0000 */
[C---:B------:R-:W-:Y:S02]  /*9530*/  R2UR UR9, R7.reuse ;  /* 0x00000000070972ca */ /* 0x040fe400000e0000 */
[----:B------:R-:W-:Y:S02]  /*9540*/  R2UR UR12, R6 ;  /* 0x00000000060c72ca */ /* 0x000fe400000e0000 */
[----:B------:R-:W-:Y:S01]  /*9550*/  R2UR UR13, R7 ;  /* 0x00000000070d72ca */ /* 0x000fe200000e0000 */
        /* <DEDUP_REMOVED lines=32> */
.L_x_1457:
[----:B------:R-:W2:Y:S01]  /*9760*/  LDL R10, [R1+0x44] ;  /* 0x00004400010a7983 */ /* 0x000ea20000100800 */
[----:B------:R-:W3:Y:S03]  /*9770*/  LDC R110, c[0x0][0x448] ;  /* 0x00011200ff6e7b82 */ /* 0x000ee60000000800 */
[----:B------:R-:W2:Y:S04]  /*9780*/  LDL R108, [R1+0x34] ;  /* 0x00003400016c7983 */ /* 0x000ea80000100800 */
[----:B------:R-:W4:Y:S04]  /*9790*/  LDL R106, [R1+0x14] ;  /* 0x00001400016a7983 */ /* 0x000f280000100800 */
[----:B------:R-:W5:Y:S04]  /*97a0*/  LDL R107, [R1+0x28] ;  /* 0x00002800016b7983 */ /* 0x000f680000100800 */
[----:B------:R-:W5:Y:S04]  /*97b0*/  LDL R114, [R1+0xc] ;  /* 0x00000c0001727983 */ /* 0x000f680000100800 */
[----:B------:R-:W5:Y:S01]  /*97c0*/  LDL R112, [R1+0x4] ;  /* 0x0000040001707983 */ /* 0x000f620000100800 */
[C---:B------:R-:W-:Y:S01]  /*97d0*/  FMUL.FTZ R20, R2.reuse, R95 ;  /* 0x0000005f02147220 */ /* 0x040fe20000410000 */
[C---:B------:R-:W-:Y:S01]  /*97e0*/  FMUL.FTZ R95, R2.reuse, R73 ;  /* 0x00000049025f7220 */ /* 0x040fe20000410000 */
[C---:B------:R-:W-:Y:S01]  /*97f0*/  FMUL.FTZ R73, R2.reuse, R74 ;  /* 0x0000004a02497220 */ /* 0x040fe20000410000 */
[C---:B------:R-:W-:Y:S01]  /*9800*/  FMUL.FTZ R74, R2.reuse, R75 ;  /* 0x0000004b024a7220 */ /* 0x040fe20000410000 */
[C---:B------:R-:W-:Y:S01]  /*9810*/  FMUL.FTZ R75, R2.reuse, R78 ;  /* 0x0000004e024b7220 */ /* 0x040fe20000410000 */
[----:B------:R-:W-:Y:S01]  /*9820*/  FMUL.FTZ R78, R2, R82 ;  /* 0x00000052024e7220 */ /* 0x000fe20000410000 */
[----:B---3--:R-:W-:Y:S01]  /*9830*/  ISETP.NE.AND P1, PT, R110, 0x1, PT ;  /* 0x000000016e00780c */ /* 0x008fe20003f25270 */
        /* <DEDUP_REMOVED lines=24> */
[----:B------:R-:W3:Y:S01]  /*99c0*/  @P1 LDC R24, c[0x0][0x44c] ;  /* 0x00011300ff181b82 */ /* 0x000ee20000000800 */
[C---:B------:R-:W-:Y:S01]  /*99d0*/  FMUL.FTZ R43, R2.reuse, R47 ;  /* 0x0000002f022b7220 */ /* 0x040fe20000410000 */
[C---:B------:R-:W-:Y:S01]  /*99e0*/  FMUL.FTZ R47, R2.reuse, R51 ;  /* 0x00000033022f7220 */ /* 0x040fe20000410000 */
[C---:B------:R-:W-:Y:S01]  /*99f0*/  FMUL.FTZ R51, R2.reuse, R55 ;  /* 0x0000003702337220 */ /* 0x040fe20000410000 */
[C---:B------:R-:W-:Y:S01]  /*9a00*/  FMUL.FTZ R55, R2.reuse, R25 ;  /* 0x0000001902377220 */ /* 0x040fe20000410000 */
[----:B------:R-:W-:Y:S01]  /*9a10*/  FMUL.FTZ R8, R2, R89 ;  /* 0x0000005902087220 */ /* 0x000fe20000410000 */
[----:B01----:R-:W-:-:S02]  /*9a20*/  VIADD R12, R12, 0x13240 ;  /* 0x000132400c0c7836 */ /* 0x003fc40000000000 */
[C---:B------:R-:W-:Y:S01]  /*9a30*/  FMUL.FTZ R0, R2.reuse, R88 ;  /* 0x0000005802007220 */ /* 0x040fe20000410000 */
[----:B------:R-:W0:Y:S01]  /*9a40*/  @P1 LDC R25, c[0x0][0x450] ;  /* 0x00011400ff191b82 */ /* 0x000e220000000800 */
        /* <DEDUP_REMOVED lines=12> */
[----:B------:R-:W-:Y:S01]  /*9b10*/  LOP3.LUT R17, R17, 0xffffffef, RZ, 0xc0, !PT ;  /* 0xffffffef11117812 */ /* 0x000fe200078ec0ff */
        /* <DEDUP_REMOVED lines=32> */
[----:B------:R-:W-:Y:S01]  /*9d20*/  @P1 LOP3.LUT R17, R17, 0x10, RZ, 0xfc, !PT ;  /* 0x0000001011111812 */ /* 0x000fe200078efcff */
[----:B------:R-:W-:Y:S01]  /*9d30*/  ULDC UR43, c[0x0][0x9dc] ;  /* 0x00027700002b7ab9 */ /* 0x000fe20000000800 */
[----:B------:R-:W1:Y:S01]  /*9d40*/  MUFU.TANH R0, R0 ;  /* 0x0000000000007308 */ /* 0x000e620000002400 */
[----:B------:R-:W-:-:S07]  /*9d50*/  ULOP3.LUT UR43, URZ, UR43, URZ, 0x33, !UPT ;  /* 0x0000002b3f2b7292 */ /* 0x000fce000f8e333f */
        /* <DEDUP_REMOVED lines=20> */
[----:B------:R-:W1:Y:S01]  /*9ea0*/  MUFU.TANH R77, R77 ;  /* 0x0000004d004d7308 */ /* 0x000e620000002400 */
[----:B--2---:R-:W-:-:S02]  /*9eb0*/  IMAD.IADD R35, R10, 0x1, R108 ;  /* 0x000000010a237824 */ /* 0x004fc400078e026c */
[----:B------:R-:W2:Y:S02]  /*9ec0*/  LDC.64 R10, c[0x0][0x9e0] ;  /* 0x00027800ff0a7b82 */ /* 0x000ea40000000a00 */
[----:B---3--:R-:W-:-:S05]  /*9ed0*/  @P1 IMAD.HI.U32 R24, R35, R24, RZ ;  /* 0x0000001823181227 */ /* 0x008fca00078e00ff */
[----:B0-----:R-:W-:Y:S01]  /*9ee0*/  @P1 SHF.R.U32.HI R35, RZ, R25, R24 ;  /* 0x00000019ff231219 */ /* 0x001fe20000011618 */
[----:B------:R-:W-:-:S04]  /*9ef0*/  IMAD.MOV.U32 R24, RZ, RZ, -0xa0 ;  /* 0xffffff60ff187424 */ /* 0x000fc800078e00ff */
[----:B------:R-:W0:Y:S01]  /*9f00*/  SHFL.IDX PT, R25, R35, RZ, 0x1c1f ;  /* 0x001c1fff23197589 */ /* 0x000e2200000e0000 */
[----:B----4-:R-:W-:Y:S01]  /*9f10*/  PRMT R12, R106, 0x654, R12 ;  /* 0x000006546a0c7816 */ /* 0x010fe2000000000c */
[----:B------:R-:W-:-:S03]  /*9f20*/  IMAD R103, R105, R24, 0xa1 ;  /* 0x000000a169677424 */ /* 0x000fc600078e0218 */
[----:B------:R5:W-:Y:S01]  /*9f30*/  SYNCS.ARRIVE.TRANS64.RED.A1T0 RZ, [R12+URZ], RZ ;  /* 0x000000ff0cff79a7 */ /* 0x000be2000810043f */
[----:B------:R-:W3:Y:S01]  /*9f40*/  MUFU.TANH R75, R75 ;  /* 0x0000004b004b7308 */ /* 0x000ee20000002400 */
[----:B--2---:R-:W-:Y:S02]  /*9f50*/  ISETP.GE.AND P1, PT, R11, 0x1, PT ;  /* 0x000000010b00780c */ /* 0x004fe40003f26270 */
[----:B-----5:R-:W-:-:S05]  /*9f60*/  IADD3 R12, R114, R103, -R107 ;  /* 0x00000067720c7210 */ /* 0x020fca0007ffe86b */
[----:B------:R-:W2:Y:S01]  /*9f70*/  MUFU.TANH R76, R76 ;  /* 0x0000004c004c7308 */ /* 0x000ea20000002400 */
[----:B------:R-:W-:Y:S02]  /*9f80*/  IMAD R106, R105, -0xa0, R114 ;  /* 0xffffff60696a7824 */ /* 0x000fe400078e0272 */
[----:B------:R-:W-:-:S05]  /*9f90*/  IMAD.IADD R101, R12, 0x1, -R112 ;  /* 0x000000010c657824 */ /* 0x000fca00078e0a70 */
[----:B------:R-:W4:Y:S01]  /*9fa0*/  MUFU.TANH R80, R80 ;  /* 0x0000005000507308 */ /* 0x000f220000002400 */
[----:B------:R-:W-:-:S07]  /*9fb0*/  VIADD R102, R101, UR43 ;  /* 0x0000002b65667c36 */ /* 0x000fce0008000000 */
[----:B------:R-:W0:Y:S01]  /*9fc0*/  MUFU.TANH R81, R81 ;  /* 0x0000005100517308 */ /* 0x000e220000002400 */
[----:B------:R-:W-:-:S07]  /*9fd0*/  IMAD.IADD R101, R101, 0x1, R10 ;  /* 0x0000000165657824 */ /* 0x000fce00078e020a */
        /* <DEDUP_REMOVED lines=52> */
[----:B------:R-:W1:Y:S08]  /*a320*/  MUFU.TANH R33, R33 ;  /* 0x0000002100217308 */ /* 0x000e700000002400 */
[----:B------:R-:W1:Y:S01]  /*a330*/  MUFU.TANH R34, R34 ;  /* 0x0000002200227308 */ /* 0x000e620000002400 */
[----:B------:R-:W-:Y:S01]  /*a340*/  IADD3 R106, -R107, 0xa0, R106 ;  /* 0x000000a06b6a7810 */ /* 0x000fe20007ffe16a */
[----:B------:R-:W-:Y:S01]  /*a350*/  VIADD R103, R103, 0xffffffff ;  /* 0xffffffff67677836 */ /* 0x000fe20000000000 */
[----:B------:R-:W-:Y:S01]  /*a360*/  LOP3.LUT R17, R17, 0xfffffff7, RZ, 0xc0, !PT ;  /* 0xfffffff711117812 */ /* 0x000fe200078ec0ff */
[----:B0-----:R-:W-:Y:S01]  /*a370*/  IMAD.IADD R38, R102, 0x1, R25 ;  /* 0x0000000166267824 */ /* 0x001fe200078e0219 */
[----:B------:R-:W-:Y:S01]  /*a380*/  VIADDMNMX R12, R25, R101, R106, PT ;  /* 0x00000065190c7246 */ /* 0x000fe2000380016a */
[----:B------:R-:W-:Y:S01]  /*a390*/  IMAD.IADD R36, R103, 0x1, -R107 ;  /* 0x0000000167247824 */ /* 0x000fe200078e0a6b */
[----:B------:R-:W-:Y:S01]  /*a3a0*/  @P1 LOP3.LUT R17, R17, 0x8, RZ, 0xfc, !PT ;  /* 0x0000000811111812 */ /* 0x000fe200078efcff */
[----:B--234-:R-:W-:Y:S06]  /*a3b0*/  @!P1 BRA `(.L_x_1458) ;  /* 0x00000000004c9947 */ /* 0x01cfec0003800000 */
[----:B------:R-:W-:Y:S01]  /*a3c0*/  IADD3 R39, -R112, R114, R25 ;  /* 0x0000007270277210 */ /* 0x000fe20007ffe119 */
[----:B------:R-:W-:Y:S03]  /*a3d0*/  BSSY B0, `(.L_x_1459) ;  /* 0x000000e000007945 */ /* 0x000fe60003800000 */
[----:B------:R-:W-:-:S13]  /*a3e0*/  ISETP.GT.AND P1, PT, R39, -0x1, PT ;  /* 0xffffffff2700780c */ /* 0x000fda0003f24270 */
        /* <DEDUP_REMOVED lines=8> */
.L_x_1460:
[----:B------:R-:W-:-:S13]  /*a470*/  ISETP.NE.AND P1, PT, R11, 0x1, PT ;  /* 0x000000010b00780c */ /* 0x000fda0003f25270 */
[----:B------:R-:W0:Y:S02]  /*a480*/  @P1 LDC.64 R24, c[0x0][0x9e8] ;  /* 0x00027a00ff181b82 */ /* 0x000e240000000a00 */
[----:B0-----:R-:W-:-:S05]  /*a490*/  @P1 IMAD.HI.U32 R24, R39, R24, RZ ;  /* 0x0000001827181227 */ /* 0x001fca00078e00ff */
[----:B------:R-:W-:-:S07]  /*a4a0*/  @P1 SHF.R.U32.HI R39, RZ, R25, R24 ;  /* 0x00000019ff271219 */ /* 0x000fce0000011618 */
.L_x_1461:
[----:B------:R-:W-:Y:S05]  /*a4b0*/  BSYNC B0 ;  /* 0x0000000000007941 */ /* 0x000fea0003800000 */
.L_x_1459:
[----:B------:R-:W-:-:S05]  /*a4c0*/  IMAD R39, R39, R11, R36 ;  /* 0x0000000b27277224 */ /* 0x000fca00078e0224 */
[----:B------:R-:W-:Y:S02]  /*a4d0*/  VIMNMX R38, R38, R39, !PT ;  /* 0x0000002726267248 */ /* 0x000fe40007fe0100 */
[----:B------:R-:W-:-:S07]  /*a4e0*/  VIADDMNMX R12, R39, R11, R12, PT ;  /* 0x0000000b270c7246 */ /* 0x000fce000380010c */
.L_x_1458:
[C---:B------:R-:W-:Y:S01]  /*a4f0*/  ISETP.GE.AND P1, PT, R103.reuse, 0x2, PT ;  /* 0x000000026700780c */ /* 0x040fe20003f26270 */
[----:B------:R-:W0:Y:S01]  /*a500*/  SHFL.IDX PT, R35, R35, 0x1, 0x1c1f ;  /* 0x003c1f0023237f89 */ /* 0x000e2200000e0000 */
[----:B------:R-:W-:Y:S02]  /*a510*/  ISETP.GE.AND P2, PT, R103, 0x9, PT ;  /* 0x000000096700780c */ /* 0x000fe40003f46270 */
[C---:B------:R-:W-:Y:S02]  /*a520*/  ISETP.GT.AND P3, PT, R38.reuse, 0x1, !P1 ;  /* 0x000000012600780c */ /* 0x040fe40004f64270 */
[----:B------:R-:W-:Y:S02]  /*a530*/  ISETP.GT.AND P4, PT, R38, 0x8, !P2 ;  /* 0x000000082600780c */ /* 0x000fe40005784270 */
[C---:B------:R-:W-:Y:S02]  /*a540*/  ISETP.LT.OR P3, PT, R12.reuse, 0x2, P3 ;  /* 0x000000020c00780c */ /* 0x040fe40001f61670 */
[----:B------:R-:W-:-:S02]  /*a550*/  ISETP.LT.OR P4, PT, R12, 0x9, P4 ;  /* 0x000000090c00780c */ /* 0x000fc40002781670 */
[----:B------:R-:W-:Y:S02]  /*a560*/  FSEL R25, R8, -INF , !P3 ;  /* 0xff80000008197808 */ /* 0x000fe40005800000 */
[C---:B------:R-:W-:Y:S02]  /*a570*/  ISETP.GE.AND P3, PT, R103.reuse, 0xa, PT ;  /* 0x0000000a6700780c */ /* 0x040fe40003f66270 */
[----:B------:R-:W-:Y:S02]  /*a580*/  ISETP.GE.AND P5, PT, R103, 0x11, PT ;  /* 0x000000116700780c */ /* 0x000fe40003fa6270 */
[----:B------:R-:W-:Y:S02]  /*a590*/  FSEL R39, R13, -INF , !P4 ;  /* 0xff8000000d277808 */ /* 0x000fe40006000000 */
[----:B------:R-:W-:Y:S02]  /*a5a0*/  ISETP.GT.AND P4, PT, R38, 0x9, !P3 ;  /* 0x000000092600780c */ /* 0x000fe40005f84270 */
[----:B------:R-:W-:-:S02]  /*a5b0*/  LOP3.LUT R17, R17, 0xfffffffe, RZ, 0xc0, !PT ;  /* 0xfffffffe11117812 */ /* 0x000fc400078ec0ff */
[----:B------:R-:W-:Y:S01]  /*a5c0*/  ISETP.LT.OR P4, PT, R12, 0xa, P4 ;  /* 0x0000000a0c00780c */ /* 0x000fe20002781670 */
[----:B0-----:R-:W-:Y:S01]  /*a5d0*/  IMAD.IADD R102, R102, 0x1, R35 ;  /* 0x0000000166667824 */ /* 0x001fe200078e0223 */
[----:B------:R-:W-:Y:S02]  /*a5e0*/  LOP3.LUT R16, R16, 0x7fffffff, RZ, 0xc0, !PT ;  /* 0x7fffffff10107812 */ /* 0x000fe400078ec0ff */
[----:B------:R-:W-:Y:S02]  /*a5f0*/  FSEL R107, R14, -INF , !P4 ;  /* 0xff8000000e6b7808 */ /* 0x000fe40006000000 */
[----:B------:R-:W-:Y:S02]  /*a600*/  @P5 LOP3.LUT R17, R17, 0x1, RZ, 0xfc, !PT ;  /* 0x0000000111115812 */ /* 0x000fe400078efcff */
[----:B------:R-:W-:Y:S02]  /*a610*/  ISETP.GT.AND P4, PT, R38, 0x10, !P5 ;  /* 0x000000102600780c */ /* 0x000fe40006f84270 */
[----:B------:R-:W-:-:S02]  /*a620*/  ISETP.GE.AND P5, PT, R103, 0x12, PT ;  /* 0x000000126700780c */ /* 0x000fc40003fa6270 */
[----:B------:R-:W-:Y:S02]  /*a630*/  ISETP.LT.OR P4, PT, R12, 0x11, P4 ;  /* 0x000000110c00780c */ /* 0x000fe40002781670 */
[----:B------:R-:W-:Y:S02]  /*a640*/  LOP3.LUT R17, R17, 0xfffffffd, RZ, 0xc0, !PT ;  /* 0xfffffffd11117812 */ /* 0x000fe400078ec0ff */
[----:B------:R-:W-:Y:S02]  /*a650*/  FSEL R21, R21, -INF , !P4 ;  /* 0xff80000015157808 */ /* 0x000fe40006000000 */
[----:B------:R-:W-:Y:S02]  /*a660*/  ISETP.GT.AND P4, PT, R38, 0x11, !P5 ;  /* 0x000000112600780c */ /* 0x000fe40006f84270 */
[----:B------:R-:W-:Y:S02]  /*a670*/  VIADDMNMX R106, R35, R101, R106, PT ;  /* 0x00000065236a7246 */ /* 0x000fe4000380016a */
[----:B------:R-:W-:-:S02]  /*a680*/  ISETP.LT.OR P4, PT, R12, 0x12, P4 ;  /* 0x000000120c00780c */ /* 0x000fc40002781670 */
        /* <DEDUP_REMOVED lines=39> */
[----:B-1----:R-:W-:Y:S02]  /*a900*/  FSEL R77, R77, -INF , !P4 ;  /* 0xff8000004d4d7808 */ /* 0x002fe40006000000 */
        /* <DEDUP_REMOVED lines=167> */
[----:B------:R-:W-:-:S13]  /*b380*/  ISETP.GE.AND P6, PT, R11, 0x1, PT ;  /* 0x000000010b00780c */ /* 0x000fda0003fc6270 */
[----:B------:R-:W-:Y:S05]  /*b390*/  @!P6 BRA `(.L_x_1462) ;  /* 0x00000000004ce947 */ /* 0x000fea0003800000 */
        /* <DEDUP_REMOVED lines=11> */
.L_x_1464:
[----:B------:R-:W-:-:S13]  /*b450*/  ISETP.NE.AND P6, PT, R11, 0x1, PT ;  /* 0x000000010b00780c */ /* 0x000fda0003fc5270 */
[----:B------:R-:W0:Y:S02]  /*b460*/  @P6 LDC.64 R12, c[0x0][0x9e8] ;  /* 0x00027a00ff0c6b82 */ /* 0x000e240000000a00 */
[----:B0-----:R-:W-:-:S05]  /*b470*/  @P6 IMAD.HI.U32 R12, R35, R12, RZ ;  /* 0x0000000c230c6227 */ /* 0x001fca00078e00ff */
[----:B------:R-:W-:-:S07]  /*b480*/  @P6 SHF.R.U32.HI R35, RZ, R13, R12 ;  /* 0x0000000dff236219 */ /* 0x000fce000001160c */
.L_x_1465:
[----:B------:R-:W-:Y:S05]  /*b490*/  BSYNC B0 ;  /* 0x0000000000007941 */ /* 0x000fea0003800000 */
.L_x_1463:
[----:B------:R-:W-:-:S05]  /*b4a0*/  IMAD R35, R35, R11, R36 ;  /* 0x0000000b23237224 */ /* 0x000fca00078e0224 */
[----:B------:R-:W-:Y:S02]  /*b4b0*/  VIMNMX R102, R102, R35, !PT ;  /* 0x0000002366667248 */ /* 0x000fe40007fe0100 */
[----:B------:R-:W-:-:S07]  /*b4c0*/  VIADDMNMX R106, R35, R11, R106, PT ;  /* 0x0000000b236a7246 */ /* 0x000fce000380016a */
.L_x_1462:
[----:B------:R-:W-:Y:S01]  /*b4d0*/  ISETP.GT.AND P1, PT, R102, 0x1, !P1 ;  /* 0x000000016600780c */ /* 0x000fe20004f24270 */
[----:B------:R-:W-:Y:S01]  /*b4e0*/  ULDC UR4, c[0x0][0x988] ;  /* 0x0002620000047ab9 */ /* 0x000fe20000000800 */
[----:B------:R-:W-:Y:S02]  /*b4f0*/  LOP3.LUT P6, RZ, R17, 0x1, RZ, 0xc0, !PT ;  /* 0x0000000111ff7812 */ /* 0x000fe400078cc0ff */
[----:B------:R-:W-:Y:S02]  /*b500*/  ISETP.LT.OR P1, PT, R106, 0x2, P1 ;  /* 0x000000026a00780c */ /* 0x000fe40000f21670 */
[C---:B------:R-:W-:Y:S02]  /*b510*/  ISETP.GT.AND P3, PT, R102.reuse, 0x9, !P3 ;  /* 0x000000096600780c */ /* 0x040fe40005f64270 */
[----:B------:R-:W-:Y:S02]  /*b520*/  FSEL R9, R9, -INF , !P1 ;  /* 0xff80000009097808 */ /* 0x000fe40004800000 */
[----:B------:R-:W-:-:S02]  /*b530*/  ISETP.GT.AND P1, PT, R102, 0x10, !P6 ;  /* 0x000000106600780c */ /* 0x000fc40007724270 */
[C---:B------:R-:W-:Y:S02]  /*b540*/  ISETP.LT.OR P3, PT, R106.reuse, 0xa, P3 ;  /* 0x0000000a6a00780c */ /* 0x040fe40001f61670 */
[----:B------:R-:W-:Y:S02]  /*b550*/  ISETP.LT.OR P1, PT, R106, 0x11, P1 ;  /* 0x000000116a00780c */ /* 0x000fe40000f21670 */
[----:B------:R-:W-:Y:S02]  /*b560*/  FSEL R13, R20, -INF , !P3 ;  /* 0xff800000140d7808 */ /* 0x000fe40005800000 */
[----:B------:R-:W-:Y:S02]  /*b570*/  FSEL R89, R89, -INF , !P1 ;  /* 0xff80000059597808 */ /* 0x000fe40004800000 */
[----:B------:R-:W-:Y:S02]  /*b580*/  LOP3.LUT P1, RZ, R16, 0x80000000, RZ, 0xc0, !PT ;  /* 0x8000000010ff7812 */ /* 0x000fe4000782c0ff */
[----:B------:R-:W-:-:S02]  /*b590*/  ISETP.GT.AND P2, PT, R102, 0x8, !P2 ;  /* 0x000000086600780c */ /* 0x000fc40005744270 */
[----:B------:R-:W-:Y:S02]  /*b5a0*/  ISETP.GT.AND P1, PT, R102, 0x11, !P1 ;  /* 0x000000116600780c */ /* 0x000fe40004f24270 */
[----:B------:R-:W-:Y:S02]  /*b5b0*/  LOP3.LUT P3, RZ, R16, 0x1000000, RZ, 0xc0, !PT ;  /* 0x0100000010ff7812 */ /* 0x000fe4000786c0ff */
[C---:B------:R-:W-:Y:S02]  /*b5c0*/  ISETP.LT.OR P1, PT, R106.reuse, 0x12, P1 ;  /* 0x000000126a00780c */ /* 0x040fe40000f21670 */
[----:B------:R-:W-:Y:S02]  /*b5d0*/  ISETP.LT.OR P2, PT, R106, 0x9, P2 ;  /* 0x000000096a00780c */ /* 0x000fe40001741670 */
[----:B------:R-:W-:Y:S02]  /*b5e0*/  FSEL R35, R90, -INF , !P1 ;  /* 0xff8000005a237808 */ /* 0x000fe40004800000 */
[----:B------:R-:W-:-:S02]  /*b5f0*/  LOP3.LUT P1, RZ, R16, 0x40000000, RZ, 0xc0, !PT ;  /* 0x4000000010ff7812 */ /* 0x000fc4000782c0ff */
[----:B------:R-:W-:Y:S02]  /*b600*/  FSEL R15, R15, -INF , !P2 ;  /* 0xff8000000f0f7808 */ /* 0x000fe40005000000 */
[----:B------:R-:W-:Y:S02]  /*b610*/  ISETP.GT.AND P1, PT, R102, 0x18, !P1 ;  /* 0x000000186600780c */ /* 0x000fe40004f24270 */
[----:B------:R-:W-:Y:S02]  /*b620*/  LOP3.LUT P2, RZ, R16, 0x800000, RZ, 0xc0, !PT ;  /* 0x0080000010ff7812 */ /* 0x000fe4000784c0ff */
[----:B------:R-:W-:Y:S02]  /*b630*/  ISETP.LT.OR P1, PT, R106, 0x19, P1 ;  /* 0x000000196a00780c */ /* 0x000fe40000f21670 */
[----:B------:R-:W-:Y:S02]  /*b640*/  LOP3.LUT P6, RZ, R16, 0x400000, RZ, 0xc0, !PT ;  /* 0x0040000010ff7812 */ /* 0x000fe400078cc0ff */
        /* <DEDUP_REMOVED lines=36> */
[----:B------:R-:W-:-:S02]  /*b890*/  ISETP.GT.AND P1, PT, R102, 0x30, !P3 ;  /* 0x000000306600780c */ /* 0x000fc40005f24270 */
[----:B------:R-:W-:Y:S02]  /*b8a0*/  LOP3.LUT P3, RZ, R16, 0x4000, RZ, 0xc0, !PT ;  /* 0x0000400010ff7812 */ /* 0x000fe4000786c0ff */
[----:B------:R-:W-:Y:S02]  /*b8b0*/  ISETP.LT.OR P1, PT, R106, 0x31, P1 ;  /* 0x000000316a00780c */ /* 0x000fe40000f21670 */
[----:B------:R-:W-:Y:S02]  /*b8c0*/  FMNMX.FTZ R0, R121, R0, !PT ;  /* 0x0000000079007209 */ /* 0x000fe40007810000 */
[----:B------:R-:W-:Y:S02]  /*b8d0*/  FSEL R147, R78, -INF , !P1 ;  /* 0xff8000004e937808 */ /* 0x000fe40004800000 */
[----:B------:R-:W-:Y:S02]  /*b8e0*/  ISETP.GT.AND P1, PT, R102, 0x31, !P2 ;  /* 0x000000316600780c */ /* 0x000fe40005724270 */
[----:B------:R-:W-:-:S02]  /*b8f0*/  LOP3.LUT P2, RZ, R16, 0x2000, RZ, 0xc0, !PT ;  /* 0x0000200010ff7812 */ /* 0x000fc4000784c0ff */
[----:B------:R-:W-:Y:S02]  /*b900*/  ISETP.LT.OR P1, PT, R106, 0x32, P1 ;  /* 0x000000326a00780c */ /* 0x000fe40000f21670 */
[----:B------:R-:W-:Y:S02]  /*b910*/  FMNMX.FTZ R0, R87, R0, !PT ;  /* 0x0000000057007209 */ /* 0x000fe40007810000 */
[----:B------:R-:W-:Y:S02]  /*b920*/  FSEL R79, R79, -INF , !P1 ;  /* 0xff8000004f4f7808 */ /* 0x000fe40004800000 */
[----:B------:R-:W-:Y:S02]  /*b930*/  ISETP.GT.AND P1, PT, R102, 0x38, !P6 ;  /* 0x000000386600780c */ /* 0x000fe40007724270 */
[----:B------:R-:W-:Y:S02]  /*b940*/  FMNMX.FTZ R0, R123, R0, !PT ;  /* 0x000000007b007209 */ /* 0x000fe40007810000 */
[----:B------:R-:W-:-:S02]  /*b950*/  ISETP.LT.OR P1, PT, R106, 0x39, P1 ;  /* 0x000000396a00780c */ /* 0x000fc40000f21670 */
[----:B------:R-:W-:Y:S02]  /*b960*/  LOP3.LUT P6, RZ, R16, 0x1000, RZ, 0xc0, !PT ;  /* 0x0000100010ff7812 */ /* 0x000fe400078cc0ff */
        /* <DEDUP_REMOVED lines=50> */
[----:B------:R-:W-:Y:S01]  /*bc90*/  ISETP.GT.AND P1, PT, R102, 0x58, !P3 ;  /* 0x000000586600780c */ /* 0x000fe20005f24270 */
[----:B------:R-:W0:Y:S01]  /*bca0*/  SHFL.BFLY PT, R0, R20, 0x2, 0x1f ;  /* 0x0c401f0014007f89 */ /* 0x000e2200000e0000 */
[----:B------:R-:W-:Y:S02]  /*bcb0*/  LOP3.LUT P3, RZ, R16, 0x8, RZ, 0xc0, !PT ;  /* 0x0000000810ff7812 */ /* 0x000fe4000786c0ff */
[----:B------:R-:W-:-:S02]  /*bcc0*/  ISETP.LT.OR P1, PT, R106, 0x59, P1 ;  /* 0x000000596a00780c */ /* 0x000fc40000f21670 */
[----:B------:R-:W-:Y:S02]  /*bcd0*/  ISETP.GT.AND P4, PT, R102, 0x91, !P4 ;  /* 0x000000916600780c */ /* 0x000fe40006784270 */
[----:B------:R-:W-:Y:S02]  /*bce0*/  FSEL R66, R66, -INF , !P1 ;  /* 0xff80000042427808 */ /* 0x000fe40004800000 */
[----:B------:R-:W-:Y:S02]  /*bcf0*/  ISETP.GT.AND P1, PT, R102, 0x59, !P2 ;  /* 0x000000596600780c */ /* 0x000fe40005724270 */
[----:B------:R-:W-:Y:S02]  /*bd00*/  LOP3.LUT P2, RZ, R16, 0x4, RZ, 0xc0, !PT ;  /* 0x0000000410ff7812 */ /* 0x000fe4000784c0ff */
[----:B------:R-:W-:Y:S02]  /*bd10*/  ISETP.LT.OR P1, PT, R106, 0x5a, P1 ;  /* 0x0000005a6a00780c */ /* 0x000fe40000f21670 */
[----:B------:R-:W-:-:S02]  /*bd20*/  ISETP.GT.AND P5, PT, R102, 0x98, !P5 ;  /* 0x000000986600780c */ /* 0x000fc40006fa4270 */
[----:B------:R-:W-:Y:S02]  /*bd30*/  FSEL R67, R67, -INF , !P1 ;  /* 0xff80000043437808 */ /* 0x000fe40004800000 */
[----:B------:R-:W-:Y:S02]  /*bd40*/  ISETP.GT.AND P1, PT, R102, 0x60, !P6 ;  /* 0x000000606600780c */ /* 0x000fe40007724270 */
[----:B------:R-:W-:Y:S02]  /*bd50*/  LOP3.LUT P6, RZ, R16, 0x2, RZ, 0xc0, !PT ;  /* 0x0000000210ff7812 */ /* 0x000fe400078cc0ff */
[----:B------:R-:W-:Y:S02]  /*bd60*/  ISETP.LT.OR P1, PT, R106, 0x61, P1 ;  /* 0x000000616a00780c */ /* 0x000fe40000f21670 */
[----:B0-----:R-:W-:Y:S01]  /*bd70*/  FMNMX.FTZ R24, R20, R0, !PT ;  /* 0x0000000014187209 */ /* 0x001fe20007810000 */
[----:B------:R-:W-:Y:S01]  /*bd80*/  IMAD.U32 R0, RZ, RZ, UR4 ;  /* 0x00000004ff007e24 */ /* 0x000fe2000f8e00ff */
[----:B------:R-:W-:-:S02]  /*bd90*/  FSEL R40, R40, -INF , !P1 ;  /* 0xff80000028287808 */ /* 0x000fc40004800000 */
[----:B------:R-:W-:Y:S01]  /*bda0*/  LOP3.LUT P1, RZ, R16, 0x800, RZ, 0xc0, !PT ;  /* 0x0000080010ff7812 */ /* 0x000fe2000782c0ff */
[----:B------:R-:W0:Y:S01]  /*bdb0*/  SHFL.BFLY PT, R8, R24, 0x1, 0x1f ;  /* 0x0c201f0018087f89 */ /* 0x000e2200000e0000 */
[----:B------:R-:W-:Y:S02]  /*bdc0*/  ISETP.LT.OR P4, PT, R106, 0x92, P4 ;  /* 0x000000926a00780c */ /* 0x000fe40002781670 */
[----:B------:R-:W-:Y:S02]  /*bdd0*/  ISETP.GT.AND P1, PT, R102, 0x61, !P1 ;  /* 0x000000616600780c */ /* 0x000fe40004f24270 */
[C---:B------:R-:W-:Y:S02]  /*bde0*/  ISETP.LT.OR P5, PT, R106.reuse, 0x99, P5 ;  /* 0x000000996a00780c */ /* 0x040fe40002fa1670 */
[----:B------:R-:W-:Y:S02]  /*bdf0*/  ISETP.LT.OR P1, PT, R106, 0x62, P1 ;  /* 0x000000626a00780c */ /* 0x000fe40000f21670 */
[----:B------:R-:W-:-:S02]  /*be00*/  FSEL R31, R31, -INF , !P4 ;  /* 0xff8000001f1f7808 */ /* 0x000fc40006000000 */
        /* <DEDUP_REMOVED lines=32> */
[----:B------:R-:W-:-:S04]  /*c010*/  ISETP.GT.AND P1, PT, R102, 0x81, !P3 ;  /* 0x000000816600780c */ /* 0x000fc80005f24270 */
[----:B------:R-:W-:-:S04]  /*c020*/  ISETP.LT.OR P1, PT, R106, 0x82, P1 ;  /* 0x000000826a00780c */ /* 0x000fc80000f21670 */
[----:B------:R-:W-:Y:S02]  /*c030*/  FSEL R27, R27, -INF , !P1 ;  /* 0xff8000001b1b7808 */ /* 0x000fe40004800000 */
[----:B------:R-:W-:Y:S02]  /*c040*/  ISETP.GT.AND P1, PT, R102, 0x88, !P2 ;  /* 0x000000886600780c */ /* 0x000fe40005724270 */
[----:B------:R-:W-:Y:S02]  /*c050*/  LOP3.LUT P2, RZ, R17, 0x2, RZ, 0xc0, !PT ;  /* 0x0000000211ff7812 */ /* 0x000fe4000784c0ff */
        /* <DEDUP_REMOVED lines=10> */
[----:B------:R-:W-:-:S01]  /*c100*/  FFMA.FTZ R24, R39, R0, -R12 ;  /* 0x0000000027187223 */ /* 0x000fc2000001080c */
[----:B------:R-:W-:Y:S01]  /*c110*/  ISETP.LT.OR P1, PT, R106, 0x1, P1 ;  /* 0x000000016a00780c */ /* 0x000fe20000f21670 */
[----:B------:R-:W-:-:S01]  /*c120*/  FFMA.FTZ R39, R107, R0, -R12 ;  /* 0x000000006b277223 */ /* 0x000fc2000001080c */
[-CC-:B------:R-:W-:Y:S01]  /*c130*/  FFMA.FTZ R32, R109, R0.reuse, -R12.reuse ;  /* 0x000000006d207223 */ /* 0x180fe2000001080c */
[----:B------:R-:W-:-:S01]  /*c140*/  FFMA.FTZ R14, R14, R0, -R12 ;  /* 0x000000000e0e7223 */ /* 0x000fc2000001080c */
[----:B------:R-:W-:Y:S01]  /*c150*/  FSEL R20, R3, -INF , !P1 ;  /* 0xff80000003147808 */ /* 0x000fe20004800000 */
[----:B------:R-:W-:-:S01]  /*c160*/  FFMA.FTZ R25, R25, R0, -R12 ;  /* 0x0000000019197223 */ /* 0x000fc2000001080c */
[----:B------:R-:W-:Y:S01]  /*c170*/  ISETP.GT.AND P1, PT, R102, 0x90, !P2 ;  /* 0x000000906600780c */ /* 0x000fe20005724270 */
[----:B------:R-:W-:-:S01]  /*c180*/  FFMA.FTZ R36, R91, R0, -R12 ;  /* 0x000000005b247223 */ /* 0x000fc2000001080c */
[----:B------:R-:W-:Y:S01]  /*c190*/  FMNMX.FTZ R38, R20, R9, !PT ;  /* 0x0000000914267209 */ /* 0x000fe20007810000 */
[----:B------:R-:W-:Y:S01]  /*c1a0*/  MUFU.EX2 R14, R14 ;  /* 0x0000000e000e7308 */ /* 0x000fe20000000800 */
[----:B------:R-:W-:Y:S01]  /*c1b0*/  ISETP.LT.OR P1, PT, R106, 0x91, P1 ;  /* 0x000000916a00780c */ /* 0x000fe20000f21670 */
[--C-:B------:R-:W-:Y:S01]  /*c1c0*/  FFMA.FTZ R91, R111, R0, -R12.reuse ;  /* 0x000000006f5b7223 */ /* 0x100fe2000001080c */
[----:B------:R-:W-:Y:S01]  /*c1d0*/  FMNMX.FTZ R44, R15, R38, !PT ;  /* 0x000000260f2c7209 */ /* 0x000fe20007810000 */
[-CC-:B------:R-:W-:Y:S01]  /*c1e0*/  FFMA.FTZ R70, R97, R0.reuse, -R12.reuse ;  /* 0x0000000061467223 */ /* 0x180fe2000001080c */
[----:B------:R-:W-:Y:S01]  /*c1f0*/  FSEL R107, R30, -INF , !P1 ;  /* 0xff8000001e6b7808 */ /* 0x000fe20004800000 */
[--C-:B------:R-:W-:Y:S01]  /*c200*/  FFMA.FTZ R21, R21, R0, -R12.reuse ;  /* 0x0000000015157223 */ /* 0x100fe2000001080c */
[----:B------:R-:W-:Y:S01]  /*c210*/  FMNMX.FTZ R44, R13, R44, !PT ;  /* 0x0000002c0d2c7209 */ /* 0x000fe20007810000 */
[----:B------:R-:W-:Y:S01]  /*c220*/  MUFU.EX2 R25, R25 ;  /* 0x0000001900197308 */ /* 0x000fe20000000800 */
[----:B------:R-:W-:Y:S01]  /*c230*/  ISETP.GT.AND P2, PT, R102, 0x99, !P6 ;  /* 0x000000996600780c */ /* 0x000fe20007744270 */
[--C-:B------:R-:W-:Y:S01]  /*c240*/  FFMA.FTZ R113, R113, R0, -R12.reuse ;  /* 0x0000000071717223 */ /* 0x100fe2000001080c */
[----:B------:R-:W-:Y:S01]  /*c250*/  FMNMX.FTZ R44, R89, R44, !PT ;  /* 0x0000002c592c7209 */ /* 0x000fe20007810000 */
[-CC-:B------:R-:W-:Y:S01]  /*c260*/  FFMA.FTZ R95, R95, R0.reuse, -R12.reuse ;  /* 0x000000005f5f7223 */ /* 0x180fe2000001080c */
[----:B------:R-:W-:Y:S01]  /*c270*/  ISETP.LT.OR P2, PT, R106, 0x9a, P2 ;  /* 0x0000009a6a00780c */ /* 0x000fe20001741670 */
[--C-:B------:R-:W-:Y:S01]  /*c280*/  FFMA.FTZ R115, R115, R0, -R12.reuse ;  /* 0x0000000073737223 */ /* 0x100fe2000001080c */
[----:B------:R-:W-:Y:S01]  /*c290*/  FMNMX.FTZ R44, R35, R44, !PT ;  /* 0x0000002c232c7209 */ /* 0x000fe20007810000 */
[-CC-:B------:R-:W-:Y:S01]  /*c2a0*/  FFMA.FTZ R77, R77, R0.reuse, -R12.reuse ;  /* 0x000000004d4d7223 */ /* 0x180fe2000001080c */
[----:B------:R-:W-:Y:S01]  /*c2b0*/  FSEL R109, R34, -INF , !P2 ;  /* 0xff800000226d7808 */ /* 0x000fe20005000000 */
[--C-:B------:R-:W-:Y:S01]  /*c2c0*/  FFMA.FTZ R117, R117, R0, -R12.reuse ;  /* 0x0000000075757223 */ /* 0x100fe2000001080c */
[----:B------:R-:W-:Y:S01]  /*c2d0*/  FMNMX.FTZ R48, R93, R44, !PT ;  /* 0x0000002c5d307209 */ /* 0x000fe20007810000 */
[-CC-:B------:R-:W-:Y:S01]  /*c2e0*/  FFMA.FTZ R81, R81, R0.reuse, -R12.reuse ;  /* 0x0000000051517223 */ /* 0x180fe2000001080c */
[----:B------:R-:W-:-:S01]  /*c2f0*/  FFMA.FTZ R119, R119, R0, -R12 ;  /* 0x0000000077777223 */ /* 0x000fc2000001080c */
        /* <DEDUP_REMOVED lines=24> */
[----:B------:R-:W-:Y:S01]  /*c480*/  FFMA.FTZ R37, R37, R0, -R12 ;  /* 0x0000000025257223 */ /* 0x000fe2000001080c */
[----:B------:R-:W-:Y:S01]  /*c490*/  FMNMX.FTZ R52, R79, R52, !PT ;  /* 0x000000344f347209 */ /* 0x000fe20007810000 */
[----:B------:R-:W-:Y:S01]  /*c4a0*/  MUFU.EX2 R24, R24 ;  /* 0x0000001800187308 */ /* 0x000fe20000000800 */
[----:B------:R-:W-:-:S02]  /*c4b0*/  ISETP.NE.AND P6, PT, R110, 0x1, PT ;  /* 0x000000016e00780c */ /* 0x000fc40003fc5270 */
        /* <DEDUP_REMOVED lines=13> */
[----:B------:R-:W-:-:S01]  /*c590*/  FFMA.FTZ R56, R123, R0, -R12 ;  /* 0x000000007b387223 */ /* 0x000fc2000001080c */
[----:B------:R-:W-:Y:S02]  /*c5a0*/  MUFU.EX2 R36, R36 ;  /* 0x0000002400247308 */ /* 0x000fe40000000800 */
[----:B------:R-:W-:-:S04]  /*c5b0*/  FMNMX.FTZ R58, R66, R3, !PT ;  /* 0x00000003423a7209 */ /* 0x000fc80007810000 */
[----:B------:R-:W-:Y:S02]  /*c5c0*/  FMNMX.FTZ R3, R67, R58, !PT ;  /* 0x0000003a43037209 */ /* 0x000fe40007810000 */
[----:B------:R-:W0:Y:S02]  /*c5d0*/  MUFU.EX2 R91, R91 ;  /* 0x0000005b005b7308 */ /* 0x000e240000000800 */
[----:B------:R-:W-:-:S04]  /*c5e0*/  FMNMX.FTZ R58, R40, R3, !PT ;  /* 0x00000003283a7209 */ /* 0x000fc80007810000 */
[----:B------:R-:W-:Y:S01]  /*c5f0*/  FMNMX.FTZ R3, R41, R58, !PT ;  /* 0x0000003a29037209 */ /* 0x000fe20007810000 */
[----:B------:R-:W-:-:S01]  /*c600*/  FFMA.FTZ R58, R125, R0, -R12 ;  /* 0x000000007d3a7223 */ /* 0x000fc2000001080c */
[----:B------:R-:W-:Y:S02]  /*c610*/  MUFU.EX2 R38, R113 ;  /* 0x0000007100267308 */ /* 0x000fe40000000800 */
[----:B------:R-:W-:-:S04]  /*c620*/  FMNMX.FTZ R60, R42, R3, !PT ;  /* 0x000000032a3c7209 */ /* 0x000fc80007810000 */
[----:B------:R-:W-:Y:S02]  /*c630*/  FMNMX.FTZ R3, R43, R60, !PT ;  /* 0x0000003c2b037209 */ /* 0x000fe40007810000 */
        /* <DEDUP_REMOVED lines=23> */
[----:B------:R-:W-:-:S01]  /*c7b0*/  FFMA.FTZ R62, R133, R0, -R12 ;  /* 0x00000000853e7223 */ /* 0x000fc2000001080c */
[----:B------:R-:W0:Y:S03]  /*c7c0*/  MUFU.EX2 R85, R85 ;  /* 0x0000005500557308 */ /* 0x000e260000000800 */
[----:B------:R-:W1:Y:S05]  /*c7d0*/  SHFL.BFLY PT, R68, R3, 0x2, 0x1f ;  /* 0x0c401f0003447f89 */ /* 0x000e6a00000e0000 */
[----:B------:R-:W-:Y:S08]  /*c7e0*/  MUFU.EX2 R54, R121 ;  /* 0x0000007900367308 */ /* 0x000ff00000000800 */
[----:B------:R-:W-:Y:S01]  /*c7f0*/  MUFU.EX2 R87, R87 ;  /* 0x0000005700577308 */ /* 0x000fe20000000800 */
[----:B0-----:R-:W-:-:S04]  /*c800*/  F2FP.SATFINITE.E4M3.F32.PACK_AB_MERGE_C R150, R85, R52, RZ ;  /* 0x000000345596723e */ /* 0x001fc800048070ff */
[----:B------:R-:W-:-:S03]  /*c810*/  F2FP.SATFINITE.E4M3.F32.PACK_AB_MERGE_C R150, R81, R48, R150 ;  /* 0x000000305196723e */ /* 0x000fc60004807096 */
[----:B------:R-:W-:Y:S01]  /*c820*/  MUFU.EX2 R56, R56 ;  /* 0x0000003800387308 */ /* 0x000fe20000000800 */
[----:B-1----:R-:W-:-:S05]  /*c830*/  FMNMX.FTZ R74, R3, R68, !PT ;  /* 0x00000044034a7209 */ /* 0x002fca0007810000 */
[----:B------:R-:W0:Y:S02]  /*c840*/  SHFL.BFLY PT, R3, R74, 0x1, 0x1f ;  /* 0x0c201f004a037f89 */ /* 0x000e2400000e0000 */
[----:B------:R-:W1:Y:S08]  /*c850*/  MUFU.EX2 R61, R61 ;  /* 0x0000003d003d7308 */ /* 0x000e700000000800 */
[----:B------:R-:W-:Y:S08]  /*c860*/  MUFU.EX2 R60, R60 ;  /* 0x0000003c003c7308 */ /* 0x000ff00000000800 */
[----:B------:R-:W2:Y:S01]  /*c870*/  MUFU.EX2 R69, R69 ;  /* 0x0000004500457308 */ /* 0x000ea20000000800 */
[----:B-1----:R-:W-:-:S04]  /*c880*/  F2FP.SATFINITE.E4M3.F32.PACK_AB_MERGE_C R144, R61, R56, RZ ;  /* 0x000000383d90723e */ /* 0x002fc800048070ff */
[----:B------:R-:W-:Y:S02]  /*c890*/  F2FP.SATFINITE.E4M3.F32.PACK_AB_MERGE_C R144, R87, R54, R144 ;  /* 0x000000365790723e */ /* 0x000fe40004807090 */
[----:B0-----:R-:W-:Y:S01]  /*c8a0*/  FMNMX.FTZ R3, R74, R3, !PT ;  /* 0x000000034a037209 */ /* 0x001fe20007810000 */
[-C--:B------:R-:W-:Y:S01]  /*c8b0*/  FFMA.FTZ R74, R99, R0.reuse, -R12 ;  /* 0x00000000634a7223 */ /* 0x080fe2000001080c */
[----:B------:R-:W-:Y:S02]  /*c8c0*/  MUFU.EX2 R58, R58 ;  /* 0x0000003a003a7308 */ /* 0x000fe40000000800 */
[C---:B------:R-:W-:Y:S01]  /*c8d0*/  FSETP.NEU.FTZ.AND P1, PT, R3.reuse, -INF , PT ;  /* 0xff8000000300780b */ /* 0x040fe20003f3d000 */
[----:B------:R-:W-:-:S05]  /*c8e0*/  FFMA.FTZ R76, R3, R0, -8 ;  /* 0xc1000000034c7423 */ /* 0x000fca0000010000 */
[----:B------:R-:W-:Y:S01]  /*c8f0*/  FSEL R12, R76, RZ, P1 ;  /* 0x000000ff4c0c7208 */ /* 0x000fe20000800000 */
[----:B------:R-:W-:Y:S01]  /*c900*/  MUFU.EX2 R65, R65 ;  /* 0x0000004100417308 */ /* 0x000fe20000000800 */
[----:B--2---:R-:W-:-:S03]  /*c910*/  F2FP.SATFINITE.E4M3.F32.PACK_AB_MERGE_C R146, R69, R60, RZ ;  /* 0x0000003c4592723e */ /* 0x004fc600048070ff */
[-CC-:B------:R-:W-:Y:S01]  /*c920*/  FFMA.FTZ R20, R20, R0.reuse, -R12.reuse ;  /* 0x0000000014147223 */ /* 0x180fe2000001080c */
[----:B------:R-:W-:-:S01]  /*c930*/  FFMA.FTZ R9, R9, R0, -R12 ;  /* 0x0000000009097223 */ /* 0x000fc2000001080c */
[-CC-:B------:R-:W-:Y:S01]  /*c940*/  FFMA.FTZ R15, R15, R0.reuse, -R12.reuse ;  /* 0x000000000f0f7223 */ /* 0x180fe2000001080c */
[----:B------:R-:W-:-:S01]  /*c950*/  FFMA.FTZ R76, R13, R0, -R12 ;  /* 0x000000000d4c7223 */ /* 0x000fc2000001080c */
[----:B------:R-:W-:Y:S01]  /*c960*/  FFMA.FTZ R94, R63, R0, -R12 ;  /* 0x000000003f5e7223 */ /* 0x000fe2000001080c */
[----:B------:R-:W-:-:S01]  /*c970*/  FADD.FTZ R63, R14, R25 ;  /* 0x000000190e3f7221 */ /* 0x000fc20000010000 */
[----:B------:R-:W-:Y:S01]  /*c980*/  MUFU.EX2 R20, R20 ;  /* 0x0000001400147308 */ /* 0x000fe20000000800 */
[----:B------:R-:W-:-:S01]  /*c990*/  FFMA.FTZ R13, R89, R0, -R12 ;  /* 0x00000000590d7223 */ /* 0x000fc2000001080c */
[----:B------:R-:W-:Y:S01]  /*c9a0*/  FFMA.FTZ R78, R35, R0, -R12 ;  /* 0x00000000234e7223 */ /* 0x000fe2000001080c */
[----:B------:R-:W-:-:S01]  /*c9b0*/  FADD.FTZ R96, R24, R63 ;  /* 0x0000003f18607221 */ /* 0x000fc20000010000 */
[-CC-:B------:R-:W-:Y:S01]  /*c9c0*/  FFMA.FTZ R35, R93, R0.reuse, -R12.reuse ;  /* 0x000000005d237223 */ /* 0x180fe2000001080c */
[----:B------:R-:W-:-:S01]  /*c9d0*/  FFMA.FTZ R80, R101, R0, -R12 ;  /* 0x0000000065507223 */ /* 0x000fc2000001080c */
[----:B------:R-:W-:Y:S01]  /*c9e0*/  FFMA.FTZ R63, R66, R0, -R12 ;  /* 0x00000000423f7223 */ /* 0x000fe2000001080c */
[----:B------:R-:W-:-:S01]  /*c9f0*/  FADD.FTZ R96, R39, R96 ;  /* 0x0000006027607221 */ /* 0x000fc20000010000 */
[----:B------:R-:W0:Y:S01]  /*ca00*/  MUFU.EX2 R9, R9 ;  /* 0x0000000900097308 */ /* 0x000e220000000800 */
[----:B------:R-:W-:-:S01]  /*ca10*/  FFMA.FTZ R66, R67, R0, -R12 ;  /* 0x0000000043427223 */ /* 0x000fc2000001080c */
[----:B------:R-:W-:Y:S01]  /*ca20*/  FFMA.FTZ R73, R73, R0, -R12 ;  /* 0x0000000049497223 */ /* 0x000fe2000001080c */
[----:B------:R-:W-:-:S01]  /*ca30*/  FADD.FTZ R93, R21, R96 ;  /* 0x00000060155d7221 */ /* 0x000fc20000010000 */
[-CC-:B------:R-:W-:Y:S01]  /*ca40*/  FFMA.FTZ R82, R103, R0.reuse, -R12.reuse ;  /* 0x0000000067527223 */ /* 0x180fe2000001080c */
[----:B------:R-:W-:-:S01]  /*ca50*/  FFMA.FTZ R75, R75, R0, -R12 ;  /* 0x000000004b4b7223 */ /* 0x000fc2000001080c */
[----:B------:R-:W-:Y:S01]  /*ca60*/  FFMA.FTZ R84, R145, R0, -R12 ;  /* 0x0000000091547223 */ /* 0x000fe2000001080c */
[----:B------:R-:W-:-:S01]  /*ca70*/  FADD.FTZ R93, R32, R93 ;  /* 0x0000005d205d7221 */ /* 0x000fc20000010000 */
[----:B------:R-:W1:Y:S01]  /*ca80*/  MUFU.EX2 R15, R15 ;  /* 0x0000000f000f7308 */ /* 0x000e620000000800 */
[----:B------:R-:W-:-:S01]  /*ca90*/  FFMA.FTZ R86, R147, R0, -R12 ;  /* 0x0000000093567223 */ /* 0x000fc2000001080c */
[----:B------:R-:W-:Y:S01]  /*caa0*/  FFMA.FTZ R79, R79, R0, -R12 ;  /* 0x000000004f4f7223 */ /* 0x000fe2000001080c */
[----:B------:R-:W-:-:S01]  /*cab0*/  FADD.FTZ R98, R36, R93 ;  /* 0x0000005d24627221 */ /* 0x000fc20000010000 */
[-CC-:B------:R-:W-:Y:S01]  /*cac0*/  FFMA.FTZ R88, R149, R0.reuse, -R12.reuse ;  /* 0x0000000095587223 */ /* 0x180fe2000001080c */
[----:B------:R-:W-:-:S01]  /*cad0*/  FFMA.FTZ R41, R41, R0, -R12 ;  /* 0x0000000029297223 */ /* 0x000fc2000001080c */
[----:B------:R-:W-:Y:S01]  /*cae0*/  FFMA.FTZ R83, R83, R0, -R12 ;  /* 0x0000000053537223 */ /* 0x000fe2000001080c */
[----:B------:R-:W-:-:S01]  /*caf0*/  FADD.FTZ R93, R91, R98 ;  /* 0x000000625b5d7221 */ /* 0x000fc20000010000 */
[----:B------:R-:W2:Y:S01]  /*cb00*/  MUFU.EX2 R76, R76 ;  /* 0x0000004c004c7308 */ /* 0x000ea20000000800 */
[----:B0-----:R-:W-:-:S01]  /*cb10*/  FADD.FTZ R96, R20, R9 ;  /* 0x0000000914607221 */ /* 0x001fc20000010000 */
[----:B------:R-:W-:Y:S01]  /*cb20*/  FFMA.FTZ R89, R151, R0, -R12 ;  /* 0x0000000097597223 */ /* 0x000fe2000001080c */
[----:B------:R-:W-:-:S01]  /*cb30*/  FADD.FTZ R98, R38, R93 ;  /* 0x0000005d26627221 */ /* 0x000fc20000010000 */
[-CC-:B------:R-:W-:Y:S01]  /*cb40*/  FFMA.FTZ R90, R57, R0.reuse, -R12.reuse ;  /* 0x00000000395a7223 */ /* 0x180fe2000001080c */
[----:B------:R-:W-:-:S01]  /*cb50*/  FFMA.FTZ R57, R153, R0, -R12 ;  /* 0x0000000099397223 */ /* 0x000fc2000001080c */
[----:B------:R-:W-:Y:S01]  /*cb60*/  FFMA.FTZ R43, R43, R0, -R12 ;  /* 0x000000002b2b7223 */ /* 0x000fe2000001080c */
[----:B------:R-:W-:-:S01]  /*cb70*/  FADD.FTZ R93, R95, R98 ;  /* 0x000000625f5d7221 */ /* 0x000fc20000010000 */
[----:B------:R-:W0:Y:S01]  /*cb80*/  MUFU.EX2 R13, R13 ;  /* 0x0000000d000d7308 */ /* 0x000e220000000800 */
[----:B-1----:R-:W-:-:S01]  /*cb90*/  FADD.FTZ R67, R15, R96 ;  /* 0x000000600f437221 */ /* 0x002fc20000010000 */
[-CC-:B------:R-:W-:Y:S01]  /*cba0*/  FFMA.FTZ R92, R59, R0.reuse, -R12.reuse ;  /* 0x000000003b5c7223 */ /* 0x180fe2000001080c */
[----:B------:R-:W-:-:S01]  /*cbb0*/  FFMA.FTZ R59, R155, R0, -R12 ;  /* 0x000000009b3b7223 */ /* 0x000fc2000001080c */
[----:B------:R-:W-:Y:S01]  /*cbc0*/  FFMA.FTZ R40, R40, R0, -R12 ;  /* 0x0000000028287223 */ /* 0x000fe2000001080c */
[----:B------:R-:W-:Y:S01]  /*cbd0*/  F2FP.SATFINITE.E4M3.F32.PACK_AB_MERGE_C R146, R65, R58, R146 ;  /* 0x0000003a4192723e */ /* 0x000fe20004807092 */
[-CC-:B------:R-:W-:Y:S01]  /*cbe0*/  FFMA.FTZ R27, R27, R0.reuse, -R12.reuse ;  /* 0x000000001b1b7223 */ /* 0x180fe2000001080c */
[----:B------:R-:W-:-:S01]  /*cbf0*/  FFMA.FTZ R26, R26, R0, -R12 ;  /* 0x000000001a1a7223 */ /* 0x000fc2000001080c */
[----:B------:R-:W1:Y:S01]  /*cc00*/  MUFU.EX2 R78, R78 ;  /* 0x0000004e004e7308 */ /* 0x000e620000000800 */
[----:B--2---:R-:W-:-:S01]  /*cc10*/  FADD.FTZ R96, R76, R67 ;  /* 0x000000434c607221 */ /* 0x004fc20000010000 */
[----:B------:R-:W-:Y:S01]  /*cc20*/  F2FP.SATFINITE.E4M3.F32.PACK_AB_MERGE_C R76, R76, R15, RZ ;  /* 0x0000000f4c4c723e */ /* 0x000fe200048070ff */
[----:B------:R-:W-:-:S01]  /*cc30*/  FFMA.FTZ R28, R28, R0, -R12 ;  /* 0x000000001c1c7223 */ /* 0x000fc2000001080c */
[-CC-:B------:R-:W-:Y:S01]  /*cc40*/  FFMA.FTZ R29, R29, R0.reuse, -R12.reuse ;  /* 0x000000001d1d7223 */ /* 0x180fe2000001080c */
[----:B------:R-:W-:-:S01]  /*cc50*/  FFMA.FTZ R107, R107, R0, -R12 ;  /* 0x000000006b6b7223 */ /* 0x000fc2000001080c */
[----:B------:R-:W-:Y:S01]  /*cc60*/  F2FP.SATFINITE.E4M3.F32.PACK_AB_MERGE_C R153, R9, R20, R76 ;  /* 0x000000140999723e */ /* 0x000fe2000480704c */
[----:B------:R-:W-:-:S01]  /*cc70*/  FFMA.FTZ R31, R31, R0, -R12 ;  /* 0x000000001f1f7223 */ /* 0x000fc2000001080c */
[----:B------:R-:W2:Y:S01]  /*cc80*/  MUFU.EX2 R35, R35 ;  /* 0x0000002300237308 */ /* 0x000ea20000000800 */
[----:B0-----:R-:W-:-:S01]  /*cc90*/  FADD.FTZ R67, R13, R96 ;  /* 0x000000600d437221 */ /* 0x001fc20000010000 */
[----:B------:R-:W-:Y:S01]  /*cca0*/  FADD.FTZ R96, R44, R93 ;  /* 0x0000005d2c607221 */ /* 0x000fe20000010000 */
[----:B------:R-:W-:-:S03]  /*ccb0*/  FFMA.FTZ R33, R33, R0, -R12 ;  /* 0x0000000021217223 */ /* 0x000fc6000001080c */
[----:B------:R-:W-:Y:S02]  /*ccc0*/  FADD.FTZ R91, R77, R96 ;  /* 0x000000604d5b7221 */ /* 0x000fe40000010000 */
[----:B------:R-:W0:Y:S01]  /*ccd0*/  MUFU.EX2 R80, R80 ;  /* 0x0000005000507308 */ /* 0x000e220000000800 */
[----:B-1----:R-:W-:-:S07]  /*cce0*/  FADD.FTZ R24, R78, R67 ;  /* 0x000000434e187221 */ /* 0x002fce0000010000 */
[----:B------:R-:W1:Y:S01]  /*ccf0*/  MUFU.EX2 R73, R73 ;  /* 0x0000004900497308 */ /* 0x000e620000000800 */
[----:B--2---:R-:W-:-:S01]  /*cd00*/  FADD.FTZ R67, R35, R24 ;  /* 0x0000001823437221 */ /* 0x004fc20000010000 */
[----:B------:R-:W-:Y:S01]  /*cd10*/  FFMA.FTZ R24, R42, R0, -R12 ;  /* 0x000000002a187223 */ /* 0x000fe2000001080c */
[----:B------:R-:W-:-:S05]  /*cd20*/  FADD.FTZ R42, R48, R91 ;  /* 0x0000005b302a7221 */ /* 0x000fca0000010000 */
[----:B------:R-:W2:Y:S01]  /*cd30*/  MUFU.EX2 R82, R82 ;  /* 0x0000005200527308 */ /* 0x000ea20000000800 */
[----:B0-----:R-:W-:-:S01]  /*cd40*/  FADD.FTZ R36, R80, R67 ;  /* 0x0000004350247221 */ /* 0x001fc20000010000 */
[----:B------:R-:W-:-:S04]  /*cd50*/  F2FP.SATFINITE.E4M3.F32.PACK_AB_MERGE_C R80, R80, R35, RZ ;  /* 0x000000235050723e */ /* 0x000fc800048070ff */
[----:B------:R-:W-:Y:S02]  /*cd60*/  F2FP.SATFINITE.E4M3.F32.PACK_AB_MERGE_C R155, R78, R13, R80 ;  /* 0x0000000d4e9b723e */ /* 0x000fe40004807050 */
[----:B------:R-:W0:Y:S01]  /*cd70*/  MUFU.EX2 R75, R75 ;  /* 0x0000004b004b7308 */ /* 0x000e220000000800 */
[----:B-1----:R-:W-:-:S01]  /*cd80*/  FADD.FTZ R25, R73, R36 ;  /* 0x0000002449197221 */ /* 0x002fc20000010000 */
[----:B------:R-:W1:Y:S06]  /*cd90*/  @P6 LDC R13, c[0x0][0x44c] ;  /* 0x00011300ff0d6b82 */ /* 0x000e6c0000000800 */
[----:B------:R-:W3:Y:S01]  /*cda0*/  MUFU.EX2 R84, R84 ;  /* 0x0000005400547308 */ /* 0x000ee20000000800 */
[----:B--2---:R-:W-:-:S07]  /*cdb0*/  FADD.FTZ R14, R82, R25 ;  /* 0x00000019520e7221 */ /* 0x004fce0000010000 */
[----:B------:R-:W2:Y:S01]  /*cdc0*/  MUFU.EX2 R86, R86 ;  /* 0x0000005600567308 */ /* 0x000ea20000000800 */
[----:B0-----:R-:W-:-:S01]  /*cdd0*/  FADD.FTZ R25, R75, R14 ;  /* 0x0000000e4b197221 */ /* 0x001fc20000010000 */
[----:B------:R-:W-:-:S06]  /*cde0*/  FFMA.FTZ R14, R46, R0, -R12 ;  /* 0x000000002e0e7223 */ /* 0x000fcc000001080c */
[----:B------:R-:W0:Y:S01]  /*cdf0*/  MUFU.EX2 R79, R79 ;  /* 0x0000004f004f7308 */ /* 0x000e220000000800 */
[----:B---3--:R-:W-:-:S01]  /*ce00*/  FADD.FTZ R25, R84, R25 ;  /* 0x0000001954197221 */ /* 0x008fc20000010000 */
[----:B------:R-:W-:-:S04]  /*ce10*/  F2FP.SATFINITE.E4M3.F32.PACK_AB_MERGE_C R75, R84, R75, RZ ;  /* 0x0000004b544b723e */ /* 0x000fc800048070ff */
[----:B------:R-:W-:Y:S02]  /*ce20*/  F2FP.SATFINITE.E4M3.F32.PACK_AB_MERGE_C R149, R82, R73, R75 ;  /* 0x000000495295723e */ /* 0x000fe4000480704b */
[----:B------:R3:W-:Y:S08]  /*ce30*/  MUFU.EX2 R39, R41 ;  /* 0x0000002900277308 */ /* 0x0007f00000000800 */
[----:B------:R-:W4:Y:S01]  /*ce40*/  MUFU.EX2 R88, R88 ;  /* 0x0000005800587308 */ /* 0x000f220000000800 */
[----:B---3--:R-:W-:-:S04]  /*ce50*/  FADD.FTZ R41, R81, R42 ;  /* 0x0000002a51297221 */ /* 0x008fc80000010000 */
[----:B------:R-:W-:-:S03]  /*ce60*/  FADD.FTZ R32, R52, R41 ;  /* 0x0000002934207221 */ /* 0x000fc60000010000 */
[----:B------:R-:W3:Y:S01]  /*ce70*/  MUFU.EX2 R83, R83 ;  /* 0x0000005300537308 */ /* 0x000ee20000000800 */
[----:B------:R-:W-:-:S01]  /*ce80*/  FADD.FTZ R85, R85, R32 ;  /* 0x0000002055557221 */ /* 0x000fc20000010000 */
[----:B--2---:R-:W-:Y:S01]  /*ce90*/  FADD.FTZ R32, R86, R25 ;  /* 0x0000001956207221 */ /* 0x004fe20000010000 */
[----:B------:R-:W-:-:S02]  /*cea0*/  FFMA.FTZ R25, R47, R0, -R12 ;  /* 0x000000002f197223 */ /* 0x000fc4000001080c */
[----:B------:R-:W-:Y:S01]  /*ceb0*/  FADD.FTZ R36, R54, R85 ;  /* 0x0000005536247221 */ /* 0x000fe20000010000 */
[----:B0-----:R-:W-:-:S01]  /*cec0*/  FADD.FTZ R41, R79, R32 ;  /* 0x000000204f297221 */ /* 0x001fc20000010000 */
[----:B------:R-:W-:Y:S01]  /*ced0*/  FFMA.FTZ R32, R50, R0, -R12 ;  /* 0x0000000032207223 */ /* 0x000fe2000001080c */
[----:B------:R-:W0:Y:S08]  /*cee0*/  MUFU.EX2 R89, R89 ;  /* 0x0000005900597308 */ /* 0x000e300000000800 */
[----:B------:R-:W2:Y:S08]  /*cef0*/  MUFU.EX2 R90, R90 ;  /* 0x0000005a005a7308 */ /* 0x000eb00000000800 */
[----:B------:R5:W-:Y:S08]  /*cf00*/  MUFU.EX2 R21, R43 ;  /* 0x0000002b00157308 */ /* 0x000bf00000000800 */
[----:B------:R-:W1:Y:S01]  /*cf10*/  MUFU.EX2 R57, R57 ;  /* 0x0000003900397308 */ /* 0x000e620000000800 */
[----:B-----5:R-:W-:-:S01]  /*cf20*/  FADD.FTZ R43, R87, R36 ;  /* 0x00000024572b7221 */ /* 0x020fc20000010000 */
[----:B----4-:R-:W-:Y:S01]  /*cf30*/  FADD.FTZ R36, R88, R41 ;  /* 0x0000002958247221 */ /* 0x010fe20000010000 */
[----:B------:R-:W-:-:S01]  /*cf40*/  FFMA.FTZ R41, R51, R0, -R12 ;  /* 0x0000000033297223 */ /* 0x000fc2000001080c */
[----:B------:R-:W-:Y:S01]  /*cf50*/  FFMA.FTZ R12, R109, R0, -R12 ;  /* 0x000000006d0c7223 */ /* 0x000fe2000001080c */
[----:B------:R-:W-:-:S01]  /*cf60*/  FADD.FTZ R56, R56, R43 ;  /* 0x0000002b38387221 */ /* 0x000fc20000010000 */
[C---:B---3--:R-:W-:Y:S01]  /*cf70*/  FADD.FTZ R36, R83.reuse, R36 ;  /* 0x0000002453247221 */ /* 0x048fe20000010000 */
[----:B------:R-:W-:Y:S01]  /*cf80*/  F2FP.SATFINITE.E4M3.F32.PACK_AB_MERGE_C R83, R83, R88, RZ ;  /* 0x000000585353723e */ /* 0x000fe200048070ff */
[----:B------:R-:W3:Y:S01]  /*cf90*/  MUFU.EX2 R92, R92 ;  /* 0x0000005c005c7308 */ /* 0x000ee20000000800 */
[----:B------:R-:W-:-:S01]  /*cfa0*/  FADD.FTZ R61, R61, R56 ;  /* 0x000000383d3d7221 */ /* 0x000fc20000010000 */
[----:B0-----:R-:W-:Y:S01]  /*cfb0*/  FADD.FTZ R43, R89, R36 ;  /* 0x00000024592b7221 */ /* 0x001fe20000010000 */
[----:B------:R-:W-:-:S02]  /*cfc0*/  F2FP.SATFINITE.E4M3.F32.PACK_AB_MERGE_C R151, R79, R86, R83 ;  /* 0x000000564f97723e */ /* 0x000fc40004807053 */
[----:B------:R-:W-:Y:S01]  /*cfd0*/  FADD.FTZ R38, R58, R61 ;  /* 0x0000003d3a267221 */ /* 0x000fe20000010000 */
[----:B--2---:R-:W-:-:S02]  /*cfe0*/  FADD.FTZ R36, R90, R43 ;  /* 0x0000002b5a247221 */ /* 0x004fc40000010000 */
[----:B------:R-:W0:Y:S01]  /*cff0*/  MUFU.EX2 R59, R59 ;  /* 0x0000003b003b7308 */ /* 0x000e220000000800 */
[----:B------:R-:W-:-:S01]  /*d000*/  FADD.FTZ R65, R65, R38 ;  /* 0x0000002641417221 */ /* 0x000fc20000010000 */
[----:B-1----:R-:W-:-:S03]  /*d010*/  FADD.FTZ R43, R57, R36 ;  /* 0x00000024392b7221 */ /* 0x002fc60000010000 */
[----:B------:R-:W-:-:S03]  /*d020*/  FADD.FTZ R60, R60, R65 ;  /* 0x000000413c3c7221 */ /* 0x000fc60000010000 */
[----:B------:R-:W1:Y:S01]  /*d030*/  MUFU.EX2 R94, R94 ;  /* 0x0000005e005e7308 */ /* 0x000e620000000800 */
[----:B---3--:R-:W-:-:S01]  /*d040*/  FADD.FTZ R36, R92, R43 ;  /* 0x0000002b5c247221 */ /* 0x008fc20000010000 */
[----:B------:R-:W-:Y:S01]  /*d050*/  FADD.FTZ R69, R69, R60 ;  /* 0x0000003c45457221 */ /* 0x000fe20000010000 */
[----:B------:R-:W-:-:S04]  /*d060*/  F2FP.SATFINITE.E4M3.F32.PACK_AB_MERGE_C R57, R92, R57, RZ ;  /* 0x000000395c39723e */ /* 0x000fc800048070ff */
[----:B------:R-:W-:Y:S01]  /*d070*/  F2FP.SATFINITE.E4M3.F32.PACK_AB_MERGE_C R145, R90, R89, R57 ;  /* 0x000000595a91723e */ /* 0x000fe20004807039 */
[----:B------:R-:W-:Y:S01]  /*d080*/  MUFU.EX2 R34, R34 ;  /* 0x0000002200227308 */ /* 0x000fe20000000800 */
[----:B0-----:R-:W-:-:S07]  /*d090*/  FADD.FTZ R43, R59, R36 ;  /* 0x000000243b2b7221 */ /* 0x001fce0000010000 */
[----:B------:R-:W0:Y:S01]  /*d0a0*/  MUFU.EX2 R45, R45 ;  /* 0x0000002d002d7308 */ /* 0x000e220000000800 */
[----:B-1----:R-:W-:-:S07]  /*d0b0*/  FADD.FTZ R36, R94, R43 ;  /* 0x0000002b5e247221 */ /* 0x002fce0000010000 */
        /* <DEDUP_REMOVED lines=10> */
[----:B------:R-:W-:Y:S01]  /*d160*/  MUFU.EX2 R24, R24 ;  /* 0x0000001800187308 */ /* 0x000fe20000000800 */
[----:B-1----:R-:W-:-:S01]  /*d170*/  FADD.FTZ R35, R66, R35 ;  /* 0x0000002342237221 */ /* 0x002fc20000010000 */
[----:B------:R-:W-:Y:S01]  /*d180*/  FADD.FTZ R34, R34, R71 ;  /* 0x0000004722227221 */ /* 0x000fe20000010000 */
[----:B------:R-:W-:-:S03]  /*d190*/  F2FP.SATFINITE.E4M3.F32.PACK_AB_MERGE_C R63, R66, R63, RZ ;  /* 0x0000003f423f723e */ /* 0x000fc600048070ff */
[----:B------:R-:W-:Y:S01]  /*d1a0*/  FADD.FTZ R45, R45, R34 ;  /* 0x000000222d2d7221 */ /* 0x000fe20000010000 */
[----:B------:R-:W-:Y:S01]  /*d1b0*/  F2FP.SATFINITE.E4M3.F32.PACK_AB_MERGE_C R147, R94, R59, R63 ;  /* 0x0000003b5e93723e */ /* 0x000fe2000480703f */
[----:B------:R-:W-:Y:S01]  /*d1c0*/  MUFU.EX2 R64, R64 ;  /* 0x0000004000407308 */ /* 0x000fe20000000800 */
[----:B--2---:R-:W-:-:S07]  /*d1d0*/  FADD.FTZ R30, R40, R35 ;  /* 0x00000023281e7221 */ /* 0x004fce0000010000 */
[----:B------:R-:W0:Y:S08]  /*d1e0*/  MUFU.EX2 R53, R53 ;  /* 0x0000003500357308 */ /* 0x000e300000000800 */
[----:B------:R-:W-:Y:S08]  /*d1f0*/  MUFU.EX2 R62, R62 ;  /* 0x0000003e003e7308 */ /* 0x000ff00000000800 */
[----:B------:R-:W1:Y:S01]  /*d200*/  MUFU.EX2 R49, R49 ;  /* 0x0000003100317308 */ /* 0x000e620000000800 */
[----:B0-----:R-:W-:-:S07]  /*d210*/  F2FP.SATFINITE.E4M3.F32.PACK_AB_MERGE_C R142, R53, R64, RZ ;  /* 0x00000040358e723e */ /* 0x001fce00048070ff */
[----:B------:R-:W0:Y:S08]  /*d220*/  MUFU.EX2 R14, R14 ;  /* 0x0000000e000e7308 */ /* 0x000e300000000800 */
[----:B------:R-:W2:Y:S01]  /*d230*/  MUFU.EX2 R25, R25 ;  /* 0x0000001900197308 */ /* 0x000ea20000000800 */
[----:B-1----:R-:W-:Y:S01]  /*d240*/  F2FP.SATFINITE.E4M3.F32.PACK_AB_MERGE_C R142, R49, R62, R142 ;  /* 0x0000003e318e723e */ /* 0x002fe2000480708e */
[----:B------:R-:W-:-:S04]  /*d250*/  FADD.FTZ R62, R62, R45 ;  /* 0x0000002d3e3e7221 */ /* 0x000fc80000010000 */
[----:B------:R-:W-:Y:S02]  /*d260*/  FADD.FTZ R49, R49, R62 ;  /* 0x0000003e31317221 */ /* 0x000fe40000010000 */
[----:B------:R1:W-:Y:S02]  /*d270*/  MUFU.EX2 R15, R27 ;  /* 0x0000001b000f7308 */ /* 0x0003e40000000800 */
[----:B------:R-:W-:-:S04]  /*d280*/  FADD.FTZ R64, R64, R49 ;  /* 0x0000003140407221 */ /* 0x000fc80000010000 */
[----:B------:R-:W-:Y:S02]  /*d290*/  FADD.FTZ R53, R53, R64 ;  /* 0x0000004035357221 */ /* 0x000fe40000010000 */
[----:B------:R-:W3:Y:S01]  /*d2a0*/  MUFU.EX2 R32, R32 ;  /* 0x0000002000207308 */ /* 0x000ee20000000800 */
[----:B-1----:R-:W-:-:S04]  /*d2b0*/  FADD.FTZ R27, R39, R30 ;  /* 0x0000001e271b7221 */ /* 0x002fc80000010000 */
[----:B------:R-:W-:Y:S01]  /*d2c0*/  FADD.FTZ R30, R24, R27 ;  /* 0x0000001b181e7221 */ /* 0x000fe20000010000 */
[C---:B------:R-:W-:Y:S02]  /*d2d0*/  F2FP.SATFINITE.E4M3.F32.PACK_AB_MERGE_C R27, R21.reuse, R24, RZ ;  /* 0x00000018151b723e */ /* 0x040fe400048070ff */
[----:B------:R-:W-:Y:S01]  /*d2e0*/  MUFU.EX2 R70, R70 ;  /* 0x0000004600467308 */ /* 0x000fe20000000800 */
[----:B------:R-:W-:-:S01]  /*d2f0*/  FADD.FTZ R21, R21, R30 ;  /* 0x0000001e15157221 */ /* 0x000fc20000010000 */
[----:B------:R-:W-:Y:S01]  /*d300*/  F2FP.SATFINITE.E4M3.F32.PACK_AB_MERGE_C R141, R39, R40, R27 ;  /* 0x00000028278d723e */ /* 0x000fe2000480701b */
[----:B------:R-:W1:Y:S02]  /*d310*/  @P6 LDC R30, c[0x0][0x450] ;  /* 0x00011400ff1e6b82 */ /* 0x000e640000000800 */
[----:B0-----:R-:W-:-:S03]  /*d320*/  FADD.FTZ R20, R14, R21 ;  /* 0x000000150e147221 */ /* 0x001fc60000010000 */
[----:B------:R-:W0:Y:S01]  /*d330*/  MUFU.EX2 R97, R97 ;  /* 0x0000006100617308 */ /* 0x000e220000000800 */
[----:B--2---:R-:W-:-:S04]  /*d340*/  FADD.FTZ R9, R25, R20 ;  /* 0x0000001419097221 */ /* 0x004fc80000010000 */
[----:B---3--:R-:W-:-:S03]  /*d350*/  FADD.FTZ R24, R32, R9 ;  /* 0x0000000920187221 */ /* 0x008fc60000010000 */
[----:B------:R-:W2:Y:S08]  /*d360*/  MUFU.EX2 R41, R41 ;  /* 0x0000002900297308 */ /* 0x000eb00000000800 */
[----:B------:R-:W-:Y:S01]  /*d370*/  MUFU.EX2 R68, R137 ;  /* 0x0000008900447308 */ /* 0x000fe20000000800 */
[----:B0-----:R-:W-:-:S07]  /*d380*/  F2FP.SATFINITE.E4M3.F32.PACK_AB_MERGE_C R9, R97, R70, RZ ;  /* 0x000000466109723e */ /* 0x001fce00048070ff */
[----:B------:R-:W0:Y:S01]  /*d390*/  MUFU.EX2 R55, R55 ;  /* 0x0000003700377308 */ /* 0x000e220000000800 */
[C---:B--2---:R-:W-:Y:S01]  /*d3a0*/  F2FP.SATFINITE.E4M3.F32.PACK_AB_MERGE_C R32, R41.reuse, R32, RZ ;  /* 0x000000202920723e */ /* 0x044fe200048070ff */
[----:B------:R-:W-:-:S03]  /*d3b0*/  FADD.FTZ R41, R41, R24 ;  /* 0x0000001829297221 */ /* 0x000fc60000010000 */
[----:B------:R-:W-:-:S03]  /*d3c0*/  F2FP.SATFINITE.E4M3.F32.PACK_AB_MERGE_C R143, R25, R14, R32 ;  /* 0x0000000e198f723e */ /* 0x000fc60004807020 */
[----:B------:R-:W2:Y:S08]  /*d3d0*/  MUFU.EX2 R26, R26 ;  /* 0x0000001a001a7308 */ /* 0x000eb00000000800 */
[----:B------:R-:W3:Y:S01]  /*d3e0*/  MUFU.EX2 R28, R28 ;  /* 0x0000001c001c7308 */ /* 0x000ee20000000800 */
[----:B0-----:R-:W-:Y:S01]  /*d3f0*/  F2FP.SATFINITE.E4M3.F32.PACK_AB_MERGE_C R136, R55, R68, R9 ;  /* 0x000000443788723e */ /* 0x001fe20004807009 */
[----:B------:R-:W-:-:S04]  /*d400*/  FADD.FTZ R68, R68, R53 ;  /* 0x0000003544447221 */ /* 0x000fc80000010000 */
[----:B------:R-:W-:Y:S02]  /*d410*/  FADD.FTZ R55, R55, R68 ;  /* 0x0000004437377221 */ /* 0x000fe40000010000 */
[----:B------:R-:W-:Y:S01]  /*d420*/  MUFU.EX2 R74, R74 ;  /* 0x0000004a004a7308 */ /* 0x000fe20000000800 */
[----:B--2---:R-:W-:-:S01]  /*d430*/  FADD.FTZ R24, R26, R41 ;  /* 0x000000291a187221 */ /* 0x004fc20000010000 */
[----:B------:R-:W-:-:S03]  /*d440*/  FADD.FTZ R70, R70, R55 ;  /* 0x0000003746467221 */ /* 0x000fc60000010000 */
[----:B------:R-:W-:Y:S01]  /*d450*/  FADD.FTZ R9, R15, R24 ;  /* 0x000000180f097221 */ /* 0x000fe20000010000 */
[----:B------:R-:W-:-:S02]  /*d460*/  FADD.FTZ R97, R97, R70 ;  /* 0x0000004661617221 */ /* 0x000fc40000010000 */
[----:B------:R-:W0:Y:S01]  /*d470*/  MUFU.EX2 R37, R37 ;  /* 0x0000002500257308 */ /* 0x000e220000000800 */
[----:B---3--:R-:W-:-:S07]  /*d480*/  FADD.FTZ R14, R28, R9 ;  /* 0x000000091c0e7221 */ /* 0x008fce0000010000 */
[----:B------:R-:W-:Y:S08]  /*d490*/  MUFU.EX2 R72, R72 ;  /* 0x0000004800487308 */ /* 0x000ff00000000800 */
[----:B------:R-:W2:Y:S01]  /*d4a0*/  MUFU.EX2 R111, R111 ;  /* 0x0000006f006f7308 */ /* 0x000ea20000000800 */
[----:B0-----:R-:W-:-:S07]  /*d4b0*/  F2FP.SATFINITE.E4M3.F32.PACK_AB_MERGE_C R9, R37, R74, RZ ;  /* 0x0000004a2509723e */ /* 0x001fce00048070ff */
[----:B------:R-:W0:Y:S08]  /*d4c0*/  MUFU.EX2 R29, R29 ;  /* 0x0000001d001d7308 */ /* 0x000e300000000800 */
[----:B------:R-:W3:Y:S01]  /*d4d0*/  MUFU.EX2 R107, R107 ;  /* 0x0000006b006b7308 */ /* 0x000ee20000000800 */
[----:B--2---:R-:W-:Y:S01]  /*d4e0*/  F2FP.SATFINITE.E4M3.F32.PACK_AB_MERGE_C R138, R111, R72, R9 ;  /* 0x000000486f8a723e */ /* 0x004fe20004807009 */
[----:B------:R-:W-:-:S04]  /*d4f0*/  FADD.FTZ R72, R72, R97 ;  /* 0x0000006148487221 */ /* 0x000fc80000010000 */
[----:B------:R-:W-:Y:S02]  /*d500*/  FADD.FTZ R111, R111, R72 ;  /* 0x000000486f6f7221 */ /* 0x000fe40000010000 */
[----:B------:R-:W2:Y:S01]  /*d510*/  MUFU.EX2 R20, R31 ;  /* 0x0000001f00147308 */ /* 0x000ea20000000800 */
[----:B0-----:R-:W-:-:S01]  /*d520*/  FADD.FTZ R14, R29, R14 ;  /* 0x0000000e1d0e7221 */ /* 0x001fc20000010000 */
[----:B------:R-:W-:Y:S01]  /*d530*/  FADD.FTZ R74, R74, R111 ;  /* 0x0000006f4a4a7221 */ /* 0x000fe20000010000 */
[----:B------:R-:W-:-:S04]  /*d540*/  F2FP.SATFINITE.E4M3.F32.PACK_AB_MERGE_C R28, R29, R28, RZ ;  /* 0x0000001c1d1c723e */ /* 0x000fc800048070ff */
[----:B------:R-:W-:Y:S01]  /*d550*/  F2FP.SATFINITE.E4M3.F32.PACK_AB_MERGE_C R137, R15, R26, R28 ;  /* 0x0000001a0f89723e */ /* 0x000fe2000480701c */
[----:B------:R-:W0:Y:S01]  /*d560*/  MUFU.EX2 R33, R33 ;  /* 0x0000002100217308 */ /* 0x000e220000000800 */
[----:B---3--:R-:W-:-:S01]  /*d570*/  FADD.FTZ R9, R107, R14 ;  /* 0x0000000e6b097221 */ /* 0x008fc20000010000 */
[----:B------:R-:W-:-:S04]  /*d580*/  @P6 IMAD.HI.U32 R15, R108, R13, RZ ;  /* 0x0000000d6c0f6227 */ /* 0x000fc800078e00ff */
[----:B------:R-:W-:Y:S01]  /*d590*/  IMAD.MOV.U32 R13, RZ, RZ, R108 ;  /* 0x000000ffff0d7224 */ /* 0x000fe200078e006c */
[----:B-1----:R-:W-:Y:S01]  /*d5a0*/  @P6 SHF.R.U32.HI R13, RZ, R30, R15 ;  /* 0x0000001eff0d6219 */ /* 0x002fe2000001160f */
[----:B------:R-:W1:Y:S01]  /*d5b0*/  MUFU.EX2 R12, R12 ;  /* 0x0000000c000c7308 */ /* 0x000e620000000800 */
[----:B--2---:R-:W-:-:S01]  /*d5c0*/  FADD.FTZ R14, R20, R9 ;  /* 0x00000009140e7221 */ /* 0x004fc20000010000 */
[----:B------:R-:W-:Y:S02]  /*d5d0*/  ISETP.GE.AND P6, PT, R11, 0x1, PT ;  /* 0x000000010b00780c */ /* 0x000fe40003fc6270 */
[----:B------:R-:W-:-:S04]  /*d5e0*/  IMAD.IADD R13, R104, 0x1, R13 ;  /* 0x00000001680d7824 */ /* 0x000fc800078e020d */
[----:B------:R-:W-:Y:S02]  /*d5f0*/  IMAD.IADD R10, R13, 0x1, R10 ;  /* 0x000000010d0a7824 */ /* 0x000fe400078e020a */
[----:B0-----:R-:W-:-:S01]  /*d600*/  FADD.FTZ R21, R33, R14 ;  /* 0x0000000e21157221 */ /* 0x001fc20000010000 */
[----:B------:R-:W-:-:S05]  /*d610*/  FADD.FTZ R14, R37, R74 ;  /* 0x0000004a250e7221 */ /* 0x000fca0000010000 */
[----:B------:R0:W-:Y:S01]  /*d620*/  STL [R1], R14 ;  /* 0x0000000e01007387 */ /* 0x0001e20000100800 */
[C---:B-1----:R-:W-:Y:S01]  /*d630*/  F2FP.SATFINITE.E4M3.F32.PACK_AB_MERGE_C R9, R12.reuse, R33, RZ ;  /* 0x000000210c09723e */ /* 0x042fe200048070ff */
[----:B------:R-:W-:-:S03]  /*d640*/  FADD.FTZ R21, R12, R21 ;  /* 0x000000150c157221 */ /* 0x000fc60000010000 */
[----:B------:R-:W-:Y:S01]  /*d650*/  F2FP.SATFINITE.E4M3.F32.PACK_AB_MERGE_C R139, R20, R107, R9 ;  /* 0x0000006b148b723e */ /* 0x000fe20004807009 */
[----:B------:R-:W-:Y:S01]  /*d660*/  VIADD R9, R105, 0xfffffffe ;  /* 0xfffffffe69097836 */ /* 0x000fe20000000000 */
[----:B------:R-:W-:Y:S06]  /*d670*/  @!P6 BRA `(.L_x_1466) ;  /* 0x000000000048e947 */ /* 0x000fec0003800000 */
[C---:B------:R-:W-:Y:S01]  /*d680*/  ISETP.GT.AND P1, PT, R13.reuse, RZ, PT ;  /* 0x000000ff0d00720c */ /* 0x040fe20003f24270 */
[----:B------:R-:W-:Y:S01]  /*d690*/  BSSY B0, `(.L_x_1467) ;  /* 0x000000e000007945 */ /* 0x000fe20003800000 */
[----:B------:R-:W-:-:S11]  /*d6a0*/  VIADD R12, R13, 0xffffffff ;  /* 0xffffffff0d0c7836 */ /* 0x000fd60000000000 */
[----:B------:R-:W-:Y:S05]  /*d6b0*/  @P1 BRA `(.L_x_1468) ;  /* 0x00000000001c1947 */ /* 0x000fea0003800000 */
[----:B------:R-:W-:Y:S01]  /*d6c0*/  ISETP.NE.AND P1, PT, R11, 0x1, PT ;  /* 0x000000010b00780c */ /* 0x000fe20003f25270 */
[----:B------:R-:W-:-:S12]  /*d6d0*/  IMAD.MOV R13, RZ, RZ, -R13 ;  /* 0x000000ffff0d7224 */ /* 0x000fd800078e0a0d */
[----:B0-----:R-:W0:Y:S02]  /*d6e0*/  @P1 LDC.64 R14, c[0x0][0x9e8] ;  /* 0x00027a00ff0e1b82 */ /* 0x001e240000000a00 */
[----:B0-----:R-:W-:-:S05]  /*d6f0*/  @P1 IMAD.HI.U32 R12, R13, R14, RZ ;  /* 0x0000000e0d0c1227 */ /* 0x001fca00078e00ff */
[----:B------:R-:W-:-:S04]  /*d700*/  @P1 SHF.R.U32.HI R13, RZ, R15, R12 ;  /* 0x0000000fff0d1219 */ /* 0x000fc8000001160c */
[----:B------:R-:W-:Y:S01]  /*d710*/  LOP3.LUT R12, RZ, R13, RZ, 0x33, !PT ;  /* 0x0000000dff0c7212 */ /* 0x000fe200078e33ff */
[----:B------:R-:W-:Y:S06]  /*d720*/  BRA `(.L_x_1469) ;  /* 0x0000000000107947 */ /* 0x000fec0003800000 */
.L_x_1468:
[----:B------:R-:W-:-:S13]  /*d730*/  ISETP.NE.AND P1, PT, R11, 0x1, PT ;  /* 0x000000010b00780c */ /* 0x000fda0003f25270 */
[----:B0-----:R-:W0:Y:S02]  /*d740*/  @P1 LDC.64 R14, c[0x0][0x9e8] ;  /* 0x00027a00ff0e1b82 */ /* 0x001e240000000a00 */
[----:B0-----:R-:W-:-:S05]  /*d750*/  @P1 IMAD.HI.U32 R14, R12, R14, RZ ;  /* 0x0000000e0c0e1227 */ /* 0x001fca00078e00ff */
[----:B------:R-:W-:-:S07]  /*d760*/  @P1 SHF.R.U32.HI R12, RZ, R15, R14 ;  /* 0x0000000fff0c1219 */ /* 0x000fce000001160e */
.L_x_1469:
[----:B------:R-:W-:Y:S05]  /*d770*/  BSYNC B0 ;  /* 0x0000000000007941 */ /* 0x000fea0003800000 */
.L_x_1467:
[----:B------:R-:W-:-:S05]  /*d780*/  IMAD R11, R12, R11, R11 ;  /* 0x0000000b0c0b7224 */ /* 0x000fca00078e020b */
[----:B------:R-:W-:-:S07]  /*d790*/  VIMNMX R10, R10, R11, PT ;  /* 0x0000000b0a0a7248 */ /* 0x000fce0003fe0100 */
.L_x_1466:
[----:B------:R-:W2:Y:S01]  /*d7a0*/  LDL R12, [R1+0x48] ;  /* 0x00004800010c7983 */ /* 0x000ea20000100800 */
[----:B------:R-:W-:Y:S01]  /*d7b0*/  IMAD.HI R10, R10, 0x66666667, RZ ;  /* 0x666666670a0a7827 */ /* 0x000fe200078e02ff */
[----:B------:R-:W-:Y:S01]  /*d7c0*/  ULDC UR40, c[0x0][0x9e4] ;  /* 0x0002790000287ab9 */ /* 0x000fe20000000800 */
[----:B------:R-:W-:Y:S01]  /*d7d0*/  ULDC UR37, c[0x0][0x9e4] ;  /* 0x0002790000257ab9 */ /* 0x000fe20000000800 */
[----:B------:R1:W-:Y:S01]  /*d7e0*/  STL [R1+0x1c], RZ ;  /* 0x00001cff01007387 */ /* 0x0003e20000100800 */
[----:B------:R-:W-:Y:S01]  /*d7f0*/  ULDC UR36, c[0x0][0x988] ;  /* 0x0002620000247ab9 */ /* 0x000fe20000000800 */
[----:B------:R-:W-:Y:S01]  /*d800*/  SHF.R.U32.HI R11, RZ, 0x1f, R10 ;  /* 0x0000001fff0b7819 */ /* 0x000fe2000001160a */
[----:B------:R-:W-:Y:S01]  /*d810*/  ULDC UR39, c[0x0][0x988] ;  /* 0x0002620000277ab9 */ /* 0x000fe20000000800 */
[----:B------:R1:W-:Y:S01]  /*d820*/  STL [R1+0x18], RZ ;  /* 0x000018ff01007387 */ /* 0x0003e20000100800 */
[----:B------:R-:W-:Y:S01]  /*d830*/  ULDC UR38, c[0x0][0x988] ;  /* 0x0002620000267ab9 */ /* 0x000fe20000000800 */
[----:B------:R-:W-:Y:S01]  /*d840*/  LEA.HI.SX32 R11, R10, R11, 0x1a ;  /* 0x0000000b0a0b7211 */ /* 0x000fe200078fd2ff */
[----:B------:R-:W-:Y:S01]  /*d850*/  ULDC UR42, c[0x0][0x9e0] ;  /* 0x00027800002a7ab9 */ /* 0x000fe20000000800 */
[----:B------:R-:W-:Y:S01]  /*d860*/  ULDC UR41, c[0x0][0x9e0] ;  /* 0x0002780000297ab9 */ /* 0x000fe20000000800 */
[----:B------:R-:W-:Y:S01]  /*d870*/  BSSY B1, `(.L_x_1470) ;  /* 0x00004f6000017945 */ /* 0x000fe20003800000 */
        /* <DEDUP_REMOVED lines=15> */
[----:B--2---:R-:W-:-:S04]  /*d970*/  VIMNMX R10, R12, R11, !PT ;  /* 0x0000000b0c0a7248 */ /* 0x004fc80007fe0100 */
[----:B------:R-:W-:Y:S01]  /*d980*/  ISETP.GE.AND P1, PT, R9, R10, PT ;  /* 0x0000000a0900720c */ /* 0x000fe20003f26270 */
[----:B------:R1:W-:-:S12]  /*d990*/  STL [R1+0x30], R10 ;  /* 0x0000300a01007387 */ /* 0x0003d80000100800 */
[----:B-1----:R-:W-:Y:S05]  /*d9a0*/  @!P1 BRA `(.L_x_1471) ;  /* 0x0000004c00889947 */ /* 0x002fea0003800000 */
[----:B------:R-:W-:Y:S01]  /*d9b0*/  BSSY B0, `(.L_x_1472) ;  /* 0x00004db000007945 */ /* 0x000fe20003800000 */
        /* <DEDUP_REMOVED lines=15> */
[----:B------:R-:W-:-:S07]  /*dab0*/  CS2R R24, SRZ ;  /* 0x0000000000187805 */ /* 0x000fce000001ff00 */
.L_x_1493:
[----:B------:R-:W-:-:S05]  /*dac0*/  VIADD R10, R23, 0x1 ;  /* 0x00000001170a7836 */ /* 0x000fca0000000000 */
[----:B------:R-:W-:-:S04]  /*dad0*/  ISETP.NE.AND P1, PT, R10, 0x2, PT ;  /* 0x000000020a00780c */ /* 0x000fc80003f25270 */
[----:B------:R-:W-:Y:S02]  /*dae0*/  SEL R11, RZ, 0x1, P1 ;  /* 0x00000001ff0b7807 */ /* 0x000fe40000800000 */
[----:B------:R-:W-:Y:S02]  /*daf0*/  SEL R10, R10, RZ, P1 ;  /* 0x000000ff0a0a7207 */ /* 0x000fe40000800000 */
[----:B------:R-:W-:Y:S01]  /*db00*/  LOP3.LUT R11, R156, R11, RZ, 0x3c, !PT ;  /* 0x0000000b9c0b7212 */ /* 0x000fe200078e3cff */
[----:B------:R-:W-:Y:S06]  /*db10*/  @!P0 BRA `(.L_x_1473) ;  /* 0x0000000000048947 */ /* 0x000fec0003800000 */
[----:B------:R-:W-:Y:S01]  /*db20*/  BPT.TRAP 0x1 ;  /* 0x000000040000795c */ /* 0x000fe20000300000 */
.L_x_1473:
[----:B------:R-:W-:Y:S01]  /*db30*/  IMAD R0, R10, 0x8, R22 ;  /* 0x000000080a007824 */ /* 0x000fe200078e0216 */
[----:B------:R-:W-:-:S04]  /*db40*/  SHF.L.U32 R13, R11, 0x1f, RZ ;  /* 0x0000001f0b0d7819 */ /* 0x000fc800000006ff */
[----:B------:R1:W2:Y:S01]  /*db50*/  SYNCS.PHASECHK.TRANS64.TRYWAIT P1, [R0+URZ+0x13230], R13 ;  /* 0x0132300d000075a7 */ /* 0x0002a2000802017f */
[----:B------:R-:W-:Y:S05]  /*db60*/  @!P0 BRA `(.L_x_1474) ;  /* 0x0000000000048947 */ /* 0x000fea0003800000 */
[----:B------:R-:W-:Y:S01]  /*db70*/  BPT.TRAP 0x1 ;  /* 0x000000040000795c */ /* 0x000fe20000300000 */
.L_x_1474:
[----:B------:R-:W3:Y:S01]  /*db80*/  LDL R12, [R1+0x38] ;  /* 0x00003800010c7983 */ /* 0x000ee20000100800 */
[----:B------:R-:W-:Y:S01]  /*db90*/  BSSY B2, `(.L_x_1475) ;  /* 0x0000007000027945 */ /* 0x000fe20003800000 */
[----:B---3--:R-:W-:-:S04]  /*dba0*/  IMAD R20, R10, 0x280, R12 ;  /* 0x000002800a147824 */ /* 0x008fc800078e020c */
[C---:B0-----:R-:W-:Y:S02]  /*dbb0*/  VIADD R14, R20.reuse, 0x80 ;  /* 0x00000080140e7836 */ /* 0x041fe40000000000 */
[----:B------:R-:W-:Y:S01]  /*dbc0*/  VIADD R56, R20, 0x100 ;  /* 0x0000010014387836 */ /* 0x000fe20000000000 */
[----:B--2---:R-:W-:Y:S06]  /*dbd0*/  @P1 BRA `(.L_x_1476) ;  /* 0x0000000000081947 */ /* 0x004fec0003800000 */
[----:B------:R-:W0:Y:S02]  /*dbe0*/  SYNCS.PHASECHK.TRANS64.TRYWAIT P1, [R0+URZ+0x13230], R13 ;  /* 0x0132300d000075a7 */ /* 0x000e24000802017f */
[----:B0-----:R-:W-:Y:S05]  /*dbf0*/  @!P1 BRA `(.L_x_1477) ;  /* 0x0000019000a89947 */ /* 0x001fea0003800000 */
.L_x_1476:
[----:B------:R-:W-:Y:S05]  /*dc00*/  BSYNC B2 ;  /* 0x0000000000027941 */ /* 0x000fea0003800000 */
.L_x_1475:
[----:B------:R-:W-:Y:S01]  /*dc10*/  IMAD.MOV.U32 R12, RZ, RZ, R20 ;  /* 0x000000ffff0c7224 */ /* 0x000fe200078e0014 */
[----:B------:R-:W-:Y:S01]  /*dc20*/  R2UR UR12, R4 ;  /* 0x00000000040c72ca */ /* 0x000fe200000e0000 */
[----:B01----:R-:W-:Y:S01]  /*dc30*/  IMAD.MOV.U32 R13, RZ, RZ, -0x7fffffe0 ;  /* 0x80000020ff0d7424 */ /* 0x003fe200078e00ff */
[----:B------:R-:W-:Y:S01]  /*dc40*/  R2UR UR13, R5 ;  /* 0x00000000050d72ca */ /* 0x000fe200000e0000 */
[----:B------:R-:W-:Y:S01]  /*dc50*/  WARPGROUP.ARRIVE ;  /* 0x00000000000079c5 */ /* 0x000fe20000000000 */
[----:B------:R-:W-:Y:S01]  /*dc60*/  R2UR UR14, R12 ;  /* 0x000000000c0e72ca */ /* 0x000fe200000e0000 */
[----:B------:R-:W-:Y:S01]  /*dc70*/  IMAD.MOV.U32 R15, RZ, RZ, -0x7fffffe0 ;  /* 0x80000020ff0f7424 */ /* 0x000fe200078e00ff */
[----:B------:R-:W-:Y:S01]  /*dc80*/  R2UR UR15, R13 ;  /* 0x000000000d0f72ca */ /* 0x000fe200000e0000 */
[----:B------:R-:W-:Y:S01]  /*dc90*/  IMAD.MOV.U32 R12, RZ, RZ, R56 ;  /* 0x000000ffff0c7224 */ /* 0x000fe200078e0038 */
[----:B------:R-:W-:Y:S01]  /*dca0*/  R2UR UR22, R14 ;  /* 0x000000000e1672ca */ /* 0x000fe200000e0000 */
[C---:B------:R-:W-:Y:S01]  /*dcb0*/  VIADD R14, R20.reuse, 0x180 ;  /* 0x00000180140e7836 */ /* 0x040fe20000000000 */
[----:B------:R-:W-:Y:S01]  /*dcc0*/  R2UR UR23, R15 ;  /* 0x000000000f1772ca */ /* 0x000fe200000e0000 */
[----:B------:R-:W-:Y:S01]  /*dcd0*/  VIADD R56, R20, 0x182 ;  /* 0x0000018214387836 */ /* 0x000fe20000000000 */
[----:B------:R-:W-:Y:S01]  /*dce0*/  R2UR UR20, R4 ;  /* 0x00000000041472ca */ /* 0x000fe200000e0000 */
[----:B------:R-:W-:Y:S01]  /*dcf0*/  IMAD.MOV.U32 R57, RZ, RZ, -0x7fffffe0 ;  /* 0x80000020ff397424 */ /* 0x000fe200078e00ff */
[----:B------:R-:W-:-:S02]  /*dd00*/  R2UR UR21, R5 ;  /* 0x00000000051572ca */ /* 0x000fc400000e0000 */
[----:B------:R-:W-:Y:S01]  /*dd10*/  R2UR UR26, R12 ;  /* 0x000000000c1a72ca */ /* 0x000fe200000e0000 */
[----:B------:R-:W-:Y:S01]  /*dd20*/  VIADD R12, R20, 0x200 ;  /* 0x00000200140c7836 */ /* 0x000fe20000000000 */
[----:B------:R-:W-:Y:S01]  /*dd30*/  R2UR UR27, R13 ;  /* 0x000000000d1b72ca */ /* 0x000fe200000e0000 */
[----:B------:R-:W-:Y:S01]  /*dd40*/  QGMMA.64x32x32.F32.E4M3.E4M3 R120, gdesc[UR12], RZ, !UPT, gsb0 ;  /* 0x006000000c7879f3 */ /* 0x000fe2000c0008ff */
[----:B------:R-:W-:Y:S02]  /*dd50*/  R2UR UR24, R4 ;  /* 0x00000000041872ca */ /* 0x000fe400000e0000 */
[----:B------:R-:W-:Y:S02]  /*dd60*/  R2UR UR25, R5 ;  /* 0x00000000051972ca */ /* 0x000fe400000e0000 */
[----:B------:R-:W-:Y:S01]  /*dd70*/  R2UR UR10, R14 ;  /* 0x000000000e0a72ca */ /* 0x000fe200000e0000 */
[----:B------:R-:W-:Y:S01]  /*dd80*/  VIADD R14, R20, 0x2 ;  /* 0x00000002140e7836 */ /* 0x000fe20000000000 */
[----:B------:R-:W-:-:S02]  /*dd90*/  R2UR UR11, R15 ;  /* 0x000000000f0b72ca */ /* 0x000fc400000e0000 */
[----:B------:R-:W-:Y:S02]  /*dda0*/  R2UR UR8, R4 ;  /* 0x00000000040872ca */ /* 0x000fe400000e0000 */
[----:B------:R-:W-:Y:S02]  /*ddb0*/  R2UR UR9, R5 ;  /* 0x00000000050972ca */ /* 0x000fe400000e0000 */
[----:B------:R-:W-:Y:S01]  /*ddc0*/  R2UR UR6, R12 ;  /* 0x000000000c0672ca */ /* 0x000fe200000e0000 */
[----:B------:R-:W-:Y:S01]  /*ddd0*/  VIADD R12, R20, 0x82 ;  /* 0x00000082140c7836 */ /* 0x000fe20000000000 */
[----:B------:R-:W-:Y:S01]  /*dde0*/  R2UR UR7, R13 ;  /* 0x000000000d0772ca */ /* 0x000fe200000e0000 */
[----:B------:R-:W-:Y:S01]  /*ddf0*/  IMAD.MOV.U32 R13, RZ, RZ, -0x7fffffe0 ;  /* 0x80000020ff0d7424 */ /* 0x000fe200078e00ff */
[----:B------:R-:W-:Y:S02]  /*de00*/  R2UR UR4, R4 ;  /* 0x00000000040472ca */ /* 0x000fe400000e0000 */
[----:B------:R-:W-:-:S02]  /*de10*/  R2UR UR5, R5 ;  /* 0x00000000050572ca */ /* 0x000fc400000e0000 */
[----:B------:R-:W-:Y:S01]  /*de20*/  R2UR UR18, R14 ;  /* 0x000000000e1272ca */ /* 0x000fe200000e0000 */
[----:B------:R-:W-:Y:S01]  /*de30*/  VIADD R14, R20, 0x102 ;  /* 0x00000102140e7836 */ /* 0x000fe20000000000 */
[----:B------:R-:W-:Y:S01]  /*de40*/  R2UR UR19, R15 ;  /* 0x000000000f1372ca */ /* 0x000fe200000e0000 */
[----:B------:R-:W-:Y:S01]  /*de50*/  IMAD.MOV.U32 R15, RZ, RZ, -0x7fffffe0 ;  /* 0x80000020ff0f7424 */ /* 0x000fe200078e00ff */
[----:B------:R-:W-:Y:S02]  /*de60*/  R2UR UR16, R6 ;  /* 0x00000000061072ca */ /* 0x000fe400000e0000 */
[----:B------:R-:W-:Y:S02]  /*de70*/  R2UR UR17, R7 ;  /* 0x00000000071172ca */ /* 0x000fe400000e0000 */
[----:B------:R-:W-:Y:S01]  /*de80*/  R2UR UR14, R12 ;  /* 0x000000000c0e72ca */ /* 0x000fe200000e0000 */
[----:B------:R-:W-:Y:S01]  /*de90*/  VIADD R12, R20, 0x202 ;  /* 0x00000202140c7836 */ /* 0x000fe20000000000 */
[----:B------:R-:W-:Y:S01]  /*dea0*/  R2UR UR15, R13 ;  /* 0x000000000d0f72ca */ /* 0x000fe200000e0000 */
[----:B------:R-:W-:Y:S01]  /*deb0*/  IMAD.MOV.U32 R13, RZ, RZ, -0x7fffffe0 ;  /* 0x80000020ff0d7424 */ /* 0x000fe200078e00ff */
[----:B------:R-:W-:-:S02]  /*dec0*/  R2UR UR12, R6 ;  /* 0x00000000060c72ca */ /* 0x000fc400000e0000 */
        /* <DEDUP_REMOVED lines=43> */
.L_x_1478:
[----:B------:R-:W-:Y:S01]  /*e180*/  SHF.L.U32 R12, R156, 0x1f, RZ ;  /* 0x0000001f9c0c7819 */ /* 0x000fe200000006ff */
[----:B------:R-:W-:-:S04]  /*e190*/  IMAD R20, R23, 0x8, R22 ;  /* 0x0000000817147824 */ /* 0x000fc800078e0216 */
[----:B------:R0:W1:Y:S01]  /*e1a0*/  SYNCS.PHASECHK.TRANS64.TRYWAIT P1, [R20+URZ+0x13250], R12 ;  /* 0x0132500c140075a7 */ /* 0x000062000802017f */
[----:B------:R-:W-:Y:S05]  /*e1b0*/  @!P0 BRA `(.L_x_1479) ;  /* 0x0000000000048947 */ /* 0x000fea0003800000 */
[----:B------:R-:W-:Y:S01]  /*e1c0*/  BPT.TRAP 0x1 ;  /* 0x000000040000795c */ /* 0x000fe20000300000 */
.L_x_1479:
[----:B------:R-:W-:Y:S04]  /*e1d0*/  BSSY B2, `(.L_x_1480) ;  /* 0x0000004000027945 */ /* 0x000fe80003800000 */
[----:B-1----:R-:W-:Y:S05]  /*e1e0*/  @P1 BRA `(.L_x_1481) ;  /* 0x0000000000081947 */ /* 0x002fea0003800000 */
[----:B------:R-:W1:Y:S02]  /*e1f0*/  SYNCS.PHASECHK.TRANS64.TRYWAIT P1, [R20+URZ+0x13250], R12 ;  /* 0x0132500c140075a7 */ /* 0x000e64000802017f */
[----:B-1----:R-:W-:Y:S05]  /*e200*/  @!P1 BRA `(.L_x_1482) ;  /* 0x0000018c00389947 */ /* 0x002fea0003800000 */
.L_x_1481:
[----:B------:R-:W-:Y:S05]  /*e210*/  BSYNC B2 ;  /* 0x0000000000027941 */ /* 0x000fea0003800000 */
.L_x_1480:
[----:B01----:R-:W-:Y:S01]  /*e220*/  VIADD R12, R22, 0x1000 ;  /* 0x00001000160c7836 */ /* 0x003fe20000000000 */
[----:B------:R-:W-:Y:S01]  /*e230*/  WARPGROUP.ARRIVE ;  /* 0x00000000000079c5 */ /* 0x000fe20000000000 */
[----:B------:R-:W-:Y:S02]  /*e240*/  IMAD.MOV.U32 R13, RZ, RZ, -0x3ffffff0 ;  /* 0xc0000010ff0d7424 */ /* 0x000fe400078e00ff */
[----:B------:R-:W-:Y:S01]  /*e250*/  IMAD.MOV.U32 R15, RZ, RZ, -0x3ffffff0 ;  /* 0xc0000010ff0f7424 */ /* 0x000fe200078e00ff */
[----:B------:R-:W-:Y:S02]  /*e260*/  SHF.R.U32.HI R12, RZ, 0x4, R12 ;  /* 0x00000004ff0c7819 */ /* 0x000fe4000001160c */
[----:B------:R-:W-:Y:S01]  /*e270*/  R2UR UR7, R13 ;  /* 0x000000000d0772ca */ /* 0x000fe200000e0000 */
[----:B------:R-:W-:Y:S01]  /*e280*/  IMAD.MOV.U32 R13, RZ, RZ, -0x3ffffff0 ;  /* 0xc0000010ff0d7424 */ /* 0x000fe200078e00ff */
[----:B------:R-:W-:-:S04]  /*e290*/  LOP3.LUT R12, R12, 0x3fff, RZ, 0xc0, !PT ;  /* 0x00003fff0c0c7812 */ /* 0x000fc800078ec0ff */
[----:B------:R-:W-:-:S05]  /*e2a0*/  LOP3.LUT R12, R12, 0x10000, RZ, 0xfc, !PT ;  /* 0x000100000c0c7812 */ /* 0x000fca00078efcff */
[----:B------:R-:W-:-:S04]  /*e2b0*/  IMAD R12, R23, 0x280, R12 ;  /* 0x00000280170c7824 */ /* 0x000fc800078e020c */
[C---:B------:R-:W-:Y:S01]  /*e2c0*/  VIADD R14, R12.reuse, 0x80 ;  /* 0x000000800c0e7836 */ /* 0x040fe20000000000 */
[----:B------:R-:W-:-:S13]  /*e2d0*/  R2UR UR6, R12 ;  /* 0x000000000c0672ca */ /* 0x000fda00000e0000 */
[----:B------:R-:W-:Y:S01]  /*e2e0*/  QGMMA.64x64x32.F32.E4M3.E4M3 R24, R152, gdesc[UR4], R24, gsb0 ;  /* 0x00e0000498187df3 */ /* 0x000fe20008000818 */
[----:B------:R-:W-:Y:S01]  /*e2f0*/  R2UR UR6, R14 ;  /* 0x000000000e0672ca */ /* 0x000fe200000e0000 */
[----:B------:R-:W-:Y:S01]  /*e300*/  VIADD R14, R12, 0x100 ;  /* 0x000001000c0e7836 */ /* 0x000fe20000000000 */
[----:B------:R-:W-:Y:S01]  /*e310*/  R2UR UR7, R15 ;  /* 0x000000000f0772ca */ /* 0x000fe200000e0000 */
[----:B------:R-:W-:Y:S01]  /*e320*/  IMAD.MOV.U32 R15, RZ, RZ, -0x3ffffff0 ;  /* 0xc0000010ff0f7424 */ /* 0x000fe200078e00ff */
[----:B------:R-:W-:Y:S02]  /*e330*/  WARPGROUP.DEPBAR.LE gsb0, 0x0 ;  /* 0x00008000000079c5 */ /* 0x000fe40000010000 */
[----:B------:R-:W-:-:S09]  /*e340*/  WARPGROUP.ARRIVE ;  /* 0x00000000000079c5 */ /* 0x000fd20000000000 */
        /* <DEDUP_REMOVED lines=22> */
.L_x_1483:
[----:B------:R-:W2:Y:S01]  /*e4b0*/  LDL R15, [R1+0x34] ;  /* 0x00003400010f7983 */ /* 0x000ea20000100800 */
[----:B------:R-:W0:Y:S03]  /*e4c0*/  LDC R13, c[0x0][0x448] ;  /* 0x00011200ff0d7b82 */ /* 0x000e260000000800 */
[----:B------:R-:W2:Y:S04]  /*e4d0*/  LDL R12, [R1+0x44] ;  /* 0x00004400010c7983 */ /* 0x000ea80000100800 */
[----:B------:R-:W3:Y:S04]  /*e4e0*/  LDL R140, [R1+0x28] ;  /* 0x00002800018c7983 */ /* 0x000ee80000100800 */
[----:B------:R-:W4:Y:S04]  /*e4f0*/  LDL R143, [R1+0xc] ;  /* 0x00000c00018f7983 */ /* 0x000f280000100800 */
[----:B------:R-:W4:Y:S04]  /*e500*/  LDL R142, [R1+0x4] ;  /* 0x00000400018e7983 */ /* 0x000f280000100800 */
[----:B------:R-:W5:Y:S01]  /*e510*/  LDL R141, [R1+0x14] ;  /* 0x00001400018d7983 */ /* 0x000f620000100800 */
[----:B0-----:R-:W-:-:S13]  /*e520*/  ISETP.NE.AND P1, PT, R13, 0x1, PT ;  /* 0x000000010d00780c */ /* 0x001fda0003f25270 */
[----:B------:R-:W0:Y:S08]  /*e530*/  @P1 LDC R14, c[0x0][0x44c] ;  /* 0x00011300ff0e1b82 */ /* 0x000e300000000800 */
[----:B------:R-:W1:Y:S01]  /*e540*/  @P1 LDC R13, c[0x0][0x450] ;  /* 0x00011400ff0d1b82 */ /* 0x000e620000000800 */
        /* <DEDUP_REMOVED lines=60> */
[----:B------:R-:W0:Y:S01]  /*e910*/  MUFU.TANH R23, R23 ;  /* 0x0000001700177308 */ /* 0x000e220000002400 */
[----:B------:R-:W-:-:S07]  /*e920*/  VIADD R0, R0, 0x13240 ;  /* 0x0001324000007836 */ /* 0x000fce0000000000 */
        /* <DEDUP_REMOVED lines=20> */
[----:B------:R-:W3:Y:S01]  /*ea70*/  MUFU.TANH R89, R89 ;  /* 0x0000005900597308 */ /* 0x000ee20000002400 */
[----:B--2---:R-:W-:-:S04]  /*ea80*/  IMAD.IADD R12, R12, 0x1, R15 ;  /* 0x000000010c0c7824 */ /* 0x004fc800078e020f */
[----:B0-----:R-:W-:-:S05]  /*ea90*/  @P1 IMAD.HI.U32 R14, R12, R14, RZ ;  /* 0x0000000e0c0e1227 */ /* 0x001fca00078e00ff */
[----:B-1----:R-:W-:Y:S01]  /*eaa0*/  @P1 SHF.R.U32.HI R12, RZ, R13, R14 ;  /* 0x0000000dff0c1219 */ /* 0x002fe2000001160e */
[C---:B------:R-:W-:Y:S01]  /*eab0*/  FMUL.FTZ R13, R2.reuse, R120 ;  /* 0x00000078020d7220 */ /* 0x040fe20000410000 */
[C---:B------:R-:W-:Y:S01]  /*eac0*/  FMUL.FTZ R120, R2.reuse, R124 ;  /* 0x0000007c02787220 */ /* 0x040fe20000410000 */
[C---:B------:R-:W-:Y:S01]  /*ead0*/  FMUL.FTZ R124, R2.reuse, R128 ;  /* 0x00000080027c7220 */ /* 0x040fe20000410000 */
[C---:B------:R-:W-:Y:S01]  /*eae0*/  FMUL.FTZ R128, R2.reuse, R132 ;  /* 0x0000008402807220 */ /* 0x040fe20000410000 */
[C---:B------:R-:W-:Y:S01]  /*eaf0*/  FMUL.FTZ R132, R2.reuse, R58 ;  /* 0x0000003a02847220 */ /* 0x040fe20000410000 */
[C---:B------:R-:W-:Y:S01]  /*eb00*/  FMUL.FTZ R58, R2.reuse, R59 ;  /* 0x0000003b023a7220 */ /* 0x040fe20000410000 */
        /* <DEDUP_REMOVED lines=14> */
[C---:B------:R-:W-:Y:S01]  /*ebf0*/  FMUL.FTZ R133, R2.reuse, R56 ;  /* 0x0000003802857220 */ /* 0x040fe20000410000 */
[----:B------:R-:W-:Y:S01]  /*ec00*/  FMUL.FTZ R134, R2, R57 ;  /* 0x0000003902867220 */ /* 0x000fe20000410000 */
[----:B------:R-:W-:Y:S02]  /*ec10*/  LOP3.LUT P1, RZ, R17, 0x8, RZ, 0xc0, !PT ;  /* 0x0000000811ff7812 */ /* 0x000fe4000782c0ff */
[----:B---3--:R-:W-:Y:S01]  /*ec20*/  IADD3 R137, -R140, 0x1, R69 ;  /* 0x000000018c897810 */ /* 0x008fe20007ffe145 */
[----:B------:R-:W1:Y:S03]  /*ec30*/  MUFU.TANH R13, R13 ;  /* 0x0000000d000d7308 */ /* 0x000e660000002400 */
[----:B----4-:R-:W-:-:S05]  /*ec40*/  IADD3 R137, -R142, R137, R143 ;  /* 0x000000898e897210 */ /* 0x010fca0007ffe18f */
[----:B------:R-:W2:Y:S01]  /*ec50*/  MUFU.TANH R15, R15 ;  /* 0x0000000f000f7308 */ /* 0x000ea20000002400 */
[----:B-----5:R-:W-:-:S07]  /*ec60*/  PRMT R0, R141, 0x654, R0 ;  /* 0x000006548d007816 */ /* 0x020fce0000000000 */
[----:B------:R-:W3:Y:S01]  /*ec70*/  MUFU.TANH R14, R14 ;  /* 0x0000000e000e7308 */ /* 0x000ee20000002400 */
[C---:B------:R-:W-:Y:S01]  /*ec80*/  VIADD R138, R137.reuse, UR42 ;  /* 0x0000002a898a7c36 */ /* 0x040fe20008000000 */
[----:B------:R4:W-:Y:S06]  /*ec90*/  SYNCS.ARRIVE.TRANS64.RED.A1T0 RZ, [R0+URZ], RZ ;  /* 0x000000ff00ff79a7 */ /* 0x0009ec000810043f */
        /* <DEDUP_REMOVED lines=55> */
[----:B------:R-:W-:-:S02]  /*f010*/  VIADD R137, R137, UR43 ;  /* 0x0000002b89897c36 */ /* 0x000fc40008000000 */
[----:B----4-:R-:W-:Y:S02]  /*f020*/  IMAD.IADD R0, R69, 0x1, -R140 ;  /* 0x0000000145007824 */ /* 0x010fe400078e0a8c */
[--C-:B0-----:R-:W-:Y:S02]  /*f030*/  IMAD.IADD R71, R138, 0x1, R139.reuse ;  /* 0x000000018a477824 */ /* 0x101fe400078e028b */
[----:B------:R-:W-:Y:S01]  /*f040*/  IMAD.IADD R70, R137, 0x1, R139 ;  /* 0x0000000189467824 */ /* 0x000fe200078e028b */
[----:B--23--:R-:W-:Y:S06]  /*f050*/  @!P1 BRA `(.L_x_1484) ;  /* 0x0000000000549947 */ /* 0x00cfec0003800000 */
        /* <DEDUP_REMOVED lines=12> */
.L_x_1486:
[----:B------:R-:W-:-:S05]  /*f120*/  IMAD.U32 R140, RZ, RZ, UR40 ;  /* 0x00000028ff8c7e24 */ /* 0x000fca000f8e00ff */
[----:B------:R-:W-:-:S13]  /*f130*/  ISETP.NE.AND P1, PT, R140, 0x1, PT ;  /* 0x000000018c00780c */ /* 0x000fda0003f25270 */
[----:B------:R-:W0:Y:S02]  /*f140*/  @P1 LDC.64 R56, c[0x0][0x9e8] ;  /* 0x00027a00ff381b82 */ /* 0x000e240000000a00 */
[----:B0-----:R-:W-:-:S05]  /*f150*/  @P1 IMAD.HI.U32 R56, R139, R56, RZ ;  /* 0x000000388b381227 */ /* 0x001fca00078e00ff */
[----:B------:R-:W-:-:S07]  /*f160*/  @P1 SHF.R.U32.HI R139, RZ, R57, R56 ;  /* 0x00000039ff8b1219 */ /* 0x000fce0000011638 */
.L_x_1487:
[----:B------:R-:W-:Y:S05]  /*f170*/  BSYNC B2 ;  /* 0x0000000000027941 */ /* 0x000fea0003800000 */
.L_x_1485:
[----:B------:R-:W-:-:S05]  /*f180*/  IMAD R139, R139, R140, R0 ;  /* 0x0000008c8b8b7224 */ /* 0x000fca00078e0200 */
[----:B------:R-:W-:Y:S02]  /*f190*/  VIMNMX R70, R70, R139, !PT ;  /* 0x0000008b46467248 */ /* 0x000fe40007fe0100 */
[----:B------:R-:W-:-:S07]  /*f1a0*/  VIADDMNMX R71, R139, R140, R71, PT ;  /* 0x0000008c8b477246 */ /* 0x000fce0003800147 */
.L_x_1484:
        /* <DEDUP_REMOVED lines=8> */
[----:B------:R-:W-:Y:S02]  /*f230*/  ISETP.GE.AND P3, PT, R69, 0xa, PT ;  /* 0x0000000a4500780c */ /* 0x000fe40003f66270 */
[----:B------:R-:W-:Y:S02]  /*f240*/  FSEL R120, R120, -INF , !P4 ;  /* 0xff80000078787808 */ /* 0x000fe40006000000 */
[----:B------:R-:W-:Y:S02]  /*f250*/  ISETP.GT.AND P4, PT, R70, 0x9, !P3 ;  /* 0x000000094600780c */ /* 0x000fe40005f84270 */
[----:B------:R-:W-:Y:S02]  /*f260*/  LOP3.LUT R17, R17, 0xfffffffd, RZ, 0xc0, !PT ;  /* 0xfffffffd11117812 */ /* 0x000fe400078ec0ff */
[----:B------:R-:W-:-:S02]  /*f270*/  ISETP.LT.OR P4, PT, R71, 0xa, P4 ;  /* 0x0000000a4700780c */ /* 0x000fc40002781670 */
[----:B------:R-:W-:Y:S01]  /*f280*/  LOP3.LUT R16, R16, 0x7fffffff, RZ, 0xc0, !PT ;  /* 0x7fffffff10107812 */ /* 0x000fe200078ec0ff */
[--C-:B0-----:R-:W-:Y:S01]  /*f290*/  IMAD.IADD R138, R138, 0x1, R12.reuse ;  /* 0x000000018a8a7824 */ /* 0x101fe200078e020c */
[----:B------:R-:W-:Y:S01]  /*f2a0*/  FSEL R121, R121, -INF , !P4 ;  /* 0xff80000079797808 */ /* 0x000fe20006000000 */
[----:B------:R-:W-:Y:S01]  /*f2b0*/  IMAD.IADD R137, R137, 0x1, R12 ;  /* 0x0000000189897824 */ /* 0x000fe200078e020c */
        /* <DEDUP_REMOVED lines=10> */
[----:B------:R-:W-:Y:S02]  /*f360*/  ISETP.GT.AND P6, PT, R70, 0x18, !P6 ;  /* 0x000000184600780c */ /* 0x000fe400077c4270 */
[----:B------:R-:W-:Y:S02]  /*f370*/  LOP3.LUT R17, R17, 0xfffffffe, RZ, 0xc0, !PT ;  /* 0xfffffffe11117812 */ /* 0x000fe400078ec0ff */
        /* <DEDUP_REMOVED lines=196> */
[----:B------:R-:W-:-:S04]  /*ffc0*/  ISETP.GT.AND P6, PT, R70, RZ, !P6 ;  /* 0x000000ff4600720c */ /* 0x000fc800077c4270 */
[----:B------:R-:W-:-:S04]  /*ffd0*/  ISETP.LT.OR P6, PT, R71, 0x1, P6 ;  /* 0x000000014700780c */ /* 0x000fc800037c1670 */
[----:B-1----:R-:W-:Y:S02]  /*ffe0*/  FSEL R56, R13, -INF , !P6 ;  /* 0xff8000000d387808 */ /* 0x002fe40007000000 */
[----:B------:R-:W-:-:S13]  /*fff0*/  ISETP.GE.AND P6, PT, R69, 0x9a, PT ;  /* 0x0000009a4500780c */ /* 0x000fda0003fc6270 */
[----:B------:R-:W-:Y:S02]  /*10000*/  @P6 LOP3.LUT R17, R17, 0x4, RZ, 0xfc, !PT ;  /* 0x0000000411116812 */ /* 0x000fe400078efcff */
[----:B------:R-:W-:-:S04]  /*10010*/  ISETP.GT.AND P6, PT, R70, 0x99, !P6 ;  /* 0x000000994600780c */ /* 0x000fc800077c4270 */
[----:B------:R-:W-:-:S04]  /*10020*/  ISETP.LT.OR P6, PT, R71, 0x9a, P6 ;  /* 0x0000009a4700780c */ /* 0x000fc800037c1670 */
[----:B------:R-:W-:Y:S02]  /*10030*/  FSEL R68, R68, -INF , !P6 ;  /* 0xff80000044447808 */ /* 0x000fe40007000000 */
[----:B------:R-:W-:-:S13]  /*10040*/  LOP3.LUT P6, RZ, R17, 0x8, RZ, 0xc0, !PT ;  /* 0x0000000811ff7812 */ /* 0x000fda00078cc0ff */
[----:B------:R-:W-:Y:S05]  /*10050*/  @!P6 BRA `(.L_x_1488) ;  /* 0x000000000054e947 */ /* 0x000fea0003800000 */
        /* <DEDUP_REMOVED lines=12> */
.L_x_1490:
[----:B------:R-:W-:-:S05]  /*10120*/  IMAD.U32 R69, RZ, RZ, UR40 ;  /* 0x00000028ff457e24 */ /* 0x000fca000f8e00ff */
[----:B------:R-:W-:-:S13]  /*10130*/  ISETP.NE.AND P6, PT, R69, 0x1, PT ;  /* 0x000000014500780c */ /* 0x000fda0003fc5270 */
[----:B------:R-:W0:Y:S02]  /*10140*/  @P6 LDC.64 R12, c[0x0][0x9e8] ;  /* 0x00027a00ff0c6b82 */ /* 0x000e240000000a00 */
[----:B0-----:R-:W-:-:S05]  /*10150*/  @P6 IMAD.HI.U32 R12, R57, R12, RZ ;  /* 0x0000000c390c6227 */ /* 0x001fca00078e00ff */
[----:B------:R-:W-:-:S07]  /*10160*/  @P6 SHF.R.U32.HI R57, RZ, R13, R12 ;  /* 0x0000000dff396219 */ /* 0x000fce000001160c */
.L_x_1491:
[----:B------:R-:W-:Y:S05]  /*10170*/  BSYNC B2 ;  /* 0x0000000000027941 */ /* 0x000fea0003800000 */
.L_x_1489:
[----:B------:R-:W-:-:S05]  /*10180*/  IMAD R0, R57, R69, R0 ;  /* 0x0000004539007224 */ /* 0x000fca00078e0200 */
[----:B------:R-:W-:Y:S02]  /*10190*/  VIMNMX R137, R137, R0, !PT ;  /* 0x0000000089897248 */ /* 0x000fe40007fe0100 */
[----:B------:R-:W-:-:S07]  /*101a0*/  VIADDMNMX R138, R0, R69, R138, PT ;  /* 0x00000045008a7246 */ /* 0x000fce000380018a */
.L_x_1488:
[----:B------:R-:W-:Y:S01]  /*101b0*/  ISETP.GT.AND P1, PT, R137, 0x1, !P1 ;  /* 0x000000018900780c */ /* 0x000fe20004f24270 */
[----:B------:R-:W2:Y:S01]  /*101c0*/  LDL.LU R69, [R1] ;  /* 0x0000000001457983 */ /* 0x000ea20000300800 */
[C---:B------:R-:W-:Y:S02]  /*101d0*/  LOP3.LUT P6, RZ, R17.reuse, 0x2, RZ, 0xc0, !PT ;  /* 0x0000000211ff7812 */ /* 0x040fe400078cc0ff */
[----:B------:R-:W-:Y:S02]  /*101e0*/  ISETP.LT.OR P1, PT, R138, 0x2, P1 ;  /* 0x000000028a00780c */ /* 0x000fe40000f21670 */
[----:B------:R-:W-:Y:S02]  /*101f0*/  LOP3.LUT R17, R17, 0xffffffdf, RZ, 0xc0, !PT ;  /* 0xffffffdf11117812 */ /* 0x000fe400078ec0ff */
[----:B------:R-:W-:Y:S02]  /*10200*/  FSEL R23, R23, -INF , !P1 ;  /* 0xff80000017177808 */ /* 0x000fe40004800000 */
[----:B------:R-:W-:-:S02]  /*10210*/  ISETP.GT.AND P1, PT, R137, 0x18, !P6 ;  /* 0x000000188900780c */ /* 0x000fc40007724270 */
[----:B------:R-:W-:Y:S02]  /*10220*/  @P0 LOP3.LUT R17, R17, 0x20, RZ, 0xfc, !PT ;  /* 0x0000002011110812 */ /* 0x000fe400078efcff */
[----:B------:R-:W-:Y:S02]  /*10230*/  ISETP.LT.OR P1, PT, R138, 0x19, P1 ;  /* 0x000000198a00780c */ /* 0x000fe40000f21670 */
[----:B------:R-:W-:Y:S02]  /*10240*/  ISETP.GT.AND P5, PT, R137, 0x11, !P5 ;  /* 0x000000118900780c */ /* 0x000fe40006fa4270 */
[----:B------:R-:W-:Y:S02]  /*10250*/  FSEL R130, R130, -INF , !P1 ;  /* 0xff80000082827808 */ /* 0x000fe40004800000 */
[----:B------:R-:W-:Y:S02]  /*10260*/  LOP3.LUT P1, RZ, R17, 0x1, RZ, 0xc0, !PT ;  /* 0x0000000111ff7812 */ /* 0x000fe4000782c0ff */
[----:B------:R-:W-:-:S02]  /*10270*/  ISETP.LT.OR P5, PT, R138, 0x12, P5 ;  /* 0x000000128a00780c */ /* 0x000fc40002fa1670 */
[----:B------:R-:W-:Y:S02]  /*10280*/  ISETP.GT.AND P1, PT, R137, 0x19, !P1 ;  /* 0x000000198900780c */ /* 0x000fe40004f24270 */
[----:B------:R-:W-:Y:S02]  /*10290*/  FSEL R127, R127, -INF , !P5 ;  /* 0xff8000007f7f7808 */ /* 0x000fe40006800000 */
[----:B------:R-:W-:Y:S02]  /*102a0*/  ISETP.LT.OR P1, PT, R138, 0x1a, P1 ;  /* 0x0000001a8a00780c */ /* 0x000fe40000f21670 */
[----:B------:R-:W-:Y:S02]  /*102b0*/  ISETP.GT.AND P4, PT, R137, 0x10, !P4 ;  /* 0x000000108900780c */ /* 0x000fe40006784270 */
[----:B------:R-:W-:Y:S02]  /*102c0*/  FSEL R131, R131, -INF , !P1 ;  /* 0xff80000083837808 */ /* 0x000fe40004800000 */
[----:B------:R-:W-:-:S02]  /*102d0*/  LOP3.LUT P1, RZ, R16, 0x80000000, RZ, 0xc0, !PT ;  /* 0x8000000010ff7812 */ /* 0x000fc4000782c0ff */
[----:B------:R-:W-:Y:S02]  /*102e0*/  LOP3.LUT P5, RZ, R16, 0x20000000, RZ, 0xc0, !PT ;  /* 0x2000000010ff7812 */ /* 0x000fe400078ac0ff */
[----:B------:R-:W-:Y:S02]  /*102f0*/  ISETP.GT.AND P1, PT, R137, 0x20, !P1 ;  /* 0x000000208900780c */ /* 0x000fe40004f24270 */
[C---:B------:R-:W-:Y:S02]  /*10300*/  ISETP.LT.OR P4, PT, R138.reuse, 0x11, P4 ;  /* 0x000000118a00780c */ /* 0x040fe40002781670 */
[----:B------:R-:W-:Y:S02]  /*10310*/  ISETP.LT.OR P1, PT, R138, 0x21, P1 ;  /* 0x000000218a00780c */ /* 0x000fe40000f21670 */
[----:B------:R-:W-:Y:S02]  /*10320*/  FSEL R126, R126, -INF , !P4 ;  /* 0xff8000007e7e7808 */ /* 0x000fe40006000000 */
[----:B------:R-:W-:-:S02]  /*10330*/  FSEL R106, R106, -INF , !P1 ;  /* 0xff8000006a6a7808 */ /* 0x000fc40004800000 */
[C---:B------:R-:W-:Y:S02]  /*10340*/  LOP3.LUT P1, RZ, R16.reuse, 0x40000000, RZ, 0xc0, !PT ;  /* 0x4000000010ff7812 */ /* 0x040fe4000782c0ff */
[C---:B------:R-:W-:Y:S02]  /*10350*/  ISETP.GT.AND P3, PT, R137.reuse, 0x9, !P3 ;  /* 0x000000098900780c */ /* 0x040fe40005f64270 */
[----:B------:R-:W-:Y:S02]  /*10360*/  ISETP.GT.AND P1, PT, R137, 0x21, !P1 ;  /* 0x000000218900780c */ /* 0x000fe40004f24270 */
[----:B------:R-:W-:Y:S02]  /*10370*/  LOP3.LUT P4, RZ, R16, 0x10000000, RZ, 0xc0, !PT ;  /* 0x1000000010ff7812 */ /* 0x000fe4000788c0ff */
[C---:B------:R-:W-:Y:S02]  /*10380*/  ISETP.LT.OR P1, PT, R138.reuse, 0x22, P1 ;  /* 0x000000228a00780c */ /* 0x040fe40000f21670 */
[----:B------:R-:W-:-:S02]  /*10390*/  ISETP.LT.OR P3, PT, R138, 0xa, P3 ;  /* 0x0000000a8a00780c */ /* 0x000fc40001f61670 */
[----:B------:R-:W-:Y:S02]  /*103a0*/  FSEL R107, R107, -INF , !P1 ;  /* 0xff8000006b6b7808 */ /* 0x000fe40004800000 */
[----:B------:R-:W-:Y:S02]  /*103b0*/  ISETP.GT.AND P1, PT, R137, 0x28, !P5 ;  /* 0x000000288900780c */ /* 0x000fe40006f24270 */
[----:B------:R-:W-:Y:S02]  /*103c0*/  FSEL R123, R123, -INF , !P3 ;  /* 0xff8000007b7b7808 */ /* 0x000fe40005800000 */
[----:B------:R-:W-:Y:S02]  /*103d0*/  ISETP.LT.OR P1, PT, R138, 0x29, P1 ;  /* 0x000000298a00780c */ /* 0x000fe40000f21670 */
[----:B------:R-:W-:Y:S02]  /*103e0*/  ISETP.GT.AND P2, PT, R137, 0x8, !P2 ;  /* 0x000000088900780c */ /* 0x000fe40005744270 */
[----:B------:R-:W-:-:S02]  /*103f0*/  FSEL R110, R110, -INF , !P1 ;  /* 0xff8000006e6e7808 */ /* 0x000fc40004800000 */
[----:B------:R-:W-:Y:S02]  /*10400*/  ISETP.GT.AND P1, PT, R137, 0x29, !P4 ;  /* 0x000000298900780c */ /* 0x000fe40006724270 */
[----:B------:R-:W-:Y:S02]  /*10410*/  LOP3.LUT P3, RZ, R16, 0x8000000, RZ, 0xc0, !PT ;  /* 0x0800000010ff7812 */ /* 0x000fe4000786c0ff */
[C---:B------:R-:W-:Y:S02]  /*10420*/  ISETP.LT.OR P1, PT, R138.reuse, 0x2a, P1 ;  /* 0x0000002a8a00780c */ /* 0x040fe40000f21670 */
[----:B------:R-:W-:Y:S02]  /*10430*/  ISETP.LT.OR P2, PT, R138, 0x9, P2 ;  /* 0x000000098a00780c */ /* 0x000fe40001741670 */
[----:B------:R-:W-:Y:S02]  /*10440*/  FSEL R111, R111, -INF , !P1 ;  /* 0xff8000006f6f7808 */ /* 0x000fe40004800000 */
[----:B------:R-:W-:-:S02]  /*10450*/  ISETP.GT.AND P1, PT, R137, 0x30, !P3 ;  /* 0x000000308900780c */ /* 0x000fc40005f24270 */
[----:B------:R-:W-:Y:S02]  /*10460*/  FSEL R122, R122, -INF , !P2 ;  /* 0xff8000007a7a7808 */ /* 0x000fe40005000000 */
[----:B------:R-:W-:Y:S02]  /*10470*/  ISETP.LT.OR P1, PT, R138, 0x31, P1 ;  /* 0x000000318a00780c */ /* 0x000fe40000f21670 */
[----:B------:R-:W-:Y:S02]  /*10480*/  LOP3.LUT P2, RZ, R16, 0x4000000, RZ, 0xc0, !PT ;  /* 0x0400000010ff7812 */ /* 0x000fe4000784c0ff */
[----:B------:R-:W-:Y:S02]  /*10490*/  FSEL R114, R114, -INF , !P1 ;  /* 0xff80000072727808 */ /* 0x000fe40004800000 */
[----:B------:R-:W-:Y:S02]  /*104a0*/  ISETP.GT.AND P1, PT, R137, 0x31, !P2 ;  /* 0x000000318900780c */ /* 0x000fe40005724270 */
[----:B------:R-:W-:-:S02]  /*104b0*/  LOP3.LUT P0, RZ, R16, 0x2000000, RZ, 0xc0, !PT ;  /* 0x0200000010ff7812 */ /* 0x000fc4000780c0ff */
[----:B------:R-:W-:Y:S02]  /*104c0*/  ISETP.LT.OR P1, PT, R138, 0x32, P1 ;  /* 0x000000328a00780c */ /* 0x000fe40000f21670 */
[----:B------:R-:W-:Y:S02]  /*104d0*/  LOP3.LUT P6, RZ, R16, 0x1000000, RZ, 0xc0, !PT ;  /* 0x0100000010ff7812 */ /* 0x000fe400078cc0ff */
[----:B------:R-:W-:Y:S02]  /*104e0*/  FSEL R115, R115, -INF , !P1 ;  /* 0xff80000073737808 */ /* 0x000fe40004800000 */
[----:B------:R-:W-:Y:S02]  /*104f0*/  ISETP.GT.AND P1, PT, R137, 0x38, !P0 ;  /* 0x000000388900780c */ /* 0x000fe40004724270 */
[----:B------:R-:W-:Y:S02]  /*10500*/  FMNMX.FTZ R0, R56, R8, !PT ;  /* 0x0000000838007209 */ /* 0x000fe40007810000 */
[----:B------:R-:W-:-:S02]  /*10510*/  ISETP.LT.OR P1, PT, R138, 0x39, P1 ;  /* 0x000000398a00780c */ /* 0x000fc40000f21670 */
[----:B------:R-:W-:Y:S02]  /*10520*/  FMNMX.FTZ R13, R15, R0, !PT ;  /* 0x000000000f0d7209 */ /* 0x000fe40007810000 */
[----:B------:R-:W-:Y:S02]  /*10530*/  FSEL R118, R118, -INF , !P1 ;  /* 0xff80000076767808 */ /* 0x000fe40004800000 */
        /* <DEDUP_REMOVED lines=17> */
[C---:B------:R-:W-:Y:S02]  /*10650*/  LOP3.LUT P5, RZ, R16.reuse, 0x80000, RZ, 0xc0, !PT ;  /* 0x0008000010ff7812 */ /* 0x040fe400078ac0ff */
[----:B------:R-:W-:Y:S02]  /*10660*/  FSEL R91, R91, -INF , !P1 ;  /* 0xff8000005b5b7808 */ /* 0x000fe40004800000 */
[----:B------:R-:W-:Y:S02]  /*10670*/  LOP3.LUT P1, RZ, R16, 0x200000, RZ, 0xc0, !PT ;  /* 0x0020000010ff7812 */ /* 0x000fe4000782c0ff */
[----:B------:R-:W-:Y:S02]  /*10680*/  FMNMX.FTZ R13, R105, R0, !PT ;  /* 0x00000000690d7209 */ /* 0x000fe40007810000 */
[----:B------:R-:W-:-:S02]  /*10690*/  ISETP.GT.AND P1, PT, R137, 0x48, !P1 ;  /* 0x000000488900780c */ /* 0x000fc40004f24270 */
[----:B------:R-:W-:Y:S02]  /*106a0*/  FMNMX.FTZ R0, R108, R13, !PT ;  /* 0x0000000d6c007209 */ /* 0x000fe40007810000 */
[----:B------:R-:W-:Y:S02]  /*106b0*/  ISETP.LT.OR P1, PT, R138, 0x49, P1 ;  /* 0x000000498a00780c */ /* 0x000fe40000f21670 */
[----:B------:R-:W-:Y:S02]  /*106c0*/  LOP3.LUT P4, RZ, R16, 0x40000, RZ, 0xc0, !PT ;  /* 0x0004000010ff7812 */ /* 0x000fe4000788c0ff */
        /* <DEDUP_REMOVED lines=14> */
[----:B------:R-:W-:-:S02]  /*107b0*/  FMNMX.FTZ R13, R117, R0, !PT ;  /* 0x00000000750d7209 */ /* 0x000fc40007810000 */
        /* <DEDUP_REMOVED lines=9> */
[----:B------:R-:W-:Y:S02]  /*10850*/  LOP3.LUT P0, RZ, R16, 0x8000, RZ, 0xc0, !PT ;  /* 0x0000800010ff7812 */ /* 0x000fe4000780c0ff */
[----:B------:R-:W-:Y:S02]  /*10860*/  ISETP.LT.OR P1, PT, R138, 0x5a, P1 ;  /* 0x0000005a8a00780c */ /* 0x000fe40000f21670 */
[----:B------:R-:W-:-:S02]  /*10870*/  FMNMX.FTZ R0, R92, R13, !PT ;  /* 0x0000000d5c007209 */ /* 0x000fc40007810000 */
[----:B------:R-:W-:Y:S02]  /*10880*/  FSEL R103, R103, -INF , !P1 ;  /* 0xff80000067677808 */ /* 0x000fe40004800000 */
[----:B------:R-:W-:Y:S02]  /*10890*/  ISETP.GT.AND P1, PT, R137, 0x60, !P0 ;  /* 0x000000608900780c */ /* 0x000fe40004724270 */
[----:B------:R-:W-:Y:S02]  /*108a0*/  FMNMX.FTZ R13, R93, R0, !PT ;  /* 0x000000005d0d7209 */ /* 0x000fe40007810000 */
[----:B------:R-:W-:Y:S02]  /*108b0*/  ISETP.LT.OR P1, PT, R138, 0x61, P1 ;  /* 0x000000618a00780c */ /* 0x000fe40000f21670 */
[----:B------:R-:W-:Y:S02]  /*108c0*/  LOP3.LUT P6, RZ, R16, 0x4000, RZ, 0xc0, !PT ;  /* 0x0000400010ff7812 */ /* 0x000fe400078cc0ff */
[----:B------:R-:W-:-:S02]  /*108d0*/  FMNMX.FTZ R0, R96, R13, !PT ;  /* 0x0000000d60007209 */ /* 0x000fc40007810000 */
[----:B------:R-:W-:Y:S02]  /*108e0*/  FSEL R74, R74, -INF , !P1 ;  /* 0xff8000004a4a7808 */ /* 0x000fe40004800000 */
[----:B------:R-:W-:Y:S02]  /*108f0*/  ISETP.GT.AND P1, PT, R137, 0x61, !P6 ;  /* 0x000000618900780c */ /* 0x000fe40007724270 */
[----:B------:R-:W-:Y:S02]  /*10900*/  FMNMX.FTZ R13, R97, R0, !PT ;  /* 0x00000000610d7209 */ /* 0x000fe40007810000 */
[----:B------:R-:W-:Y:S02]  /*10910*/  ISETP.LT.OR P1, PT, R138, 0x62, P1 ;  /* 0x000000628a00780c */ /* 0x000fe40000f21670 */
[----:B------:R-:W-:Y:S02]  /*10920*/  FMNMX.FTZ R0, R100, R13, !PT ;  /* 0x0000000d64007209 */ /* 0x000fe40007810000 */
[----:B------:R-:W-:-:S02]  /*10930*/  FSEL R75, R75, -INF , !P1 ;  /* 0xff8000004b4b7808 */ /* 0x000fc40004800000 */
[----:B------:R-:W-:Y:S02]  /*10940*/  FMNMX.FTZ R13, R101, R0, !PT ;  /* 0x00000000650d7209 */ /* 0x000fe40007810000 */
        /* <DEDUP_REMOVED lines=28> */
[----:B------:R-:W-:-:S02]  /*10b10*/  FMNMX.FTZ R13, R63, R0, !PT ;  /* 0x000000003f0d7209 */ /* 0x000fc40007810000 */
[----:B------:R-:W-:Y:S02]  /*10b20*/  LOP3.LUT P1, RZ, R16, 0x200, RZ, 0xc0, !PT ;  /* 0x0000020010ff7812 */ /* 0x000fe4000782c0ff */
[----:B------:R-:W-:Y:S02]  /*10b30*/  FMNMX.FTZ R0, R64, R13, !PT ;  /* 0x0000000d40007209 */ /* 0x000fe40007810000 */
[----:B------:R-:W-:Y:S02]  /*10b40*/  ISETP.GT.AND P1, PT, R137, 0x78, !P1 ;  /* 0x000000788900780c */ /* 0x000fe40004f24270 */
[----:B------:R-:W-:Y:S02]  /*10b50*/  LOP3.LUT P5, RZ, R16, 0x40, RZ, 0xc0, !PT ;  /* 0x0000004010ff7812 */ /* 0x000fe400078ac0ff */
[----:B------:R-:W-:Y:S02]  /*10b60*/  FMNMX.FTZ R13, R67, R0, !PT ;  /* 0x00000000430d7209 */ /* 0x000fe40007810000 */
[----:B------:R-:W-:-:S02]  /*10b70*/  ISETP.LT.OR P1, PT, R138, 0x79, P1 ;  /* 0x000000798a00780c */ /* 0x000fc40000f21670 */
[----:B------:R-:W-:Y:S02]  /*10b80*/  ISETP.GT.AND P5, PT, R137, 0x81, !P5 ;  /* 0x000000818900780c */ /* 0x000fe40006fa4270 */
[----:B------:R-:W-:Y:S02]  /*10b90*/  FMNMX.FTZ R0, R68, R13, !PT ;  /* 0x0000000d44007209 */ /* 0x000fe40007810000 */
[----:B------:R-:W-:Y:S02]  /*10ba0*/  FSEL R86, R86, -INF , !P1 ;  /* 0xff80000056567808 */ /* 0x000fe40004800000 */
[----:B------:R-:W-:Y:S01]  /*10bb0*/  LOP3.LUT P1, RZ, R16, 0x100, RZ, 0xc0, !PT ;  /* 0x0000010010ff7812 */ /* 0x000fe2000782c0ff */
[----:B------:R-:W0:Y:S01]  /*10bc0*/  SHFL.BFLY PT, R12, R0, 0x2, 0x1f ;  /* 0x0c401f00000c7f89 */ /* 0x000e2200000e0000 */
[----:B------:R-:W-:Y:S02]  /*10bd0*/  LOP3.LUT R17, R17, 0xffffff7f, RZ, 0xc0, !PT ;  /* 0xffffff7f11117812 */ /* 0x000fe400078ec0ff */
[----:B------:R-:W-:-:S02]  /*10be0*/  ISETP.GT.AND P1, PT, R137, 0x79, !P1 ;  /* 0x000000798900780c */ /* 0x000fc40004f24270 */
[----:B------:R-:W-:Y:S02]  /*10bf0*/  LOP3.LUT P4, RZ, R16, 0x20, RZ, 0xc0, !PT ;  /* 0x0000002010ff7812 */ /* 0x000fe4000788c0ff */
[----:B------:R-:W-:Y:S02]  /*10c00*/  ISETP.LT.OR P1, PT, R138, 0x7a, P1 ;  /* 0x0000007a8a00780c */ /* 0x000fe40000f21670 */
[----:B------:R-:W-:Y:S02]  /*10c10*/  @P5 LOP3.LUT R17, R17, 0x80, RZ, 0xfc, !PT ;  /* 0x0000008011115812 */ /* 0x000fe400078efcff */
[----:B------:R-:W-:Y:S02]  /*10c20*/  FSEL R87, R87, -INF , !P1 ;  /* 0xff80000057577808 */ /* 0x000fe40004800000 */
[----:B------:R-:W-:Y:S02]  /*10c30*/  LOP3.LUT P1, RZ, R16, 0x80, RZ, 0xc0, !PT ;  /* 0x0000008010ff7812 */ /* 0x000fe4000782c0ff */
[----:B------:R-:W-:-:S02]  /*10c40*/  LOP3.LUT P5, RZ, R17, 0x4, RZ, 0xc0, !PT ;  /* 0x0000000411ff7812 */ /* 0x000fc400078ac0ff */
[C---:B------:R-:W-:Y:S02]  /*10c50*/  ISETP.GT.AND P1, PT, R137.reuse, 0x80, !P1 ;  /* 0x000000808900780c */ /* 0x040fe40004f24270 */
[----:B------:R-:W-:Y:S02]  /*10c60*/  ISETP.GT.AND P5, PT, R137, 0x99, !P5 ;  /* 0x000000998900780c */ /* 0x000fe40006fa4270 */
[----:B------:R-:W-:Y:S02]  /*10c70*/  ISETP.LT.OR P1, PT, R138, 0x81, P1 ;  /* 0x000000818a00780c */ /* 0x000fe40000f21670 */
[----:B------:R-:W-:Y:S02]  /*10c80*/  LOP3.LUT P6, RZ, R16, 0x10, RZ, 0xc0, !PT ;  /* 0x0000001010ff7812 */ /* 0x000fe400078cc0ff */
[----:B------:R-:W-:Y:S02]  /*10c90*/  FSEL R132, R132, -INF , !P1 ;  /* 0xff80000084847808 */ /* 0x000fe40004800000 */
[----:B------:R-:W-:-:S02]  /*10ca0*/  LOP3.LUT P3, RZ, R16, 0x8, RZ, 0xc0, !PT ;  /* 0x0000000810ff7812 */ /* 0x000fc4000786c0ff */
[C---:B------:R-:W-:Y:S02]  /*10cb0*/  LOP3.LUT P2, RZ, R16.reuse, 0x4, RZ, 0xc0, !PT ;  /* 0x0000000410ff7812 */ /* 0x040fe4000784c0ff */
[C---:B------:R-:W-:Y:S02]  /*10cc0*/  LOP3.LUT P0, RZ, R16.reuse, 0x1, RZ, 0xc0, !PT ;  /* 0x0000000110ff7812 */ /* 0x040fe4000780c0ff */
[C---:B------:R-:W-:Y:S02]  /*10cd0*/  LOP3.LUT P1, RZ, R16.reuse, 0x2, RZ, 0xc0, !PT ;  /* 0x0000000210ff7812 */ /* 0x040fe4000782c0ff */
[----:B------:R-:W-:Y:S02]  /*10ce0*/  LOP3.LUT R16, R16, 0xfffffffd, RZ, 0xc0, !PT ;  /* 0xfffffffd10107812 */ /* 0x000fe400078ec0ff */
[----:B0-----:R-:W-:Y:S02]  /*10cf0*/  FMNMX.FTZ R12, R0, R12, !PT ;  /* 0x0000000c000c7209 */ /* 0x001fe40007810000 */
[----:B------:R-:W-:-:S02]  /*10d00*/  @P5 LOP3.LUT R16, R16, 0x2, RZ, 0xfc, !PT ;  /* 0x0000000210105812 */ /* 0x000fc400078efcff */
[----:B------:R-:W-:Y:S01]  /*10d10*/  LOP3.LUT P5, RZ, R17, 0x80, RZ, 0xc0, !PT ;  /* 0x0000008011ff7812 */ /* 0x000fe200078ac0ff */
[----:B------:R-:W0:Y:S01]  /*10d20*/  SHFL.BFLY PT, R0, R12, 0x1, 0x1f ;  /* 0x0c201f000c007f89 */ /* 0x000e2200000e0000 */
[C---:B------:R-:W-:Y:S02]  /*10d30*/  ISETP.GT.AND P4, PT, R137.reuse, 0x88, !P4 ;  /* 0x000000888900780c */ /* 0x040fe40006784270 */
[----:B------:R-:W-:Y:S02]  /*10d40*/  ISETP.LT.OR P5, PT, R138, 0x82, P5 ;  /* 0x000000828a00780c */ /* 0x000fe40002fa1670 */
[----:B------:R-:W-:Y:S02]  /*10d50*/  LOP3.LUT R16, R16, 0xfffffff7, RZ, 0xc0, !PT ;  /* 0xfffffff710107812 */ /* 0x000fe400078ec0ff */
[----:B------:R-:W-:Y:S02]  /*10d60*/  ISETP.LT.OR P4, PT, R138, 0x89, P4 ;  /* 0x000000898a00780c */ /* 0x000fe40002781670 */
[----:B------:R-:W-:-:S02]  /*10d70*/  ISETP.GT.AND P6, PT, R137, 0x89, !P6 ;  /* 0x000000898900780c */ /* 0x000fc400077c4270 */
[----:B------:R-:W-:Y:S02]  /*10d80*/  ISETP.GT.AND P0, PT, R137, RZ, !P0 ;  /* 0x000000ff8900720c */ /* 0x000fe40004704270 */
[----:B------:R-:W-:Y:S02]  /*10d90*/  LOP3.LUT R17, R17, 0xffffffbf, RZ, 0xc0, !PT ;  /* 0xffffffbf11117812 */ /* 0x000fe400078ec0ff */
[----:B------:R-:W-:Y:S02]  /*10da0*/  ISETP.LT.OR P0, PT, R138, 0x1, P0 ;  /* 0x000000018a00780c */ /* 0x000fe40000701670 */
[----:B------:R-:W-:Y:S02]  /*10db0*/  @P5 LOP3.LUT R16, R16, 0x8, RZ, 0xfc, !PT ;  /* 0x0000000810105812 */ /* 0x000fe400078efcff */
[----:B------:R-:W-:Y:S02]  /*10dc0*/  FSEL R14, R14, -INF , !P0 ;  /* 0xff8000000e0e7808 */ /* 0x000fe40004000000 */
[----:B------:R-:W-:-:S02]  /*10dd0*/  LOP3.LUT P5, RZ, R16, 0x2, RZ, 0xc0, !PT ;  /* 0x0000000210ff7812 */ /* 0x000fc400078ac0ff */
[----:B------:R-:W-:Y:S02]  /*10de0*/  LOP3.LUT R16, R16, 0xfffffffb, RZ, 0xc0, !PT ;  /* 0xfffffffb10107812 */ /* 0x000fe400078ec0ff */
[----:B0-----:R-:W-:Y:S02]  /*10df0*/  FMNMX.FTZ R12, R12, R0, !PT ;  /* 0x000000000c0c7209 */ /* 0x001fe40007810000 */
[----:B------:R-:W-:Y:S02]  /*10e00*/  @P4 LOP3.LUT R16, R16, 0x4, RZ, 0xfc, !PT ;  /* 0x0000000410104812 */ /* 0x000fe400078efcff */
[----:B------:R-:W-:Y:S02]  /*10e10*/  ISETP.LT.OR P4, PT, R138, 0x8a, P6 ;  /* 0x0000008a8a00780c */ /* 0x000fe40003781670 */
[----:B------:R-:W-:Y:S02]  /*10e20*/  FSETP.NEU.FTZ.AND P6, PT, R12, -INF , PT ;  /* 0xff8000000c00780b */ /* 0x000fe40003fdd000 */
[----:B------:R-:W-:-:S02]  /*10e30*/  ISETP.GT.AND P3, PT, R137, 0x90, !P3 ;  /* 0x000000908900780c */ /* 0x000fc40005f64270 */
[----:B------:R-:W-:Y:S02]  /*10e40*/  FSEL R0, R12, RZ, P6 ;  /* 0x000000ff0c007208 */ /* 0x000fe40003000000 */
[----:B------:R-:W-:Y:S02]  /*10e50*/  ISETP.GT.AND P2, PT, R137, 0x91, !P2 ;  /* 0x000000918900780c */ /* 0x000fe40005744270 */
[----:B------:R-:W-:Y:S01]  /*10e60*/  ISETP.LT.OR P3, PT, R138, 0x91, P3 ;  /* 0x000000918a00780c */ /* 0x000fe20001f61670 */
[----:B------:R-:W-:-:S01]  /*10e70*/  FADD.FTZ R8, -R0, R8 ;  /* 0x0000000800087221 */ /* 0x000fc20000010100 */
[----:B------:R-:W-:Y:S01]  /*10e80*/  IMAD.U32 R0, RZ, RZ, UR39 ;  /* 0x00000027ff007e24 */ /* 0x000fe2000f8e00ff */
[----:B------:R-:W-:Y:S02]  /*10e90*/  @P4 LOP3.LUT R17, R17, 0x40, RZ, 0xfc, !PT ;  /* 0x0000004011114812 */ /* 0x000fe400078efcff */
[----:B------:R-:W-:Y:S01]  /*10ea0*/  LOP3.LUT P4, RZ, R16, 0x8, RZ, 0xc0, !PT ;  /* 0x0000000810ff7812 */ /* 0x000fe2000788c0ff */
[----:B------:R-:W-:-:S01]  /*10eb0*/  FFMA.FTZ R13, R12, R0, -8 ;  /* 0xc10000000c0d7423 */ /* 0x000fc20000010000 */
[----:B------:R-:W-:Y:S01]  /*10ec0*/  ISETP.GT.AND P1, PT, R137, 0x98, !P1 ;  /* 0x000000988900780c */ /* 0x000fe20004f24270 */
[----:B------:R-:W-:Y:S01]  /*10ed0*/  FMUL.FTZ R8, R8, R0 ;  /* 0x0000000008087220 */ /* 0x000fe20000410000 */
[----:B------:R-:W-:-:S02]  /*10ee0*/  FSEL R58, R58, -INF , !P4 ;  /* 0xff8000003a3a7808 */ /* 0x000fc40006000000 */
[----:B------:R-:W-:Y:S02]  /*10ef0*/  FSEL R13, R13, RZ, P6 ;  /* 0x000000ff0d0d7208 */ /* 0x000fe40003000000 */
[----:B------:R-:W-:Y:S01]  /*10f00*/  LOP3.LUT P6, RZ, R16, 0x4, RZ, 0xc0, !PT ;  /* 0x0000000410ff7812 */ /* 0x000fe200078cc0ff */
[----:B------:R-:W-:Y:S01]  /*10f10*/  MUFU.EX2 R8, R8 ;  /* 0x0000000800087308 */ /* 0x000fe20000000800 */
[----:B------:R-:W-:Y:S01]  /*10f20*/  LOP3.LUT P4, RZ, R17, 0x40, RZ, 0xc0, !PT ;  /* 0x0000004011ff7812 */ /* 0x000fe2000788c0ff */
        /* <DEDUP_REMOVED lines=40> */
[----:B------:R-:W-:Y:S01]  /*111b0*/  FMNMX.FTZ R13, R14, R3, !PT ;  /* 0x000000030e0d7209 */ /* 0x000fe20007810000 */
[----:B------:R-:W2:Y:S01]  /*111c0*/  MUFU.EX2 R56, R56 ;  /* 0x0000003800387308 */ /* 0x000ea20000000800 */
[----:B------:R-:W-:-:S02]  /*111d0*/  FSEL R59, R59, -INF , !P6 ;  /* 0xff8000003b3b7808 */ /* 0x000fc40007000000 */
[----:B------:R-:W-:Y:S02]  /*111e0*/  FMNMX.FTZ R13, R23, R13, !PT ;  /* 0x0000000d170d7209 */ /* 0x000fe40007810000 */
[----:B------:R-:W-:Y:S02]  /*111f0*/  FSEL R60, R60, -INF , !P4 ;  /* 0xff8000003c3c7808 */ /* 0x000fe40006000000 */
[----:B------:R-:W-:Y:S01]  /*11200*/  FMNMX.FTZ R13, R122, R13, !PT ;  /* 0x0000000d7a0d7209 */ /* 0x000fe20007810000 */
[----:B------:R-:W-:Y:S01]  /*11210*/  MUFU.EX2 R15, R15 ;  /* 0x0000000f000f7308 */ /* 0x000fe20000000800 */
[----:B------:R-:W-:Y:S02]  /*11220*/  ISETP.LT.OR P2, PT, R138, 0x92, P2 ;  /* 0x000000928a00780c */ /* 0x000fe40001741670 */
[----:B------:R-:W-:Y:S02]  /*11230*/  FMNMX.FTZ R13, R123, R13, !PT ;  /* 0x0000000d7b0d7209 */ /* 0x000fe40007810000 */
[----:B------:R-:W-:-:S02]  /*11240*/  FSEL R61, R61, -INF , !P3 ;  /* 0xff8000003d3d7808 */ /* 0x000fc40005800000 */
[----:B------:R-:W-:Y:S01]  /*11250*/  FMNMX.FTZ R13, R126, R13, !PT ;  /* 0x0000000d7e0d7209 */ /* 0x000fe20007810000 */
[----:B------:R-:W-:Y:S01]  /*11260*/  MUFU.EX2 R120, R120 ;  /* 0x0000007800787308 */ /* 0x000fe20000000800 */
[----:B------:R-:W-:Y:S02]  /*11270*/  ISETP.LT.OR P1, PT, R138, 0x99, P1 ;  /* 0x000000998a00780c */ /* 0x000fe40000f21670 */
[----:B------:R-:W-:Y:S02]  /*11280*/  FMNMX.FTZ R13, R127, R13, !PT ;  /* 0x0000000d7f0d7209 */ /* 0x000fe40007810000 */
[----:B------:R-:W-:Y:S02]  /*11290*/  FSEL R62, R62, -INF , !P2 ;  /* 0xff8000003e3e7808 */ /* 0x000fe40005000000 */
[----:B------:R-:W-:Y:S01]  /*112a0*/  FMNMX.FTZ R13, R130, R13, !PT ;  /* 0x0000000d820d7209 */ /* 0x000fe20007810000 */
[----:B------:R-:W-:Y:S01]  /*112b0*/  MUFU.EX2 R121, R121 ;  /* 0x0000007900797308 */ /* 0x000fe20000000800 */
[----:B------:R-:W-:-:S02]  /*112c0*/  ISETP.LT.OR P5, PT, R138, 0x9a, P5 ;  /* 0x0000009a8a00780c */ /* 0x000fc40002fa1670 */
[----:B------:R-:W-:Y:S02]  /*112d0*/  FMNMX.FTZ R13, R131, R13, !PT ;  /* 0x0000000d830d7209 */ /* 0x000fe40007810000 */
[----:B------:R-:W-:Y:S02]  /*112e0*/  FSEL R65, R65, -INF , !P1 ;  /* 0xff80000041417808 */ /* 0x000fe40004800000 */
[----:B------:R-:W-:Y:S01]  /*112f0*/  FMNMX.FTZ R13, R106, R13, !PT ;  /* 0x0000000d6a0d7209 */ /* 0x000fe20007810000 */
[----:B------:R-:W-:Y:S01]  /*11300*/  MUFU.EX2 R124, R124 ;  /* 0x0000007c007c7308 */ /* 0x000fe20000000800 */
[----:B------:R-:W-:Y:S02]  /*11310*/  FSEL R66, R66, -INF , !P5 ;  /* 0xff80000042427808 */ /* 0x000fe40006800000 */
[----:B------:R-:W-:Y:S02]  /*11320*/  FMNMX.FTZ R13, R107, R13, !PT ;  /* 0x0000000d6b0d7209 */ /* 0x000fe40007810000 */
[----:B------:R-:W-:-:S02]  /*11330*/  LOP3.LUT P0, RZ, R17, 0x20, RZ, 0xc0, !PT ;  /* 0x0000002011ff7812 */ /* 0x000fc4000780c0ff */
        /* <DEDUP_REMOVED lines=44> */
[----:B------:R-:W-:-:S05]  /*11600*/  FMNMX.FTZ R13, R66, R13, !PT ;  /* 0x0000000d420d7209 */ /* 0x000fca0007810000 */
[----:B------:R-:W0:Y:S01]  /*11610*/  SHFL.BFLY PT, R57, R13, 0x2, 0x1f ;  /* 0x0c401f000d397f89 */ /* 0x000e2200000e0000 */
        /* <DEDUP_REMOVED lines=9> */
[----:B0-----:R-:W-:-:S04]  /*116b0*/  FMNMX.FTZ R13, R13, R57, !PT ;  /* 0x000000390d0d7209 */ /* 0x001fc80007810000 */
[----:B------:R-:W-:-:S03]  /*116c0*/  FSETP.NEU.FTZ.AND P1, PT, R13, -INF , PT ;  /* 0xff8000000d00780b */ /* 0x000fc60003f3d000 */
[----:B------:R-:W-:Y:S01]  /*116d0*/  MUFU.EX2 R77, R77 ;  /* 0x0000004d004d7308 */ /* 0x000fe20000000800 */
[----:B------:R-:W-:-:S05]  /*116e0*/  FSEL R57, R13, RZ, P1 ;  /* 0x000000ff0d397208 */ /* 0x000fca0000800000 */
[----:B------:R-:W-:Y:S01]  /*116f0*/  FADD.FTZ R3, -R57, R3 ;  /* 0x0000000339037221 */ /* 0x000fe20000010100 */
[----:B------:R-:W-:-:S01]  /*11700*/  FFMA.FTZ R57, R13, R0, -8 ;  /* 0xc10000000d397423 */ /* 0x000fc20000010000 */
[----:B------:R-:W-:Y:S02]  /*11710*/  MUFU.EX2 R80, R80 ;  /* 0x0000005000507308 */ /* 0x000fe40000000800 */
[----:B------:R-:W-:Y:S02]  /*11720*/  FMUL.FTZ R3, R3, R0 ;  /* 0x0000000003037220 */ /* 0x000fe40000410000 */
[----:B------:R-:W-:-:S04]  /*11730*/  FSEL R57, R57, RZ, P1 ;  /* 0x000000ff39397208 */ /* 0x000fc80000800000 */
        /* <DEDUP_REMOVED lines=42> */
[----:B------:R-:W-:Y:S01]  /*119e0*/  FFMA.FTZ R57, R66, R0, -R57 ;  /* 0x0000000042397223 */ /* 0x000fe20000010839 */
[----:B--2---:R-:W-:-:S01]  /*119f0*/  FFMA.FTZ R66, R8, R69, R56 ;  /* 0x0000004508427223 */ /* 0x004fc20000010038 */
[----:B0-----:R-:W-:Y:S01]  /*11a00*/  FFMA.FTZ R21, R3, R21, R14 ;  /* 0x0000001503157223 */ /* 0x001fe2000001000e */
[----:B------:R-:W0:Y:S02]  /*11a10*/  MUFU.EX2 R122, R122 ;  /* 0x0000007a007a7308 */ /* 0x000e240000000800 */
[----:B------:R-:W-:-:S01]  /*11a20*/  FADD.FTZ R66, R15, R66 ;  /* 0x000000420f427221 */ /* 0x000fc20000010000 */
[----:B-1----:R-:W-:-:S03]  /*11a30*/  FADD.FTZ R69, R23, R21 ;  /* 0x0000001517457221 */ /* 0x002fc60000010000 */
[----:B------:R-:W-:Y:S02]  /*11a40*/  FADD.FTZ R21, R120, R66 ;  /* 0x0000004278157221 */ /* 0x000fe40000010000 */
[----:B------:R-:W1:Y:S02]  /*11a50*/  MUFU.EX2 R123, R123 ;  /* 0x0000007b007b7308 */ /* 0x000e640000000800 */
        /* <DEDUP_REMOVED lines=109> */
[----:B--2---:R-:W-:-:S05]  /*12130*/  FADD.FTZ R69, R68, R21 ;  /* 0x0000001544457221 */ /* 0x004fca0000010000 */
[----:B------:R2:W-:Y:S02]  /*12140*/  STL [R1], R69 ;  /* 0x0000004501007387 */ /* 0x0005e40000100800 */
        /* <DEDUP_REMOVED lines=8> */
[----:B------:R-:W0:Y:S01]  /*121d0*/  MUFU.EX2 R57, R57 ;  /* 0x0000003900397308 */ /* 0x000e220000000800 */
[----:B-1----:R-:W-:-:S04]  /*121e0*/  FADD.FTZ R66, R62, R66 ;  /* 0x000000423e427221 */ /* 0x002fc80000010000 */
[----:B---3--:R-:W-:-:S04]  /*121f0*/  FADD.FTZ R66, R65, R66 ;  /* 0x0000004241427221 */ /* 0x008fc80000010000 */
[----:B0-----:R-:W-:Y:S01]  /*12200*/  FADD.FTZ R21, R57, R66 ;  /* 0x0000004239157221 */ /* 0x001fe20000010000 */
[----:B--2---:R-:W-:Y:S06]  /*12210*/  @!P0 BRA `(.L_x_1492) ;  /* 0x0000000000048947 */ /* 0x004fec0003800000 */
[----:B------:R-:W-:Y:S01]  /*12220*/  BPT.TRAP 0x1 ;  /* 0x000000040000795c */ /* 0x000fe20000300000 */
.L_x_1492:
[----:B------:R-:W2:Y:S01]  /*12230*/  LDL R66, [R1+0x30] ;  /* 0x0000300001427983 */ /* 0x000ea20000100800 */
[----:B------:R-:W-:Y:S01]  /*12240*/  VIADD R20, R20, 0x13260 ;  /* 0x0001326014147836 */ /* 0x000fe20000000000 */
[----:B------:R-:W-:-:S04]  /*12250*/  F2FP.SATFINITE.E4M3.F32.PACK_AB_MERGE_C R122, R123, R122, RZ ;  /* 0x0000007a7b7a723e */ /* 0x000fc800048070ff */
[----:B------:R-:W-:Y:S02]  /*12260*/  PRMT R20, R141, 0x654, R20 ;  /* 0x000006548d147816 */ /* 0x000fe40000000014 */
[----:B------:R-:W-:Y:S02]  /*12270*/  F2FP.SATFINITE.E4M3.F32.PACK_AB_MERGE_C R120, R121, R120, RZ ;  /* 0x000000787978723e */ /* 0x000fe400048070ff */
[----:B------:R-:W-:Y:S01]  /*12280*/  F2FP.SATFINITE.E4M3.F32.PACK_AB_MERGE_C R128, R129, R128, RZ ;  /* 0x000000808180723e */ /* 0x000fe200048070ff */
[----:B------:R1:W-:Y:S01]  /*12290*/  SYNCS.ARRIVE.TRANS64.RED.A1T0 RZ, [R20+URZ], RZ ;  /* 0x000000ff14ff79a7 */ /* 0x0003e2000810043f */
        /* <DEDUP_REMOVED lines=16> */
[----:B------:R-:W-:Y:S01]  /*123a0*/  F2FP.SATFINITE.E4M3.F32.PACK_AB_MERGE_C R57, R57, R65, RZ ;  /* 0x000000413939723e */ /* 0x000fe200048070ff */
        /* <DEDUP_REMOVED lines=56> */
[C---:B--2---:R-:W-:Y:S01]  /*12730*/  ISETP.GT.AND P1, PT, R9.reuse, R66, PT ;  /* 0x000000420900720c */ /* 0x044fe20003f24270 */
[----:B------:R-:W-:-:S12]  /*12740*/  VIADD R9, R9, 0xffffffff ;  /* 0xffffffff09097836 */ /* 0x000fd80000000000 */
[----:B-1----:R-:W-:Y:S05]  /*12750*/  @P1 BRA `(.L_x_1493) ;  /* 0xffffffb000d81947 */ /* 0x002fea000383ffff */
[----:B------:R-:W-:Y:S05]  /*12760*/  BSYNC B0 ;  /* 0x0000000000007941 */ /* 0x000fea0003800000 */
.L_x_1472:
[----:B------:R1:W-:Y:S01]  /*12770*/  STL [R1+0x18], R24 ;  /* 0x0000181801007387 */ /* 0x0003e20000100800 */
[----:B------:R-:W-:Y:S02]  /*12780*/  IMAD.MOV.U32 R3, RZ, RZ, R13 ;  /* 0x000000ffff037224 */ /* 0x000fe400078e000d */
[----:B------:R-:W-:Y:S01]  /*12790*/  IMAD.MOV.U32 R8, RZ, RZ, R12 ;  /* 0x000000ffff087224 */ /* 0x000fe200078e000c */
[----:B------:R1:W-:Y:S01]  /*127a0*/  STL [R1+0x1c], R25 ;  /* 0x00001c1901007387 */ /* 0x0003e20000100800 */
[----:B------:R-:W-:Y:S02]  /*127b0*/  IMAD.MOV.U32 R23, RZ, RZ, R10 ;  /* 0x000000ffff177224 */ /* 0x000fe400078e000a */
[----:B------:R-:W-:-:S07]  /*127c0*/  IMAD.MOV.U32 R156, RZ, RZ, R11 ;  /* 0x000000ffff9c7224 */ /* 0x000fce00078e000b */
.L_x_1471:
[----:B------:R-:W-:Y:S05]  /*127d0*/  BSYNC B1 ;  /* 0x0000000000017941 */ /* 0x000fea0003800000 */
.L_x_1470:
[----:B------:R-:W2:Y:S01]  /*127e0*/  LDL R10, [R1+0x34] ;  /* 0x00003400010a7983 */ /* 0x000ea20000100800 */
[----:B------:R-:W3:Y:S03]  /*127f0*/  LDC R11, c[0x0][0x448] ;  /* 0x00011200ff0b7b82 */ /* 0x000ee60000000800 */
[----:B------:R-:W4:Y:S04]  /*12800*/  LDL R15, [R1+0x4] ;  /* 0x00000400010f7983 */ /* 0x000f280000100800 */
[----:B------:R-:W4:Y:S01]  /*12810*/  LDL R13, [R1+0xc] ;  /* 0x00000c00010d7983 */ /* 0x000f220000100800 */
[----:B0-----:R-:W0:Y:S01]  /*12820*/  LDC R14, c[0x0][0x9e4] ;  /* 0x00027900ff0e7b82 */ /* 0x001e220000000800 */
[----:B------:R-:W-:Y:S01]  /*12830*/  LOP3.LUT R17, R17, 0xfffffff7, RZ, 0xc0, !PT ;  /* 0xfffffff711117812 */ /* 0x000fe200078ec0ff */
[----:B------:R-:W-:Y:S01]  /*12840*/  ULDC UR4, c[0x0][0x9dc] ;  /* 0x0002770000047ab9 */ /* 0x000fe20000000800 */
[----:B---3--:R-:W-:-:S13]  /*12850*/  ISETP.NE.AND P1, PT, R11, 0x1, PT ;  /* 0x000000010b00780c */ /* 0x008fda0003f25270 */
[----:B------:R-:W3:Y:S01]  /*12860*/  @P1 LDC R11, c[0x0][0x44c] ;  /* 0x00011300ff0b1b82 */ /* 0x000ee20000000800 */
[----:B------:R-:W-:-:S04]  /*12870*/  @P1 LOP3.LUT R17, R17, 0x8, RZ, 0xfc, !PT ;  /* 0x0000000811111812 */ /* 0x000fc800078efcff */
[----:B------:R-:W-:-:S03]  /*12880*/  LOP3.LUT R17, R17, 0xffffffef, RZ, 0xc0, !PT ;  /* 0xffffffef11117812 */ /* 0x000fc600078ec0ff */
[----:B------:R-:W5:Y:S01]  /*12890*/  @P1 LDC R12, c[0x0][0x450] ;  /* 0x00011400ff0c1b82 */ /* 0x000f620000000800 */
[----:B--2---:R-:W-:-:S04]  /*128a0*/  VIADD R10, R10, 0xbf ;  /* 0x000000bf0a0a7836 */ /* 0x004fc80000000000 */
[----:B---3--:R-:W-:Y:S01]  /*128b0*/  @P1 IMAD.HI.U32 R11, R10, R11, RZ ;  /* 0x0000000b0a0b1227 */ /* 0x008fe200078e00ff */
[----:B----4-:R-:W-:-:S04]  /*128c0*/  IADD3 R13, R13, 0x1, -R15 ;  /* 0x000000010d0d7810 */ /* 0x010fc80007ffe80f */
[----:B-----5:R-:W-:Y:S02]  /*128d0*/  @P1 SHF.R.U32.HI R10, RZ, R12, R11 ;  /* 0x0000000cff0a1219 */ /* 0x020fe4000001160b */
[----:B0-----:R-:W-:-:S03]  /*128e0*/  ISETP.GE.AND P1, PT, R14, 0x1, PT ;  /* 0x000000010e00780c */ /* 0x001fc60003f26270 */
[----:B------:R-:W-:-:S04]  /*128f0*/  IMAD.IADD R10, R13, 0x1, R10 ;  /* 0x000000010d0a7824 */ /* 0x000fc800078e020a */
[----:B------:R-:W-:-:S06]  /*12900*/  VIADD R12, R10, -UR4 ;  /* 0x800000040a0c7c36 */ /* 0x000fcc0008000000 */
[----:B------:R-:W-:Y:S01]  /*12910*/  @P1 LOP3.LUT R17, R17, 0x10, RZ, 0xfc, !PT ;  /* 0x0000001011111812 */ /* 0x000fe200078efcff */
[----:B------:R-:W-:Y:S06]  /*12920*/  @!P1 BRA `(.L_x_1494) ;  /* 0x0000000000489947 */ /* 0x000fec0003800000 */
[----:B------:R-:W-:Y:S01]  /*12930*/  IMAD.MOV.U32 R13, RZ, RZ, R10 ;  /* 0x000000ffff0d7224 */ /* 0x000fe200078e000a */
[----:B------:R-:W-:Y:S04]  /*12940*/  BSSY B0, `(.L_x_1495) ;  /* 0x000000e000007945 */ /* 0x000fe80003800000 */
        /* <DEDUP_REMOVED lines=9> */
.L_x_1496:
[----:B------:R-:W-:-:S13]  /*129e0*/  ISETP.NE.AND P1, PT, R14, 0x1, PT ;  /* 0x000000010e00780c */ /* 0x000fda0003f25270 */
[----:B------:R-:W0:Y:S02]  /*129f0*/  @P1 LDC.64 R10, c[0x0][0x9e8] ;  /* 0x00027a00ff0a1b82 */ /* 0x000e240000000a00 */
[----:B0-----:R-:W-:-:S05]  /*12a00*/  @P1 IMAD.HI.U32 R10, R13, R10, RZ ;  /* 0x0000000a0d0a1227 */ /* 0x001fca00078e00ff */
[----:B------:R-:W-:-:S07]  /*12a10*/  @P1 SHF.R.U32.HI R13, RZ, R11, R10 ;  /* 0x0000000bff0d1219 */ /* 0x000fce000001160a */
.L_x_1497:
[----:B------:R-:W-:Y:S05]  /*12a20*/  BSYNC B0 ;  /* 0x0000000000007941 */ /* 0x000fea0003800000 */
.L_x_1495:
[----:B------:R-:W-:-:S05]  /*12a30*/  IMAD R13, R13, R14, RZ ;  /* 0x0000000e0d0d7224 */ /* 0x000fca00078e02ff */
[----:B------:R-:W-:-:S07]  /*12a40*/  VIMNMX R12, R12, R13, !PT ;  /* 0x0000000d0c0c7248 */ /* 0x000fce0007fe0100 */
.L_x_1494:
[----:B------:R-:W2:Y:S01]  /*12a50*/  LDL R10, [R1+0x48] ;  /* 0x00004800010a7983 */ /* 0x000ea20000100800 */
[----:B------:R-:W-:Y:S01]  /*12a60*/  VIADD R12, R12, 0x9f ;  /* 0x0000009f0c0c7836 */ /* 0x000fe20000000000 */
[----:B------:R-:W-:Y:S03]  /*12a70*/  BSSY B0, `(.L_x_1498) ;  /* 0x0000303000007945 */ /* 0x000fe60003800000 */
[----:B------:R-:W-:-:S05]  /*12a80*/  IMAD.HI R12, R12, 0x66666667, RZ ;  /* 0x666666670c0c7827 */ /* 0x000fca00078e02ff */
[----:B------:R-:W-:-:S04]  /*12a90*/  SHF.R.U32.HI R11, RZ, 0x1f, R12 ;  /* 0x0000001fff0b7819 */ /* 0x000fc8000001160c */
[----:B------:R-:W-:-:S04]  /*12aa0*/  LEA.HI.SX32 R11, R12, R11, 0x1a ;  /* 0x0000000b0c0b7211 */ /* 0x000fc800078fd2ff */
[----:B--2---:R-:W-:-:S04]  /*12ab0*/  VIMNMX R10, R10, R11, !PT ;  /* 0x0000000b0a0a7248 */ /* 0x004fc80007fe0100 */
[----:B------:R-:W-:Y:S01]  /*12ac0*/  ISETP.GE.AND P1, PT, R9, R10, PT ;  /* 0x0000000a0900720c */ /* 0x000fe20003f26270 */
[----:B------:R0:W-:-:S12]  /*12ad0*/  STL [R1+0x30], R10 ;  /* 0x0000300a01007387 */ /* 0x0001d80000100800 */
[----:B0-----:R-:W-:Y:S05]  /*12ae0*/  @!P1 BRA `(.L_x_1499) ;  /* 0x0000002c00ec9947 */ /* 0x001fea0003800000 */
[----:B------:R-:W-:Y:S01]  /*12af0*/  BSSY B1, `(.L_x_1499) ;  /* 0x00002fa000017945 */ /* 0x000fe20003800000 */
[----:B------:R-:W-:Y:S02]  /*12b00*/  IMAD.MOV.U32 R10, RZ, RZ, R3 ;  /* 0x000000ffff0a7224 */ /* 0x000fe400078e0003 */
[----:B------:R-:W-:Y:S02]  /*12b10*/  IMAD.MOV.U32 R11, RZ, RZ, R8 ;  /* 0x000000ffff0b7224 */ /* 0x000fe400078e0008 */
[----:B------:R-:W-:Y:S02]  /*12b20*/  IMAD.MOV.U32 R14, RZ, RZ, R9 ;  /* 0x000000ffff0e7224 */ /* 0x000fe400078e0009 */
[----:B------:R-:W-:Y:S02]  /*12b30*/  IMAD.MOV.U32 R15, RZ, RZ, R156 ;  /* 0x000000ffff0f7224 */ /* 0x000fe400078e009c */
[----:B------:R-:W-:-:S07]  /*12b40*/  IMAD.MOV.U32 R20, RZ, RZ, R23 ;  /* 0x000000ffff147224 */ /* 0x000fce00078e0017 */
.L_x_1512:
[----:B------:R-:W-:-:S04]  /*12b50*/  ISETP.NE.AND P1, PT, R20, 0x1, PT ;  /* 0x000000011400780c */ /* 0x000fc80003f25270 */
[----:B------:R-:W-:-:S04]  /*12b60*/  SEL R156, RZ, 0x1, P1 ;  /* 0x00000001ff9c7807 */ /* 0x000fc80000800000 */
[----:B------:R-:W-:Y:S01]  /*12b70*/  LOP3.LUT R156, R15, R156, RZ, 0x3c, !PT ;  /* 0x0000009c0f9c7212 */ /* 0x000fe200078e3cff */
[----:B------:R-:W-:Y:S06]  /*12b80*/  @!P0 BRA `(.L_x_1500) ;  /* 0x0000000000048947 */ /* 0x000fec0003800000 */
[----:B------:R-:W-:Y:S01]  /*12b90*/  BPT.TRAP 0x1 ;  /* 0x000000040000795c */ /* 0x000fe20000300000 */
.L_x_1500:
[----:B------:R-:W-:Y:S01]  /*12ba0*/  VIADD R23, R20, 0x1 ;  /* 0x0000000114177836 */ /* 0x000fe20000000000 */
[----:B------:R-:W-:-:S04]  /*12bb0*/  SHF.L.U32 R3, R156, 0x1f, RZ ;  /* 0x0000001f9c037819 */ /* 0x000fc800000006ff */
[----:B------:R-:W-:-:S04]  /*12bc0*/  ISETP.NE.AND P1, PT, R23, 0x2, PT ;  /* 0x000000021700780c */ /* 0x000fc80003f25270 */
[----:B------:R-:W-:-:S05]  /*12bd0*/  SEL R23, R23, RZ, P1 ;  /* 0x000000ff17177207 */ /* 0x000fca0000800000 */
[----:B------:R-:W-:-:S04]  /*12be0*/  IMAD R0, R23, 0x8, R22 ;  /* 0x0000000817007824 */ /* 0x000fc800078e0216 */
[----:B------:R0:W2:Y:S01]  /*12bf0*/  SYNCS.PHASECHK.TRANS64.TRYWAIT P1, [R0+URZ+0x13230], R3 ;  /* 0x01323003000075a7 */ /* 0x0000a2000802017f */
[----:B------:R-:W-:Y:S05]  /*12c00*/  @!P0 BRA `(.L_x_1501) ;  /* 0x0000000000048947 */ /* 0x000fea0003800000 */
[----:B------:R-:W-:Y:S01]  /*12c10*/  BPT.TRAP 0x1 ;  /* 0x000000040000795c */ /* 0x000fe20000300000 */
.L_x_1501:
[----:B------:R-:W1:Y:S01]  /*12c20*/  LDL R8, [R1+0x38] ;  /* 0x0000380001087983 */ /* 0x000e620000100800 */
[----:B------:R-:W-:Y:S01]  /*12c30*/  BSSY B2, `(.L_x_1502) ;  /* 0x0000007000027945 */ /* 0x000fe20003800000 */
[----:B-1----:R-:W-:-:S04]  /*12c40*/  IMAD R25, R23, 0x280, R8 ;  /* 0x0000028017197824 */ /* 0x002fc800078e0208 */
[C---:B------:R-:W-:Y:S02]  /*12c50*/  VIADD R12, R25.reuse, 0x80 ;  /* 0x00000080190c7836 */ /* 0x040fe40000000000 */
[----:B------:R-:W-:Y:S01]  /*12c60*/  VIADD R24, R25, 0x100 ;  /* 0x0000010019187836 */ /* 0x000fe20000000000 */
[----:B--2---:R-:W-:Y:S06]  /*12c70*/  @P1 BRA `(.L_x_1503) ;  /* 0x0000000000081947 */ /* 0x004fec0003800000 */
[----:B------:R-:W1:Y:S02]  /*12c80*/  SYNCS.PHASECHK.TRANS64.TRYWAIT P1, [R0+URZ+0x13230], R3 ;  /* 0x01323003000075a7 */ /* 0x000e64000802017f */
[----:B-1----:R-:W-:Y:S05]  /*12c90*/  @!P1 BRA `(.L_x_1504) ;  /* 0x0000014000a89947 */ /* 0x002fea0003800000 */
.L_x_1503:
[----:B------:R-:W-:Y:S05]  /*12ca0*/  BSYNC B2 ;  /* 0x0000000000027941 */ /* 0x000fea0003800000 */
.L_x_1502:
[----:B------:R-:W-:Y:S01]  /*12cb0*/  IMAD.MOV.U32 R8, RZ, RZ, R25 ;  /* 0x000000ffff087224 */ /* 0x000fe200078e0019 */
[----:B------:R-:W-:Y:S01]  /*12cc0*/  R2UR UR12, R4 ;  /* 0x00000000040c72ca */ /* 0x000fe200000e0000 */
[----:B------:R-:W-:Y:S01]  /*12cd0*/  IMAD.MOV.U32 R9, RZ, RZ, -0x7fffffe0 ;  /* 0x80000020ff097424 */ /* 0x000fe200078e00ff */
[----:B------:R-:W-:Y:S01]  /*12ce0*/  R2UR UR13, R5 ;  /* 0x00000000050d72ca */ /* 0x000fe200000e0000 */
[----:B------:R-:W-:Y:S01]  /*12cf0*/  WARPGROUP.ARRIVE ;  /* 0x00000000000079c5 */ /* 0x000fe20000000000 */
[----:B------:R-:W-:Y:S01]  /*12d00*/  R2UR UR14, R8 ;  /* 0x00000000080e72ca */ /* 0x000fe200000e0000 */
[----:B------:R-:W-:Y:S01]  /*12d10*/  IMAD.MOV.U32 R13, RZ, RZ, -0x7fffffe0 ;  /* 0x80000020ff0d7424 */ /* 0x000fe200078e00ff */
[----:B------:R-:W-:Y:S01]  /*12d20*/  R2UR UR15, R9 ;  /* 0x00000000090f72ca */ /* 0x000fe200000e0000 */
[----:B------:R-:W-:Y:S01]  /*12d30*/  IMAD.MOV.U32 R8, RZ, RZ, R24 ;  /* 0x000000ffff087224 */ /* 0x000fe200078e0018 */
[----:B------:R-:W-:Y:S01]  /*12d40*/  R2UR UR22, R12 ;  /* 0x000000000c1672ca */ /* 0x000fe200000e0000 */
[----:B------:R-:W-:Y:S01]  /*12d50*/  VIADD R12, R25, 0x180 ;  /* 0x00000180190c7836 */ /* 0x000fe20000000000 */
[----:B------:R-:W-:Y:S01]  /*12d60*/  R2UR UR23, R13 ;  /* 0x000000000d1772ca */ /* 0x000fe200000e0000 */
[----:B------:R-:W-:Y:S01]  /*12d70*/  VIADD R24, R25, 0x182 ;  /* 0x0000018219187836 */ /* 0x000fe20000000000 */
[----:B------:R-:W-:-:S02]  /*12d80*/  R2UR UR20, R4 ;  /* 0x00000000041472ca */ /* 0x000fc400000e0000 */
[----:B------:R-:W-:Y:S02]  /*12d90*/  R2UR UR21, R5 ;  /* 0x00000000051572ca */ /* 0x000fe400000e0000 */
        /* <DEDUP_REMOVED lines=27> */
[----:B------:R-:W-:Y:S01]  /*12f50*/  R2UR UR12, R6 ;  /* 0x00000000060c72ca */ /* 0x000fe200000e0000 */
[----:B------:R-:W-:Y:S01]  /*12f60*/  IMAD.MOV.U32 R9, RZ, RZ, -0x7fffffe0 ;  /* 0x80000020ff097424 */ /* 0x000fe200078e00ff */
        /* <DEDUP_REMOVED lines=43> */
.L_x_1505:
[----:B01----:R-:W-:Y:S01]  /*13220*/  SHF.L.U32 R3, R15, 0x1f, RZ ;  /* 0x0000001f0f037819 */ /* 0x003fe200000006ff */
[----:B------:R-:W-:-:S04]  /*13230*/  IMAD R15, R20, 0x8, R22 ;  /* 0x00000008140f7824 */ /* 0x000fc800078e0216 */
[----:B------:R0:W1:Y:S01]  /*13240*/  SYNCS.PHASECHK.TRANS64.TRYWAIT P1, [R15+URZ+0x13250], R3 ;  /* 0x013250030f0075a7 */ /* 0x000062000802017f */
[----:B------:R-:W-:Y:S05]  /*13250*/  @!P0 BRA `(.L_x_1506) ;  /* 0x0000000000048947 */ /* 0x000fea0003800000 */
[----:B------:R-:W-:Y:S01]  /*13260*/  BPT.TRAP 0x1 ;  /* 0x000000040000795c */ /* 0x000fe20000300000 */
.L_x_1506:
[----:B------:R-:W-:Y:S04]  /*13270*/  BSSY B2, `(.L_x_1507) ;  /* 0x0000004000027945 */ /* 0x000fe80003800000 */
[----:B-1----:R-:W-:Y:S05]  /*13280*/  @P1 BRA `(.L_x_1508) ;  /* 0x0000000000081947 */ /* 0x002fea0003800000 */
[----:B------:R-:W1:Y:S02]  /*13290*/  SYNCS.PHASECHK.TRANS64.TRYWAIT P1, [R15+URZ+0x13250], R3 ;  /* 0x013250030f0075a7 */ /* 0x000e64000802017f */
[----:B-1----:R-:W-:Y:S05]  /*132a0*/  @!P1 BRA `(.L_x_1509) ;  /* 0x0000013c00389947 */ /* 0x002fea0003800000 */
.L_x_1508:
[----:B------:R-:W-:Y:S05]  /*132b0*/  BSYNC B2 ;  /* 0x0000000000027941 */ /* 0x000fea0003800000 */
.L_x_1507:
[----:B------:R-:W2:Y:S01]  /*132c0*/  LDL.LU R24, [R1+0x18] ;  /* 0x0000180001187983 */ /* 0x000ea20000300800 */
[----:B01----:R-:W-:Y:S02]  /*132d0*/  VIADD R3, R22, 0x1000 ;  /* 0x0000100016037836 */ /* 0x003fe40000000000 */
[----:B------:R-:W-:Y:S01]  /*132e0*/  IMAD.MOV.U32 R9, RZ, RZ, -0x3ffffff0 ;  /* 0xc0000010ff097424 */ /* 0x000fe200078e00ff */
[----:B------:R-:W2:Y:S02]  /*132f0*/  LDL.LU R25, [R1+0x1c] ;  /* 0x00001c0001197983 */ /* 0x000ea40000300800 */
[----:B------:R-:W-:Y:S02]  /*13300*/  SHF.R.U32.HI R3, RZ, 0x4, R3 ;  /* 0x00000004ff037819 */ /* 0x000fe40000011603 */
[----:B------:R-:W-:Y:S02]  /*13310*/  R2UR UR7, R9 ;  /* 0x00000000090772ca */ /* 0x000fe400000e0000 */
[----:B------:R-:W-:-:S04]  /*13320*/  LOP3.LUT R3, R3, 0x3fff, RZ, 0xc0, !PT ;  /* 0x00003fff03037812 */ /* 0x000fc800078ec0ff */
[----:B------:R-:W-:-:S05]  /*13330*/  LOP3.LUT R3, R3, 0x10000, RZ, 0xfc, !PT ;  /* 0x0001000003037812 */ /* 0x000fca00078efcff */
[----:B------:R-:W-:-:S05]  /*13340*/  IMAD R8, R20, 0x280, R3 ;  /* 0x0000028014087824 */ /* 0x000fca00078e0203 */
[C---:B------:R-:W-:Y:S01]  /*13350*/  R2UR UR6, R8.reuse ;  /* 0x00000000080672ca */ /* 0x040fe200000e0000 */
[----:B------:R-:W-:Y:S02]  /*13360*/  VIADD R12, R8, 0x80 ;  /* 0x00000080080c7836 */ /* 0x000fe40000000000 */
[----:B------:R-:W-:Y:S01]  /*13370*/  IMAD.MOV.U32 R13, RZ, RZ, -0x3ffffff0 ;  /* 0xc0000010ff0d7424 */ /* 0x000fe200078e00ff */
[----:B--2---:R-:W-:-:S09]  /*13380*/  WARPGROUP.ARRIVE ;  /* 0x00000000000079c5 */ /* 0x004fd20000000000 */
[----:B------:R-:W-:Y:S01]  /*13390*/  QGMMA.64x64x32.F32.E4M3.E4M3 R24, R152, gdesc[UR4], R24, gsb0 ;  /* 0x00e0000498187df3 */ /* 0x000fe20008000818 */
        /* <DEDUP_REMOVED lines=29> */
.L_x_1510:
[----:B------:R-:W2:Y:S01]  /*13570*/  LDL R8, [R1+0x14] ;  /* 0x0000140001087983 */ /* 0x000ea20000100800 */
[C---:B------:R-:W-:Y:S01]  /*13580*/  FMUL.FTZ R9, R2.reuse, R120 ;  /* 0x0000007802097220 */ /* 0x040fe20000410000 */
[C---:B------:R-:W-:Y:S01]  /*13590*/  FMUL.FTZ R12, R2.reuse, R121 ;  /* 0x00000079020c7220 */ /* 0x040fe20000410000 */
[C---:B------:R-:W-:Y:S01]  /*135a0*/  FMUL.FTZ R122, R2.reuse, R122 ;  /* 0x0000007a027a7220 */ /* 0x040fe20000410000 */
[----:B------:R-:W-:Y:S01]  /*135b0*/  FMUL.FTZ R120, R2, R124 ;  /* 0x0000007c02787220 */ /* 0x000fe20000410000 */
[----:B------:R-:W-:Y:S02]  /*135c0*/  VIADD R0, R0, 0x13240 ;  /* 0x0001324000007836 */ /* 0x000fe40000000000 */
[C---:B------:R-:W-:Y:S01]  /*135d0*/  FMUL.FTZ R124, R2.reuse, R128 ;  /* 0x00000080027c7220 */ /* 0x040fe20000410000 */
[----:B------:R-:W-:Y:S01]  /*135e0*/  MUFU.TANH R9, R9 ;  /* 0x0000000900097308 */ /* 0x000fe20000002400 */
[C---:B------:R-:W-:Y:S01]  /*135f0*/  FMUL.FTZ R155, R2.reuse, R126 ;  /* 0x0000007e029b7220 */ /* 0x040fe20000410000 */
[C---:B------:R-:W-:Y:S01]  /*13600*/  FMUL.FTZ R126, R2.reuse, R129 ;  /* 0x00000081027e7220 */ /* 0x040fe20000410000 */
[C---:B------:R-:W-:Y:S01]  /*13610*/  FMUL.FTZ R154, R2.reuse, R127 ;  /* 0x0000007f029a7220 */ /* 0x040fe20000410000 */
[C---:B------:R-:W-:Y:S01]  /*13620*/  FMUL.FTZ R127, R2.reuse, R132 ;  /* 0x00000084027f7220 */ /* 0x040fe20000410000 */
[C---:B------:R-:W-:Y:S01]  /*13630*/  FMUL.FTZ R128, R2.reuse, R133 ;  /* 0x0000008502807220 */ /* 0x040fe20000410000 */
[C---:B------:R-:W-:Y:S01]  /*13640*/  FMUL.FTZ R104, R2.reuse, R104 ;  /* 0x0000006802687220 */ /* 0x040fe20000410000 */
        /* <DEDUP_REMOVED lines=9> */
[----:B------:R0:W1:Y:S01]  /*136e0*/  MUFU.TANH R3, R122 ;  /* 0x0000007a00037308 */ /* 0x0000620000002400 */
        /* <DEDUP_REMOVED lines=8> */
[C---:B0-----:R-:W-:Y:S01]  /*13770*/  FMUL.FTZ R122, R2.reuse, R125 ;  /* 0x0000007d027a7220 */ /* 0x041fe20000410000 */
        /* <DEDUP_REMOVED lines=26> */
[----:B------:R-:W-:Y:S01]  /*13920*/  FMUL.FTZ R115, R2, R95 ;  /* 0x0000005f02737220 */ /* 0x000fe20000410000 */
[----:B-1----:R-:W-:-:S02]  /*13930*/  IMAD.MOV.U32 R95, RZ, RZ, R3 ;  /* 0x000000ffff5f7224 */ /* 0x002fc400078e0003 */
        /* <DEDUP_REMOVED lines=30> */
[----:B------:R-:W-:-:S04]  /*13b20*/  FMUL.FTZ R141, R2, R71 ;  /* 0x00000047028d7220 */ /* 0x000fc80000410000 */
[----:B------:R-:W1:Y:S08]  /*13b30*/  MUFU.TANH R106, R106 ;  /* 0x0000006a006a7308 */ /* 0x000e700000002400 */
        /* <DEDUP_REMOVED lines=29> */
[----:B--2---:R-:W-:-:S04]  /*13d10*/  FMNMX.FTZ R0, R9, R11, !PT ;  /* 0x0000000b09007209 */ /* 0x004fc80007810000 */
[----:B------:R-:W-:-:S03]  /*13d20*/  FMNMX.FTZ R0, R12, R0, !PT ;  /* 0x000000000c007209 */ /* 0x000fc60007810000 */
[----:B------:R-:W-:Y:S01]  /*13d30*/  MUFU.TANH R68, R68 ;  /* 0x0000004400447308 */ /* 0x000fe20000002400 */
[----:B---3--:R-:W-:-:S04]  /*13d40*/  FMNMX.FTZ R0, R120, R0, !PT ;  /* 0x0000000078007209 */ /* 0x008fc80007810000 */
[----:B0-----:R-:W-:-:S03]  /*13d50*/  FMNMX.FTZ R0, R122, R0, !PT ;  /* 0x000000007a007209 */ /* 0x001fc60007810000 */
[----:B------:R-:W-:Y:S01]  /*13d60*/  MUFU.TANH R134, R134 ;  /* 0x0000008600867308 */ /* 0x000fe20000002400 */
[----:B----4-:R-:W-:-:S04]  /*13d70*/  FMNMX.FTZ R0, R124, R0, !PT ;  /* 0x000000007c007209 */ /* 0x010fc80007810000 */
[----:B-----5:R-:W-:-:S03]  /*13d80*/  FMNMX.FTZ R0, R126, R0, !PT ;  /* 0x000000007e007209 */ /* 0x020fc60007810000 */
[----:B------:R0:W2:Y:S01]  /*13d90*/  MUFU.TANH R13, R123 ;  /* 0x0000007b000d7308 */ /* 0x0000a20000002400 */
[----:B-1----:R-:W-:-:S04]  /*13da0*/  FMNMX.FTZ R0, R127, R0, !PT ;  /* 0x000000007f007209 */ /* 0x002fc80007810000 */
[----:B------:R-:W-:-:S03]  /*13db0*/  FMNMX.FTZ R0, R128, R0, !PT ;  /* 0x0000000080007209 */ /* 0x000fc60007810000 */
[----:B------:R-:W1:Y:S01]  /*13dc0*/  MUFU.TANH R155, R155 ;  /* 0x0000009b009b7308 */ /* 0x000e620000002400 */
[----:B------:R-:W-:Y:S01]  /*13dd0*/  FMNMX.FTZ R0, R104, R0, !PT ;  /* 0x0000000068007209 */ /* 0x000fe20007810000 */
[----:B0-----:R-:W-:-:S03]  /*13de0*/  FMUL.FTZ R123, R2, R118 ;  /* 0x00000076027b7220 */ /* 0x001fc60000410000 */
[----:B------:R-:W-:-:S03]  /*13df0*/  FMNMX.FTZ R0, R129, R0, !PT ;  /* 0x0000000081007209 */ /* 0x000fc60007810000 */
[----:B------:R-:W0:Y:S01]  /*13e00*/  MUFU.TANH R154, R154 ;  /* 0x0000009a009a7308 */ /* 0x000e220000002400 */
[----:B------:R-:W-:Y:S01]  /*13e10*/  FMNMX.FTZ R0, R106, R0, !PT ;  /* 0x000000006a007209 */ /* 0x000fe20007810000 */
[----:B--2---:R-:W-:Y:S02]  /*13e20*/  IMAD.MOV.U32 R91, RZ, RZ, R13 ;  /* 0x000000ffff5b7224 */ /* 0x004fe400078e000d */
[----:B------:R-:W-:Y:S01]  /*13e30*/  FMUL.FTZ R13, R2, R99 ;  /* 0x00000063020d7220 */ /* 0x000fe20000410000 */
[----:B------:R-:W-:-:S03]  /*13e40*/  FMNMX.FTZ R0, R107, R0, !PT ;  /* 0x000000006b007209 */ /* 0x000fc60007810000 */
[----:B------:R-:W2:Y:S01]  /*13e50*/  MUFU.TANH R152, R152 ;  /* 0x0000009800987308 */ /* 0x000ea20000002400 */
        /* <DEDUP_REMOVED lines=41> */
[----:B------:R-:W5:Y:S02]  /*140f0*/  MUFU.TANH R121, R121 ;  /* 0x0000007900797308 */ /* 0x000f640000002400 */
[----:B------:R-:W1:Y:S06]  /*14100*/  SHFL.BFLY PT, R0, R8, 0x2, 0x1f ;  /* 0x0c401f0008007f89 */ /* 0x000e6c00000e0000 */
[----:B------:R-:W5:Y:S08]  /*14110*/  MUFU.TANH R115, R115 ;  /* 0x0000007300737308 */ /* 0x000f700000002400 */
[----:B------:R-:W5:Y:S08]  /*14120*/  MUFU.TANH R111, R111 ;  /* 0x0000006f006f7308 */ /* 0x000f700000002400 */
[----:B------:R-:W5:Y:S01]  /*14130*/  MUFU.TANH R13, R13 ;  /* 0x0000000d000d7308 */ /* 0x000f620000002400 */
[----:B-1----:R-:W-:-:S05]  /*14140*/  FMNMX.FTZ R8, R8, R0, !PT ;  /* 0x0000000008087209 */ /* 0x002fca0007810000 */
[----:B------:R-:W1:Y:S02]  /*14150*/  SHFL.BFLY PT, R0, R8, 0x1, 0x1f ;  /* 0x0c201f0008007f89 */ /* 0x000e6400000e0000 */
[----:B------:R-:W5:Y:S08]  /*14160*/  MUFU.TANH R119, R119 ;  /* 0x0000007700777308 */ /* 0x000f700000002400 */
[----:B------:R-:W5:Y:S08]  /*14170*/  MUFU.TANH R101, R101 ;  /* 0x0000006500657308 */ /* 0x000f700000002400 */
[----:B------:R-:W5:Y:S01]  /*14180*/  MUFU.TANH R57, R57 ;  /* 0x0000003900397308 */ /* 0x000f620000002400 */
[----:B-1----:R-:W-:-:S07]  /*14190*/  FMNMX.FTZ R8, R8, R0, !PT ;  /* 0x0000000008087209 */ /* 0x002fce0007810000 */
[----:B------:R-:W1:Y:S01]  /*141a0*/  MUFU.TANH R56, R56 ;  /* 0x0000003800387308 */ /* 0x000e620000002400 */
[----:B------:R-:W-:Y:S01]  /*141b0*/  FMNMX.FTZ R0, R95, R10, !PT ;  /* 0x0000000a5f007209 */ /* 0x000fe20007810000 */
[----:B------:R-:W-:-:S03]  /*141c0*/  FADD.FTZ R62, -R8, R11 ;  /* 0x0000000b083e7221 */ /* 0x000fc60000010100 */
[----:B------:R-:W-:-:S03]  /*141d0*/  FMNMX.FTZ R0, R91, R0, !PT ;  /* 0x000000005b007209 */ /* 0x000fc60007810000 */
[----:B------:R-:W1:Y:S01]  /*141e0*/  MUFU.TANH R140, R140 ;  /* 0x0000008c008c7308 */ /* 0x000e620000002400 */
[----:B------:R-:W-:-:S04]  /*141f0*/  FMNMX.FTZ R0, R155, R0, !PT ;  /* 0x000000009b007209 */ /* 0x000fc80007810000 */
[----:B0-----:R-:W-:-:S03]  /*14200*/  FMNMX.FTZ R0, R154, R0, !PT ;  /* 0x000000009a007209 */ /* 0x001fc60007810000 */
[----:B------:R-:W0:Y:S01]  /*14210*/  MUFU.TANH R103, R103 ;  /* 0x0000006700677308 */ /* 0x000e220000002400 */
[----:B--2---:R-:W-:-:S04]  /*14220*/  FMNMX.FTZ R0, R152, R0, !PT ;  /* 0x0000000098007209 */ /* 0x004fc80007810000 */
[----:B---3--:R-:W-:-:S03]  /*14230*/  FMNMX.FTZ R0, R153, R0, !PT ;  /* 0x0000000099007209 */ /* 0x008fc60007810000 */
[----:B------:R-:W2:Y:S01]  /*14240*/  MUFU.TANH R139, R139 ;  /* 0x0000008b008b7308 */ /* 0x000ea20000002400 */
[----:B----4-:R-:W-:-:S04]  /*14250*/  FMNMX.FTZ R0, R151, R0, !PT ;  /* 0x0000000097007209 */ /* 0x010fc80007810000 */
[----:B-----5:R-:W-:-:S03]  /*14260*/  FMNMX.FTZ R0, R150, R0, !PT ;  /* 0x0000000096007209 */ /* 0x020fc60007810000 */
        /* <DEDUP_REMOVED lines=26> */
[----:B-1----:R-:W-:-:S03]  /*14410*/  FMNMX.FTZ R0, R56, R0, !PT ;  /* 0x0000000038007209 */ /* 0x002fc60007810000 */
[----:B------:R-:W1:Y:S01]  /*14420*/  MUFU.TANH R142, R142 ;  /* 0x0000008e008e7308 */ /* 0x000e620000002400 */
[----:B------:R-:W-:-:S04]  /*14430*/  FMNMX.FTZ R0, R140, R0, !PT ;  /* 0x000000008c007209 */ /* 0x000fc80007810000 */
[----:B0-----:R-:W-:-:S03]  /*14440*/  FMNMX.FTZ R0, R103, R0, !PT ;  /* 0x0000000067007209 */ /* 0x001fc60007810000 */
[----:B------:R-:W0:Y:S01]  /*14450*/  MUFU.TANH R141, R141 ;  /* 0x0000008d008d7308 */ /* 0x000e220000002400 */
[----:B--2---:R-:W-:-:S04]  /*14460*/  FMNMX.FTZ R0, R139, R0, !PT ;  /* 0x000000008b007209 */ /* 0x004fc80007810000 */
[----:B---3--:R-:W-:-:S04]  /*14470*/  FMNMX.FTZ R0, R138, R0, !PT ;  /* 0x000000008a007209 */ /* 0x008fc80007810000 */
[----:B----4-:R-:W-:-:S04]  /*14480*/  FMNMX.FTZ R0, R137, R0, !PT ;  /* 0x0000000089007209 */ /* 0x010fc80007810000 */
[----:B-----5:R-:W-:-:S04]  /*14490*/  FMNMX.FTZ R0, R136, R0, !PT ;  /* 0x0000000088007209 */ /* 0x020fc80007810000 */
[----:B------:R-:W-:-:S04]  /*144a0*/  FMNMX.FTZ R0, R135, R0, !PT ;  /* 0x0000000087007209 */ /* 0x000fc80007810000 */
[----:B------:R-:W-:-:S04]  /*144b0*/  FMNMX.FTZ R0, R147, R0, !PT ;  /* 0x0000000093007209 */ /* 0x000fc80007810000 */
[----:B------:R-:W-:-:S04]  /*144c0*/  FMNMX.FTZ R0, R146, R0, !PT ;  /* 0x0000000092007209 */ /* 0x000fc80007810000 */
[----:B------:R-:W-:-:S04]  /*144d0*/  FMNMX.FTZ R0, R145, R0, !PT ;  /* 0x0000000091007209 */ /* 0x000fc80007810000 */
[----:B------:R-:W-:-:S04]  /*144e0*/  FMNMX.FTZ R0, R144, R0, !PT ;  /* 0x0000000090007209 */ /* 0x000fc80007810000 */
[----:B------:R-:W-:-:S04]  /*144f0*/  FMNMX.FTZ R0, R143, R0, !PT ;  /* 0x000000008f007209 */ /* 0x000fc80007810000 */
[----:B-1----:R-:W-:-:S04]  /*14500*/  FMNMX.FTZ R0, R142, R0, !PT ;  /* 0x000000008e007209 */ /* 0x002fc80007810000 */
[----:B0-----:R-:W-:-:S05]  /*14510*/  FMNMX.FTZ R0, R141, R0, !PT ;  /* 0x000000008d007209 */ /* 0x001fca0007810000 */
[----:B------:R-:W0:Y:S02]  /*14520*/  SHFL.BFLY PT, R3, R0, 0x2, 0x1f ;  /* 0x0c401f0000037f89 */ /* 0x000e2400000e0000 */
[----:B0-----:R-:W-:-:S05]  /*14530*/  FMNMX.FTZ R3, R0, R3, !PT ;  /* 0x0000000300037209 */ /* 0x001fca0007810000 */
[----:B------:R-:W0:Y:S02]  /*14540*/  SHFL.BFLY PT, R0, R3, 0x1, 0x1f ;  /* 0x0c201f0003007f89 */ /* 0x000e2400000e0000 */
[----:B0-----:R-:W-:Y:S01]  /*14550*/  FMNMX.FTZ R3, R3, R0, !PT ;  /* 0x0000000003037209 */ /* 0x001fe20007810000 */
[----:B------:R-:W-:-:S04]  /*14560*/  IMAD.U32 R0, RZ, RZ, UR38 ;  /* 0x00000026ff007e24 */ /* 0x000fc8000f8e00ff */
[-C--:B------:R-:W-:Y:S01]  /*14570*/  FFMA.FTZ R11, R8, R0.reuse, -8 ;  /* 0xc1000000080b7423 */ /* 0x080fe20000010000 */
[-C--:B------:R-:W-:Y:S01]  /*14580*/  FMUL.FTZ R62, R62, R0.reuse ;  /* 0x000000003e3e7220 */ /* 0x080fe20000410000 */
[C---:B------:R-:W-:Y:S01]  /*14590*/  FADD.FTZ R90, -R3.reuse, R10 ;  /* 0x0000000a035a7221 */ /* 0x040fe20000010100 */
[----:B------:R-:W-:-:S01]  /*145a0*/  FFMA.FTZ R114, R3, R0, -8 ;  /* 0xc100000003727423 */ /* 0x000fc20000010000 */
[-CC-:B------:R-:W-:Y:S01]  /*145b0*/  FFMA.FTZ R83, R108, R0.reuse, -R11.reuse ;  /* 0x000000006c537223 */ /* 0x180fe2000001080b */
[----:B------:R-:W-:-:S01]  /*145c0*/  FFMA.FTZ R108, R133, R0, -R11 ;  /* 0x00000000856c7223 */ /* 0x000fc2000001080b */
[-CC-:B------:R-:W-:Y:S01]  /*145d0*/  FFMA.FTZ R104, R104, R0.reuse, -R11.reuse ;  /* 0x0000000068687223 */ /* 0x180fe2000001080b */
[----:B------:R-:W2:Y:S01]  /*145e0*/  LDL.LU R133, [R1] ;  /* 0x0000000001857983 */ /* 0x000ea20000300800 */
[----:B------:R-:W-:-:S01]  /*145f0*/  FFMA.FTZ R94, R106, R0, -R11 ;  /* 0x000000006a5e7223 */ /* 0x000fc2000001080b */
[-CC-:B------:R-:W-:Y:S01]  /*14600*/  FFMA.FTZ R9, R9, R0.reuse, -R11.reuse ;  /* 0x0000000009097223 */ /* 0x180fe2000001080b */
[----:B------:R0:W-:Y:S01]  /*14610*/  MUFU.EX2 R106, R62 ;  /* 0x0000003e006a7308 */ /* 0x0001e20000000800 */
[----:B------:R-:W-:-:S01]  /*14620*/  FFMA.FTZ R86, R126, R0, -R11 ;  /* 0x000000007e567223 */ /* 0x000fc2000001080b */
[-C--:B------:R-:W-:Y:S01]  /*14630*/  FMUL.FTZ R90, R90, R0.reuse ;  /* 0x000000005a5a7220 */ /* 0x080fe20000410000 */
[----:B------:R-:W-:-:S01]  /*14640*/  FFMA.FTZ R126, R107, R0, -R11 ;  /* 0x000000006b7e7223 */ /* 0x000fc2000001080b */
[-CC-:B------:R-:W-:Y:S01]  /*14650*/  FFMA.FTZ R63, R85, R0.reuse, -R11.reuse ;  /* 0x00000000553f7223 */ /* 0x180fe2000001080b */
[----:B------:R-:W-:-:S01]  /*14660*/  FFMA.FTZ R107, R132, R0, -R11 ;  /* 0x00000000846b7223 */ /* 0x000fc2000001080b */
[-CC-:B------:R-:W-:Y:S01]  /*14670*/  FFMA.FTZ R82, R109, R0.reuse, -R11.reuse ;  /* 0x000000006d527223 */ /* 0x180fe2000001080b */
[----:B------:R-:W-:-:S01]  /*14680*/  FFMA.FTZ R58, R89, R0, -R11 ;  /* 0x00000000593a7223 */ /* 0x000fc2000001080b */
[----:B------:R-:W-:Y:S01]  /*14690*/  MUFU.EX2 R85, R104 ;  /* 0x0000006800557308 */ /* 0x000fe20000000800 */
[----:B0-----:R-:W-:-:S01]  /*146a0*/  FFMA.FTZ R62, R81, R0, -R11 ;  /* 0x00000000513e7223 */ /* 0x001fc2000001080b */
[-C--:B------:R-:W-:Y:S01]  /*146b0*/  FFMA.FTZ R132, R95, R0.reuse, -R114 ;  /* 0x000000005f847223 */ /* 0x080fe20000010872 */
[----:B------:R-:W-:-:S01]  /*146c0*/  FFMA.FTZ R12, R12, R0, -R11 ;  /* 0x000000000c0c7223 */ /* 0x000fc2000001080b */
[-C--:B------:R-:W-:Y:S01]  /*146d0*/  FFMA.FTZ R109, R68, R0.reuse, -R11 ;  /* 0x00000000446d7223 */ /* 0x080fe2000001080b */
        /* <DEDUP_REMOVED lines=11> */
[----:B------:R0:W-:Y:S01]  /*14790*/  MUFU.EX2 R104, R62 ;  /* 0x0000003e00687308 */ /* 0x0001e20000000800 */
        /* <DEDUP_REMOVED lines=19> */
[----:B------:R-:W-:-:S04]  /*148d0*/  FFMA.FTZ R110, R134, R0, -R11 ;  /* 0x00000000866e7223 */ /* 0x000fc8000001080b */
[----:B------:R-:W-:Y:S01]  /*148e0*/  MUFU.EX2 R86, R86 ;  /* 0x0000005600567308 */ /* 0x000fe20000000800 */
[----:B------:R-:W-:-:S01]  /*148f0*/  FFMA.FTZ R91, R154, R0, -R114 ;  /* 0x000000009a5b7223 */ /* 0x000fc20000010872 */
[-CC-:B------:R-:W-:Y:S01]  /*14900*/  FFMA.FTZ R67, R152, R0.reuse, -R114.reuse ;  /* 0x0000000098437223 */ /* 0x180fe20000010872 */
[----:B------:R-:W-:-:S01]  /*14910*/  FFMA.FTZ R66, R153, R0, -R114 ;  /* 0x0000000099427223 */ /* 0x000fc20000010872 */
[----:B------:R-:W-:-:S04]  /*14920*/  FFMA.FTZ R124, R113, R0, -R11 ;  /* 0x00000000717c7223 */ /* 0x000fc8000001080b */
[----:B------:R-:W-:Y:S08]  /*14930*/  MUFU.EX2 R88, R12 ;  /* 0x0000000c00587308 */ /* 0x000ff00000000800 */
[----:B------:R-:W1:Y:S08]  /*14940*/  MUFU.EX2 R68, R68 ;  /* 0x0000004400447308 */ /* 0x000e700000000800 */
[----:B------:R-:W3:Y:S08]  /*14950*/  MUFU.EX2 R130, R120 ;  /* 0x0000007800827308 */ /* 0x000ef00000000800 */
[----:B------:R-:W4:Y:S01]  /*14960*/  MUFU.EX2 R131, R122 ;  /* 0x0000007a00837308 */ /* 0x000f220000000800 */
[----:B0-----:R-:W-:-:S07]  /*14970*/  FFMA.FTZ R21, R90, R21, R69 ;  /* 0x000000155a157223 */ /* 0x001fce0000010045 */
[----:B------:R-:W0:Y:S08]  /*14980*/  MUFU.EX2 R87, R87 ;  /* 0x0000005700577308 */ /* 0x000e300000000800 */
[----:B------:R-:W5:Y:S08]  /*14990*/  MUFU.EX2 R92, R127 ;  /* 0x0000007f005c7308 */ /* 0x000f700000000800 */
[----:B------:R1:W-:Y:S08]  /*149a0*/  MUFU.EX2 R84, R129 ;  /* 0x0000008100547308 */ /* 0x0003f00000000800 */
[----:B------:R-:W5:Y:S01]  /*149b0*/  MUFU.EX2 R128, R128 ;  /* 0x0000008000807308 */ /* 0x000f620000000800 */
[----:B-1----:R-:W-:-:S07]  /*149c0*/  FFMA.FTZ R129, R155, R0, -R114 ;  /* 0x000000009b817223 */ /* 0x002fce0000010872 */
[----:B------:R-:W1:Y:S01]  /*149d0*/  MUFU.EX2 R129, R129 ;  /* 0x0000008100817308 */ /* 0x000e620000000800 */
[----:B------:R-:W-:-:S07]  /*149e0*/  FFMA.FTZ R127, R151, R0, -R114 ;  /* 0x00000000977f7223 */ /* 0x000fce0000010872 */
[----:B------:R-:W1:Y:S08]  /*149f0*/  MUFU.EX2 R91, R91 ;  /* 0x0000005b005b7308 */ /* 0x000e700000000800 */
[----:B------:R-:W-:Y:S08]  /*14a00*/  MUFU.EX2 R94, R94 ;  /* 0x0000005e005e7308 */ /* 0x000ff00000000800 */
[----:B------:R-:W1:Y:S01]  /*14a10*/  MUFU.EX2 R67, R67 ;  /* 0x0000004300437308 */ /* 0x000e620000000800 */
[----:B------:R-:W-:-:S07]  /*14a20*/  FFMA.FTZ R65, R149, R0, -R114 ;  /* 0x0000000095417223 */ /* 0x000fce0000010872 */
[----:B------:R-:W-:Y:S08]  /*14a30*/  MUFU.EX2 R126, R126 ;  /* 0x0000007e007e7308 */ /* 0x000ff00000000800 */
[----:B------:R-:W1:Y:S08]  /*14a40*/  MUFU.EX2 R66, R66 ;  /* 0x0000004200427308 */ /* 0x000e700000000800 */
[----:B------:R3:W-:Y:S01]  /*14a50*/  MUFU.EX2 R122, R93 ;  /* 0x0000005d007a7308 */ /* 0x0007e20000000800 */
[----:B------:R-:W-:-:S07]  /*14a60*/  FFMA.FTZ R64, R148, R0, -R114 ;  /* 0x0000000094407223 */ /* 0x000fce0000010872 */
[----:B------:R-:W-:Y:S01]  /*14a70*/  MUFU.EX2 R83, R83 ;  /* 0x0000005300537308 */ /* 0x000fe20000000800 */
[----:B---3--:R-:W-:-:S07]  /*14a80*/  FFMA.FTZ R93, R150, R0, -R114 ;  /* 0x00000000965d7223 */ /* 0x008fce0000010872 */
[----:B------:R-:W3:Y:S01]  /*14a90*/  MUFU.EX2 R127, R127 ;  /* 0x0000007f007f7308 */ /* 0x000ee20000000800 */
[----:B------:R-:W-:-:S07]  /*14aa0*/  FFMA.FTZ R125, R125, R0, -R114 ;  /* 0x000000007d7d7223 */ /* 0x000fce0000010872 */
[----:B------:R-:W-:Y:S08]  /*14ab0*/  MUFU.EX2 R82, R82 ;  /* 0x0000005200527308 */ /* 0x000ff00000000800 */
[----:B------:R-:W3:Y:S01]  /*14ac0*/  MUFU.EX2 R93, R93 ;  /* 0x0000005d005d7308 */ /* 0x000ee20000000800 */
[----:B------:R-:W-:-:S07]  /*14ad0*/  FFMA.FTZ R95, R105, R0, -R114 ;  /* 0x00000000695f7223 */ /* 0x000fce0000010872 */
[----:B------:R-:W3:Y:S08]  /*14ae0*/  MUFU.EX2 R96, R112 ;  /* 0x0000007000607308 */ /* 0x000ef00000000800 */
[----:B------:R-:W3:Y:S08]  /*14af0*/  MUFU.EX2 R65, R65 ;  /* 0x0000004100417308 */ /* 0x000ef00000000800 */
[----:B------:R-:W3:Y:S08]  /*14b00*/  MUFU.EX2 R124, R124 ;  /* 0x0000007c007c7308 */ /* 0x000ef00000000800 */
[----:B------:R-:W3:Y:S08]  /*14b10*/  MUFU.EX2 R64, R64 ;  /* 0x0000004000407308 */ /* 0x000ef00000000800 */
[----:B------:R-:W3:Y:S08]  /*14b20*/  MUFU.EX2 R81, R10 ;  /* 0x0000000a00517308 */ /* 0x000ef00000000800 */
[----:B------:R-:W-:Y:S01]  /*14b30*/  MUFU.EX2 R77, R72 ;  /* 0x00000048004d7308 */ /* 0x000fe20000000800 */
[----:B------:R-:W-:-:S07]  /*14b40*/  FFMA.FTZ R123, R123, R0, -R114 ;  /* 0x000000007b7b7223 */ /* 0x000fce0000010872 */
[----:B------:R-:W-:Y:S01]  /*14b50*/  MUFU.EX2 R80, R58 ;  /* 0x0000003a00507308 */ /* 0x000fe20000000800 */
[----:B------:R-:W-:-:S07]  /*14b60*/  FFMA.FTZ R97, R97, R0, -R114 ;  /* 0x0000000061617223 */ /* 0x000fce0000010872 */
[----:B------:R-:W-:Y:S01]  /*14b70*/  MUFU.EX2 R98, R98 ;  /* 0x0000006200627308 */ /* 0x000fe20000000800 */
[----:B------:R-:W-:-:S07]  /*14b80*/  FFMA.FTZ R61, R61, R0, -R114 ;  /* 0x000000003d3d7223 */ /* 0x000fce0000010872 */
[----:B------:R-:W-:Y:S08]  /*14b90*/  MUFU.EX2 R62, R62 ;  /* 0x0000003e003e7308 */ /* 0x000ff00000000800 */
[----:B------:R-:W-:Y:S01]  /*14ba0*/  MUFU.EX2 R79, R79 ;  /* 0x0000004f004f7308 */ /* 0x000fe20000000800 */
[----:B------:R-:W-:-:S07]  /*14bb0*/  FFMA.FTZ R121, R121, R0, -R114 ;  /* 0x0000000079797223 */ /* 0x000fce0000010872 */
[----:B------:R-:W-:Y:S01]  /*14bc0*/  MUFU.EX2 R78, R78 ;  /* 0x0000004e004e7308 */ /* 0x000fe20000000800 */
[----:B------:R-:W-:-:S07]  /*14bd0*/  FFMA.FTZ R99, R115, R0, -R114 ;  /* 0x0000000073637223 */ /* 0x000fce0000010872 */
[----:B------:R-:W-:Y:S01]  /*14be0*/  MUFU.EX2 R60, R60 ;  /* 0x0000003c003c7308 */ /* 0x000fe20000000800 */
[----:B--2---:R-:W-:-:S01]  /*14bf0*/  FFMA.FTZ R132, R106, R133, R89 ;  /* 0x000000856a847223 */ /* 0x004fc20000010059 */
[----:B------:R-:W-:-:S03]  /*14c00*/  FADD.FTZ R133, R68, R21 ;  /* 0x0000001544857221 */ /* 0x000fc60000010000 */
[----:B------:R-:W-:-:S03]  /*14c10*/  FADD.FTZ R132, R88, R132 ;  /* 0x0000008458847221 */ /* 0x000fc60000010000 */
[----:B------:R-:W2:Y:S01]  /*14c20*/  MUFU.EX2 R125, R125 ;  /* 0x0000007d007d7308 */ /* 0x000ea20000000800 */
[----:B------:R-:W-:-:S04]  /*14c30*/  FADD.FTZ R21, R130, R132 ;  /* 0x0000008482157221 */ /* 0x000fc80000010000 */
[----:B----4-:R-:W-:-:S03]  /*14c40*/  FADD.FTZ R21, R131, R21 ;  /* 0x0000001583157221 */ /* 0x010fc60000010000 */
[----:B------:R4:W-:Y:S01]  /*14c50*/  MUFU.EX2 R72, R63 ;  /* 0x0000003f00487308 */ /* 0x0009e20000000800 */
[----:B0-----:R-:W-:-:S04]  /*14c60*/  FADD.FTZ R21, R87, R21 ;  /* 0x0000001557157221 */ /* 0x001fc80000010000 */
[----:B------:R-:W-:-:S03]  /*14c70*/  FADD.FTZ R21, R86, R21 ;  /* 0x0000001556157221 */ /* 0x000fc60000010000 */
[----:B------:R-:W-:Y:S01]  /*14c80*/  MUFU.EX2 R100, R100 ;  /* 0x0000006400647308 */ /* 0x000fe20000000800 */
[----:B-----5:R-:W-:-:S04]  /*14c90*/  FADD.FTZ R21, R92, R21 ;  /* 0x000000155c157221 */ /* 0x020fc80000010000 */
[----:B------:R-:W-:Y:S01]  /*14ca0*/  FADD.FTZ R21, R128, R21 ;  /* 0x0000001580157221 */ /* 0x000fe20000010000 */
[----:B-1----:R-:W-:-:S02]  /*14cb0*/  FADD.FTZ R132, R129, R133 ;  /* 0x0000008581847221 */ /* 0x002fc40000010000 */
[----:B------:R-:W-:Y:S01]  /*14cc0*/  MUFU.EX2 R120, R117 ;  /* 0x0000007500787308 */ /* 0x000fe20000000800 */
[----:B------:R-:W-:-:S01]  /*14cd0*/  FADD.FTZ R21, R85, R21 ;  /* 0x0000001555157221 */ /* 0x000fc20000010000 */
[----:B------:R-:W-:-:S03]  /*14ce0*/  FADD.FTZ R132, R91, R132 ;  /* 0x000000845b847221 */ /* 0x000fc60000010000 */
[----:B------:R-:W-:Y:S01]  /*14cf0*/  FADD.FTZ R21, R84, R21 ;  /* 0x0000001554157221 */ /* 0x000fe20000010000 */
[----:B------:R-:W-:-:S02]  /*14d00*/  FADD.FTZ R132, R67, R132 ;  /* 0x0000008443847221 */ /* 0x000fc40000010000 */
[----:B------:R-:W-:Y:S01]  /*14d10*/  MUFU.EX2 R76, R59 ;  /* 0x0000003b004c7308 */ /* 0x000fe20000000800 */
[----:B------:R-:W-:-:S01]  /*14d20*/  FADD.FTZ R21, R94, R21 ;  /* 0x000000155e157221 */ /* 0x000fc20000010000 */
[----:B------:R-:W-:-:S03]  /*14d30*/  FADD.FTZ R132, R66, R132 ;  /* 0x0000008442847221 */ /* 0x000fc60000010000 */
[----:B------:R-:W-:Y:S01]  /*14d40*/  FADD.FTZ R21, R126, R21 ;  /* 0x000000157e157221 */ /* 0x000fe20000010000 */
[----:B---3--:R-:W-:-:S01]  /*14d50*/  FADD.FTZ R132, R127, R132 ;  /* 0x000000847f847221 */ /* 0x008fc20000010000 */
[----:B----4-:R-:W-:Y:S01]  /*14d60*/  FFMA.FTZ R63, R20, R0, -R114 ;  /* 0x00000000143f7223 */ /* 0x010fe20000010872 */
[----:B------:R-:W-:Y:S01]  /*14d70*/  MUFU.EX2 R102, R102 ;  /* 0x0000006600667308 */ /* 0x000fe20000000800 */
[----:B------:R-:W-:-:S01]  /*14d80*/  FADD.FTZ R21, R83, R21 ;  /* 0x0000001553157221 */ /* 0x000fc20000010000 */
[----:B------:R-:W-:-:S03]  /*14d90*/  FADD.FTZ R132, R93, R132 ;  /* 0x000000845d847221 */ /* 0x000fc60000010000 */
[----:B------:R-:W-:-:S03]  /*14da0*/  FADD.FTZ R21, R82, R21 ;  /* 0x0000001552157221 */ /* 0x000fc60000010000 */
[----:B------:R-:W0:Y:S01]  /*14db0*/  MUFU.EX2 R95, R95 ;  /* 0x0000005f005f7308 */ /* 0x000e220000000800 */
[----:B------:R-:W-:-:S01]  /*14dc0*/  FADD.FTZ R21, R96, R21 ;  /* 0x0000001560157221 */ /* 0x000fc20000010000 */
[----:B------:R-:W-:-:S06]  /*14dd0*/  FADD.FTZ R132, R65, R132 ;  /* 0x0000008441847221 */ /* 0x000fcc0000010000 */
[----:B------:R-:W1:Y:S01]  /*14de0*/  MUFU.EX2 R63, R63 ;  /* 0x0000003f003f7308 */ /* 0x000e620000000800 */
[----:B------:R-:W-:-:S01]  /*14df0*/  FADD.FTZ R21, R124, R21 ;  /* 0x000000157c157221 */ /* 0x000fc20000010000 */
[----:B------:R-:W-:-:S03]  /*14e00*/  FADD.FTZ R132, R64, R132 ;  /* 0x0000008440847221 */ /* 0x000fc60000010000 */
[----:B------:R-:W-:Y:S01]  /*14e10*/  FADD.FTZ R21, R81, R21 ;  /* 0x0000001551157221 */ /* 0x000fe20000010000 */
[----:B--2---:R-:W-:-:S02]  /*14e20*/  FADD.FTZ R132, R125, R132 ;  /* 0x000000847d847221 */ /* 0x004fc40000010000 */
[----:B------:R-:W2:Y:S01]  /*14e30*/  MUFU.EX2 R123, R123 ;  /* 0x0000007b007b7308 */ /* 0x000ea20000000800 */
[----:B------:R-:W-:-:S01]  /*14e40*/  FADD.FTZ R21, R80, R21 ;  /* 0x0000001550157221 */ /* 0x000fc20000010000 */
[----:B0-----:R-:W-:-:S06]  /*14e50*/  FADD.FTZ R132, R95, R132 ;  /* 0x000000845f847221 */ /* 0x001fcc0000010000 */
[----:B------:R-:W0:Y:S01]  /*14e60*/  MUFU.EX2 R97, R97 ;  /* 0x0000006100617308 */ /* 0x000e220000000800 */
[----:B------:R-:W-:-:S01]  /*14e70*/  FADD.FTZ R21, R98, R21 ;  /* 0x0000001562157221 */ /* 0x000fc20000010000 */
[----:B-1----:R-:W-:-:S06]  /*14e80*/  FADD.FTZ R132, R63, R132 ;  /* 0x000000843f847221 */ /* 0x002fcc0000010000 */
[----:B------:R-:W1:Y:S01]  /*14e90*/  MUFU.EX2 R61, R61 ;  /* 0x0000003d003d7308 */ /* 0x000e620000000800 */
[----:B------:R-:W-:-:S01]  /*14ea0*/  FADD.FTZ R21, R122, R21 ;  /* 0x000000157a157221 */ /* 0x000fc20000010000 */
[----:B------:R-:W-:Y:S01]  /*14eb0*/  FADD.FTZ R132, R62, R132 ;  /* 0x000000843e847221 */ /* 0x000fe20000010000 */
[----:B------:R-:W-:-:S02]  /*14ec0*/  FFMA.FTZ R59, R111, R0, -R114 ;  /* 0x000000006f3b7223 */ /* 0x000fc40000010872 */
[----:B------:R-:W-:Y:S01]  /*14ed0*/  FADD.FTZ R21, R79, R21 ;  /* 0x000000154f157221 */ /* 0x000fe20000010000 */
[----:B--2---:R-:W-:-:S02]  /*14ee0*/  FADD.FTZ R132, R123, R132 ;  /* 0x000000847b847221 */ /* 0x004fc40000010000 */
[----:B------:R-:W2:Y:S01]  /*14ef0*/  MUFU.EX2 R121, R121 ;  /* 0x0000007900797308 */ /* 0x000ea20000000800 */
[----:B------:R-:W-:-:S01]  /*14f00*/  FADD.FTZ R21, R78, R21 ;  /* 0x000000154e157221 */ /* 0x000fc20000010000 */
[----:B0-----:R-:W-:Y:S01]  /*14f10*/  FADD.FTZ R132, R97, R132 ;  /* 0x0000008461847221 */ /* 0x001fe20000010000 */
[----:B------:R-:W-:-:S05]  /*14f20*/  FFMA.FTZ R58, R13, R0, -R114 ;  /* 0x000000000d3a7223 */ /* 0x000fca0000010872 */
[----:B------:R-:W0:Y:S01]  /*14f30*/  MUFU.EX2 R99, R99 ;  /* 0x0000006300637308 */ /* 0x000e220000000800 */
[----:B------:R-:W-:-:S01]  /*14f40*/  FADD.FTZ R21, R100, R21 ;  /* 0x0000001564157221 */ /* 0x000fc20000010000 */
[----:B-1----:R-:W-:Y:S01]  /*14f50*/  FADD.FTZ R132, R61, R132 ;  /* 0x000000843d847221 */ /* 0x002fe20000010000 */
[----:B------:R-:W-:-:S05]  /*14f60*/  FFMA.FTZ R119, R119, R0, -R114 ;  /* 0x0000000077777223 */ /* 0x000fca0000010872 */
[----:B------:R-:W1:Y:S01]  /*14f70*/  MUFU.EX2 R59, R59 ;  /* 0x0000003b003b7308 */ /* 0x000e620000000800 */
[----:B------:R-:W-:-:S01]  /*14f80*/  FADD.FTZ R21, R120, R21 ;  /* 0x0000001578157221 */ /* 0x000fc20000010000 */
[----:B------:R-:W-:Y:S01]  /*14f90*/  FADD.FTZ R132, R60, R132 ;  /* 0x000000843c847221 */ /* 0x000fe20000010000 */
[----:B------:R-:W-:-:S05]  /*14fa0*/  FFMA.FTZ R101, R101, R0, -R114 ;  /* 0x0000000065657223 */ /* 0x000fca0000010872 */
[----:B------:R-:W3:Y:S01]  /*14fb0*/  MUFU.EX2 R118, R118 ;  /* 0x0000007600767308 */ /* 0x000ee20000000800 */
[----:B------:R-:W-:-:S01]  /*14fc0*/  FADD.FTZ R21, R77, R21 ;  /* 0x000000154d157221 */ /* 0x000fc20000010000 */
[----:B--2---:R-:W-:-:S06]  /*14fd0*/  FADD.FTZ R132, R121, R132 ;  /* 0x0000008479847221 */ /* 0x004fcc0000010000 */
[----:B------:R-:W2:Y:S01]  /*14fe0*/  MUFU.EX2 R58, R58 ;  /* 0x0000003a003a7308 */ /* 0x000ea20000000800 */
[----:B------:R-:W-:-:S01]  /*14ff0*/  FFMA.FTZ R57, R57, R0, -R114 ;  /* 0x0000000039397223 */ /* 0x000fc20000010872 */
[----:B------:R-:W-:-:S06]  /*15000*/  FADD.FTZ R21, R76, R21 ;  /* 0x000000154c157221 */ /* 0x000fcc0000010000 */
[----:B------:R-:W4:Y:S01]  /*15010*/  MUFU.EX2 R75, R75 ;  /* 0x0000004b004b7308 */ /* 0x000f220000000800 */
[----:B0-----:R-:W-:-:S01]  /*15020*/  FADD.FTZ R132, R99, R132 ;  /* 0x0000008463847221 */ /* 0x001fc20000010000 */
[----:B------:R-:W-:-:S06]  /*15030*/  FFMA.FTZ R56, R56, R0, -R114 ;  /* 0x0000000038387223 */ /* 0x000fcc0000010872 */
[----:B------:R-:W0:Y:S01]  /*15040*/  MUFU.EX2 R119, R119 ;  /* 0x0000007700777308 */ /* 0x000e220000000800 */
[----:B------:R-:W-:-:S01]  /*15050*/  FADD.FTZ R21, R102, R21 ;  /* 0x0000001566157221 */ /* 0x000fc20000010000 */
[----:B-1----:R-:W-:-:S06]  /*15060*/  FADD.FTZ R132, R59, R132 ;  /* 0x000000843b847221 */ /* 0x002fcc0000010000 */
[----:B------:R-:W1:Y:S01]  /*15070*/  MUFU.EX2 R74, R74 ;  /* 0x0000004a004a7308 */ /* 0x000e620000000800 */
[----:B------:R-:W-:-:S07]  /*15080*/  FFMA.FTZ R117, R140, R0, -R114 ;  /* 0x000000008c757223 */ /* 0x000fce0000010872 */
[----:B------:R-:W5:Y:S01]  /*15090*/  MUFU.EX2 R101, R101 ;  /* 0x0000006500657308 */ /* 0x000f620000000800 */
[----:B---3--:R-:W-:-:S01]  /*150a0*/  FADD.FTZ R21, R118, R21 ;  /* 0x0000001576157221 */ /* 0x008fc20000010000 */
[----:B--2---:R-:W-:-:S06]  /*150b0*/  FADD.FTZ R132, R58, R132 ;  /* 0x000000843a847221 */ /* 0x004fcc0000010000 */
[----:B------:R-:W2:Y:S01]  /*150c0*/  MUFU.EX2 R57, R57 ;  /* 0x0000003900397308 */ /* 0x000ea20000000800 */
[----:B------:R-:W-:-:S01]  /*150d0*/  FFMA.FTZ R103, R103, R0, -R114 ;  /* 0x0000000067677223 */ /* 0x000fc20000010872 */
[----:B----4-:R-:W-:-:S06]  /*150e0*/  FADD.FTZ R21, R75, R21 ;  /* 0x000000154b157221 */ /* 0x010fcc0000010000 */
[----:B------:R-:W3:Y:S01]  /*150f0*/  MUFU.EX2 R116, R116 ;  /* 0x0000007400747308 */ /* 0x000ee20000000800 */
[----:B0-----:R-:W-:-:S01]  /*15100*/  FADD.FTZ R132, R119, R132 ;  /* 0x0000008477847221 */ /* 0x001fc20000010000 */
[----:B------:R-:W-:-:S06]  /*15110*/  FFMA.FTZ R20, R139, R0, -R114 ;  /* 0x000000008b147223 */ /* 0x000fcc0000010872 */
[----:B------:R-:W0:Y:S01]  /*15120*/  MUFU.EX2 R56, R56 ;  /* 0x0000003800387308 */ /* 0x000e220000000800 */
[----:B-1----:R-:W-:-:S01]  /*15130*/  FADD.FTZ R21, R74, R21 ;  /* 0x000000154a157221 */ /* 0x002fc20000010000 */
[----:B-----5:R-:W-:-:S06]  /*15140*/  FADD.FTZ R132, R101, R132 ;  /* 0x0000008465847221 */ /* 0x020fcc0000010000 */
[----:B------:R-:W1:Y:S01]  /*15150*/  MUFU.EX2 R73, R73 ;  /* 0x0000004900497308 */ /* 0x000e620000000800 */
[----:B------:R-:W-:-:S07]  /*15160*/  FFMA.FTZ R13, R138, R0, -R114 ;  /* 0x000000008a0d7223 */ /* 0x000fce0000010872 */
[----:B------:R-:W4:Y:S01]  /*15170*/  MUFU.EX2 R117, R117 ;  /* 0x0000007500757308 */ /* 0x000f220000000800 */
[----:B------:R-:W-:-:S01]  /*15180*/  FADD.FTZ R21, R104, R21 ;  /* 0x0000001568157221 */ /* 0x000fc20000010000 */
[----:B--2---:R-:W-:-:S06]  /*15190*/  FADD.FTZ R132, R57, R132 ;  /* 0x0000008439847221 */ /* 0x004fcc0000010000 */
[----:B------:R-:W2:Y:S01]  /*151a0*/  MUFU.EX2 R103, R103 ;  /* 0x0000006700677308 */ /* 0x000ea20000000800 */
[----:B------:R-:W-:-:S01]  /*151b0*/  FFMA.FTZ R105, R137, R0, -R114 ;  /* 0x0000000089697223 */ /* 0x000fc20000010872 */
[----:B---3--:R-:W-:-:S06]  /*151c0*/  FADD.FTZ R21, R116, R21 ;  /* 0x0000001574157221 */ /* 0x008fcc0000010000 */
[----:B------:R-:W3:Y:S01]  /*151d0*/  MUFU.EX2 R107, R107 ;  /* 0x0000006b006b7308 */ /* 0x000ee20000000800 */
[----:B0-----:R-:W-:-:S01]  /*151e0*/  FADD.FTZ R132, R56, R132 ;  /* 0x0000008438847221 */ /* 0x001fc20000010000 */
[----:B------:R-:W-:-:S06]  /*151f0*/  FFMA.FTZ R115, R136, R0, -R114 ;  /* 0x0000000088737223 */ /* 0x000fcc0000010872 */
[----:B------:R-:W0:Y:S01]  /*15200*/  MUFU.EX2 R20, R20 ;  /* 0x0000001400147308 */ /* 0x000e220000000800 */
[----:B-1----:R-:W-:-:S01]  /*15210*/  FADD.FTZ R21, R73, R21 ;  /* 0x0000001549157221 */ /* 0x002fc20000010000 */
[----:B----4-:R-:W-:-:S06]  /*15220*/  FADD.FTZ R132, R117, R132 ;  /* 0x0000008475847221 */ /* 0x010fcc0000010000 */
[----:B------:R-:W1:Y:S01]  /*15230*/  MUFU.EX2 R108, R108 ;  /* 0x0000006c006c7308 */ /* 0x000e620000000800 */
[----:B------:R-:W-:-:S07]  /*15240*/  FFMA.FTZ R12, R135, R0, -R114 ;  /* 0x00000000870c7223 */ /* 0x000fce0000010872 */
[----:B------:R-:W4:Y:S01]  /*15250*/  MUFU.EX2 R13, R13 ;  /* 0x0000000d000d7308 */ /* 0x000f220000000800 */
[----:B------:R-:W-:-:S01]  /*15260*/  FADD.FTZ R21, R72, R21 ;  /* 0x0000001548157221 */ /* 0x000fc20000010000 */
[----:B--2---:R-:W-:-:S06]  /*15270*/  FADD.FTZ R132, R103, R132 ;  /* 0x0000008467847221 */ /* 0x004fcc0000010000 */
[----:B------:R-:W2:Y:S01]  /*15280*/  MUFU.EX2 R71, R71 ;  /* 0x0000004700477308 */ /* 0x000ea20000000800 */
[----:B------:R-:W-:-:S07]  /*15290*/  FFMA.FTZ R11, R147, R0, -R114 ;  /* 0x00000000930b7223 */ /* 0x000fce0000010872 */
[----:B------:R-:W5:Y:S01]  /*152a0*/  MUFU.EX2 R105, R105 ;  /* 0x0000006900697308 */ /* 0x000f620000000800 */
[----:B---3--:R-:W-:-:S01]  /*152b0*/  FADD.FTZ R21, R107, R21 ;  /* 0x000000156b157221 */ /* 0x008fc20000010000 */
[----:B0-----:R-:W-:-:S06]  /*152c0*/  FADD.FTZ R132, R20, R132 ;  /* 0x0000008414847221 */ /* 0x001fcc0000010000 */
[----:B------:R-:W0:Y:S01]  /*152d0*/  MUFU.EX2 R70, R70 ;  /* 0x0000004600467308 */ /* 0x000e220000000800 */
[----:B------:R-:W-:-:S07]  /*152e0*/  FFMA.FTZ R111, R146, R0, -R114 ;  /* 0x00000000926f7223 */ /* 0x000fce0000010872 */
[----:B------:R-:W3:Y:S01]  /*152f0*/  MUFU.EX2 R115, R115 ;  /* 0x0000007300737308 */ /* 0x000ee20000000800 */
[----:B-1----:R-:W-:-:S01]  /*15300*/  FADD.FTZ R21, R108, R21 ;  /* 0x000000156c157221 */ /* 0x002fc20000010000 */
[----:B----4-:R-:W-:-:S06]  /*15310*/  FADD.FTZ R132, R13, R132 ;  /* 0x000000840d847221 */ /* 0x010fcc0000010000 */
[----:B------:R-:W1:Y:S01]  /*15320*/  MUFU.EX2 R109, R109 ;  /* 0x0000006d006d7308 */ /* 0x000e620000000800 */
[----:B------:R-:W-:-:S07]  /*15330*/  FFMA.FTZ R112, R145, R0, -R114 ;  /* 0x0000000091707223 */ /* 0x000fce0000010872 */
[----:B------:R-:W4:Y:S01]  /*15340*/  MUFU.EX2 R12, R12 ;  /* 0x0000000c000c7308 */ /* 0x000f220000000800 */
[----:B--2---:R-:W-:-:S01]  /*15350*/  FADD.FTZ R21, R71, R21 ;  /* 0x0000001547157221 */ /* 0x004fc20000010000 */
[----:B-----5:R-:W-:-:S06]  /*15360*/  FADD.FTZ R132, R105, R132 ;  /* 0x0000008469847221 */ /* 0x020fcc0000010000 */
[----:B------:R-:W2:Y:S01]  /*15370*/  MUFU.EX2 R110, R110 ;  /* 0x0000006e006e7308 */ /* 0x000ea20000000800 */
[----:B------:R-:W-:-:S07]  /*15380*/  FFMA.FTZ R10, R144, R0, -R114 ;  /* 0x00000000900a7223 */ /* 0x000fce0000010872 */
[----:B------:R-:W5:Y:S01]  /*15390*/  MUFU.EX2 R11, R11 ;  /* 0x0000000b000b7308 */ /* 0x000f620000000800 */
[----:B0-----:R-:W-:-:S01]  /*153a0*/  FADD.FTZ R21, R70, R21 ;  /* 0x0000001546157221 */ /* 0x001fc20000010000 */
[----:B---3--:R-:W-:-:S06]  /*153b0*/  FADD.FTZ R132, R115, R132 ;  /* 0x0000008473847221 */ /* 0x008fcc0000010000 */
[----:B------:R-:W0:Y:S01]  /*153c0*/  MUFU.EX2 R111, R111 ;  /* 0x0000006f006f7308 */ /* 0x000e220000000800 */
[----:B------:R-:W-:-:S01]  /*153d0*/  FFMA.FTZ R9, R143, R0, -R114 ;  /* 0x000000008f097223 */ /* 0x000fc20000010872 */
[----:B-1----:R-:W-:Y:S01]  /*153e0*/  FADD.FTZ R21, R109, R21 ;  /* 0x000000156d157221 */ /* 0x002fe20000010000 */
[----:B----4-:R-:W-:-:S05]  /*153f0*/  FADD.FTZ R132, R12, R132 ;  /* 0x000000840c847221 */ /* 0x010fca0000010000 */
[----:B------:R-:W1:Y:S01]  /*15400*/  MUFU.EX2 R112, R112 ;  /* 0x0000007000707308 */ /* 0x000e620000000800 */
[----:B------:R-:W-:-:S01]  /*15410*/  FFMA.FTZ R113, R142, R0, -R114 ;  /* 0x000000008e717223 */ /* 0x000fc20000010872 */
[----:B--2---:R-:W-:Y:S01]  /*15420*/  FADD.FTZ R133, R110, R21 ;  /* 0x000000156e857221 */ /* 0x004fe20000010000 */
[----:B-----5:R-:W-:-:S05]  /*15430*/  FADD.FTZ R132, R11, R132 ;  /* 0x000000840b847221 */ /* 0x020fca0000010000 */
[----:B------:R-:W2:Y:S01]  /*15440*/  MUFU.EX2 R10, R10 ;  /* 0x0000000a000a7308 */ /* 0x000ea20000000800 */
[----:B------:R-:W-:-:S01]  /*15450*/  FFMA.FTZ R114, R141, R0, -R114 ;  /* 0x000000008d727223 */ /* 0x000fc20000010872 */
[----:B0-----:R-:W-:Y:S01]  /*15460*/  FADD.FTZ R132, R111, R132 ;  /* 0x000000846f847221 */ /* 0x001fe20000010000 */
[----:B------:R0:W-:Y:S05]  /*15470*/  STL [R1], R133 ;  /* 0x0000008501007387 */ /* 0x0001ea0000100800 */
[----:B------:R-:W3:Y:S01]  /*15480*/  MUFU.EX2 R9, R9 ;  /* 0x0000000900097308 */ /* 0x000ee20000000800 */
[----:B-1----:R-:W-:-:S07]  /*15490*/  FADD.FTZ R132, R112, R132 ;  /* 0x0000008470847221 */ /* 0x002fce0000010000 */
[----:B------:R-:W1:Y:S01]  /*154a0*/  MUFU.EX2 R113, R113 ;  /* 0x0000007100717308 */ /* 0x000e620000000800 */
[----:B--2---:R-:W-:-:S07]  /*154b0*/  FADD.FTZ R132, R10, R132 ;  /* 0x000000840a847221 */ /* 0x004fce0000010000 */
[----:B------:R-:W2:Y:S01]  /*154c0*/  MUFU.EX2 R114, R114 ;  /* 0x0000007200727308 */ /* 0x000ea20000000800 */
[----:B---3--:R-:W-:-:S04]  /*154d0*/  FADD.FTZ R132, R9, R132 ;  /* 0x0000008409847221 */ /* 0x008fc80000010000 */
[----:B-1----:R-:W-:-:S04]  /*154e0*/  FADD.FTZ R132, R113, R132 ;  /* 0x0000008471847221 */ /* 0x002fc80000010000 */
[----:B--2---:R-:W-:Y:S01]  /*154f0*/  FADD.FTZ R21, R114, R132 ;  /* 0x0000008472157221 */ /* 0x004fe20000010000 */
[----:B0-----:R-:W-:Y:S06]  /*15500*/  @!P0 BRA `(.L_x_1511) ;  /* 0x0000000000048947 */ /* 0x001fec0003800000 */
[----:B------:R-:W-:Y:S01]  /*15510*/  BPT.TRAP 0x1 ;  /* 0x000000040000795c */ /* 0x000fe20000300000 */
.L_x_1511:
[----:B------:R-:W-:Y:S01]  /*15520*/  F2FP.SATFINITE.E4M3.F32.PACK_AB_MERGE_C R107, R108, R107, RZ ;  /* 0x0000006b6c6b723e */ /* 0x000fe200048070ff */
[-C--:B------:R-:W-:Y:S01]  /*15530*/  FMUL.FTZ R108, R24, R106.reuse ;  /* 0x0000006a186c7220 */ /* 0x080fe20000410000 */
[----:B------:R-:W2:Y:S01]  /*15540*/  LDL R132, [R1+0x14] ;  /* 0x0000140001847983 */ /* 0x000ea20000100800 */
[----:B------:R-:W-:Y:S01]  /*15550*/  FMUL.FTZ R25, R25, R106 ;  /* 0x0000006a19197220 */ /* 0x000fe20000410000 */
[----:B------:R-:W-:Y:S01]  /*15560*/  VIADD R15, R15, 0x13260 ;  /* 0x000132600f0f7836 */ /* 0x000fe20000000000 */
[----:B------:R-:W-:Y:S01]  /*15570*/  F2FP.SATFINITE.E4M3.F32.PACK_AB_MERGE_C R113, R114, R113, RZ ;  /* 0x000000717271723e */ /* 0x000fe200048070ff */
[----:B------:R-:W3:Y:S01]  /*15580*/  LDL R24, [R1+0x30] ;  /* 0x0000300001187983 */ /* 0x000ee20000100800 */
[----:B------:R-:W-:Y:S02]  /*15590*/  F2FP.SATFINITE.E4M3.F32.PACK_AB_MERGE_C R105, R115, R105, RZ ;  /* 0x000000697369723e */ /* 0x000fe400048070ff */
[----:B------:R-:W-:Y:S01]  /*155a0*/  F2FP.SATFINITE.E4M3.F32.PACK_AB_MERGE_C R111, R112, R111, RZ ;  /* 0x0000006f706f723e */ /* 0x000fe200048070ff */
[----:B------:R0:W-:Y:S01]  /*155b0*/  STL [R1+0x18], R108 ;  /* 0x0000186c01007387 */ /* 0x0001e20000100800 */
[----:B------:R-:W-:-:S02]  /*155c0*/  F2FP.SATFINITE.E4M3.F32.PACK_AB_MERGE_C R91, R91, R129, RZ ;  /* 0x000000815b5b723e */ /* 0x000fc400048070ff */
[----:B------:R-:W-:Y:S01]  /*155d0*/  F2FP.SATFINITE.E4M3.F32.PACK_AB_MERGE_C R92, R128, R92, RZ ;  /* 0x0000005c805c723e */ /* 0x000fe200048070ff */
[----:B------:R0:W-:Y:S01]  /*155e0*/  STL [R1+0x1c], R25 ;  /* 0x00001c1901007387 */ /* 0x0001e20000100800 */
[----:B------:R-:W-:Y:S01]  /*155f0*/  F2FP.SATFINITE.E4M3.F32.PACK_AB_MERGE_C R139, R9, R10, R113 ;  /* 0x0000000a098b723e */ /* 0x000fe20004807071 */
[----:B------:R-:W-:Y:S01]  /*15600*/  VIADD R9, R14, 0xffffffff ;  /* 0xffffffff0e097836 */ /* 0x000fe20000000000 */
        /* <DEDUP_REMOVED lines=12> */
[----:B------:R-:W-:Y:S01]  /*156d0*/  F2FP.SATFINITE.E4M3.F32.PACK_AB_MERGE_C R109, R110, R109, RZ ;  /* 0x0000006d6e6d723e */ /* 0x000fe200048070ff */
[----:B------:R-:W-:Y:S01]  /*156e0*/  FMUL.FTZ R28, R28, R106 ;  /* 0x0000006a1c1c7220 */ /* 0x000fe20000410000 */
        /* <DEDUP_REMOVED lines=50> */
[----:B--2---:R-:W-:Y:S02]  /*15a10*/  PRMT R15, R132, 0x654, R15 ;  /* 0x00000654840f7816 */ /* 0x004fe4000000000f */
[----:B---3--:R-:W-:Y:S02]  /*15a20*/  ISETP.GT.AND P1, PT, R14, R24, PT ;  /* 0x000000180e00720c */ /* 0x008fe40003f24270 */
[----:B------:R1:W-:Y:S01]  /*15a30*/  SYNCS.ARRIVE.TRANS64.RED.A1T0 RZ, [R15+URZ], RZ ;  /* 0x000000ff0fff79a7 */ /* 0x0003e2000810043f */
[----:B------:R-:W-:Y:S01]  /*15a40*/  IMAD.MOV.U32 R14, RZ, RZ, R9 ;  /* 0x000000ffff0e7224 */ /* 0x000fe200078e0009 */
[----:B-1----:R-:W-:-:S04]  /*15a50*/  F2FP.SATFINITE.E4M3.F32.PACK_AB_MERGE_C R15, R131, R130, RZ ;  /* 0x00000082830f723e */ /* 0x002fc800048070ff */
[----:B------:R-:W-:Y:S01]  /*15a60*/  F2FP.SATFINITE.E4M3.F32.PACK_AB_MERGE_C R152, R88, R89, R15 ;  /* 0x000000595898723e */ /* 0x000fe2000480700f */
[----:B------:R-:W-:-:S04]  /*15a70*/  IMAD.MOV.U32 R15, RZ, RZ, R156 ;  /* 0x000000ffff0f7224 */ /* 0x000fc800078e009c */
[----:B0-----:R-:W-:Y:S05]  /*15a80*/  @P1 BRA `(.L_x_1512) ;  /* 0xffffffd000301947 */ /* 0x001fea000383ffff */
[----:B------:R-:W-:Y:S05]  /*15a90*/  BSYNC B1 ;  /* 0x0000000000017941 */ /* 0x000fea0003800000 */
.L_x_1499:
[----:B------:R-:W-:Y:S05]  /*15aa0*/  BSYNC B0 ;  /* 0x0000000000007941 */ /* 0x000fea0003800000 */
.L_x_1498:
[----:B------:R-:W2:Y:S01]  /*15ab0*/  LDL R10, [R1+0x48] ;  /* 0x00004800010a7983 */ /* 0x000ea20000100800 */
[----:B------:R-:W-:Y:S01]  /*15ac0*/  BSSY B1, `(.L_x_1513) ;  /* 0x00004da000017945 */ /* 0x000fe20003800000 */
[----:B--2---:R-:W-:-:S13]  /*15ad0*/  ISETP.GE.AND P1, PT, R9, R10, PT ;  /* 0x0000000a0900720c */ /* 0x004fda0003f26270 */
[----:B------:R-:W-:Y:S05]  /*15ae0*/  @!P1 BRA `(.L_x_1514) ;  /* 0x0000004c005c9947 */ /* 0x000fea0003800000 */
[----:B-1----:R0:W5:Y:S04]  /*15af0*/  LDL.LU R24, [R1+0x18] ;  /* 0x0000180001187983 */ /* 0x0021680000300800 */
[----:B------:R0:W5:Y:S01]  /*15b00*/  LDL.LU R25, [R1+0x1c] ;  /* 0x00001c0001197983 */ /* 0x0001620000300800 */
[----:B------:R-:W-:Y:S01]  /*15b10*/  BSSY B0, `(.L_x_1515) ;  /* 0x00004ce000007945 */ /* 0x000fe20003800000 */
.L_x_1536:
[----:B------:R-:W-:-:S05]  /*15b20*/  VIADD R12, R23, 0x1 ;  /* 0x00000001170c7836 */ /* 0x000fca0000000000 */
[----:B------:R-:W-:-:S04]  /*15b30*/  ISETP.NE.AND P1, PT, R12, 0x2, PT ;  /* 0x000000020c00780c */ /* 0x000fc80003f25270 */
[----:B------:R-:W-:Y:S02]  /*15b40*/  SEL R13, RZ, 0x1, P1 ;  /* 0x00000001ff0d7807 */ /* 0x000fe40000800000 */
[----:B------:R-:W-:Y:S02]  /*15b50*/  SEL R12, R12, RZ, P1 ;  /* 0x000000ff0c0c7207 */ /* 0x000fe40000800000 */
[----:B------:R-:W-:Y:S01]  /*15b60*/  LOP3.LUT R13, R156, R13, RZ, 0x3c, !PT ;  /* 0x0000000d9c0d7212 */ /* 0x000fe200078e3cff */
[----:B------:R-:W-:Y:S06]  /*15b70*/  @!P0 BRA `(.L_x_1516) ;  /* 0x0000000000048947 */ /* 0x000fec0003800000 */
[----:B------:R-:W-:Y:S01]  /*15b80*/  BPT.TRAP 0x1 ;  /* 0x000000040000795c */ /* 0x000fe20000300000 */
.L_x_1516:
[----:B------:R-:W-:Y:S01]  /*15b90*/  IMAD R11, R12, 0x8, R22 ;  /* 0x000000080c0b7824 */ /* 0x000fe200078e0216 */
[----:B------:R-:W-:-:S04]  /*15ba0*/  SHF.L.U32 R10, R13, 0x1f, RZ ;  /* 0x0000001f0d0a7819 */ /* 0x000fc800000006ff */
[----:B------:R1:W2:Y:S01]  /*15bb0*/  SYNCS.PHASECHK.TRANS64.TRYWAIT P1, [R11+URZ+0x13230], R10 ;  /* 0x0132300a0b0075a7 */ /* 0x0002a2000802017f */
[----:B------:R-:W-:Y:S05]  /*15bc0*/  @!P0 BRA `(.L_x_1517) ;  /* 0x0000000000048947 */ /* 0x000fea0003800000 */
[----:B------:R-:W-:Y:S01]  /*15bd0*/  BPT.TRAP 0x1 ;  /* 0x000000040000795c */ /* 0x000fe20000300000 */
.L_x_1517:
[----:B------:R-:W3:Y:S01]  /*15be0*/  LDL R0, [R1+0x38] ;  /* 0x0000380001007983 */ /* 0x000ee20000100800 */
[----:B------:R-:W-:Y:S01]  /*15bf0*/  BSSY B2, `(.L_x_1518) ;  /* 0x0000007000027945 */ /* 0x000fe20003800000 */
[----:B---3--:R-:W-:-:S04]  /*15c00*/  IMAD R0, R12, 0x280, R0 ;  /* 0x000002800c007824 */ /* 0x008fc800078e0200 */
[C---:B------:R-:W-:Y:S02]  /*15c10*/  VIADD R14, R0.reuse, 0x80 ;  /* 0x00000080000e7836 */ /* 0x040fe40000000000 */
[----:B------:R-:W-:Y:S01]  /*15c20*/  VIADD R20, R0, 0x100 ;  /* 0x0000010000147836 */ /* 0x000fe20000000000 */
[----:B--2---:R-:W-:Y:S06]  /*15c30*/  @P1 BRA `(.L_x_1519) ;  /* 0x0000000000081947 */ /* 0x004fec0003800000 */
[----:B------:R-:W2:Y:S02]  /*15c40*/  SYNCS.PHASECHK.TRANS64.TRYWAIT P1, [R11+URZ+0x13230], R10 ;  /* 0x0132300a0b0075a7 */ /* 0x000ea4000802017f */
[----:B--2---:R-:W-:Y:S05]  /*15c50*/  @!P1 BRA `(.L_x_1520) ;  /* 0x0000011000e09947 */ /* 0x004fea0003800000 */
.L_x_1519:
[----:B------:R-:W-:Y:S05]  /*15c60*/  BSYNC B2 ;  /* 0x0000000000027941 */ /* 0x000fea0003800000 */
.L_x_1518:
[----:B-12---:R-:W-:Y:S01]  /*15c70*/  IMAD.MOV.U32 R10, RZ, RZ, R0 ;  /* 0x000000ffff0a7224 */ /* 0x006fe200078e0000 */
        /* <DEDUP_REMOVED lines=86> */
.L_x_1521:
[----:B------:R-:W-:Y:S01]  /*161e0*/  SHF.L.U32 R0, R156, 0x1f, RZ ;  /* 0x0000001f9c007819 */ /* 0x000fe200000006ff */
[----:B------:R-:W-:-:S04]  /*161f0*/  IMAD R20, R23, 0x8, R22 ;  /* 0x0000000817147824 */ /* 0x000fc800078e0216 */
[----:B------:R1:W2:Y:S01]  /*16200*/  SYNCS.PHASECHK.TRANS64.TRYWAIT P1, [R20+URZ+0x13250], R0 ;  /* 0x01325000140075a7 */ /* 0x0002a2000802017f */
[----:B------:R-:W-:Y:S05]  /*16210*/  @!P0 BRA `(.L_x_1522) ;  /* 0x0000000000048947 */ /* 0x000fea0003800000 */
[----:B------:R-:W-:Y:S01]  /*16220*/  BPT.TRAP 0x1 ;  /* 0x000000040000795c */ /* 0x000fe20000300000 */
.L_x_1522:
[----:B------:R-:W-:Y:S04]  /*16230*/  BSSY B2, `(.L_x_1523) ;  /* 0x0000004000027945 */ /* 0x000fe80003800000 */
[----:B--2---:R-:W-:Y:S05]  /*16240*/  @P1 BRA `(.L_x_1524) ;  /* 0x0000000000081947 */ /* 0x004fea0003800000 */
[----:B------:R-:W2:Y:S02]  /*16250*/  SYNCS.PHASECHK.TRANS64.TRYWAIT P1, [R20+URZ+0x13250], R0 ;  /* 0x01325000140075a7 */ /* 0x000ea4000802017f */
[----:B--2---:R-:W-:Y:S05]  /*16260*/  @!P1 BRA `(.L_x_1525) ;  /* 0x0000010c00709947 */ /* 0x004fea0003800000 */
.L_x_1524:
[----:B------:R-:W-:Y:S05]  /*16270*/  BSYNC B2 ;  /* 0x0000000000027941 */ /* 0x000fea0003800000 */
.L_x_1523:
[----:B-12---:R-:W-:Y:S01]  /*16280*/  VIADD R0, R22, 0x1000 ;  /* 0x0000100016007836 */ /* 0x006fe20000000000 */
[----:B-----5:R-:W-:Y:S01]  /*16290*/  WARPGROUP.ARRIVE ;  /* 0x00000000000079c5 */ /* 0x020fe20000000000 */
        /* <DEDUP_REMOVED lines=39> */
.L_x_1526:
[----:B------:R-:W2:Y:S01]  /*16510*/  LDL R14, [R1+0x34] ;  /* 0x00003400010e7983 */ /* 0x000ea20000100800 */
[----:B------:R-:W1:Y:S03]  /*16520*/  LDC R10, c[0x0][0x448] ;  /* 0x00011200ff0a7b82 */ /* 0x000e660000000800 */
[----:B------:R-:W2:Y:S04]  /*16530*/  LDL R0, [R1+0x44] ;  /* 0x0000440001007983 */ /* 0x000ea80000100800 */
[----:B------:R-:W3:Y:S01]  /*16540*/  LDL R136, [R1+0x28] ;  /* 0x0000280001887983 */ /* 0x000ee20000100800 */
[----:B------:R-:W4:Y:S03]  /*16550*/  LDC R144, c[0x0][0x9e4] ;  /* 0x00027900ff907b82 */ /* 0x000f260000000800 */
[----:B------:R-:W5:Y:S04]  /*16560*/  LDL R143, [R1+0xc] ;  /* 0x00000c00018f7983 */ /* 0x000f680000100800 */
[----:B------:R-:W5:Y:S04]  /*16570*/  LDL R142, [R1+0x4] ;  /* 0x00000400018e7983 */ /* 0x000f680000100800 */
[----:B------:R-:W5:Y:S01]  /*16580*/  LDL R141, [R1+0x14] ;  /* 0x00001400018d7983 */ /* 0x000f620000100800 */
[----:B-1----:R-:W-:-:S13]  /*16590*/  ISETP.NE.AND P1, PT, R10, 0x1, PT ;  /* 0x000000010a00780c */ /* 0x002fda0003f25270 */
[----:B------:R-:W1:Y:S08]  /*165a0*/  @P1 LDC R11, c[0x0][0x44c] ;  /* 0x00011300ff0b1b82 */ /* 0x000e700000000800 */
        /* <DEDUP_REMOVED lines=87> */
[----:B-1----:R-:W-:-:S05]  /*16b20*/  @P1 IMAD.HI.U32 R11, R0, R11, RZ ;  /* 0x0000000b000b1227 */ /* 0x002fca00078e00ff */
[----:B0-----:R-:W-:Y:S01]  /*16b30*/  @P1 SHF.R.U32.HI R0, RZ, R10, R11 ;  /* 0x0000000aff001219 */ /* 0x001fe2000001160b */
        /* <DEDUP_REMOVED lines=19> */
[----:B------:R-:W-:Y:S01]  /*16c70*/  IMAD R56, R12, 0x8, R22 ;  /* 0x000000080c387824 */ /* 0x000fe200078e0216 */
[----:B----4-:R-:W-:-:S02]  /*16c80*/  ISETP.GE.AND P1, PT, R144, 0x1, PT ;  /* 0x000000019000780c */ /* 0x010fc40003f26270 */
[----:B---3--:R-:W-:Y:S01]  /*16c90*/  IADD3 R137, -R136, 0x1, R70 ;  /* 0x0000000188897810 */ /* 0x008fe20007ffe146 */
[----:B------:R-:W1:Y:S01]  /*16ca0*/  MUFU.TANH R10, R10 ;  /* 0x0000000a000a7308 */ /* 0x000e620000002400 */
[----:B------:R-:W-:Y:S02]  /*16cb0*/  VIADD R56, R56, 0x13240 ;  /* 0x0001324038387836 */ /* 0x000fe40000000000 */
[----:B-----5:R-:W-:-:S05]  /*16cc0*/  IADD3 R137, -R142, R137, R143 ;  /* 0x000000898e897210 */ /* 0x020fca0007ffe18f */
[----:B------:R-:W2:Y:S01]  /*16cd0*/  MUFU.TANH R14, R14 ;  /* 0x0000000e000e7308 */ /* 0x000ea20000002400 */
[----:B------:R-:W-:-:S07]  /*16ce0*/  PRMT R56, R141, 0x654, R56 ;  /* 0x000006548d387816 */ /* 0x000fce0000000038 */
        /* <DEDUP_REMOVED lines=59> */
[----:B------:R-:W-:Y:S02]  /*170a0*/  IMAD.IADD R67, R70, 0x1, -R136 ;  /* 0x0000000146437824 */ /* 0x000fe400078e0a88 */
[--C-:B0-----:R-:W-:Y:S02]  /*170b0*/  IMAD.IADD R136, R138, 0x1, R139.reuse ;  /* 0x000000018a887824 */ /* 0x101fe400078e028b */
[----:B------:R-:W-:Y:S01]  /*170c0*/  IMAD.IADD R71, R137, 0x1, R139 ;  /* 0x0000000189477824 */ /* 0x000fe200078e028b */
[----:B--234-:R-:W-:Y:S06]  /*170d0*/  @!P1 BRA `(.L_x_1527) ;  /* 0x0000000000549947 */ /* 0x01cfec0003800000 */
        /* <DEDUP_REMOVED lines=12> */
.L_x_1529:
[----:B------:R-:W-:-:S05]  /*171a0*/  IMAD.U32 R140, RZ, RZ, UR37 ;  /* 0x00000025ff8c7e24 */ /* 0x000fca000f8e00ff */
[----:B------:R-:W-:-:S13]  /*171b0*/  ISETP.NE.AND P1, PT, R140, 0x1, PT ;  /* 0x000000018c00780c */ /* 0x000fda0003f25270 */
[----:B------:R-:W0:Y:S02]  /*171c0*/  @P1 LDC.64 R56, c[0x0][0x9e8] ;  /* 0x00027a00ff381b82 */ /* 0x000e240000000a00 */
[----:B0-----:R-:W-:-:S05]  /*171d0*/  @P1 IMAD.HI.U32 R56, R139, R56, RZ ;  /* 0x000000388b381227 */ /* 0x001fca00078e00ff */
[----:B------:R-:W-:-:S07]  /*171e0*/  @P1 SHF.R.U32.HI R139, RZ, R57, R56 ;  /* 0x00000039ff8b1219 */ /* 0x000fce0000011638 */
.L_x_1530:
[----:B------:R-:W-:Y:S05]  /*171f0*/  BSYNC B2 ;  /* 0x0000000000027941 */ /* 0x000fea0003800000 */
.L_x_1528:
[----:B------:R-:W-:-:S05]  /*17200*/  IMAD R139, R139, R140, R67 ;  /* 0x0000008c8b8b7224 */ /* 0x000fca00078e0243 */
[----:B------:R-:W-:Y:S02]  /*17210*/  VIMNMX R71, R71, R139, !PT ;  /* 0x0000008b47477248 */ /* 0x000fe40007fe0100 */
[----:B------:R-:W-:-:S07]  /*17220*/  VIADDMNMX R136, R139, R140, R136, PT ;  /* 0x0000008c8b887246 */ /* 0x000fce0003800188 */
.L_x_1527:
        /* <DEDUP_REMOVED lines=247> */
.L_x_1533:
[----:B------:R-:W-:-:S05]  /*181a0*/  IMAD.U32 R10, RZ, RZ, UR37 ;  /* 0x00000025ff0a7e24 */ /* 0x000fca000f8e00ff */
[----:B------:R-:W-:-:S13]  /*181b0*/  ISETP.NE.AND P6, PT, R10, 0x1, PT ;  /* 0x000000010a00780c */ /* 0x000fda0003fc5270 */
[----:B------:R-:W0:Y:S02]  /*181c0*/  @P6 LDC.64 R56, c[0x0][0x9e8] ;  /* 0x00027a00ff386b82 */ /* 0x000e240000000a00 */
[----:B0-----:R-:W-:-:S05]  /*181d0*/  @P6 IMAD.HI.U32 R56, R0, R56, RZ ;  /* 0x0000003800386227 */ /* 0x001fca00078e00ff */
[----:B------:R-:W-:-:S07]  /*181e0*/  @P6 SHF.R.U32.HI R0, RZ, R57, R56 ;  /* 0x00000039ff006219 */ /* 0x000fce0000011638 */
.L_x_1534:
[----:B------:R-:W-:Y:S05]  /*181f0*/  BSYNC B2 ;  /* 0x0000000000027941 */ /* 0x000fea0003800000 */
.L_x_1532:
[----:B------:R-:W-:-:S05]  /*18200*/  IMAD R0, R0, R10, R67 ;  /* 0x0000000a00007224 */ /* 0x000fca00078e0243 */
[----:B------:R-:W-:Y:S02]  /*18210*/  VIMNMX R137, R137, R0, !PT ;  /* 0x0000000089897248 */ /* 0x000fe40007fe0100 */
[----:B------:R-:W-:-:S07]  /*18220*/  VIADDMNMX R138, R0, R10, R138, PT ;  /* 0x0000000a008a7246 */ /* 0x000fce000380018a */
.L_x_1531:
        /* <DEDUP_REMOVED lines=8> */
[C---:B------:R-:W-:Y:S02]  /*182b0*/  ISETP.LT.OR P1, PT, R138.reuse, 0x19, P1 ;  /* 0x000000198a00780c */ /* 0x040fe40000f21670 */
[----:B------:R-:W-:Y:S02]  /*182c0*/  ISETP.GT.AND P5, PT, R137, 0x11, !P5 ;  /* 0x000000118900780c */ /* 0x000fe40006fa4270 */
[----:B------:R-:W-:Y:S02]  /*182d0*/  FSEL R129, R129, -INF , !P1 ;  /* 0xff80000081817808 */ /* 0x000fe40004800000 */
[----:B------:R-:W-:Y:S02]  /*182e0*/  LOP3.LUT P1, RZ, R17, 0x1, RZ, 0xc0, !PT ;  /* 0x0000000111ff7812 */ /* 0x000fe4000782c0ff */
[----:B------:R-:W-:-:S02]  /*182f0*/  ISETP.LT.OR P5, PT, R138, 0x12, P5 ;  /* 0x000000128a00780c */ /* 0x000fc40002fa1670 */
[C---:B------:R-:W-:Y:S02]  /*18300*/  ISETP.GT.AND P1, PT, R137.reuse, 0x19, !P1 ;  /* 0x000000198900780c */ /* 0x040fe40004f24270 */
        /* <DEDUP_REMOVED lines=18> */
[C---:B------:R-:W-:Y:S02]  /*18430*/  ISETP.GT.AND P1, PT, R137.reuse, 0x28, !P5 ;  /* 0x000000288900780c */ /* 0x040fe40006f24270 */
        /* <DEDUP_REMOVED lines=89> */
[C---:B------:R-:W-:Y:S02]  /*189d0*/  LOP3.LUT P1, RZ, R16.reuse, 0x2000, RZ, 0xc0, !PT ;  /* 0x0000200010ff7812 */ /* 0x040fe4000782c0ff */
[----:B------:R-:W-:Y:S02]  /*189e0*/  LOP3.LUT P0, RZ, R16, 0x1, RZ, 0xc0, !PT ;  /* 0x0000000110ff7812 */ /* 0x000fe4000780c0ff */
[----:B------:R-:W-:Y:S02]  /*189f0*/  FMNMX.FTZ R0, R72, R0, !PT ;  /* 0x0000000048007209 */ /* 0x000fe40007810000 */
[C---:B------:R-:W-:Y:S02]  /*18a00*/  ISETP.GT.AND P1, PT, R137.reuse, 0x68, !P1 ;  /* 0x000000688900780c */ /* 0x040fe40004f24270 */
[----:B------:R-:W-:-:S02]  /*18a10*/  ISETP.GT.AND P0, PT, R137, RZ, !P0 ;  /* 0x000000ff8900720c */ /* 0x000fc40004704270 */
[----:B------:R-:W-:Y:S02]  /*18a20*/  FMNMX.FTZ R0, R73, R0, !PT ;  /* 0x0000000049007209 */ /* 0x000fe40007810000 */
[C---:B------:R-:W-:Y:S02]  /*18a30*/  ISETP.LT.OR P1, PT, R138.reuse, 0x69, P1 ;  /* 0x000000698a00780c */ /* 0x040fe40000f21670 */
[----:B------:R-:W-:Y:S02]  /*18a40*/  ISETP.LT.OR P0, PT, R138, 0x1, P0 ;  /* 0x000000018a00780c */ /* 0x000fe40000701670 */
[----:B------:R-:W-:Y:S02]  /*18a50*/  FMNMX.FTZ R0, R76, R0, !PT ;  /* 0x000000004c007209 */ /* 0x000fe40007810000 */
[----:B------:R-:W-:Y:S02]  /*18a60*/  FSEL R78, R78, -INF , !P1 ;  /* 0xff8000004e4e7808 */ /* 0x000fe40004800000 */
[----:B------:R-:W-:-:S02]  /*18a70*/  LOP3.LUT P1, RZ, R16, 0x1000, RZ, 0xc0, !PT ;  /* 0x0000100010ff7812 */ /* 0x000fc4000782c0ff */
[----:B------:R-:W-:Y:S02]  /*18a80*/  FSEL R56, R11, -INF , !P0 ;  /* 0xff8000000b387808 */ /* 0x000fe40004000000 */
[----:B------:R-:W-:Y:S02]  /*18a90*/  FMNMX.FTZ R0, R77, R0, !PT ;  /* 0x000000004d007209 */ /* 0x000fe40007810000 */
[----:B------:R-:W-:Y:S02]  /*18aa0*/  ISETP.GT.AND P1, PT, R137, 0x69, !P1 ;  /* 0x000000698900780c */ /* 0x000fe40004f24270 */
[----:B------:R-:W-:Y:S02]  /*18ab0*/  FMNMX.FTZ R11, R56, R3, !PT ;  /* 0x00000003380b7209 */ /* 0x000fe40007810000 */
[----:B------:R-:W-:Y:S02]  /*18ac0*/  FMNMX.FTZ R0, R80, R0, !PT ;  /* 0x0000000050007209 */ /* 0x000fe40007810000 */
[----:B------:R-:W-:-:S02]  /*18ad0*/  ISETP.LT.OR P1, PT, R138, 0x6a, P1 ;  /* 0x0000006a8a00780c */ /* 0x000fc40000f21670 */
[----:B------:R-:W-:Y:S02]  /*18ae0*/  FMNMX.FTZ R11, R15, R11, !PT ;  /* 0x0000000b0f0b7209 */ /* 0x000fe40007810000 */
[----:B------:R-:W-:Y:S02]  /*18af0*/  FMNMX.FTZ R0, R81, R0, !PT ;  /* 0x0000000051007209 */ /* 0x000fe40007810000 */
[----:B------:R-:W-:Y:S02]  /*18b00*/  FSEL R79, R79, -INF , !P1 ;  /* 0xff8000004f4f7808 */ /* 0x000fe40004800000 */
[----:B------:R-:W-:Y:S02]  /*18b10*/  FMNMX.FTZ R11, R121, R11, !PT ;  /* 0x0000000b790b7209 */ /* 0x000fe40007810000 */
[----:B------:R-:W-:Y:S02]  /*18b20*/  LOP3.LUT P1, RZ, R16, 0x800, RZ, 0xc0, !PT ;  /* 0x0000080010ff7812 */ /* 0x000fe4000782c0ff */
[----:B------:R-:W-:-:S02]  /*18b30*/  FMNMX.FTZ R0, R84, R0, !PT ;  /* 0x0000000054007209 */ /* 0x000fc40007810000 */
[----:B------:R-:W-:Y:S02]  /*18b40*/  FMNMX.FTZ R11, R122, R11, !PT ;  /* 0x0000000b7a0b7209 */ /* 0x000fe40007810000 */
[----:B------:R-:W-:Y:S02]  /*18b50*/  ISETP.GT.AND P1, PT, R137, 0x70, !P1 ;  /* 0x000000708900780c */ /* 0x000fe40004f24270 */
[----:B------:R-:W-:Y:S02]  /*18b60*/  FMNMX.FTZ R0, R85, R0, !PT ;  /* 0x0000000055007209 */ /* 0x000fe40007810000 */
[----:B------:R-:W-:Y:S02]  /*18b70*/  FMNMX.FTZ R11, R125, R11, !PT ;  /* 0x0000000b7d0b7209 */ /* 0x000fe40007810000 */
[----:B------:R-:W-:Y:S02]  /*18b80*/  ISETP.LT.OR P1, PT, R138, 0x71, P1 ;  /* 0x000000718a00780c */ /* 0x000fe40000f21670 */
[----:B------:R-:W-:-:S02]  /*18b90*/  FMNMX.FTZ R0, R132, R0, !PT ;  /* 0x0000000084007209 */ /* 0x000fc40007810000 */
[----:B------:R-:W-:Y:S02]  /*18ba0*/  FMNMX.FTZ R11, R126, R11, !PT ;  /* 0x0000000b7e0b7209 */ /* 0x000fe40007810000 */
[----:B------:R-:W-:Y:S02]  /*18bb0*/  FSEL R82, R82, -INF , !P1 ;  /* 0xff80000052527808 */ /* 0x000fe40004800000 */
[----:B------:R-:W-:Y:S02]  /*18bc0*/  LOP3.LUT P1, RZ, R16, 0x400, RZ, 0xc0, !PT ;  /* 0x0000040010ff7812 */ /* 0x000fe4000782c0ff */
[----:B------:R-:W-:Y:S02]  /*18bd0*/  FMNMX.FTZ R0, R133, R0, !PT ;  /* 0x0000000085007209 */ /* 0x000fe40007810000 */
[----:B------:R-:W-:Y:S02]  /*18be0*/  FMNMX.FTZ R11, R129, R11, !PT ;  /* 0x0000000b810b7209 */ /* 0x000fe40007810000 */
[----:B------:R-:W-:-:S02]  /*18bf0*/  ISETP.GT.AND P1, PT, R137, 0x71, !P1 ;  /* 0x000000718900780c */ /* 0x000fc40004f24270 */
[----:B------:R-:W-:Y:S02]  /*18c00*/  FMNMX.FTZ R0, R134, R0, !PT ;  /* 0x0000000086007209 */ /* 0x000fe40007810000 */
[----:B------:R-:W-:Y:S02]  /*18c10*/  FMNMX.FTZ R11, R130, R11, !PT ;  /* 0x0000000b820b7209 */ /* 0x000fe40007810000 */
[----:B------:R-:W-:Y:S02]  /*18c20*/  ISETP.LT.OR P1, PT, R138, 0x72, P1 ;  /* 0x000000728a00780c */ /* 0x000fe40000f21670 */
[----:B------:R-:W-:Y:S02]  /*18c30*/  FMNMX.FTZ R0, R135, R0, !PT ;  /* 0x0000000087007209 */ /* 0x000fe40007810000 */
[----:B------:R-:W-:Y:S02]  /*18c40*/  FMNMX.FTZ R11, R106, R11, !PT ;  /* 0x0000000b6a0b7209 */ /* 0x000fe40007810000 */
[----:B------:R-:W-:-:S02]  /*18c50*/  FSEL R83, R83, -INF , !P1 ;  /* 0xff80000053537808 */ /* 0x000fc40004800000 */
[----:B------:R-:W-:Y:S02]  /*18c60*/  FMNMX.FTZ R0, R63, R0, !PT ;  /* 0x000000003f007209 */ /* 0x000fe40007810000 */
[----:B------:R-:W-:Y:S02]  /*18c70*/  LOP3.LUT P1, RZ, R16, 0x200, RZ, 0xc0, !PT ;  /* 0x0000020010ff7812 */ /* 0x000fe4000782c0ff */
[----:B------:R-:W-:Y:S02]  /*18c80*/  FMNMX.FTZ R11, R107, R11, !PT ;  /* 0x0000000b6b0b7209 */ /* 0x000fe40007810000 */
[----:B------:R-:W-:Y:S02]  /*18c90*/  FMNMX.FTZ R0, R65, R0, !PT ;  /* 0x0000000041007209 */ /* 0x000fe40007810000 */
[----:B------:R-:W-:Y:S02]  /*18ca0*/  ISETP.GT.AND P1, PT, R137, 0x78, !P1 ;  /* 0x000000788900780c */ /* 0x000fe40004f24270 */
[----:B------:R-:W-:-:S02]  /*18cb0*/  FMNMX.FTZ R11, R110, R11, !PT ;  /* 0x0000000b6e0b7209 */ /* 0x000fc40007810000 */
[----:B------:R-:W-:Y:S02]  /*18cc0*/  LOP3.LUT P5, RZ, R16, 0x40, RZ, 0xc0, !PT ;  /* 0x0000004010ff7812 */ /* 0x000fe400078ac0ff */
[----:B------:R-:W-:Y:S02]  /*18cd0*/  FMNMX.FTZ R0, R68, R0, !PT ;  /* 0x0000000044007209 */ /* 0x000fe40007810000 */
[----:B------:R-:W-:Y:S02]  /*18ce0*/  ISETP.LT.OR P1, PT, R138, 0x79, P1 ;  /* 0x000000798a00780c */ /* 0x000fe40000f21670 */
[----:B------:R-:W-:Y:S02]  /*18cf0*/  FMNMX.FTZ R11, R111, R11, !PT ;  /* 0x0000000b6f0b7209 */ /* 0x000fe40007810000 */
[----:B------:R-:W-:Y:S02]  /*18d00*/  ISETP.GT.AND P5, PT, R137, 0x81, !P5 ;  /* 0x000000818900780c */ /* 0x000fe40006fa4270 */
[----:B------:R-:W-:-:S02]  /*18d10*/  FMNMX.FTZ R0, R69, R0, !PT ;  /* 0x0000000045007209 */ /* 0x000fc40007810000 */
[----:B------:R-:W-:Y:S02]  /*18d20*/  FSEL R86, R86, -INF , !P1 ;  /* 0xff80000056567808 */ /* 0x000fe40004800000 */
[----:B------:R-:W-:Y:S01]  /*18d30*/  LOP3.LUT P1, RZ, R16, 0x100, RZ, 0xc0, !PT ;  /* 0x0000010010ff7812 */ /* 0x000fe2000782c0ff */
[----:B------:R-:W0:Y:S01]  /*18d40*/  SHFL.BFLY PT, R10, R0, 0x2, 0x1f ;  /* 0x0c401f00000a7f89 */ /* 0x000e2200000e0000 */
[----:B------:R-:W-:Y:S02]  /*18d50*/  FMNMX.FTZ R11, R114, R11, !PT ;  /* 0x0000000b720b7209 */ /* 0x000fe40007810000 */
[----:B------:R-:W-:Y:S02]  /*18d60*/  ISETP.GT.AND P1, PT, R137, 0x79, !P1 ;  /* 0x000000798900780c */ /* 0x000fe40004f24270 */
[----:B------:R-:W-:Y:S02]  /*18d70*/  FMNMX.FTZ R11, R115, R11, !PT ;  /* 0x0000000b730b7209 */ /* 0x000fe40007810000 */
[----:B------:R-:W-:-:S02]  /*18d80*/  LOP3.LUT R17, R17, 0xffffff7f, RZ, 0xc0, !PT ;  /* 0xffffff7f11117812 */ /* 0x000fc400078ec0ff */
[----:B------:R-:W-:Y:S02]  /*18d90*/  ISETP.LT.OR P1, PT, R138, 0x7a, P1 ;  /* 0x0000007a8a00780c */ /* 0x000fe40000f21670 */
[----:B------:R-:W-:Y:S02]  /*18da0*/  FMNMX.FTZ R11, R118, R11, !PT ;  /* 0x0000000b760b7209 */ /* 0x000fe40007810000 */
[----:B------:R-:W-:Y:S02]  /*18db0*/  @P5 LOP3.LUT R17, R17, 0x80, RZ, 0xfc, !PT ;  /* 0x0000008011115812 */ /* 0x000fe400078efcff */
[----:B------:R-:W-:Y:S02]  /*18dc0*/  FSEL R87, R87, -INF , !P1 ;  /* 0xff80000057577808 */ /* 0x000fe40004800000 */
[----:B------:R-:W-:Y:S02]  /*18dd0*/  FMNMX.FTZ R11, R119, R11, !PT ;  /* 0x0000000b770b7209 */ /* 0x000fe40007810000 */
[----:B------:R-:W-:-:S02]  /*18de0*/  LOP3.LUT P1, RZ, R16, 0x80, RZ, 0xc0, !PT ;  /* 0x0000008010ff7812 */ /* 0x000fc4000782c0ff */
[----:B------:R-:W-:Y:S02]  /*18df0*/  LOP3.LUT P5, RZ, R17, 0x4, RZ, 0xc0, !PT ;  /* 0x0000000411ff7812 */ /* 0x000fe400078ac0ff */
[----:B------:R-:W-:Y:S02]  /*18e00*/  FMNMX.FTZ R11, R90, R11, !PT ;  /* 0x0000000b5a0b7209 */ /* 0x000fe40007810000 */
[C---:B------:R-:W-:Y:S02]  /*18e10*/  ISETP.GT.AND P1, PT, R137.reuse, 0x80, !P1 ;  /* 0x000000808900780c */ /* 0x040fe40004f24270 */
[----:B------:R-:W-:Y:S02]  /*18e20*/  ISETP.GT.AND P5, PT, R137, 0x99, !P5 ;  /* 0x000000998900780c */ /* 0x000fe40006fa4270 */
[----:B------:R-:W-:Y:S02]  /*18e30*/  FMNMX.FTZ R11, R91, R11, !PT ;  /* 0x0000000b5b0b7209 */ /* 0x000fe40007810000 */
[----:B------:R-:W-:-:S02]  /*18e40*/  ISETP.LT.OR P1, PT, R138, 0x81, P1 ;  /* 0x000000818a00780c */ /* 0x000fc40000f21670 */
[----:B------:R-:W-:Y:S02]  /*18e50*/  FMNMX.FTZ R11, R94, R11, !PT ;  /* 0x0000000b5e0b7209 */ /* 0x000fe40007810000 */
[----:B------:R-:W-:Y:S02]  /*18e60*/  FSEL R131, R131, -INF , !P1 ;  /* 0xff80000083837808 */ /* 0x000fe40004800000 */
[C---:B------:R-:W-:Y:S02]  /*18e70*/  LOP3.LUT P4, RZ, R16.reuse, 0x20, RZ, 0xc0, !PT ;  /* 0x0000002010ff7812 */ /* 0x040fe4000788c0ff */
[C---:B------:R-:W-:Y:S02]  /*18e80*/  LOP3.LUT P6, RZ, R16.reuse, 0x10, RZ, 0xc0, !PT ;  /* 0x0000001010ff7812 */ /* 0x040fe400078cc0ff */
[C---:B------:R-:W-:Y:S02]  /*18e90*/  LOP3.LUT P3, RZ, R16.reuse, 0x8, RZ, 0xc0, !PT ;  /* 0x0000000810ff7812 */ /* 0x040fe4000786c0ff */
[----:B------:R-:W-:-:S02]  /*18ea0*/  LOP3.LUT P2, RZ, R16, 0x4, RZ, 0xc0, !PT ;  /* 0x0000000410ff7812 */ /* 0x000fc4000784c0ff */
[C---:B------:R-:W-:Y:S02]  /*18eb0*/  LOP3.LUT P1, RZ, R16.reuse, 0x2, RZ, 0xc0, !PT ;  /* 0x0000000210ff7812 */ /* 0x040fe4000782c0ff */
[----:B------:R-:W-:Y:S02]  /*18ec0*/  LOP3.LUT R16, R16, 0xfffffffd, RZ, 0xc0, !PT ;  /* 0xfffffffd10107812 */ /* 0x000fe400078ec0ff */
[----:B0-----:R-:W-:Y:S02]  /*18ed0*/  FMNMX.FTZ R10, R0, R10, !PT ;  /* 0x0000000a000a7209 */ /* 0x001fe40007810000 */
[----:B------:R-:W-:Y:S02]  /*18ee0*/  FMNMX.FTZ R11, R95, R11, !PT ;  /* 0x0000000b5f0b7209 */ /* 0x000fe40007810000 */
[----:B------:R-:W-:Y:S01]  /*18ef0*/  @P5 LOP3.LUT R16, R16, 0x2, RZ, 0xfc, !PT ;  /* 0x0000000210105812 */ /* 0x000fe200078efcff */
[----:B------:R-:W0:Y:S01]  /*18f00*/  SHFL.BFLY PT, R0, R10, 0x1, 0x1f ;  /* 0x0c201f000a007f89 */ /* 0x000e2200000e0000 */
[----:B------:R-:W-:-:S02]  /*18f10*/  LOP3.LUT P5, RZ, R17, 0x80, RZ, 0xc0, !PT ;  /* 0x0000008011ff7812 */ /* 0x000fc400078ac0ff */
[----:B------:R-:W-:Y:S02]  /*18f20*/  FMNMX.FTZ R11, R98, R11, !PT ;  /* 0x0000000b620b7209 */ /* 0x000fe40007810000 */
[----:B------:R-:W-:Y:S02]  /*18f30*/  ISETP.LT.OR P5, PT, R138, 0x82, P5 ;  /* 0x000000828a00780c */ /* 0x000fe40002fa1670 */
[----:B------:R-:W-:Y:S02]  /*18f40*/  FMNMX.FTZ R11, R99, R11, !PT ;  /* 0x0000000b630b7209 */ /* 0x000fe40007810000 */
[----:B------:R-:W-:Y:S02]  /*18f50*/  ISETP.GT.AND P4, PT, R137, 0x88, !P4 ;  /* 0x000000888900780c */ /* 0x000fe40006784270 */
[----:B------:R-:W-:Y:S02]  /*18f60*/  FMNMX.FTZ R11, R102, R11, !PT ;  /* 0x0000000b660b7209 */ /* 0x000fe40007810000 */
[----:B------:R-:W-:-:S02]  /*18f70*/  LOP3.LUT R16, R16, 0xfffffff7, RZ, 0xc0, !PT ;  /* 0xfffffff710107812 */ /* 0x000fc400078ec0ff */
[----:B------:R-:W-:Y:S02]  /*18f80*/  FMNMX.FTZ R11, R103, R11, !PT ;  /* 0x0000000b670b7209 */ /* 0x000fe40007810000 */
[----:B------:R-:W-:Y:S02]  /*18f90*/  ISETP.LT.OR P4, PT, R138, 0x89, P4 ;  /* 0x000000898a00780c */ /* 0x000fe40002781670 */
[----:B------:R-:W-:Y:S02]  /*18fa0*/  FMNMX.FTZ R11, R74, R11, !PT ;  /* 0x0000000b4a0b7209 */ /* 0x000fe40007810000 */
[----:B------:R-:W-:Y:S02]  /*18fb0*/  @P5 LOP3.LUT R16, R16, 0x8, RZ, 0xfc, !PT ;  /* 0x0000000810105812 */ /* 0x000fe400078efcff */
[----:B------:R-:W-:Y:S02]  /*18fc0*/  FMNMX.FTZ R11, R75, R11, !PT ;  /* 0x0000000b4b0b7209 */ /* 0x000fe40007810000 */
[----:B------:R-:W-:-:S02]  /*18fd0*/  LOP3.LUT P5, RZ, R16, 0x2, RZ, 0xc0, !PT ;  /* 0x0000000210ff7812 */ /* 0x000fc400078ac0ff */
[----:B------:R-:W-:Y:S02]  /*18fe0*/  LOP3.LUT R16, R16, 0xfffffffb, RZ, 0xc0, !PT ;  /* 0xfffffffb10107812 */ /* 0x000fe400078ec0ff */
[----:B------:R-:W-:Y:S02]  /*18ff0*/  ISETP.GT.AND P6, PT, R137, 0x89, !P6 ;  /* 0x000000898900780c */ /* 0x000fe400077c4270 */
[----:B0-----:R-:W-:Y:S02]  /*19000*/  FMNMX.FTZ R10, R10, R0, !PT ;  /* 0x000000000a0a7209 */ /* 0x001fe40007810000 */
[----:B------:R-:W-:Y:S02]  /*19010*/  FMNMX.FTZ R11, R78, R11, !PT ;  /* 0x0000000b4e0b7209 */ /* 0x000fe40007810000 */
[----:B------:R-:W-:Y:S02]  /*19020*/  @P4 LOP3.LUT R16, R16, 0x4, RZ, 0xfc, !PT ;  /* 0x0000000410104812 */ /* 0x000fe400078efcff */
[----:B------:R-:W-:-:S02]  /*19030*/  ISETP.LT.OR P4, PT, R138, 0x8a, P6 ;  /* 0x0000008a8a00780c */ /* 0x000fc40003781670 */
[C---:B------:R-:W-:Y:S02]  /*19040*/  FSETP.NEU.FTZ.AND P6, PT, R10.reuse, -INF , PT ;  /* 0xff8000000a00780b */ /* 0x040fe40003fdd000 */
[----:B------:R-:W-:Y:S02]  /*19050*/  FMNMX.FTZ R11, R79, R11, !PT ;  /* 0x0000000b4f0b7209 */ /* 0x000fe40007810000 */
[----:B------:R-:W-:Y:S02]  /*19060*/  FSEL R0, R10, RZ, P6 ;  /* 0x000000ff0a007208 */ /* 0x000fe40003000000 */
[----:B------:R-:W-:Y:S02]  /*19070*/  FMNMX.FTZ R11, R82, R11, !PT ;  /* 0x0000000b520b7209 */ /* 0x000fe40007810000 */
[----:B------:R-:W-:Y:S01]  /*19080*/  LOP3.LUT R17, R17, 0xffffffbf, RZ, 0xc0, !PT ;  /* 0xffffffbf11117812 */ /* 0x000fe200078ec0ff */
[----:B------:R-:W-:-:S01]  /*19090*/  FADD.FTZ R8, -R0, R8 ;  /* 0x0000000800087221 */ /* 0x000fc20000010100 */
[----:B------:R-:W-:Y:S01]  /*190a0*/  FMNMX.FTZ R11, R83, R11, !PT ;  /* 0x0000000b530b7209 */ /* 0x000fe20007810000 */
[----:B------:R-:W-:Y:S01]  /*190b0*/  IMAD.U32 R0, RZ, RZ, UR36 ;  /* 0x00000024ff007e24 */ /* 0x000fe2000f8e00ff */
[----:B------:R-:W-:-:S02]  /*190c0*/  @P4 LOP3.LUT R17, R17, 0x40, RZ, 0xfc, !PT ;  /* 0x0000004011114812 */ /* 0x000fc400078efcff */
[----:B------:R-:W-:Y:S01]  /*190d0*/  FMNMX.FTZ R11, R86, R11, !PT ;  /* 0x0000000b560b7209 */ /* 0x000fe20007810000 */
[-C--:B------:R-:W-:Y:S01]  /*190e0*/  FFMA.FTZ R57, R10, R0.reuse, -8 ;  /* 0xc10000000a397423 */ /* 0x080fe20000010000 */
[----:B------:R-:W-:Y:S01]  /*190f0*/  LOP3.LUT P4, RZ, R16, 0x8, RZ, 0xc0, !PT ;  /* 0x0000000810ff7812 */ /* 0x000fe2000788c0ff */
[-C--:B------:R-:W-:Y:S01]  /*19100*/  FMUL.FTZ R8, R8, R0.reuse ;  /* 0x0000000008087220 */ /* 0x080fe20000410000 */
[----:B------:R-:W-:Y:S02]  /*19110*/  FMNMX.FTZ R11, R87, R11, !PT ;  /* 0x0000000b570b7209 */ /* 0x000fe40007810000 */
[----:B------:R-:W-:Y:S02]  /*19120*/  FSEL R57, R57, RZ, P6 ;  /* 0x000000ff39397208 */ /* 0x000fe40003000000 */
[----:B------:R-:W-:Y:S01]  /*19130*/  LOP3.LUT P6, RZ, R16, 0x4, RZ, 0xc0, !PT ;  /* 0x0000000410ff7812 */ /* 0x000fe200078cc0ff */
[----:B------:R-:W-:Y:S01]  /*19140*/  MUFU.EX2 R8, R8 ;  /* 0x0000000800087308 */ /* 0x000fe20000000800 */
[----:B------:R-:W-:Y:S01]  /*19150*/  FSEL R58, R58, -INF , !P4 ;  /* 0xff8000003a3a7808 */ /* 0x000fe20006000000 */
[-CC-:B------:R-:W-:Y:S01]  /*19160*/  FFMA.FTZ R139, R139, R0.reuse, -R57.reuse ;  /* 0x000000008b8b7223 */ /* 0x180fe20000010839 */
[----:B------:R-:W-:Y:S01]  /*19170*/  FMNMX.FTZ R11, R131, R11, !PT ;  /* 0x0000000b830b7209 */ /* 0x000fe20007810000 */
[-CC-:B------:R-:W-:Y:S01]  /*19180*/  FFMA.FTZ R14, R14, R0.reuse, -R57.reuse ;  /* 0x000000000e0e7223 */ /* 0x180fe20000010839 */
[----:B------:R-:W-:Y:S01]  /*19190*/  ISETP.GT.AND P3, PT, R137, 0x90, !P3 ;  /* 0x000000908900780c */ /* 0x000fe20005f64270 */
[-CC-:B------:R-:W-:Y:S01]  /*191a0*/  FFMA.FTZ R23, R23, R0.reuse, -R57.reuse ;  /* 0x0000000017177223 */ /* 0x180fe20000010839 */
[----:B------:R-:W-:Y:S01]  /*191b0*/  LOP3.LUT P4, RZ, R17, 0x40, RZ, 0xc0, !PT ;  /* 0x0000004011ff7812 */ /* 0x000fe2000788c0ff */
[----:B------:R-:W2:Y:S01]  /*191c0*/  MUFU.EX2 R139, R139 ;  /* 0x0000008b008b7308 */ /* 0x000ea20000000800 */
[----:B------:R-:W-:Y:S01]  /*191d0*/  FSEL R59, R59, -INF , !P6 ;  /* 0xff8000003b3b7808 */ /* 0x000fe20007000000 */
[-CC-:B------:R-:W-:Y:S01]  /*191e0*/  FFMA.FTZ R120, R120, R0.reuse, -R57.reuse ;  /* 0x0000000078787223 */ /* 0x180fe20000010839 */
[----:B------:R-:W-:Y:S01]  /*191f0*/  FMNMX.FTZ R11, R58, R11, !PT ;  /* 0x0000000b3a0b7209 */ /* 0x000fe20007810000 */
[-CC-:B------:R-:W-:Y:S01]  /*19200*/  FFMA.FTZ R123, R123, R0.reuse, -R57.reuse ;  /* 0x000000007b7b7223 */ /* 0x180fe20000010839 */
[----:B------:R-:W-:Y:S01]  /*19210*/  ISETP.GT.AND P2, PT, R137, 0x91, !P2 ;  /* 0x000000918900780c */ /* 0x000fe20005744270 */
[-CC-:B------:R-:W-:Y:S01]  /*19220*/  FFMA.FTZ R124, R124, R0.reuse, -R57.reuse ;  /* 0x000000007c7c7223 */ /* 0x180fe20000010839 */
[----:B------:R-:W-:Y:S01]  /*19230*/  ISETP.LT.OR P3, PT, R138, 0x91, P3 ;  /* 0x000000918a00780c */ /* 0x000fe20001f61670 */
[----:B------:R-:W-:Y:S01]  /*19240*/  MUFU.EX2 R14, R14 ;  /* 0x0000000e000e7308 */ /* 0x000fe20000000800 */
        /* <DEDUP_REMOVED lines=12> */
[----:B------:R-:W-:Y:S01]  /*19310*/  ISETP.LT.OR P1, PT, R138, 0x99, P1 ;  /* 0x000000998a00780c */ /* 0x000fe20000f21670 */
[-CC-:B------:R-:W-:Y:S01]  /*19320*/  FFMA.FTZ R109, R109, R0.reuse, -R57.reuse ;  /* 0x000000006d6d7223 */ /* 0x180fe20000010839 */
[----:B------:R-:W-:Y:S01]  /*19330*/  FSEL R62, R62, -INF , !P2 ;  /* 0xff8000003e3e7808 */ /* 0x000fe20005000000 */
[----:B------:R-:W-:Y:S01]  /*19340*/  MUFU.EX2 R120, R120 ;  /* 0x0000007800787308 */ /* 0x000fe20000000800 */
[----:B------:R-:W-:Y:S01]  /*19350*/  FMNMX.FTZ R11, R61, R11, !PT ;  /* 0x0000000b3d0b7209 */ /* 0x000fe20007810000 */
[-CC-:B------:R-:W-:Y:S01]  /*19360*/  FFMA.FTZ R112, R112, R0.reuse, -R57.reuse ;  /* 0x0000000070707223 */ /* 0x180fe20000010839 */
[----:B------:R-:W-:Y:S01]  /*19370*/  ISETP.LT.OR P5, PT, R138, 0x9a, P5 ;  /* 0x0000009a8a00780c */ /* 0x000fe20002fa1670 */
[-CC-:B------:R-:W-:Y:S01]  /*19380*/  FFMA.FTZ R113, R113, R0.reuse, -R57.reuse ;  /* 0x0000000071717223 */ /* 0x180fe20000010839 */
[----:B------:R-:W-:Y:S01]  /*19390*/  FSEL R64, R64, -INF , !P1 ;  /* 0xff80000040407808 */ /* 0x000fe20004800000 */
[-CC-:B------:R-:W-:Y:S01]  /*193a0*/  FFMA.FTZ R116, R116, R0.reuse, -R57.reuse ;  /* 0x0000000074747223 */ /* 0x180fe20000010839 */
[----:B------:R-:W-:Y:S01]  /*193b0*/  FMNMX.FTZ R11, R62, R11, !PT ;  /* 0x0000000b3e0b7209 */ /* 0x000fe20007810000 */
[----:B------:R-:W-:Y:S01]  /*193c0*/  MUFU.EX2 R123, R123 ;  /* 0x0000007b007b7308 */ /* 0x000fe20000000800 */
[----:B------:R-:W-:Y:S01]  /*193d0*/  FSEL R66, R66, -INF , !P5 ;  /* 0xff80000042427808 */ /* 0x000fe20006800000 */
[-CC-:B------:R-:W-:Y:S01]  /*193e0*/  FFMA.FTZ R117, R117, R0.reuse, -R57.reuse ;  /* 0x0000000075757223 */ /* 0x180fe20000010839 */
[----:B------:R-:W-:Y:S01]  /*193f0*/  FMNMX.FTZ R11, R64, R11, !PT ;  /* 0x0000000b400b7209 */ /* 0x000fe20007810000 */
[-CC-:B------:R-:W-:Y:S01]  /*19400*/  FFMA.FTZ R88, R88, R0.reuse, -R57.reuse ;  /* 0x0000000058587223 */ /* 0x180fe20000010839 */
[----:B------:R-:W-:-:S01]  /*19410*/  FFMA.FTZ R89, R89, R0, -R57 ;  /* 0x0000000059597223 */ /* 0x000fc20000010839 */
[-CC-:B------:R-:W-:Y:S01]  /*19420*/  FFMA.FTZ R92, R92, R0.reuse, -R57.reuse ;  /* 0x000000005c5c7223 */ /* 0x180fe20000010839 */
[----:B------:R-:W-:Y:S01]  /*19430*/  FMNMX.FTZ R11, R66, R11, !PT ;  /* 0x0000000b420b7209 */ /* 0x000fe20007810000 */
[----:B------:R-:W-:Y:S01]  /*19440*/  MUFU.EX2 R124, R124 ;  /* 0x0000007c007c7308 */ /* 0x000fe20000000800 */
[----:B------:R-:W-:-:S01]  /*19450*/  FFMA.FTZ R93, R93, R0, -R57 ;  /* 0x000000005d5d7223 */ /* 0x000fc20000010839 */
[-CC-:B------:R-:W-:Y:S01]  /*19460*/  FFMA.FTZ R96, R96, R0.reuse, -R57.reuse ;  /* 0x0000000060607223 */ /* 0x180fe20000010839 */
[----:B------:R-:W-:-:S01]  /*19470*/  FFMA.FTZ R97, R97, R0, -R57 ;  /* 0x0000000061617223 */ /* 0x000fc20000010839 */
[----:B------:R-:W0:Y:S01]  /*19480*/  SHFL.BFLY PT, R67, R11, 0x2, 0x1f ;  /* 0x0c401f000b437f89 */ /* 0x000e2200000e0000 */
        /* <DEDUP_REMOVED lines=18> */
[----:B------:R-:W-:Y:S01]  /*195b0*/  MUFU.EX2 R127, R127 ;  /* 0x0000007f007f7308 */ /* 0x000fe20000000800 */
[----:B------:R-:W-:-:S02]  /*195c0*/  LOP3.LUT P0, RZ, R17, 0x20, RZ, 0xc0, !PT ;  /* 0x0000002011ff7812 */ /* 0x000fc4000780c0ff */
[----:B0-----:R-:W-:-:S05]  /*195d0*/  FMNMX.FTZ R11, R11, R67, !PT ;  /* 0x000000430b0b7209 */ /* 0x001fca0007810000 */
        /* <DEDUP_REMOVED lines=189> */
[----:B0-----:R-:W-:-:S05]  /*1a1b0*/  FADD.FTZ R69, R57, R21 ;  /* 0x0000001539457221 */ /* 0x001fca0000010000 */
[----:B------:R0:W-:Y:S02]  /*1a1c0*/  STL [R1], R69 ;  /* 0x0000004501007387 */ /* 0x0001e40000100800 */
[----:B------:R-:W3:Y:S01]  /*1a1d0*/  MUFU.EX2 R60, R60 ;  /* 0x0000003c003c7308 */ /* 0x000ee20000000800 */
[----:B-1----:R-:W-:-:S07]  /*1a1e0*/  FADD.FTZ R67, R58, R67 ;  /* 0x000000433a437221 */ /* 0x002fce0000010000 */
[----:B------:R-:W1:Y:S01]  /*1a1f0*/  MUFU.EX2 R61, R61 ;  /* 0x0000003d003d7308 */ /* 0x000e620000000800 */
[----:B--2---:R-:W-:-:S07]  /*1a200*/  FADD.FTZ R67, R59, R67 ;  /* 0x000000433b437221 */ /* 0x004fce0000010000 */
[----:B------:R-:W2:Y:S01]  /*1a210*/  MUFU.EX2 R62, R62 ;  /* 0x0000003e003e7308 */ /* 0x000ea20000000800 */
[----:B---3--:R-:W-:-:S07]  /*1a220*/  FADD.FTZ R67, R60, R67 ;  /* 0x000000433c437221 */ /* 0x008fce0000010000 */
[----:B------:R-:W3:Y:S01]  /*1a230*/  MUFU.EX2 R64, R64 ;  /* 0x0000004000407308 */ /* 0x000ee20000000800 */
[----:B-1----:R-:W-:-:S07]  /*1a240*/  FADD.FTZ R67, R61, R67 ;  /* 0x000000433d437221 */ /* 0x002fce0000010000 */
[----:B------:R-:W1:Y:S01]  /*1a250*/  MUFU.EX2 R66, R66 ;  /* 0x0000004200427308 */ /* 0x000e620000000800 */
[----:B--2---:R-:W-:-:S04]  /*1a260*/  FADD.FTZ R67, R62, R67 ;  /* 0x000000433e437221 */ /* 0x004fc80000010000 */
[----:B---3--:R-:W-:-:S04]  /*1a270*/  FADD.FTZ R67, R64, R67 ;  /* 0x0000004340437221 */ /* 0x008fc80000010000 */
[----:B-1----:R-:W-:Y:S01]  /*1a280*/  FADD.FTZ R21, R66, R67 ;  /* 0x0000004342157221 */ /* 0x002fe20000010000 */
[----:B0-----:R-:W-:Y:S06]  /*1a290*/  @!P0 BRA `(.L_x_1535) ;  /* 0x0000000000048947 */ /* 0x001fec0003800000 */
[----:B------:R-:W-:Y:S01]  /*1a2a0*/  BPT.TRAP 0x1 ;  /* 0x000000040000795c */ /* 0x000fe20000300000 */
.L_x_1535:
[----:B------:R-:W-:Y:S01]  /*1a2b0*/  F2FP.SATFINITE.E4M3.F32.PACK_AB_MERGE_C R23, R120, R23, RZ ;  /* 0x000000177817723e */ /* 0x000fe200048070ff */
[----:B------:R-:W-:Y:S01]  /*1a2c0*/  IMAD.MOV.U32 R67, RZ, RZ, R141 ;  /* 0x000000ffff437224 */ /* 0x000fe200078e008d */
[----:B------:R-:W-:Y:S01]  /*1a2d0*/  F2FP.SATFINITE.E4M3.F32.PACK_AB_MERGE_C R121, R122, R121, RZ ;  /* 0x000000797a79723e */ /* 0x000fe200048070ff */
[----:B------:R-:W-:Y:S01]  /*1a2e0*/  VIADD R20, R20, 0x13260 ;  /* 0x0001326014147836 */ /* 0x000fe20000000000 */
[----:B------:R-:W-:Y:S02]  /*1a2f0*/  F2FP.SATFINITE.E4M3.F32.PACK_AB_MERGE_C R152, R14, R139, R23 ;  /* 0x0000008b0e98723e */ /* 0x000fe40004807017 */
[----:B------:R-:W2:Y:S01]  /*1a300*/  LDL R14, [R1+0x48] ;  /* 0x00004800010e7983 */ /* 0x000ea20000100800 */
[----:B------:R-:W-:Y:S02]  /*1a310*/  F2FP.SATFINITE.E4M3.F32.PACK_AB_MERGE_C R127, R128, R127, RZ ;  /* 0x0000007f807f723e */ /* 0x000fe400048070ff */
[----:B------:R-:W-:Y:S02]  /*1a320*/  PRMT R20, R67, 0x654, R20 ;  /* 0x0000065443147816 */ /* 0x000fe40000000014 */
[----:B------:R-:W-:-:S02]  /*1a330*/  F2FP.SATFINITE.E4M3.F32.PACK_AB_MERGE_C R129, R130, R129, RZ ;  /* 0x000000818281723e */ /* 0x000fc400048070ff */
[----:B------:R-:W-:Y:S01]  /*1a340*/  F2FP.SATFINITE.E4M3.F32.PACK_AB_MERGE_C R108, R109, R108, RZ ;  /* 0x0000006c6d6c723e */ /* 0x000fe200048070ff */
[----:B------:R1:W-:Y:S01]  /*1a350*/  SYNCS.ARRIVE.TRANS64.RED.A1T0 RZ, [R20+URZ], RZ ;  /* 0x000000ff14ff79a7 */ /* 0x0003e2000810043f */
        /* <DEDUP_REMOVED lines=14> */
[----:B------:R-:W-:Y:S01]  /*1a440*/  F2FP.SATFINITE.E4M3.F32.PACK_AB_MERGE_C R64, R66, R64, RZ ;  /* 0x000000404240723e */ /* 0x000fe200048070ff */
        /* <DEDUP_REMOVED lines=59> */
.L_x_1515:
[----:B------:R0:W-:Y:S01]  /*1a800*/  STL [R1+0x18], R24 ;  /* 0x0000181801007387 */ /* 0x0001e20000100800 */
[----:B------:R-:W-:Y:S02]  /*1a810*/  IMAD.MOV.U32 R3, RZ, RZ, R11 ;  /* 0x000000ffff037224 */ /* 0x000fe400078e000b */
[----:B------:R-:W-:Y:S01]  /*1a820*/  IMAD.MOV.U32 R8, RZ, RZ, R10 ;  /* 0x000000ffff087224 */ /* 0x000fe200078e000a */
[----:B------:R0:W-:Y:S01]  /*1a830*/  STL [R1+0x1c], R25 ;  /* 0x00001c1901007387 */ /* 0x0001e20000100800 */
[----:B------:R-:W-:Y:S02]  /*1a840*/  IMAD.MOV.U32 R23, RZ, RZ, R12 ;  /* 0x000000ffff177224 */ /* 0x000fe400078e000c */
[----:B------:R-:W-:-:S07]  /*1a850*/  IMAD.MOV.U32 R156, RZ, RZ, R13 ;  /* 0x000000ffff9c7224 */ /* 0x000fce00078e000d */
.L_x_1514:
[----:B------:R-:W-:Y:S05]  /*1a860*/  BSYNC B1 ;  /* 0x0000000000017941 */ /* 0x000fea0003800000 */
.L_x_1513:
[----:B------:R-:W-:Y:S06]  /*1a870*/  BAR.ARV 0x8, 0x200 ;  /* 0x0208000000007b1d */ /* 0x000fec0000002000 */
[----:B------:R-:W-:Y:S05]  /*1a880*/  @!P0 BRA `(.L_x_1537) ;  /* 0x0000000000048947 */ /* 0x000fea0003800000 */
[----:B------:R-:W-:Y:S01]  /*1a890*/  BPT.TRAP 0x1 ;  /* 0x000000040000795c */ /* 0x000fe20000300000 */
.L_x_1537:
[----:B------:R-:W-:Y:S01]  /*1a8a0*/  IMAD R2, R23, 0x8, R22 ;  /* 0x0000000817027824 */ /* 0x000fe200078e0216 */
[----:B------:R-:W-:-:S04]  /*1a8b0*/  SHF.L.U32 R5, R156, 0x1f, RZ ;  /* 0x0000001f9c057819 */ /* 0x000fc800000006ff */
[----:B------:R2:W3:Y:S01]  /*1a8c0*/  SYNCS.PHASECHK.TRANS64.TRYWAIT P1, [R2+URZ+0x13250], R5 ;  /* 0x01325005020075a7 */ /* 0x0004e2000802017f */
[----:B------:R-:W-:Y:S05]  /*1a8d0*/  @!P0 BRA `(.L_x_1538) ;  /* 0x0000000000048947 */ /* 0x000fea0003800000 */
[----:B------:R-:W-:Y:S01]  /*1a8e0*/  BPT.TRAP 0x1 ;  /* 0x000000040000795c */ /* 0x000fe20000300000 */
.L_x_1538:
[----:B------:R-:W-:Y:S04]  /*1a8f0*/  BSSY B0, `(.L_x_1539) ;  /* 0x0000004000007945 */ /* 0x000fe80003800000 */
[----:B---3--:R-:W-:Y:S05]  /*1a900*/  @P1 BRA `(.L_x_1540) ;  /* 0x0000000000081947 */ /* 0x008fea0003800000 */
[----:B------:R-:W3:Y:S02]  /*1a910*/  SYNCS.PHASECHK.TRANS64.TRYWAIT P1, [R2+URZ+0x13250], R5 ;  /* 0x01325005020075a7 */ /* 0x000ee4000802017f */
[----:B---3--:R-:W-:Y:S05]  /*1a920*/  @!P1 BRA `(.L_x_1541) ;  /* 0x000000c400d49947 */ /* 0x008fea0003800000 */
.L_x_1540:
[----:B------:R-:W-:Y:S05]  /*1a930*/  BSYNC B0 ;  /* 0x0000000000007941 */ /* 0x000fea0003800000 */
.L_x_1539:
[----:B------:R-:W2:Y:S01]  /*1a940*/  LDL.LU R9, [R1+0x5c] ;  /* 0x00005c0001097983 */ /* 0x000ea20000300800 */
[----:B------:R-:W-:Y:S01]  /*1a950*/  ULDC.64 UR4, c[0x0][0x9a0] ;  /* 0x0002680000047ab9 */ /* 0x000fe20000000a00 */
[----:B------:R-:W-:Y:S01]  /*1a960*/  VIADD R22, R22, 0x1000 ;  /* 0x0000100016167836 */ /* 0x000fe20000000000 */
[----:B------:R-:W-:Y:S01]  /*1a970*/  ISETP.NE.U32.AND P1, PT, RZ, UR4, PT ;  /* 0x00000004ff007c0c */ /* 0x000fe2000bf25070 */
[----:B01----:R-:W4:Y:S03]  /*1a980*/  LDL.LU R24, [R1+0x18] ;  /* 0x0000180001187983 */ /* 0x003f260000300800 */
[----:B------:R-:W-:Y:S01]  /*1a990*/  ISETP.NE.AND.EX P1, PT, RZ, UR5, PT, P1 ;  /* 0x00000005ff007c0c */ /* 0x000fe2000bf25310 */
[----:B------:R-:W4:Y:S01]  /*1a9a0*/  LDL.LU R25, [R1+0x1c] ;  /* 0x00001c0001197983 */ /* 0x000f220000300800 */
[----:B------:R-:W-:-:S04]  /*1a9b0*/  SHF.R.U32.HI R22, RZ, 0x4, R22 ;  /* 0x00000004ff167819 */ /* 0x000fc80000011616 */
[----:B------:R-:W-:-:S04]  /*1a9c0*/  LOP3.LUT R22, R22, 0x3fff, RZ, 0xc0, !PT ;  /* 0x00003fff16167812 */ /* 0x000fc800078ec0ff */
[----:B------:R-:W-:-:S03]  /*1a9d0*/  LOP3.LUT R22, R22, 0x10000, RZ, 0xfc, !PT ;  /* 0x0001000016167812 */ /* 0x000fc600078efcff */
[----:B------:R-:W0:Y:S02]  /*1a9e0*/  @P1 LDC.64 R10, c[0x0][0x9c8] ;  /* 0x00027200ff0a1b82 */ /* 0x000e240000000a00 */
[----:B------:R-:W-:-:S05]  /*1a9f0*/  IMAD R4, R23, 0x280, R22 ;  /* 0x0000028017047824 */ /* 0x000fca00078e0216 */
[----:B------:R-:W-:Y:S02]  /*1aa00*/  R2UR UR6, R4 ;  /* 0x00000000040672ca */ /* 0x000fe400000e0000 */
[----:B--23--:R-:W-:Y:S01]  /*1aa10*/  @P1 SHF.R.S32.HI R5, RZ, 0x1f, R9 ;  /* 0x0000001fff051819 */ /* 0x00cfe20000011409 */
[----:B0-----:R-:W-:-:S04]  /*1aa20*/  @P1 IMAD.WIDE.U32 R6, R9, R10, RZ ;  /* 0x0000000a09061225 */ /* 0x001fc800078e00ff */
[----:B------:R-:W-:Y:S02]  /*1aa30*/  @P1 IMAD R12, R5, R10, RZ ;  /* 0x0000000a050c1224 */ /* 0x000fe400078e02ff */
[----:B------:R-:W-:Y:S01]  /*1aa40*/  IMAD.MOV.U32 R5, RZ, RZ, -0x3ffffff0 ;  /* 0xc0000010ff057424 */ /* 0x000fe200078e00ff */
[----:B----4-:R-:W-:Y:S01]  /*1aa50*/  WARPGROUP.ARRIVE ;  /* 0x00000000000079c5 */ /* 0x010fe20000000000 */
[----:B------:R-:W-:Y:S02]  /*1aa60*/  @P1 IMAD R11, R9, R11, R12 ;  /* 0x0000000b090b1224 */ /* 0x000fe400078e020c */
[----:B------:R-:W0:Y:S01]  /*1aa70*/  @P1 LDC.64 R12, c[0x0][0x9d0] ;  /* 0x00027400ff0c1b82 */ /* 0x000e220000000a00 */
[----:B------:R-:W-:Y:S02]  /*1aa80*/  R2UR UR7, R5 ;  /* 0x00000000050772ca */ /* 0x000fe400000e0000 */
[----:B------:R-:W0:Y:S04]  /*1aa90*/  LDL R5, [R1+0x8] ;  /* 0x0000080001057983 */ /* 0x000e280000100800 */
[----:B------:R-:W2:Y:S07]  /*1aaa0*/  LDL.LU R14, [R1] ;  /* 0x00000000010e7983 */ /* 0x000eae0000300800 */
[----:B------:R-:W-:Y:S01]  /*1aab0*/  QGMMA.64x64x32.F32.E4M3.E4M3 R24, R152, gdesc[UR4], R24, gsb0 ;  /* 0x00e0000498187df3 */ /* 0x000fe20008000818 */
[----:B------:R-:W-:-:S02]  /*1aac0*/  @P1 IMAD.IADD R7, R7, 0x1, R11 ;  /* 0x0000000107071824 */ /* 0x000fc400078e020b */
[----:B------:R-:W-:Y:S01]  /*1aad0*/  IMAD.MOV.U32 R9, RZ, RZ, 0x3f800000 ;  /* 0x3f800000ff097424 */ /* 0x000fe200078e00ff */
[----:B------:R-:W-:Y:S02]  /*1aae0*/  WARPGROUP.DEPBAR.LE gsb0, 0x0 ;  /* 0x00008000000079c5 */ /* 0x000fe40000010000 */
[----:B------:R-:W-:Y:S01]  /*1aaf0*/  WARPGROUP.ARRIVE ;  /* 0x00000000000079c5 */ /* 0x000fe20000000000 */
[----:B0-----:R-:W-:-:S04]  /*1ab00*/  @P1 IMAD.WIDE.U32 R6, R5, R12, R6 ;  /* 0x0000000c05061225 */ /* 0x001fc800078e0006 */
[----:B------:R-:W-:Y:S01]  /*1ab10*/  @P1 IMAD R5, R5, R13, R7 ;  /* 0x0000000d05051224 */ /* 0x000fe200078e0207 */
[----:B------:R-:W-:Y:S01]  /*1ab20*/  @P1 LEA R10, P2, R6, UR4, 0x2 ;  /* 0x00000004060a1c11 */ /* 0x000fe2000f8410ff */
[----:B------:R-:W-:-:S03]  /*1ab30*/  IMAD.MOV.U32 R7, RZ, RZ, -0x3ffffff0 ;  /* 0xc0000010ff077424 */ /* 0x000fc600078e00ff */
[----:B------:R-:W-:Y:S01]  /*1ab40*/  @P1 LEA.HI.X R11, R6, UR5, R5, 0x2, P2 ;  /* 0x00000005060b1c11 */ /* 0x000fe200090f1405 */
[----:B------:R-:W-:Y:S01]  /*1ab50*/  VIADD R6, R4, 0x80 ;  /* 0x0000008004067836 */ /* 0x000fe20000000000 */
[----:B------:R-:W-:-:S03]  /*1ab60*/  R2UR UR7, R7 ;  /* 0x00000000070772ca */ /* 0x000fc600000e0000 */
[----:B------:R0:W3:Y:S01]  /*1ab70*/  @P1 LDG.E R9, desc[UR44][R10.64] ;  /* 0x0000002c0a091981 */ /* 0x0000e2000c1e1900 */
[----:B------:R-:W-:-:S13]  /*1ab80*/  R2UR UR6, R6 ;  /* 0x00000000060672ca */ /* 0x000fda00000e0000 */
[----:B------:R-:W-:Y:S01]  /*1ab90*/  QGMMA.64x64x32.F32.E4M3.E4M3 R24, R148, gdesc[UR4], R24, gsb0 ;  /* 0x00e0000494187df3 */ /* 0x000fe20008000818 */
[----:B------:R-:W-:Y:S02]  /*1aba0*/  VIADD R6, R4, 0x100 ;  /* 0x0000010004067836 */ /* 0x000fe40000000000 */
[----:B------:R-:W-:-:S03]  /*1abb0*/  IMAD.MOV.U32 R7, RZ, RZ, -0x3ffffff0 ;  /* 0xc0000010ff077424 */ /* 0x000fc600078e00ff */
        /* <DEDUP_REMOVED lines=9> */
[----:B--2---:R-:W1:Y:S04]  /*1ac50*/  SHFL.BFLY PT, R5, R14, 0x2, 0x1f ;  /* 0x0c401f000e057f89 */ /* 0x004e6800000e0000 */
[----:B0-----:R-:W0:Y:S01]  /*1ac60*/  SHFL.BFLY PT, R10, R21, 0x2, 0x1f ;  /* 0x0c401f00150a7f89 */ /* 0x001e2200000e0000 */
[----:B------:R-:W-:Y:S01]  /*1ac70*/  VIADD R4, R4, 0x200 ;  /* 0x0000020004047836 */ /* 0x000fe20000000000 */
[----:B------:R-:W-:-:S02]  /*1ac80*/  WARPGROUP.DEPBAR.LE gsb0, 0x0 ;  /* 0x00008000000079c5 */ /* 0x000fc40000010000 */
[----:B------:R-:W-:-:S06]  /*1ac90*/  WARPGROUP.ARRIVE ;  /* 0x00000000000079c5 */ /* 0x000fcc0000000000 */
[----:B------:R-:W-:Y:S01]  /*1aca0*/  QGMMA.64x64x32.F32.E4M3.E4M3 R24, R140, gdesc[UR4], R24, gsb0 ;  /* 0x00e000048c187df3 */ /* 0x000fe20008000818 */
[----:B-1----:R-:W-:-:S01]  /*1acb0*/  FADD.FTZ R6, R5, R14 ;  /* 0x0000000e05067221 */ /* 0x002fc20000010000 */
[----:B------:R-:W-:Y:S01]  /*1acc0*/  IMAD.MOV.U32 R5, RZ, RZ, -0x3ffffff0 ;  /* 0xc0000010ff057424 */ /* 0x000fe200078e00ff */
[----:B------:R-:W-:-:S04]  /*1acd0*/  R2UR UR6, R4 ;  /* 0x00000000040672ca */ /* 0x000fc800000e0000 */
[----:B------:R-:W-:Y:S01]  /*1ace0*/  R2UR UR7, R5 ;  /* 0x00000000050772ca */ /* 0x000fe200000e0000 */
[----:B------:R-:W1:Y:S01]  /*1acf0*/  SHFL.BFLY PT, R7, R6, 0x1, 0x1f ;  /* 0x0c201f0006077f89 */ /* 0x000e6200000e0000 */
[----:B0-----:R-:W-:-:S05]  /*1ad00*/  FADD.FTZ R10, R10, R21 ;  /* 0x000000150a0a7221 */ /* 0x001fca0000010000 */
[----:B------:R-:W0:Y:S01]  /*1ad10*/  SHFL.BFLY PT, R5, R10, 0x1, 0x1f ;  /* 0x0c201f000a057f89 */ /* 0x000e2200000e0000 */
[----:B------:R-:W-:Y:S02]  /*1ad20*/  IMAD.MOV.U32 R4, RZ, RZ, RZ ;  /* 0x000000ffff047224 */ /* 0x000fe400078e00ff */
[----:B-1----:R-:W-:-:S05]  /*1ad30*/  FADD.FTZ R11, R6, R7 ;  /* 0x00000007060b7221 */ /* 0x002fca0000010000 */
[----:B------:R-:W-:Y:S01]  /*1ad40*/  FSETP.NE.FTZ.AND P1, PT, R11, RZ, PT ;  /* 0x000000ff0b00720b */ /* 0x000fe20003f35000 */
[----:B0-----:R-:W-:-:S01]  /*1ad50*/  FADD.FTZ R12, R10, R5 ;  /* 0x000000050a0c7221 */ /* 0x001fc20000010000 */
[----:B------:R-:W-:Y:S01]  /*1ad60*/  FMUL.FTZ R13, R11, 0.00390625 ;  /* 0x3b8000000b0d7820 */ /* 0x000fe20000410000 */
[----:B------:R-:W-:Y:S02]  /*1ad70*/  WARPGROUP.DEPBAR.LE gsb0, 0x0 ;  /* 0x00008000000079c5 */ /* 0x000fe40000010000 */
[----:B------:R-:W-:-:S06]  /*1ad80*/  WARPGROUP.ARRIVE ;  /* 0x00000000000079c5 */ /* 0x000fcc0000000000 */
[----:B------:R-:W-:Y:S01]  /*1ad90*/  QGMMA.64x64x32.F32.E4M3.E4M3 R24, R136, gdesc[UR4], R24, gsb0 ;  /* 0x00e0000488187df3 */ /* 0x000fe20008000818 */
[C---:B------:R-:W-:Y:S01]  /*1ada0*/  FMUL.FTZ R7, R12.reuse, 0.00390625 ;  /* 0x3b8000000c077820 */ /* 0x040fe20000410000 */
[----:B------:R-:W-:Y:S01]  /*1adb0*/  FSETP.NE.FTZ.AND P2, PT, R13, RZ, PT ;  /* 0x000000ff0d00720b */ /* 0x000fe20003f55000 */
[----:B------:R-:W-:Y:S03]  /*1adc0*/  @P1 MUFU.RCP R4, R11 ;  /* 0x0000000b00041308 */ /* 0x000fe60000001000 */
[----:B------:R-:W-:Y:S02]  /*1add0*/  FSETP.NE.FTZ.AND P3, PT, R7, RZ, PT ;  /* 0x000000ff0700720b */ /* 0x000fe40003f75000 */
[----:B------:R-:W-:Y:S01]  /*1ade0*/  FSETP.NE.FTZ.AND P1, PT, R12, RZ, PT ;  /* 0x000000ff0c00720b */ /* 0x000fe20003f35000 */
[----:B------:R-:W-:-:S06]  /*1adf0*/  IMAD.MOV.U32 R10, RZ, RZ, RZ ;  /* 0x000000ffff0a7224 */ /* 0x000fcc00078e00ff */
[----:B------:R-:W0:Y:S08]  /*1ae00*/  @P2 MUFU.LG2 R6, R13 ;  /* 0x0000000d00062308 */ /* 0x000e300000000c00 */
[----:B------:R-:W1:Y:S08]  /*1ae10*/  @P3 MUFU.LG2 R7, R7 ;  /* 0x0000000700073308 */ /* 0x000e700000000c00 */
[----:B------:R-:W2:Y:S01]  /*1ae20*/  @P1 MUFU.RCP R10, R12 ;  /* 0x0000000c000a1308 */ /* 0x000ea20000001000 */
[C---:B------:R-:W-:Y:S01]  /*1ae30*/  @P2 FMUL.FTZ R5, R0.reuse, 0.69314718246459960938 ;  /* 0x3f31721800052820 */ /* 0x040fe20000410000 */
[----:B------:R-:W-:Y:S01]  /*1ae40*/  @P3 FMUL.FTZ R15, R0, 0.69314718246459960938 ;  /* 0x3f317218000f3820 */ /* 0x000fe20000410000 */
[----:B0-----:R-:W-:Y:S01]  /*1ae50*/  @P2 FMUL.FTZ R6, R6, 0.69314718246459960938 ;  /* 0x3f31721806062820 */ /* 0x001fe20000410000 */
[----:B------:R-:W-:-:S02]  /*1ae60*/  IMAD.MOV.U32 R20, RZ, RZ, -0x800000 ;  /* 0xff800000ff147424 */ /* 0x000fc400078e00ff */
[----:B---3--:R-:W-:Y:S01]  /*1ae70*/  FMUL.FTZ R4, R4, R9 ;  /* 0x0000000904047220 */ /* 0x008fe20000410000 */
[----:B------:R-:W-:Y:S02]  /*1ae80*/  IMAD.MOV.U32 R21, RZ, RZ, -0x800000 ;  /* 0xff800000ff157424 */ /* 0x000fe400078e00ff */
[----:B-1----:R-:W-:Y:S01]  /*1ae90*/  @P3 FMUL.FTZ R0, R7, 0.69314718246459960938 ;  /* 0x3f31721807003820 */ /* 0x002fe20000410000 */
[----:B------:R-:W-:-:S03]  /*1aea0*/  @P2 FFMA.FTZ R20, R5, R8, R6 ;  /* 0x0000000805142223 */ /* 0x000fc60000010006 */
[----:B------:R-:W-:Y:S01]  /*1aeb0*/  @P3 FFMA.FTZ R21, R15, R3, R0 ;  /* 0x000000030f153223 */ /* 0x000fe20000010000 */
[----:B--2---:R-:W-:Y:S01]  /*1aec0*/  FMUL.FTZ R10, R10, R9 ;  /* 0x000000090a0a7220 */ /* 0x004fe20000410000 */
[----:B------:R-:W-:Y:S02]  /*1aed0*/  WARPGROUP.DEPBAR.LE gsb0, 0x0 ;  /* 0x00008000000079c5 */ /* 0x000fe40000010000 */
[----:B------:R-:W-:Y:S05]  /*1aee0*/  @!P0 BRA `(.L_x_1542) ;  /* 0x0000000000048947 */ /* 0x000fea0003800000 */
[----:B------:R-:W-:Y:S01]  /*1aef0*/  BPT.TRAP 0x1 ;  /* 0x000000040000795c */ /* 0x000fe20000300000 */
.L_x_1542:
[----:B------:R-:W2:Y:S01]  /*1af00*/  LDL.LU R0, [R1+0x14] ;  /* 0x0000140001007983 */ /* 0x000ea20000300800 */
[----:B------:R-:W-:Y:S02]  /*1af10*/  VIADD R2, R2, 0x13260 ;  /* 0x0001326002027836 */ /* 0x000fe40000000000 */
[-C--:B------:R-:W-:Y:S01]  /*1af20*/  FMUL.FTZ R24, R24, R4.reuse ;  /* 0x0000000418187220 */ /* 0x080fe20000410000 */
[-C--:B------:R-:W-:Y:S02]  /*1af30*/  FMUL.FTZ R29, R29, R4.reuse ;  /* 0x000000041d1d7220 */ /* 0x080fe40000410000 */
[----:B--2---:R-:W-:Y:S02]  /*1af40*/  PRMT R2, R0, 0x654, R2 ;  /* 0x0000065400027816 */ /* 0x004fe40000000002 */
[----:B------:R-:W2:Y:S01]  /*1af50*/  LDL.LU R0, [R1+0x68] ;  /* 0x0000680001007983 */ /* 0x000ea20000300800 */
[----:B------:R-:W-:Y:S01]  /*1af60*/  VIADD R23, R23, 0x1 ;  /* 0x0000000117177836 */ /* 0x000fe20000000000 */
[----:B------:R0:W-:Y:S01]  /*1af70*/  SYNCS.ARRIVE.TRANS64.RED.A1T0 RZ, [R2+URZ], RZ ;  /* 0x000000ff02ff79a7 */ /* 0x0001e2000810043f */
[-C--:B------:R-:W-:Y:S01]  /*1af80*/  FMUL.FTZ R32, R32, R4.reuse ;  /* 0x0000000420207220 */ /* 0x080fe20000410000 */
[-C--:B------:R-:W-:Y:S01]  /*1af90*/  FMUL.FTZ R37, R37, R4.reuse ;  /* 0x0000000425257220 */ /* 0x080fe20000410000 */
[-C--:B------:R-:W-:Y:S01]  /*1afa0*/  FMUL.FTZ R40, R40, R4.reuse ;  /* 0x0000000428287220 */ /* 0x080fe20000410000 */
[----:B------:R-:W-:Y:S01]  /*1afb0*/  ISETP.NE.AND P1, PT, R23, 0x2, PT ;  /* 0x000000021700780c */ /* 0x000fe20003f25270 */
[-C--:B------:R-:W-:Y:S01]  /*1afc0*/  FMUL.FTZ R3, R45, R4.reuse ;  /* 0x000000042d037220 */ /* 0x080fe20000410000 */
[-C--:B------:R-:W-:Y:S01]  /*1afd0*/  FMUL.FTZ R48, R48, R4.reuse ;  /* 0x0000000430307220 */ /* 0x080fe20000410000 */
[-C--:B------:R-:W-:Y:S01]  /*1afe0*/  FMUL.FTZ R53, R53, R4.reuse ;  /* 0x0000000435357220 */ /* 0x080fe20000410000 */
[----:B------:R-:W-:Y:S01]  /*1aff0*/  SEL R5, RZ, 0x1, P1 ;  /* 0x00000001ff057807 */ /* 0x000fe20000800000 */
        /* <DEDUP_REMOVED lines=25> */
[----:B------:R-:W-:-:S02]  /*1b190*/  LOP3.LUT R156, R156, R5, RZ, 0x3c, !PT ;  /* 0x000000059c9c7212 */ /* 0x000fc400078e3cff */
[----:B------:R-:W-:Y:S01]  /*1b1a0*/  SEL R23, R23, RZ, P1 ;  /* 0x000000ff17177207 */ /* 0x000fe20000800000 */
[----:B--2---:R-:W-:-:S05]  /*1b1b0*/  VIADD R0, R0, 0x1 ;  /* 0x0000000100007836 */ /* 0x004fca0000000000 */
[----:B------:R0:W-:Y:S02]  /*1b1c0*/  STL [R1+0x68], R0 ;  /* 0x0000680001007387 */ /* 0x0001e40000100800 */
.L_x_1428:
[----:B------:R-:W2:Y:S01]  /*1b1d0*/  LDL R77, [R1+0x60] ;  /* 0x00006000014d7983 */ /* 0x000ea20000100800 */
[----:B------:R-:W0:Y:S01]  /*1b1e0*/  S2UR UR4, SR_CgaCtaId ;  /* 0x00000000000479c3 */ /* 0x000e220000008800 */
[----:B------:R-:W-:Y:S01]  /*1b1f0*/  MOV R22, 0x400 ;  /* 0x0000040000167802 */ /* 0x000fe20000000f00 */
[----:B------:R-:W-:Y:S01]  /*1b200*/  BSSY B0, `(.L_x_1543) ;  /* 0x00002ab000007945 */ /* 0x000fe20003800000 */
[----:B------:R-:W1:Y:S01]  /*1b210*/  S2R R79, SR_TID.X ;  /* 0x00000000004f7919 */ /* 0x000e620000002100 */
[----:B0-----:R-:W-:-:S05]  /*1b220*/  IMAD.U32 R0, RZ, RZ, UR4 ;  /* 0x00000004ff007e24 */ /* 0x001fca000f8e00ff */
[----:B------:R-:W-:Y:S01]  /*1b230*/  LEA R22, R0, R22, 0x18 ;  /* 0x0000001600167211 */ /* 0x000fe200078ec0ff */
[----:B------:R-:W-:Y:S01]  /*1b240*/  BAR.SYNC.DEFER_BLOCKING 0x5, 0x200 ;  /* 0x0148000000007b1d */ /* 0x000fe20000010000 */
[----:B-1----:R-:W-:-:S05]  /*1b250*/  VIADD R60, R79, 0xffffff80 ;  /* 0xffffff804f3c7836 */ /* 0x002fca0000000000 */
[----:B------:R-:W-:Y:S01]  /*1b260*/  STL [R1+0x14], R0 ;  /* 0x0000140001007387 */ /* 0x000fe20000100800 */
[----:B------:R-:W-:-:S04]  /*1b270*/  SHF.R.S32.HI R65, RZ, 0x1f, R60 ;  /* 0x0000001fff417819 */ /* 0x000fc8000001143c */
[----:B------:R-:W-:Y:S01]  /*1b280*/  LEA.HI R63, R65, R60, RZ, 0x3 ;  /* 0x0000003c413f7211 */ /* 0x000fe200078f18ff */
[----:B------:R-:W0:Y:S04]  /*1b290*/  LDS.128 R4, [R22+0x132d0] ;  /* 0x0132d00016047984 */ /* 0x000e280000000c00 */
[----:B0-----:R0:W-:Y:S04]  /*1b2a0*/  STL.64 [R1+0x50], R4 ;  /* 0x0000500401007387 */ /* 0x0011e80000100a00 */
[----:B------:R1:W-:Y:S01]  /*1b2b0*/  STL.64 [R1+0x58], R6 ;  /* 0x0000580601007387 */ /* 0x0003e20000100a00 */
[----:B0-----:R-:W-:-:S02]  /*1b2c0*/  LOP3.LUT R5, R63, 0xfffffff8, RZ, 0xc0, !PT ;  /* 0xfffffff83f057812 */ /* 0x001fc400078ec0ff */
[----:B------:R-:W-:-:S03]  /*1b2d0*/  SHF.R.S32.HI R63, RZ, 0x3, R63 ;  /* 0x00000003ff3f7819 */ /* 0x000fc6000001143f */
[----:B------:R-:W-:-:S04]  /*1b2e0*/  IMAD.IADD R62, R60, 0x1, -R5 ;  /* 0x000000013c3e7824 */ /* 0x000fc800078e0a05 */
[----:B------:R-:W-:-:S05]  /*1b2f0*/  IMAD.SHL.U32 R0, R62, 0x8, RZ ;  /* 0x000000083e007824 */ /* 0x000fca00078e00ff */
[----:B------:R-:W-:Y:S01]  /*1b300*/  SHF.R.S32.HI R61, RZ, 0x1f, R0 ;  /* 0x0000001fff3d7819 */ /* 0x000fe20000011400 */
[----:B------:R-:W-:Y:S06]  /*1b310*/  BAR.ARV 0x4, 0x200 ;  /* 0x0108000000007b1d */ /* 0x000fec0000002000 */
[----:B--2---:R-:W-:-:S13]  /*1b320*/  ISETP.NE.AND P1, PT, R77, RZ, PT ;  /* 0x000000ff4d00720c */ /* 0x004fda0003f25270 */
[----:B------:R-:W0:Y:S02]  /*1b330*/  @!P1 LDC R77, c[0x0][0xad4] ;  /* 0x0002b500ff4d9b82 */ /* 0x000e240000000800 */
[----:B0-----:R1:W-:Y:S01]  /*1b340*/  @!P1 STL [R1+0x60], R77 ;  /* 0x0000604d01009387 */ /* 0x0013e20000100800 */
[----:B------:R-:W-:Y:S05]  /*1b350*/  @P0 BRA `(.L_x_1544) ;  /* 0x0000001c00ec0947 */ /* 0x000fea0003800000 */
[----:B------:R-:W-:Y:S01]  /*1b360*/  IMAD.SHL.U32 R2, R79, 0x4, RZ ;  /* 0x000000044f027824 */ /* 0x000fe200078e00ff */
[----:B------:R-:W-:Y:S01]  /*1b370*/  ULDC.64 UR4, c[0x4][0x38] ;  /* 0x01000e0000047ab9 */ /* 0x000fe20000000a00 */
[----:B------:R-:W2:Y:S01]  /*1b380*/  LDL R83, [R1+0x8] ;  /* 0x0000080001537983 */ /* 0x000ea20000100800 */
[----:B------:R-:W0:Y:S02]  /*1b390*/  S2R R5, SR_SWINHI ;  /* 0x0000000000057919 */ /* 0x000e240000002f00 */
[----:B------:R-:W-:Y:S01]  /*1b3a0*/  LOP3.LUT R2, R2, 0xc, RZ, 0xc0, !PT ;  /* 0x0000000c02027812 */ /* 0x000fe200078ec0ff */
[----:B------:R-:W-:Y:S01]  /*1b3b0*/  ULDC.64 UR6, c[0x0][0xc08] ;  /* 0x0003020000067ab9 */ /* 0x000fe20000000a00 */
[----:B------:R-:W3:Y:S01]  /*1b3c0*/  LDL.LU R87, [R1+0x64] ;  /* 0x0000640001577983 */ /* 0x000ee20000300800 */
[----:B------:R-:W-:Y:S01]  /*1b3d0*/  BAR.SYNC.DEFER_BLOCKING 0x1, 0x180 ;  /* 0x0046000000007b1d */ /* 0x000fe20000010000 */
[----:B------:R-:W-:-:S05]  /*1b3e0*/  IADD3 R10, P0, R2, UR4, RZ ;  /* 0x00000004020a7c10 */ /* 0x000fca000ff1e0ff */
[----:B------:R-:W-:Y:S01]  /*1b3f0*/  IMAD.X R11, RZ, RZ, UR5, P0 ;  /* 0x00000005ff0b7e24 */ /* 0x000fe200080e06ff */
[----:B------:R-:W-:Y:S01]  /*1b400*/  LEA.HI R4, R65, R60, RZ, 0x5 ;  /* 0x0000003c41047211 */ /* 0x000fe200078f28ff */
[----:B------:R-:W-:Y:S01]  /*1b410*/  ULDC.64 UR4, c[0x0][0xc00] ;  /* 0x0003000000047ab9 */ /* 0x000fe20000000a00 */
[----:B------:R-:W4:Y:S04]  /*1b420*/  LDL R86, [R1+0x44] ;  /* 0x0000440001567983 */ /* 0x000f280000100800 */
[----:B------:R0:W2:Y:S01]  /*1b430*/  LDG.E.CONSTANT R10, desc[UR44][R10.64] ;  /* 0x0000002c0a0a7981 */ /* 0x0000a2000c1e9900 */
[----:B------:R-:W-:-:S03]  /*1b440*/  LOP3.LUT P0, R2, R79, 0x3, RZ, 0xc0, !PT ;  /* 0x000000034f027812 */ /* 0x000fc6000780c0ff */
[----:B------:R-:W4:Y:S01]  /*1b450*/  LDL R85, [R1+0x34] ;  /* 0x0000340001557983 */ /* 0x000f220000100800 */
[----:B------:R-:W-:Y:S02]  /*1b460*/  ISETP.EQ.OR P0, PT, R2, 0x3, !P0 ;  /* 0x000000030200780c */ /* 0x000fe40004702670 */
[----:B------:R-:W-:Y:S01]  /*1b470*/  LEA.HI R2, R65, R60, RZ, 0x4 ;  /* 0x0000003c41027211 */ /* 0x000fe200078f20ff */
[----:B------:R-:W-:Y:S01]  /*1b480*/  IMAD.SHL.U32 R4, R4, 0x20, RZ ;  /* 0x0000002004047824 */ /* 0x000fe200078e00ff */
[----:B------:R-:W4:Y:S02]  /*1b490*/  LDL R81, [R1+0x6c] ;  /* 0x00006c0001517983 */ /* 0x000f240000100800 */
[----:B-1----:R-:W-:Y:S02]  /*1b4a0*/  SHF.R.S32.HI R7, RZ, 0x4, R2 ;  /* 0x00000004ff077819 */ /* 0x002fe40000011402 */
[C---:B------:R-:W-:Y:S02]  /*1b4b0*/  LOP3.LUT R9, R2.reuse, 0x3fffff0, RZ, 0xc0, !PT ;  /* 0x03fffff002097812 */ /* 0x040fe400078ec0ff */
[----:B------:R-:W-:-:S02]  /*1b4c0*/  LEA.HI R2, R2, R7, RZ, 0x1 ;  /* 0x0000000702027211 */ /* 0x000fc400078f08ff */
[----:B------:R-:W-:Y:S01]  /*1b4d0*/  LOP3.LUT R4, R4, 0xfffffc00, RZ, 0xc0, !PT ;  /* 0xfffffc0004047812 */ /* 0x000fe200078ec0ff */
[----:B------:R-:W-:Y:S01]  /*1b4e0*/  IMAD.IADD R9, R60, 0x1, -R9 ;  /* 0x000000013c097824 */ /* 0x000fe200078e0a09 */
[----:B------:R-:W-:-:S03]  /*1b4f0*/  LOP3.LUT R2, R2, 0x1ffffffe, RZ, 0xc0, !PT ;  /* 0x1ffffffe02027812 */ /* 0x000fc600078ec0ff */
[----:B------:R-:W-:Y:S02]  /*1b500*/  IMAD R9, R9, 0x40, R4 ;  /* 0x0000004009097824 */ /* 0x000fe400078e0204 */
[----:B------:R-:W-:Y:S01]  /*1b510*/  IMAD.IADD R2, R7, 0x1, -R2 ;  /* 0x0000000107027824 */ /* 0x000fe200078e0a02 */
[----:B------:R-:W-:Y:S02]  /*1b520*/  SEL R57, R44, R3, P0 ;  /* 0x000000032c397207 */ /* 0x000fe40000000000 */
[----:B------:R-:W-:Y:S01]  /*1b530*/  SEL R76, R3, R44, P0 ;  /* 0x0000002c034c7207 */ /* 0x000fe20000000000 */
[----:B------:R-:W-:Y:S01]  /*1b540*/  IMAD R9, R2, 0x8, R9 ;  /* 0x0000000802097824 */ /* 0x000fe200078e0209 */
[----:B------:R-:W-:Y:S02]  /*1b550*/  MOV R2, R22 ;  /* 0x0000001600027202 */ /* 0x000fe40000000f00 */
[----:B0-----:R-:W-:-:S03]  /*1b560*/  MOV R3, R5 ;  /* 0x0000000500037202 */ /* 0x001fc60000000f00 */
[----:B------:R-:W-:Y:S01]  /*1b570*/  IMAD.WIDE R4, R9, 0x2, R2 ;  /* 0x0000000209047825 */ /* 0x000fe200078e0202 */
[----:B------:R-:W-:Y:S02]  /*1b580*/  SEL R71, R36, R37, P0 ;  /* 0x0000002524477207 */ /* 0x000fe40000000000 */
[C---:B------:R-:W-:Y:S02]  /*1b590*/  IADD3 R9, P3, R4.reuse, 0x20, RZ ;  /* 0x0000002004097810 */ /* 0x040fe40007f7e0ff */
[----:B------:R-:W-:Y:S02]  /*1b5a0*/  LOP3.LUT R7, R4, 0x380, RZ, 0xc0, !PT ;  /* 0x0000038004077812 */ /* 0x000fe400078ec0ff */
[----:B------:R-:W-:Y:S02]  /*1b5b0*/  SEL R80, R37, R36, P0 ;  /* 0x0000002425507207 */ /* 0x000fe40000000000 */
[----:B-----5:R-:W-:Y:S02]  /*1b5c0*/  SEL R45, R40, R41, P0 ;  /* 0x00000029282d7207 */ /* 0x020fe40000000000 */
[----:B------:R-:W-:-:S02]  /*1b5d0*/  SEL R74, R41, R40, P0 ;  /* 0x00000028294a7207 */ /* 0x000fc40000000000 */
[----:B------:R-:W-:Y:S02]  /*1b5e0*/  SEL R37, R30, R31, P0 ;  /* 0x0000001f1e257207 */ /* 0x000fe40000000000 */
[----:B------:R-:W-:Y:S02]  /*1b5f0*/  SEL R56, R31, R30, P0 ;  /* 0x0000001e1f387207 */ /* 0x000fe40000000000 */
[----:B------:R-:W-:Y:S02]  /*1b600*/  LOP3.LUT R6, R9, 0x380, RZ, 0xc0, !PT ;  /* 0x0000038009067812 */ /* 0x000fe400078ec0ff */
[----:B------:R-:W-:Y:S02]  /*1b610*/  SEL R15, R34, R35, P0 ;  /* 0x00000023220f7207 */ /* 0x000fe40000000000 */
[----:B------:R-:W-:Y:S02]  /*1b620*/  SEL R40, R35, R34, P0 ;  /* 0x0000002223287207 */ /* 0x000fe40000000000 */
[----:B------:R-:W-:-:S02]  /*1b630*/  IADD3 R31, P2, R4, 0x40, RZ ;  /* 0x00000040041f7810 */ /* 0x000fc40007f5e0ff */
[----:B------:R-:W-:Y:S02]  /*1b640*/  SHF.R.U64 R7, R7, 0x3, RZ ;  /* 0x0000000307077819 */ /* 0x000fe400000012ff */
[----:B------:R-:W-:Y:S02]  /*1b650*/  IADD3 R35, P1, R4, 0x60, RZ ;  /* 0x0000006004237810 */ /* 0x000fe40007f3e0ff */
[----:B------:R-:W-:Y:S02]  /*1b660*/  SHF.R.U64 R6, R6, 0x3, RZ ;  /* 0x0000000306067819 */ /* 0x000fe400000012ff */
[----:B------:R-:W-:Y:S02]  /*1b670*/  LOP3.LUT R8, R31, 0x380, RZ, 0xc0, !PT ;  /* 0x000003801f087812 */ /* 0x000fe400078ec0ff */
[----:B------:R-:W-:Y:S02]  /*1b680*/  LOP3.LUT R4, R7, R4, RZ, 0x3c, !PT ;  /* 0x0000000407047212 */ /* 0x000fe400078e3cff */
[----:B------:R-:W-:Y:S01]  /*1b690*/  LOP3.LUT R12, R35, 0x380, RZ, 0xc0, !PT ;  /* 0x00000380230c7812 */ /* 0x000fe200078ec0ff */
[--C-:B------:R-:W-:Y:S01]  /*1b6a0*/  IMAD.X R69, RZ, RZ, R5.reuse, P1 ;  /* 0x000000ffff457224 */ /* 0x100fe200008e0605 */
[----:B------:R-:W-:Y:S01]  /*1b6b0*/  LOP3.LUT R6, R6, R9, RZ, 0x3c, !PT ;  /* 0x0000000906067212 */ /* 0x000fe200078e3cff */
[--C-:B------:R-:W-:Y:S01]  /*1b6c0*/  IMAD.X R9, RZ, RZ, R5.reuse, P2 ;  /* 0x000000ffff097224 */ /* 0x100fe200010e0605 */
[----:B------:R-:W-:Y:S01]  /*1b6d0*/  SEL R11, R48, R49, P0 ;  /* 0x00000031300b7207 */ /* 0x000fe20000000000 */
[----:B------:R-:W-:Y:S01]  /*1b6e0*/  IMAD.X R7, RZ, RZ, R5, P3 ;  /* 0x000000ffff077224 */ /* 0x000fe200018e0605 */
[----:B------:R-:W-:-:S02]  /*1b6f0*/  SEL R44, R49, R48, P0 ;  /* 0x00000030312c7207 */ /* 0x000fc40000000000 */
[----:B------:R-:W-:Y:S02]  /*1b700*/  SHF.R.U64 R8, R8, 0x3, RZ ;  /* 0x0000000308087819 */ /* 0x000fe400000012ff */
[----:B------:R-:W-:Y:S02]  /*1b710*/  MOV R72, R4 ;  /* 0x0000000400487202 */ /* 0x000fe40000000f00 */
[----:B------:R-:W-:Y:S02]  /*1b720*/  SEL R73, R24, R25, P0 ;  /* 0x0000001918497207 */ /* 0x000fe40000000000 */
[----:B------:R-:W-:Y:S02]  /*1b730*/  SEL R82, R25, R24, P0 ;  /* 0x0000001819527207 */ /* 0x000fe40000000000 */
[----:B------:R-:W-:Y:S02]  /*1b740*/  SEL R13, R26, R27, P0 ;  /* 0x0000001b1a0d7207 */ /* 0x000fe40000000000 */
[----:B------:R-:W-:-:S02]  /*1b750*/  SEL R48, R27, R26, P0 ;  /* 0x0000001a1b307207 */ /* 0x000fc40000000000 */
[----:B------:R-:W-:Y:S02]  /*1b760*/  SHF.R.U64 R12, R12, 0x3, RZ ;  /* 0x000000030c0c7819 */ /* 0x000fe400000012ff */
        /* <DEDUP_REMOVED lines=14> */
[----:B------:R-:W-:Y:S02]  /*1b850*/  LOP3.LUT R8, R8, R31, RZ, 0x3c, !PT ;  /* 0x0000001f08087212 */ /* 0x000fe400078e3cff */
[----:B------:R-:W-:Y:S02]  /*1b860*/  SEL R33, R46, R47, P0 ;  /* 0x0000002f2e217207 */ /* 0x000fe40000000000 */
[----:B------:R-:W-:-:S02]  /*1b870*/  SEL R36, R47, R46, P0 ;  /* 0x0000002e2f247207 */ /* 0x000fc40000000000 */
[----:B------:R-:W-:Y:S02]  /*1b880*/  LOP3.LUT R68, R12, R35, RZ, 0x3c, !PT ;  /* 0x000000230c447212 */ /* 0x000fe400078e3cff */
[----:B------:R-:W-:Y:S02]  /*1b890*/  MOV R64, R6 ;  /* 0x0000000600407202 */ /* 0x000fe40000000f00 */
[----:B------:R-:W-:Y:S02]  /*1b8a0*/  MOV R67, R8 ;  /* 0x0000000800437202 */ /* 0x000fe40000000f00 */
[----:B------:R-:W-:Y:S02]  /*1b8b0*/  MOV R68, R68 ;  /* 0x0000004400447202 */ /* 0x000fe40000000f00 */
[----:B------:R-:W-:Y:S02]  /*1b8c0*/  ISETP.NE.U32.AND P1, PT, RZ, UR4, PT ;  /* 0x00000004ff007c0c */ /* 0x000fe4000bf25070 */
[----:B--2---:R-:W-:Y:S01]  /*1b8d0*/  LOP3.LUT R5, R10, 0x2, RZ, 0x3c, !PT ;  /* 0x000000020a057812 */ /* 0x004fe200078e3cff */
[----:B------:R-:W-:Y:S04]  /*1b8e0*/  SHFL.IDX PT, R46, R73, R10, 0x1c1f ;  /* 0x001c1f0a492e7589 */ /* 0x000fe800000e0000 */
[----:B------:R-:W0:Y:S04]  /*1b8f0*/  SHFL.IDX PT, R47, R82, R5, 0x1c1f ;  /* 0x001c1f05522f7589 */ /* 0x000e2800000e0000 */
[----:B------:R-:W-:Y:S04]  /*1b900*/  SHFL.IDX PT, R30, R13, R10, 0x1c1f ;  /* 0x001c1f0a0d1e7589 */ /* 0x000fe800000e0000 */
[----:B------:R-:W1:Y:S04]  /*1b910*/  SHFL.IDX PT, R31, R48, R5, 0x1c1f ;  /* 0x001c1f05301f7589 */ /* 0x000e6800000e0000 */
[----:B------:R-:W-:Y:S04]  /*1b920*/  SHFL.IDX PT, R50, R59, R10, 0x1c1f ;  /* 0x001c1f0a3b327589 */ /* 0x000fe800000e0000 */
[----:B------:R-:W-:Y:S04]  /*1b930*/  SHFL.IDX PT, R12, R41, R10, 0x1c1f ;  /* 0x001c1f0a290c7589 */ /* 0x000fe800000e0000 */
[----:B------:R-:W2:Y:S04]  /*1b940*/  SHFL.IDX PT, R51, R78, R5, 0x1c1f ;  /* 0x001c1f054e337589 */ /* 0x000ea800000e0000 */
[----:B------:R-:W-:Y:S04]  /*1b950*/  SHFL.IDX PT, R34, R15, R10, 0x1c1f ;  /* 0x001c1f0a0f227589 */ /* 0x000fe800000e0000 */
[----:B------:R-:W3:Y:S04]  /*1b960*/  SHFL.IDX PT, R35, R40, R5, 0x1c1f ;  /* 0x001c1f0528237589 */ /* 0x000ee800000e0000 */
[----:B------:R-:W-:Y:S04]  /*1b970*/  SHFL.IDX PT, R4, R75, R10, 0x1c1f ;  /* 0x001c1f0a4b047589 */ /* 0x000fe800000e0000 */
[----:B------:R-:W-:Y:S04]  /*1b980*/  SHFL.IDX PT, R54, R45, R10, 0x1c1f ;  /* 0x001c1f0a2d367589 */ /* 0x000fe800000e0000 */
[----:B------:R-:W4:Y:S04]  /*1b990*/  SHFL.IDX PT, R7, R84, R5, 0x1c1f ;  /* 0x001c1f0554077589 */ /* 0x000f2800000e0000 */
[----:B------:R-:W-:Y:S04]  /*1b9a0*/  SHFL.IDX PT, R14, R37, R10, 0x1c1f ;  /* 0x001c1f0a250e7589 */ /* 0x000fe800000e0000 */
[----:B------:R-:W-:Y:S04]  /*1b9b0*/  SHFL.IDX PT, R24, R25, R10, 0x1c1f ;  /* 0x001c1f0a19187589 */ /* 0x000fe800000e0000 */
[----:B------:R-:W4:Y:S04]  /*1b9c0*/  SHFL.IDX PT, R55, R74, R5, 0x1c1f ;  /* 0x001c1f054a377589 */ /* 0x000f2800000e0000 */
[----:B------:R-:W-:Y:S04]  /*1b9d0*/  SHFL.IDX PT, R38, R27, R10, 0x1c1f ;  /* 0x001c1f0a1b267589 */ /* 0x000fe800000e0000 */
[----:B------:R-:W-:Y:S04]  /*1b9e0*/  SHFL.IDX PT, R42, R29, R10, 0x1c1f ;  /* 0x001c1f0a1d2a7589 */ /* 0x000fe800000e0000 */
[----:B------:R-:W4:Y:S04]  /*1b9f0*/  SHFL.IDX PT, R15, R56, R5, 0x1c1f ;  /* 0x001c1f05380f7589 */ /* 0x000f2800000e0000 */
[----:B------:R-:W4:Y:S04]  /*1ba00*/  SHFL.IDX PT, R39, R32, R5, 0x1c1f ;  /* 0x001c1f0520277589 */ /* 0x000f2800000e0000 */
[----:B------:R-:W4:Y:S04]  /*1ba10*/  SHFL.IDX PT, R41, R28, R5, 0x1c1f ;  /* 0x001c1f051c297589 */ /* 0x000f2800000e0000 */
[----:B------:R-:W-:Y:S04]  /*1ba20*/  SHFL.IDX PT, R6, R71, R10, 0x1c1f ;  /* 0x001c1f0a47067589 */ /* 0x000fe800000e0000 */
[----:B------:R-:W-:Y:S04]  /*1ba30*/  SHFL.IDX PT, R58, R11, R10, 0x1c1f ;  /* 0x001c1f0a0b3a7589 */ /* 0x000fe800000e0000 */
[----:B------:R-:W4:Y:S04]  /*1ba40*/  SHFL.IDX PT, R9, R80, R5, 0x1c1f ;  /* 0x001c1f0550097589 */ /* 0x000f2800000e0000 */
[----:B------:R0:W4:Y:S04]  /*1ba50*/  SHFL.IDX PT, R59, R44, R5, 0x1c1f ;  /* 0x001c1f052c3b7589 */ /* 0x00012800000e0000 */
[----:B------:R-:W4:Y:S04]  /*1ba60*/  SHFL.IDX PT, R25, R52, R5, 0x1c1f ;  /* 0x001c1f0534197589 */ /* 0x000f2800000e0000 */
[----:B------:R-:W-:Y:S04]  /*1ba70*/  SHFL.IDX PT, R8, R57, R10, 0x1c1f ;  /* 0x001c1f0a39087589 */ /* 0x000fe800000e0000 */
[----:B------:R-:W4:Y:S04]  /*1ba80*/  SHFL.IDX PT, R11, R76, R5, 0x1c1f ;  /* 0x001c1f054c0b7589 */ /* 0x000f2800000e0000 */
[----:B------:R-:W-:Y:S04]  /*1ba90*/  SHFL.IDX PT, R26, R33, R10, 0x1c1f ;  /* 0x001c1f0a211a7589 */ /* 0x000fe800000e0000 */
[----:B------:R-:W-:Y:S04]  /*1baa0*/  SHFL.IDX PT, R43, R43, R10, 0x1c1f ;  /* 0x001c1f0a2b2b7589 */ /* 0x000fe800000e0000 */
[----:B------:R-:W4:Y:S04]  /*1bab0*/  SHFL.IDX PT, R27, R36, R5, 0x1c1f ;  /* 0x001c1f05241b7589 */ /* 0x000f2800000e0000 */
[----:B------:R-:W4:Y:S04]  /*1bac0*/  SHFL.IDX PT, R66, R66, R5, 0x1c1f ;  /* 0x001c1f0542427589 */ /* 0x000f2800000e0000 */
[----:B------:R3:W4:Y:S01]  /*1bad0*/  SHFL.IDX PT, R13, R70, R5, 0x1c1f ;  /* 0x001c1f05460d7589 */ /* 0x00072200000e0000 */
[----:B0-----:R-:W-:-:S02]  /*1bae0*/  SEL R44, R46, R47, P0 ;  /* 0x0000002f2e2c7207 */ /* 0x001fc40000000000 */
[----:B-1----:R-:W-:Y:S02]  /*1baf0*/  SEL R28, R30, R31, P0 ;  /* 0x0000001f1e1c7207 */ /* 0x002fe40000000000 */
[----:B------:R-:W-:Y:S02]  /*1bb00*/  SEL R46, R47, R46, P0 ;  /* 0x0000002e2f2e7207 */ /* 0x000fe40000000000 */
[----:B--2---:R-:W-:Y:S02]  /*1bb10*/  SEL R48, R50, R51, P0 ;  /* 0x0000003332307207 */ /* 0x004fe40000000000 */
[----:B------:R-:W-:Y:S01]  /*1bb20*/  SEL R30, R31, R30, P0 ;  /* 0x0000001e1f1e7207 */ /* 0x000fe20000000000 */
[----:B---3--:R-:W0:Y:S01]  /*1bb30*/  LDC.64 R70, c[0x0][0xc00] ;  /* 0x00030000ff467b82 */ /* 0x008e220000000a00 */
[----:B------:R-:W-:Y:S02]  /*1bb40*/  SEL R32, R34, R35, P0 ;  /* 0x0000002322207207 */ /* 0x000fe40000000000 */
[----:B----4-:R-:W-:-:S02]  /*1bb50*/  SEL R45, R4, R7, P0 ;  /* 0x00000007042d7207 */ /* 0x010fc40000000000 */
        /* <DEDUP_REMOVED lines=41> */
[----:B------:R0:W-:Y:S04]  /*1bdf0*/  STSM.16.M88.4 [R72], R24 ;  /* 0x0000001848007844 */ /* 0x0001e80000000200 */
[----:B------:R1:W-:Y:S04]  /*1be00*/  STSM.16.M88.4 [R64], R4 ;  /* 0x0000000440007844 */ /* 0x0003e80000000200 */
[----:B------:R-:W-:Y:S04]  /*1be10*/  STSM.16.M88.4 [R67], R8 ;  /* 0x0000000843007844 */ /* 0x000fe80000000200 */
[----:B------:R2:W-:Y:S01]  /*1be20*/  STSM.16.M88.4 [R68], R12 ;  /* 0x0000000c44007844 */ /* 0x0005e20000000200 */
[----:B------:R-:W-:Y:S01]  /*1be30*/  BAR.SYNC.DEFER_BLOCKING 0x1, 0x180 ;  /* 0x0046000000007b1d */ /* 0x000fe20000010000 */
[----:B------:R-:W-:Y:S01]  /*1be40*/  ISETP.NE.AND.EX P0, PT, RZ, UR5, PT, P1 ;  /* 0x00000005ff007c0c */ /* 0x000fe2000bf05310 */
[----:B------:R-:W-:-:S02]  /*1be50*/  IMAD.MOV.U32 R66, RZ, RZ, RZ ;  /* 0x000000ffff427224 */ /* 0x000fc400078e00ff */
[----:B0-----:R-:W-:Y:S01]  /*1be60*/  IMAD.WIDE R24, R87, 0x4, R70 ;  /* 0x0000000457187825 */ /* 0x001fe200078e0246 */
[----:B------:R-:W-:-:S03]  /*1be70*/  ISETP.GT.AND P3, PT, R77, 0x1, PT ;  /* 0x000000014d00780c */ /* 0x000fc60003f64270 */
[----:B-1----:R-:W0:Y:S06]  /*1be80*/  LDC R64, c[0x0][0xbe8] ;  /* 0x0002fa00ff407b82 */ /* 0x002e2c0000000800 */
[----:B------:R-:W3:Y:S01]  /*1be90*/  @P0 LDG.E R66, desc[UR44][R24.64] ;  /* 0x0000002c18420981 */ /* 0x000ee2000c1e1900 */
[----:B------:R-:W-:-:S04]  /*1bea0*/  ISETP.NE.U32.AND P1, PT, RZ, UR6, PT ;  /* 0x00000006ff007c0c */ /* 0x000fc8000bf25070 */
[----:B------:R-:W-:-:S13]  /*1beb0*/  ISETP.NE.AND.EX P1, PT, RZ, UR7, PT, P1 ;  /* 0x00000007ff007c0c */ /* 0x000fda000bf25310 */
[----:B------:R-:W1:Y:S02]  /*1bec0*/  @P1 LDC.64 R26, c[0x0][0xc08] ;  /* 0x00030200ff1a1b82 */ /* 0x000e640000000a00 */
[----:B-1----:R-:W-:-:S04]  /*1bed0*/  @P1 IMAD.WIDE R4, R87, 0x4, R26 ;  /* 0x0000000457041825 */ /* 0x002fc800078e021a */
[----:B------:R-:W-:-:S05]  /*1bee0*/  IMAD.MOV.U32 R26, RZ, RZ, 0x9b8 ;  /* 0x000009b8ff1a7424 */ /* 0x000fca00078e00ff */
[----:B------:R-:W-:-:S04]  /*1bef0*/  SEL R26, R26, 0x978, P3 ;  /* 0x000009781a1a7807 */ /* 0x000fc80001800000 */
[----:B--2---:R-:W1:Y:S08]  /*1bf00*/  LDC.64 R12, c[0x0][R26+0x220] ;  /* 0x000088001a0c7b82 */ /* 0x004e700000000a00 */
[----:B------:R-:W2:Y:S01]  /*1bf10*/  LDC.64 R10, c[0x0][R26+0x218] ;  /* 0x000086001a0a7b82 */ /* 0x000ea20000000a00 */
[----:B0-----:R-:W-:-:S07]  /*1bf20*/  ISETP.NE.AND P4, PT, R64, 0x1, PT ;  /* 0x000000014000780c */ /* 0x001fce0003f85270 */
[----:B------:R-:W0:Y:S01]  /*1bf30*/  LDC.64 R8, c[0x0][R26+0x228] ;  /* 0x00008a001a087b82 */ /* 0x000e220000000a00 */
[----:B------:R-:W-:Y:S02]  /*1bf40*/  ULDC UR6, c[0x0][0xa88] ;  /* 0x0002a20000067ab9 */ /* 0x000fe40000000800 */
[----:B------:R-:W-:-:S05]  /*1bf50*/  IMAD.U32 R69, RZ, RZ, UR6 ;  /* 0x00000006ff457e24 */ /* 0x000fca000f8e00ff */
[----:B------:R4:W4:Y:S01]  /*1bf60*/  LDC.64 R6, c[0x0][R26+0x210] ;  /* 0x000084001a067b82 */ /* 0x0009220000000a00 */
[----:B------:R1:W5:Y:S01]  /*1bf70*/  @P1 LDG.E R69, desc[UR44][R4.64] ;  /* 0x0000002c04451981 */ /* 0x000362000c1e1900 */
[----:B------:R-:W-:-:S06]  /*1bf80*/  ISETP.NE.U32.AND P2, PT, RZ, UR4, PT ;  /* 0x00000004ff007c0c */ /* 0x000fcc000bf45070 */
[----:B------:R-:W0:Y:S01]  /*1bf90*/  @P4 LDC R68, c[0x0][0xbec] ;  /* 0x0002fb00ff444b82 */ /* 0x000e220000000800 */
[----:B------:R-:W-:-:S07]  /*1bfa0*/  ISETP.NE.AND.EX P2, PT, RZ, UR5, PT, P2 ;  /* 0x00000005ff007c0c */ /* 0x000fce000bf45320 */
[----:B------:R-:W4:Y:S01]  /*1bfb0*/  @P4 LDC R73, c[0x0][0xbf0] ;  /* 0x0002fc00ff494b82 */ /* 0x000f220000000800 */
[----:B------:R-:W-:-:S07]  /*1bfc0*/  SHF.R.S32.HI R15, RZ, 0x1f, R87 ;  /* 0x0000001fff0f7819 */ /* 0x000fce0000011457 */
[----:B-1----:R-:W1:Y:S01]  /*1bfd0*/  LDC.64 R4, c[0x0][0xba8] ;  /* 0x0002ea00ff047b82 */ /* 0x002e620000000a00 */
[----:B------:R-:W-:Y:S02]  /*1bfe0*/  SEL R67, R87, RZ, !P2 ;  /* 0x000000ff57437207 */ /* 0x000fe40005000000 */
[----:B------:R-:W-:Y:S02]  /*1bff0*/  LEA.HI R70, R65, R60, RZ, 0x7 ;  /* 0x0000003c41467211 */ /* 0x000fe400078f38ff */
[----:B------:R-:W-:Y:S01]  /*1c000*/  SEL R15, R15, RZ, !P2 ;  /* 0x000000ff0f0f7207 */ /* 0x000fe20005000000 */
[----:B------:R-:W-:Y:S01]  /*1c010*/  IMAD R13, R13, R67, RZ ;  /* 0x000000430d0d7224 */ /* 0x000fe200078e02ff */
[----:B------:R-:W-:Y:S01]  /*1c020*/  LOP3.LUT R27, R70, 0xffffff80, RZ, 0xc0, !PT ;  /* 0xffffff80461b7812 */ /* 0x000fe200078ec0ff */
[----:B--2---:R-:W-:Y:S02]  /*1c030*/  IMAD R65, R11, R83, RZ ;  /* 0x000000530b417224 */ /* 0x004fe400078e02ff */
[----:B------:R-:W-:-:S02]  /*1c040*/  IMAD.IADD R11, R86, 0x1, R85 ;  /* 0x00000001560b7824 */ /* 0x000fc400078e0255 */
[----:B------:R-:W-:Y:S02]  /*1c050*/  IMAD R71, R12, R15, R13 ;  /* 0x0000000f0c477224 */ /* 0x000fe400078e020d */
[----:B------:R-:W-:Y:S01]  /*1c060*/  IMAD.IADD R72, R60, 0x1, -R27 ;  /* 0x000000013c487824 */ /* 0x000fe200078e0a1b */
[----:B------:R-:W-:Y:S01]  /*1c070*/  SEL R27, R81, RZ, P3 ;  /* 0x000000ff511b7207 */ /* 0x000fe20001800000 */
[----:B------:R-:W-:-:S04]  /*1c080*/  IMAD.WIDE.U32 R14, R10, R83, RZ ;  /* 0x000000530a0e7225 */ /* 0x000fc800078e00ff */
[----:B------:R-:W-:-:S04]  /*1c090*/  IMAD.WIDE.U32 R12, R12, R67, RZ ;  /* 0x000000430c0c7225 */ /* 0x000fc800078e00ff */
[----:B0-----:R-:W-:Y:S01]  /*1c0a0*/  @P4 IMAD.HI.U32 R10, R11, R68, RZ ;  /* 0x000000440b0a4227 */ /* 0x001fe200078e00ff */
[----:B-1----:R-:W0:Y:S03]  /*1c0b0*/  @!P3 LDC R4, c[0x0][0xb50] ;  /* 0x0002d400ff04bb82 */ /* 0x002e260000000800 */
[----:B------:R-:W-:Y:S02]  /*1c0c0*/  IMAD.IADD R60, R15, 0x1, R65 ;  /* 0x000000010f3c7824 */ /* 0x000fe400078e0241 */
[----:B------:R-:W-:Y:S02]  /*1c0d0*/  IMAD.IADD R71, R13, 0x1, R71 ;  /* 0x000000010d477824 */ /* 0x000fe400078e0247 */
[----:B------:R-:W-:Y:S01]  /*1c0e0*/  IMAD.MOV.U32 R13, RZ, RZ, R11 ;  /* 0x000000ffff0d7224 */ /* 0x000fe200078e000b */
[----:B----4-:R-:W-:Y:S01]  /*1c0f0*/  @P4 SHF.R.U32.HI R13, RZ, R73, R10 ;  /* 0x00000049ff0d4219 */ /* 0x010fe2000001160a */
[-C--:B------:R-:W-:Y:S01]  /*1c100*/  IMAD R15, R9, R27.reuse, RZ ;  /* 0x0000001b090f7224 */ /* 0x080fe200078e02ff */
[----:B------:R-:W1:Y:S01]  /*1c110*/  @!P3 LDC R5, c[0x0][0xb54] ;  /* 0x0002d500ff05bb82 */ /* 0x000e620000000800 */
[----:B------:R-:W-:Y:S01]  /*1c120*/  IMAD.WIDE.U32 R8, R8, R27, RZ ;  /* 0x0000001b08087225 */ /* 0x000fe200078e00ff */
[----:B------:R-:W-:-:S02]  /*1c130*/  SHF.R.S32.HI R27, RZ, 0x1f, R72 ;  /* 0x0000001fff1b7819 */ /* 0x000fc40000011448 */
[----:B------:R-:W-:Y:S02]  /*1c140*/  SHF.R.S32.HI R70, RZ, 0x7, R70 ;  /* 0x00000007ff467819 */ /* 0x000fe40000011446 */
[--C-:B---3--:R-:W-:Y:S02]  /*1c150*/  IADD3 R12, P2, P5, R12, R14, R66.reuse ;  /* 0x0000000e0c0c7210 */ /* 0x108fe40007d5e042 */
[----:B------:R-:W-:Y:S01]  /*1c160*/  SHF.R.S32.HI R65, RZ, 0x1f, R66 ;  /* 0x0000001fff417819 */ /* 0x000fe20000011442 */
[----:B------:R-:W-:Y:S02]  /*1c170*/  IMAD.IADD R14, R9, 0x1, R15 ;  /* 0x00000001090e7824 */ /* 0x000fe400078e020f */
[----:B------:R-:W-:Y:S01]  /*1c180*/  IMAD.MOV R15, RZ, RZ, -R13 ;  /* 0x000000ffff0f7224 */ /* 0x000fe200078e0a0d */
[----:B------:R-:W-:Y:S02]  /*1c190*/  IADD3.X R10, R71, R60, R65, P2, P5 ;  /* 0x0000003c470a7210 */ /* 0x000fe400017ea441 */
[----:B------:R-:W-:Y:S01]  /*1c1a0*/  IADD3 R8, P2, P5, R13, R12, R8 ;  /* 0x0000000c0d087210 */ /* 0x000fe20007d5e008 */
[----:B------:R-:W-:Y:S01]  /*1c1b0*/  IMAD R15, R64, R15, R11 ;  /* 0x0000000f400f7224 */ /* 0x000fe200078e020b */
[----:B------:R-:W-:-:S02]  /*1c1c0*/  LEA.HI R12, R27, R72, RZ, 0x2 ;  /* 0x000000481b0c7211 */ /* 0x000fc400078f10ff */
[----:B------:R-:W-:Y:S02]  /*1c1d0*/  SHF.R.S32.HI R9, RZ, 0x1f, R13 ;  /* 0x0000001fff097819 */ /* 0x000fe4000001140d */
[--C-:B------:R-:W-:Y:S02]  /*1c1e0*/  SHF.R.S32.HI R26, RZ, 0x2, R12.reuse ;  /* 0x00000002ff1a7819 */ /* 0x100fe4000001140c */
[----:B------:R-:W-:Y:S01]  /*1c1f0*/  SHF.R.S32.HI R71, RZ, 0x1f, R12 ;  /* 0x0000001fff477819 */ /* 0x000fe2000001140c */
[----:B------:R-:W-:Y:S01]  /*1c200*/  IMAD R7, R7, R15, RZ ;  /* 0x0000000f07077224 */ /* 0x000fe200078e02ff */
[----:B------:R-:W-:Y:S02]  /*1c210*/  SHF.R.S32.HI R13, RZ, 0x1f, R15 ;  /* 0x0000001fff0d7819 */ /* 0x000fe4000001140f */
[----:B------:R-:W-:Y:S02]  /*1c220*/  IADD3.X R9, R9, R10, R14, P2, P5 ;  /* 0x0000000a09097210 */ /* 0x000fe400017ea40e */
[----:B------:R-:W-:Y:S01]  /*1c230*/  LEA.HI R71, R71, R26, RZ, 0x3 ;  /* 0x0000001a47477211 */ /* 0x000fe200078f18ff */
[----:B------:R-:W-:Y:S01]  /*1c240*/  IMAD.HI R10, R70, 0x55555556, RZ ;  /* 0x55555556460a7827 */ /* 0x000fe200078e02ff */
[----:B------:R-:W-:-:S02]  /*1c250*/  LEA.HI R27, R27, R72, RZ, 0x5 ;  /* 0x000000481b1b7211 */ /* 0x000fc400078f28ff */
[----:B------:R-:W-:Y:S01]  /*1c260*/  LOP3.LUT R71, R71, 0xfffffff8, RZ, 0xc0, !PT ;  /* 0xfffffff847477812 */ /* 0x000fe200078ec0ff */
[C---:B------:R-:W-:Y:S02]  /*1c270*/  IMAD R13, R6.reuse, R13, R7 ;  /* 0x0000000d060d7224 */ /* 0x040fe400078e0207 */
[----:B------:R-:W-:Y:S01]  /*1c280*/  IMAD.WIDE.U32 R6, R6, R15, R8 ;  /* 0x0000000f06067225 */ /* 0x000fe200078e0008 */
[----:B------:R-:W-:Y:S02]  /*1c290*/  LEA.HI R9, R10, R10, RZ, 0x1 ;  /* 0x0000000a0a097211 */ /* 0x000fe400078f08ff */
[----:B------:R-:W-:Y:S01]  /*1c2a0*/  SHF.R.S32.HI R27, RZ, 0x5, R27 ;  /* 0x00000005ff1b7819 */ /* 0x000fe2000001141b */
[----:B------:R-:W-:Y:S01]  /*1c2b0*/  IMAD.IADD R7, R7, 0x1, R13 ;  /* 0x0000000107077824 */ /* 0x000fe200078e020d */
[----:B0-----:R-:W-:Y:S01]  /*1c2c0*/  LEA R8, P2, R6, R4, 0x2 ;  /* 0x0000000406087211 */ /* 0x001fe200078410ff */
[----:B------:R-:W-:Y:S02]  /*1c2d0*/  IMAD.IADD R26, R26, 0x1, -R71 ;  /* 0x000000011a1a7824 */ /* 0x000fe400078e0a47 */
[----:B------:R-:W-:Y:S01]  /*1c2e0*/  IMAD R70, R9, -0x3, R70 ;  /* 0xfffffffd09467824 */ /* 0x000fe200078e0246 */
[----:B-1----:R-:W-:Y:S01]  /*1c2f0*/  LEA.HI.X R9, R6, R5, R7, 0x2, P2 ;  /* 0x0000000506097211 */ /* 0x002fe200010f1407 */
[----:B------:R-:W-:Y:S01]  /*1c300*/  IMAD R27, R27, 0x10, R26 ;  /* 0x000000101b1b7824 */ /* 0x000fe200078e021a */
[----:B------:R-:W-:Y:S07]  /*1c310*/  @P1 BRA `(.L_x_1545) ;  /* 0x0000000000101947 */ /* 0x000fee0003800000 */
[----:B------:R-:W-:Y:S05]  /*1c320*/  @!P0 BRA `(.L_x_1545) ;  /* 0x00000000000c8947 */ /* 0x000fea0003800000 */
[----:B------:R-:W2:Y:S04]  /*1c330*/  LDG.E R4, desc[UR44][R24.64] ;  /* 0x0000002c18047981 */ /* 0x000ea8000c1e1900 */
[----:B-----5:R-:W2:Y:S02]  /*1c340*/  LDG.E R69, desc[UR44][R24.64+0x4] ;  /* 0x0000042c18457981 */ /* 0x020ea4000c1e1900 */
[----:B--2---:R-:W-:-:S07]  /*1c350*/  IMAD.IADD R69, R69, 0x1, -R4 ;  /* 0x0000000145457824 */ /* 0x004fce00078e0a04 */
.L_x_1545:
[----:B------:R-:W-:Y:S01]  /*1c360*/  IMAD R13, R70, 0x40, R27 ;  /* 0x00000040460d7824 */ /* 0x000fe200078e021b */
[----:B------:R-:W-:Y:S01]  /*1c370*/  SHFL.IDX PT, R4, R8, RZ, 0x1c1f ;  /* 0x001c1fff08047589 */ /* 0x000fe200000e0000 */
[----:B-----5:R-:W-:Y:S01]  /*1c380*/  IMAD R60, R69, R64, RZ ;  /* 0x00000040453c7224 */ /* 0x020fe200078e02ff */
[----:B------:R-:W-:Y:S01]  /*1c390*/  LOP3.LUT P0, RZ, R72, 0x3, RZ, 0xc0, !PT ;  /* 0x0000000348ff7812 */ /* 0x000fe2000780c0ff */
[----:B------:R-:W-:Y:S01]  /*1c3a0*/  IMAD.IADD R13, R13, 0x1, R85 ;  /* 0x000000010d0d7824 */ /* 0x000fe200078e0255 */
[----:B------:R-:W0:Y:S03]  /*1c3b0*/  SHFL.IDX PT, R5, R9, RZ, 0x1c1f ;  /* 0x001c1fff09057589 */ /* 0x000e2600000e0000 */
[C---:B------:R-:W-:Y:S01]  /*1c3c0*/  VIADD R15, R13.reuse, 0x8 ;  /* 0x000000080d0f7836 */ /* 0x040fe20000000000 */
[----:B------:R-:W-:Y:S01]  /*1c3d0*/  SHFL.IDX PT, R6, R8, 0x1, 0x1c1f ;  /* 0x003c1f0008067f89 */ /* 0x000fe200000e0000 */
[----:B------:R-:W-:-:S03]  /*1c3e0*/  ISETP.GE.OR P1, PT, R13, R60, P0 ;  /* 0x0000003c0d00720c */ /* 0x000fc60000726670 */
[----:B------:R-:W1:Y:S01]  /*1c3f0*/  SHFL.IDX PT, R7, R9, 0x1, 0x1c1f ;  /* 0x003c1f0009077f89 */ /* 0x000e6200000e0000 */
[----:B------:R-:W-:-:S09]  /*1c400*/  ISETP.GE.OR P0, PT, R15, R60, P0 ;  /* 0x0000003c0f00720c */ /* 0x000fd20000706670 */
[----:B0-----:R0:W-:Y:S04]  /*1c410*/  @!P1 ST.E desc[UR44][R4.64], R20 ;  /* 0x0000001404009985 */ /* 0x0011e8000c10192c */
[----:B-1----:R0:W-:Y:S01]  /*1c420*/  @!P0 ST.E desc[UR44][R6.64], R21 ;  /* 0x0000001506008985 */ /* 0x0021e2000c10192c */
[----:B------:R-:W-:Y:S05]  /*1c430*/  @P3 BRA `(.L_x_1546) ;  /* 0x0000000400a03947 */ /* 0x000fea0003800000 */
[----:B0-----:R-:W-:Y:S01]  /*1c440*/  IMAD R5, R63, 0x40, R0 ;  /* 0x000000403f057824 */ /* 0x001fe200078e0200 */
[----:B------:R-:W0:Y:S01]  /*1c450*/  @P4 LDC R29, c[0x0][0xbf0] ;  /* 0x0002fc00ff1d4b82 */ /* 0x000e220000000800 */
[----:B------:R-:W-:Y:S02]  /*1c460*/  ULDC.64 UR4, c[0x0][0xaa0] ;  /* 0x0002a80000047ab9 */ /* 0x000fe40000000a00 */
        /* <DEDUP_REMOVED lines=20> */
[----:B------:R-:W-:Y:S02]  /*1c5b0*/  IMAD R65, R65, UR4, RZ ;  /* 0x0000000441417c24 */ /* 0x000fe4000f8e02ff */
[----:B------:R-:W-:Y:S01]  /*1c5c0*/  IMAD.X R25, RZ, RZ, R3, P0 ;  /* 0x000000ffff197224 */ /* 0x000fe200000e0603 */
[----:B------:R-:W-:-:S04]  /*1c5d0*/  SHF.R.U64 R2, R2, 0x3, RZ ;  /* 0x0000000302027819 */ /* 0x000fc800000012ff */
[----:B------:R-:W-:Y:S02]  /*1c5e0*/  LOP3.LUT R24, R2, R21, RZ, 0x3c, !PT ;  /* 0x0000001502187212 */ /* 0x000fe400078e3cff */
[----:B------:R-:W1:Y:S01]  /*1c5f0*/  @P4 LDC R21, c[0x0][0xbec] ;  /* 0x0002fb00ff154b82 */ /* 0x000e620000000800 */
[C---:B------:R-:W-:Y:S02]  /*1c600*/  IMAD R65, R66.reuse, UR5, R65 ;  /* 0x0000000542417c24 */ /* 0x040fe4000f8e0241 */
[----:B------:R-:W-:Y:S01]  /*1c610*/  IMAD.WIDE.U32 R2, R66, UR4, RZ ;  /* 0x0000000442027c25 */ /* 0x000fe2000f8e00ff */
[----:B------:R-:W-:-:S03]  /*1c620*/  ULDC.64 UR4, c[0x0][0xae8] ;  /* 0x0002ba0000047ab9 */ /* 0x000fc60000000a00 */
[----:B------:R-:W-:Y:S01]  /*1c630*/  IMAD R62, R62, 0x30, R63 ;  /* 0x000000303e3e7824 */ /* 0x000fe200078e023f */
[----:B------:R-:W-:Y:S01]  /*1c640*/  SHF.R.S32.HI R28, RZ, 0x1f, R67 ;  /* 0x0000001fff1c7819 */ /* 0x000fe20000011443 */
[----:B------:R-:W-:Y:S01]  /*1c650*/  IMAD.IADD R3, R3, 0x1, R65 ;  /* 0x0000000103037824 */ /* 0x000fe200078e0241 */
[----:B------:R-:W5:Y:S01]  /*1c660*/  LD.E.128 R24, desc[UR44][R24.64] ;  /* 0x0000002c18187980 */ /* 0x000f62000c101d00 */
[----:B------:R-:W-:Y:S02]  /*1c670*/  IMAD.IADD R62, R85, 0x1, R62 ;  /* 0x00000001553e7824 */ /* 0x000fe400078e023e */
[C---:B------:R-:W-:Y:S01]  /*1c680*/  IMAD.WIDE.U32 R2, R83.reuse, UR4, R2 ;  /* 0x0000000453027c25 */ /* 0x040fe2000f8e0002 */
        /* <DEDUP_REMOVED lines=8> */
[----:B------:R-:W-:-:S02]  /*1c710*/  IMAD.IADD R63, R63, 0x1, R85 ;  /* 0x000000013f3f7824 */ /* 0x000fc400078e0255 */
[----:B------:R-:W-:Y:S02]  /*1c720*/  IMAD R28, R28, UR4, RZ ;  /* 0x000000041c1c7c24 */ /* 0x000fe4000f8e02ff */
[----:B------:R-:W-:-:S04]  /*1c730*/  IMAD.WIDE.U32 R2, R67, UR4, R2 ;  /* 0x0000000443027c25 */ /* 0x000fc8000f8e0002 */
[----:B-1----:R-:W-:-:S04]  /*1c740*/  @P4 IMAD.HI.U32 R20, R62, R21, RZ ;  /* 0x000000153e144227 */ /* 0x002fc800078e00ff */
[----:B------:R-:W-:Y:S01]  /*1c750*/  IMAD.MOV.U32 R21, RZ, RZ, R62 ;  /* 0x000000ffff157224 */ /* 0x000fe200078e003e */
[----:B------:R-:W-:Y:S01]  /*1c760*/  @P4 SHF.R.U32.HI R21, RZ, R29, R20 ;  /* 0x0000001dff154219 */ /* 0x000fe20000011614 */
[----:B------:R-:W-:Y:S01]  /*1c770*/  IMAD R29, R67, UR5, R28 ;  /* 0x00000005431d7c24 */ /* 0x000fe2000f8e021c */
[----:B------:R-:W-:Y:S02]  /*1c780*/  ULDC.64 UR4, c[0x0][0xae0] ;  /* 0x0002b80000047ab9 */ /* 0x000fe40000000a00 */
[--C-:B------:R-:W-:Y:S01]  /*1c790*/  SHF.R.S32.HI R20, RZ, 0x1f, R21.reuse ;  /* 0x0000001fff147819 */ /* 0x100fe20000011415 */
[----:B------:R-:W-:Y:S02]  /*1c7a0*/  IMAD.MOV R31, RZ, RZ, -R21 ;  /* 0x000000ffff1f7224 */ /* 0x000fe400078e0a15 */
[----:B------:R-:W-:Y:S02]  /*1c7b0*/  IMAD.IADD R3, R3, 0x1, R29 ;  /* 0x0000000103037824 */ /* 0x000fe400078e021d */
[----:B------:R-:W-:-:S02]  /*1c7c0*/  IMAD R20, R20, UR4, RZ ;  /* 0x0000000414147c24 */ /* 0x000fc4000f8e02ff */
[----:B------:R-:W-:Y:S02]  /*1c7d0*/  IMAD R29, R64, R31, R62 ;  /* 0x0000001f401d7224 */ /* 0x000fe400078e023e */
[C---:B------:R-:W-:Y:S02]  /*1c7e0*/  IMAD R31, R21.reuse, UR5, R20 ;  /* 0x00000005151f7c24 */ /* 0x040fe4000f8e0214 */
[----:B------:R-:W-:Y:S01]  /*1c7f0*/  IMAD.WIDE.U32 R2, R21, UR4, R2 ;  /* 0x0000000415027c25 */ /* 0x000fe2000f8e0002 */
[----:B------:R-:W-:Y:S01]  /*1c800*/  SHF.R.S32.HI R20, RZ, 0x1f, R29 ;  /* 0x0000001fff147819 */ /* 0x000fe2000001141d */
[----:B------:R-:W-:Y:S02]  /*1c810*/  ULDC.64 UR4, c[0x0][0xad8] ;  /* 0x0002b60000047ab9 */ /* 0x000fe40000000a00 */
[----:B------:R-:W-:Y:S02]  /*1c820*/  IMAD.IADD R3, R3, 0x1, R31 ;  /* 0x0000000103037824 */ /* 0x000fe400078e021f */
[----:B------:R-:W-:-:S02]  /*1c830*/  IMAD R20, R20, UR4, RZ ;  /* 0x0000000414147c24 */ /* 0x000fc4000f8e02ff */
[----:B------:R-:W-:-:S04]  /*1c840*/  IMAD.WIDE.U32 R2, R29, UR4, R2 ;  /* 0x000000041d027c25 */ /* 0x000fc8000f8e0002 */
[----:B------:R-:W-:Y:S01]  /*1c850*/  IMAD R21, R29, UR5, R20 ;  /* 0x000000051d157c24 */ /* 0x000fe2000f8e0214 */
[----:B------:R-:W-:Y:S02]  /*1c860*/  ULDC.64 UR4, c[0x0][0xa80] ;  /* 0x0002a00000047ab9 */ /* 0x000fe40000000a00 */
[C---:B------:R-:W-:Y:S01]  /*1c870*/  LEA R30, P0, R2.reuse, UR4, 0x1 ;  /* 0x00000004021e7c11 */ /* 0x040fe2000f8008ff */
[----:B------:R-:W-:Y:S01]  /*1c880*/  IMAD.IADD R3, R3, 0x1, R21 ;  /* 0x0000000103037824 */ /* 0x000fe200078e0215 */
[----:B------:R-:W-:Y:S01]  /*1c890*/  ULDC UR4, c[0x0][0xac8] ;  /* 0x0002b20000047ab9 */ /* 0x000fe20000000800 */
[C---:B------:R-:W-:Y:S02]  /*1c8a0*/  VIADD R21, R63.reuse, 0x60 ;  /* 0x000000603f157836 */ /* 0x040fe40000000000 */
[----:B0-----:R-:W0:Y:S01]  /*1c8b0*/  SHFL.IDX PT, R31, R30, RZ, 0x181f ;  /* 0x00181fff1e1f7589 */ /* 0x001e2200000e0000 */
[----:B------:R-:W-:Y:S01]  /*1c8c0*/  LEA.HI.X R32, R2, UR5, R3, 0x1, P0 ;  /* 0x0000000502207c11 */ /* 0x000fe200080f0c03 */
[C---:B------:R-:W-:Y:S01]  /*1c8d0*/  VIADD R3, R63.reuse, 0x30 ;  /* 0x000000303f037836 */ /* 0x040fe20000000000 */
[----:B------:R-:W-:Y:S01]  /*1c8e0*/  ISETP.GE.AND P0, PT, R0, UR4, PT ;  /* 0x0000000400007c0c */ /* 0x000fe2000bf06270 */
[----:B------:R-:W1:Y:S03]  /*1c8f0*/  SHFL.IDX PT, R35, R30, 0x1, 0x181f ;  /* 0x00381f001e237f89 */ /* 0x000e6600000e0000 */
[-C--:B------:R-:W-:Y:S01]  /*1c900*/  ISETP.GE.OR P1, PT, R63, R60.reuse, P0 ;  /* 0x0000003c3f00720c */ /* 0x080fe20000726670 */
[----:B------:R-:W1:Y:S01]  /*1c910*/  SHFL.IDX PT, R37, R30, 0x2, 0x181f ;  /* 0x00581f001e257f89 */ /* 0x000e6200000e0000 */
[-C--:B------:R-:W-:Y:S01]  /*1c920*/  ISETP.GE.OR P2, PT, R3, R60.reuse, P0 ;  /* 0x0000003c0300720c */ /* 0x080fe20000746670 */
[----:B------:R-:W-:Y:S01]  /*1c930*/  VIADD R3, R22, 0x13220 ;  /* 0x0001322016037836 */ /* 0x000fe20000000000 */
[----:B------:R-:W-:Y:S01]  /*1c940*/  ISETP.GE.OR P3, PT, R21, R60, P0 ;  /* 0x0000003c1500720c */ /* 0x000fe20000766670 */
[----:B------:R-:W1:Y:S03]  /*1c950*/  SHFL.IDX PT, R29, R32, RZ, 0x181f ;  /* 0x00181fff201d7589 */ /* 0x000e6600000e0000 */
[----:B------:R-:W-:Y:S01]  /*1c960*/  PRMT R21, RZ, 0x654, R3 ;  /* 0x00000654ff157816 */ /* 0x000fe20000000003 */
[----:B------:R-:W1:Y:S03]  /*1c970*/  SHFL.IDX PT, R33, R32, 0x1, 0x181f ;  /* 0x00381f0020217f89 */ /* 0x000e6600000e0000 */
[----:B------:R1:W-:Y:S01]  /*1c980*/  SYNCS.ARRIVE.TRANS64.RED.A1T0 RZ, [R21+URZ], RZ ;  /* 0x000000ff15ff79a7 */ /* 0x0003e2000810043f */
[----:B------:R-:W1:Y:S01]  /*1c990*/  SHFL.IDX PT, R34, R32, 0x2, 0x181f ;  /* 0x00581f0020227f89 */ /* 0x000e6200000e0000 */
[----:B0-----:R-:W-:Y:S01]  /*1c9a0*/  @!P1 LEA R2, P4, R0, R31, 0x1 ;  /* 0x0000001f00029211 */ /* 0x001fe200078808ff */
[----:B------:R-:W-:-:S02]  /*1c9b0*/  VIADD R31, R63, 0x90 ;  /* 0x000000903f1f7836 */ /* 0x000fc40000000000 */
[----:B------:R-:W0:Y:S01]  /*1c9c0*/  SHFL.IDX PT, R32, R32, 0x3, 0x181f ;  /* 0x00781f0020207f89 */ /* 0x000e2200000e0000 */
[C---:B-1----:R-:W-:Y:S02]  /*1c9d0*/  @!P2 LEA R20, P5, R0.reuse, R35, 0x1 ;  /* 0x000000230014a211 */ /* 0x042fe400078a08ff */
[----:B------:R-:W-:Y:S02]  /*1c9e0*/  ISETP.GE.OR P0, PT, R31, R60, P0 ;  /* 0x0000003c1f00720c */ /* 0x000fe40000706670 */
[C---:B------:R-:W-:Y:S02]  /*1c9f0*/  @!P3 LEA R28, P6, R0.reuse, R37, 0x1 ;  /* 0x00000025001cb211 */ /* 0x040fe400078c08ff */
[C-C-:B------:R-:W-:Y:S02]  /*1ca00*/  @!P1 LEA.HI.X R3, R0.reuse, R29, R61.reuse, 0x1, P4 ;  /* 0x0000001d00039211 */ /* 0x140fe400020f0c3d */
[C-C-:B------:R-:W-:Y:S02]  /*1ca10*/  @!P2 LEA.HI.X R21, R0.reuse, R33, R61.reuse, 0x1, P5 ;  /* 0x000000210015a211 */ /* 0x140fe400028f0c3d */
[----:B------:R1:W0:Y:S01]  /*1ca20*/  SHFL.IDX PT, R33, R30, 0x3, 0x181f ;  /* 0x00781f001e217f89 */ /* 0x00022200000e0000 */
[----:B------:R-:W-:-:S03]  /*1ca30*/  @!P3 LEA.HI.X R29, R0, R34, R61, 0x1, P6 ;  /* 0x00000022001db211 */ /* 0x000fc600030f0c3d */
[----:B--2---:R1:W-:Y:S04]  /*1ca40*/  @!P1 ST.E.128 desc[UR44][R2.64], R4 ;  /* 0x0000000402009985 */ /* 0x0043e8000c101d2c */
[----:B---3--:R1:W-:Y:S04]  /*1ca50*/  @!P2 ST.E.128 desc[UR44][R20.64], R8 ;  /* 0x000000081400a985 */ /* 0x0083e8000c101d2c */
[----:B----4-:R1:W-:Y:S01]  /*1ca60*/  @!P3 ST.E.128 desc[UR44][R28.64], R12 ;  /* 0x0000000c1c00b985 */ /* 0x0103e2000c101d2c */
[----:B0-----:R-:W-:Y:S05]  /*1ca70*/  @P0 BRA `(.L_x_1547) ;  /* 0x00000010008c0947 */ /* 0x001fea0003800000 */
[----:B-1----:R-:W-:-:S04]  /*1ca80*/  LEA R2, P0, R0, R33, 0x1 ;  /* 0x0000002100027211 */ /* 0x002fc800078008ff */
[----:B------:R-:W-:-:S05]  /*1ca90*/  LEA.HI.X R3, R0, R32, R61, 0x1, P0 ;  /* 0x0000002000037211 */ /* 0x000fca00000f0c3d */
[----:B-----5:R3:W-:Y:S01]  /*1caa0*/  ST.E.128 desc[UR44][R2.64], R24 ;  /* 0x0000001802007985 */ /* 0x0207e2000c101d2c */
[----:B------:R-:W-:Y:S05]  /*1cab0*/  BRA `(.L_x_1547) ;  /* 0x00000010007c7947 */ /* 0x000fea0003800000 */
.L_x_1546:
[----:B------:R-:W2:Y:S01]  /*1cac0*/  LDL R69, [R1+0x28] ;  /* 0x0000280001457983 */ /* 0x000ea20000100800 */
[----:B0-----:R-:W0:Y:S01]  /*1cad0*/  @P4 LDC R4, c[0x0][0xbec] ;  /* 0x0002fb00ff044b82 */ /* 0x001e220000000800 */
[----:B------:R-:W-:Y:S01]  /*1cae0*/  ULDC.64 UR4, c[0x0][0xb08] ;  /* 0x0002c20000047ab9 */ /* 0x000fe20000000a00 */
[----:B------:R-:W-:Y:S01]  /*1caf0*/  SHF.R.S32.HI R0, RZ, 0x1f, R67 ;  /* 0x0000001fff007819 */ /* 0x000fe20000011443 */
[----:B------:R-:W-:Y:S01]  /*1cb00*/  IMAD R65, R65, UR4, RZ ;  /* 0x0000000441417c24 */ /* 0x000fe2000f8e02ff */
[----:B------:R-:W-:Y:S01]  /*1cb10*/  ULDC.64 UR6, c[0x0][0xb30] ;  /* 0x0002cc0000067ab9 */ /* 0x000fe20000000a00 */
[----:B------:R-:W-:-:S03]  /*1cb20*/  IMAD.WIDE.U32 R2, R66, UR4, RZ ;  /* 0x0000000442027c25 */ /* 0x000fc6000f8e00ff */
[----:B------:R-:W1:Y:S01]  /*1cb30*/  @P4 LDC R9, c[0x0][0xbf0] ;  /* 0x0002fc00ff094b82 */ /* 0x000e620000000800 */
[----:B------:R-:W-:Y:S01]  /*1cb40*/  IMAD R65, R66, UR5, R65 ;  /* 0x0000000542417c24 */ /* 0x000fe2000f8e0241 */
[----:B------:R-:W-:-:S03]  /*1cb50*/  ULDC.64 UR4, c[0x0][0xb38] ;  /* 0x0002ce0000047ab9 */ /* 0x000fc60000000a00 */
[----:B------:R-:W-:Y:S02]  /*1cb60*/  IMAD.IADD R3, R3, 0x1, R65 ;  /* 0x0000000103037824 */ /* 0x000fe400078e0241 */
[----:B------:R-:W-:-:S04]  /*1cb70*/  IMAD.WIDE.U32 R2, R83, UR4, R2 ;  /* 0x0000000453027c25 */ /* 0x000fc8000f8e0002 */
[----:B------:R-:W-:Y:S01]  /*1cb80*/  IMAD R3, R83, UR5, R3 ;  /* 0x0000000553037c24 */ /* 0x000fe2000f8e0203 */
[----:B------:R-:W-:Y:S02]  /*1cb90*/  ULDC.64 UR4, c[0x0][0xb40] ;  /* 0x0002d00000047ab9 */ /* 0x000fe40000000a00 */
[----:B------:R-:W-:Y:S02]  /*1cba0*/  IMAD R0, R0, UR4, RZ ;  /* 0x0000000400007c24 */ /* 0x000fe4000f8e02ff */
[----:B0-----:R-:W-:-:S04]  /*1cbb0*/  @P4 IMAD.HI.U32 R4, R11, R4, RZ ;  /* 0x000000040b044227 */ /* 0x001fc800078e00ff */
[C---:B------:R-:W-:Y:S02]  /*1cbc0*/  IMAD R7, R67.reuse, UR5, R0 ;  /* 0x0000000543077c24 */ /* 0x040fe4000f8e0200 */
[----:B------:R-:W-:Y:S01]  /*1cbd0*/  IMAD.WIDE.U32 R2, R67, UR4, R2 ;  /* 0x0000000443027c25 */ /* 0x000fe2000f8e0002 */
[----:B------:R-:W-:-:S03]  /*1cbe0*/  ULDC.64 UR4, c[0x0][0xb48] ;  /* 0x0002d20000047ab9 */ /* 0x000fc60000000a00 */
[----:B------:R-:W-:Y:S01]  /*1cbf0*/  IMAD.MOV.U32 R5, RZ, RZ, R11 ;  /* 0x000000ffff057224 */ /* 0x000fe200078e000b */
[----:B-1----:R-:W-:Y:S01]  /*1cc00*/  @P4 SHF.R.U32.HI R5, RZ, R9, R4 ;  /* 0x00000009ff054219 */ /* 0x002fe20000011604 */
[----:B------:R-:W-:-:S03]  /*1cc10*/  IMAD.IADD R3, R3, 0x1, R7 ;  /* 0x0000000103037824 */ /* 0x000fc600078e0207 */
[--C-:B------:R-:W-:Y:S01]  /*1cc20*/  SHF.R.S32.HI R0, RZ, 0x1f, R5.reuse ;  /* 0x0000001fff007819 */ /* 0x100fe20000011405 */
[----:B------:R-:W-:Y:S02]  /*1cc30*/  IMAD.MOV R7, RZ, RZ, -R5 ;  /* 0x000000ffff077224 */ /* 0x000fe400078e0a05 */
[----:B------:R-:W-:-:S04]  /*1cc40*/  IMAD.WIDE.U32 R2, R81, UR4, R2 ;  /* 0x0000000451027c25 */ /* 0x000fc8000f8e0002 */
[----:B------:R-:W-:Y:S02]  /*1cc50*/  IMAD R7, R64, R7, R11 ;  /* 0x0000000740077224 */ /* 0x000fe400078e020b */
[----:B------:R-:W-:Y:S02]  /*1cc60*/  IMAD R0, R0, UR6, RZ ;  /* 0x0000000600007c24 */ /* 0x000fe4000f8e02ff */
[----:B------:R-:W-:Y:S01]  /*1cc70*/  IMAD R3, R81, UR5, R3 ;  /* 0x0000000551037c24 */ /* 0x000fe2000f8e0203 */
        /* <DEDUP_REMOVED lines=17> */
[----:B------:R1:W3:Y:S04]  /*1cd90*/  SHFL.IDX PT, R5, R14, RZ, 0x1c1f ;  /* 0x001c1fff0e057589 */ /* 0x0002e800000e0000 */
[----:B0-----:R1:W0:Y:S01]  /*1cda0*/  SHFL.IDX PT, R4, R0, RZ, 0x1c1f ;  /* 0x001c1fff00047589 */ /* 0x00122200000e0000 */
[----:B--2---:R-:W-:-:S02]  /*1cdb0*/  VIADD R21, R69, 0x10 ;  /* 0x0000001045157836 */ /* 0x004fc40000000000 */
[C---:B------:R-:W-:Y:S02]  /*1cdc0*/  VIADD R25, R69.reuse, 0x20 ;  /* 0x0000002045197836 */ /* 0x040fe40000000000 */
[C---:B------:R-:W-:Y:S02]  /*1cdd0*/  VIADD R27, R69.reuse, 0x18 ;  /* 0x00000018451b7836 */ /* 0x040fe40000000000 */
[C---:B------:R-:W-:Y:S02]  /*1cde0*/  VIADD R61, R69.reuse, 0x28 ;  /* 0x00000028453d7836 */ /* 0x040fe40000000000 */
[C---:B------:R-:W-:Y:S02]  /*1cdf0*/  VIADD R63, R69.reuse, 0x8 ;  /* 0x00000008453f7836 */ /* 0x040fe40000000000 */
[C---:B------:R-:W-:Y:S02]  /*1ce00*/  VIADD R65, R69.reuse, 0x30 ;  /* 0x0000003045417836 */ /* 0x040fe40000000000 */
[----:B------:R-:W-:Y:S01]  /*1ce10*/  VIADD R67, R69, 0x38 ;  /* 0x0000003845437836 */ /* 0x000fe20000000000 */
[----:B------:R-:W-:-:S02]  /*1ce20*/  SHF.R.S32.HI R20, RZ, 0x1f, R25 ;  /* 0x0000001fff147819 */ /* 0x000fc40000011419 */
[----:B------:R-:W-:Y:S02]  /*1ce30*/  SHF.R.S32.HI R24, RZ, 0x1f, R27 ;  /* 0x0000001fff187819 */ /* 0x000fe4000001141b */
[----:B------:R-:W-:Y:S02]  /*1ce40*/  SHF.R.S32.HI R26, RZ, 0x1f, R61 ;  /* 0x0000001fff1a7819 */ /* 0x000fe4000001143d */
[----:B------:R-:W-:Y:S02]  /*1ce50*/  SHF.R.S32.HI R62, RZ, 0x1f, R63 ;  /* 0x0000001fff3e7819 */ /* 0x000fe4000001143f */
[----:B------:R-:W-:Y:S02]  /*1ce60*/  SHF.R.S32.HI R64, RZ, 0x1f, R65 ;  /* 0x0000001fff407819 */ /* 0x000fe40000011441 */
[----:B------:R-:W-:Y:S02]  /*1ce70*/  SHF.R.S32.HI R66, RZ, 0x1f, R67 ;  /* 0x0000001fff427819 */ /* 0x000fe40000011443 */
[----:B------:R-:W-:Y:S01]  /*1ce80*/  SHF.R.S32.HI R68, RZ, 0x1f, R21 ;  /* 0x0000001fff447819 */ /* 0x000fe20000011415 */
[----:B01-3--:R-:W-:Y:S06]  /*1ce90*/  @P0 BRA `(.L_x_1549) ;  /* 0x0000000000800947 */ /* 0x00bfec0003800000 */
[----:B------:R-:W-:Y:S02]  /*1cea0*/  ULDC UR4, c[0x0][0xac8] ;  /* 0x0002b20000047ab9 */ /* 0x000fe40000000800 */
[----:B------:R-:W-:Y:S02]  /*1ceb0*/  ISETP.GE.AND P1, PT, R63, UR4, PT ;  /* 0x000000043f007c0c */ /* 0x000fe4000bf26270 */
[----:B------:R-:W-:Y:S02]  /*1cec0*/  ISETP.GE.AND P0, PT, R69, UR4, PT ;  /* 0x0000000445007c0c */ /* 0x000fe4000bf06270 */
[----:B------:R-:W-:Y:S02]  /*1ced0*/  ISETP.GE.AND P4, PT, R21, UR4, PT ;  /* 0x0000000415007c0c */ /* 0x000fe4000bf86270 */
[----:B------:R-:W-:Y:S02]  /*1cee0*/  ISETP.GE.AND P5, PT, R27, UR4, PT ;  /* 0x000000041b007c0c */ /* 0x000fe4000bfa6270 */
        /* <DEDUP_REMOVED lines=27> */
.L_x_1549:
[----:B------:R-:W-:Y:S05]  /*1d0a0*/  BSYNC B1 ;  /* 0x0000000000017941 */ /* 0x000fea0003800000 */
.L_x_1548:
        /* <DEDUP_REMOVED lines=8> */
[----:B------:R-:W-:Y:S02]  /*1d130*/  ISETP.GE.AND P2, PT, R27, UR4, PT ;  /* 0x000000041b007c0c */ /* 0x000fe4000bf46270 */
[----:B------:R-:W-:-:S05]  /*1d140*/  ISETP.GE.AND P1, PT, R25, UR4, PT ;  /* 0x0000000419007c0c */ /* 0x000fca000bf26270 */
[----:B01----:R-:W-:Y:S02]  /*1d150*/  @!P0 IMAD.WIDE R2, R69, 0x4, R4 ;  /* 0x0000000445028825 */ /* 0x003fe400078e0204 */
[-C--:B------:R-:W-:Y:S02]  /*1d160*/  @!P4 LEA R6, P5, R63, R4.reuse, 0x2 ;  /* 0x000000043f06c211 */ /* 0x080fe400078a10ff */
        /* <DEDUP_REMOVED lines=26> */
.L_x_1544:
[----:B-1----:R-:W2:Y:S01]  /*1d310*/  LDL R6, [R1+0x64] ;  /* 0x0000640001067983 */ /* 0x002ea20000100800 */
[----:B------:R-:W-:Y:S01]  /*1d320*/  ULDC.64 UR4, c[0x0][0xc08] ;  /* 0x0003020000047ab9 */ /* 0x000fe20000000a00 */
[----:B------:R-:W2:Y:S01]  /*1d330*/  LDC.64 R2, c[0x0][0xc00] ;  /* 0x00030000ff027b82 */ /* 0x000ea20000000a00 */
[----:B------:R-:W-:Y:S01]  /*1d340*/  ISETP.NE.U32.AND P0, PT, RZ, UR4, PT ;  /* 0x00000004ff007c0c */ /* 0x000fe2000bf05070 */
[----:B------:R-:W-:-:S03]  /*1d350*/  IMAD.MOV.U32 R13, RZ, RZ, RZ ;  /* 0x000000ffff0d7224 */ /* 0x000fc600078e00ff */
[----:B------:R-:W-:Y:S01]  /*1d360*/  ISETP.NE.AND.EX P1, PT, RZ, UR5, PT, P0 ;  /* 0x00000005ff007c0c */ /* 0x000fe2000bf25300 */
[----:B------:R-:W-:Y:S02]  /*1d370*/  ULDC.64 UR4, c[0x0][0xc00] ;  /* 0x0003000000047ab9 */ /* 0x000fe40000000a00 */
[----:B------:R-:W-:-:S04]  /*1d380*/  ISETP.NE.U32.AND P0, PT, RZ, UR4, PT ;  /* 0x00000004ff007c0c */ /* 0x000fc8000bf05070 */
[----:B------:R-:W-:-:S06]  /*1d390*/  ISETP.NE.AND.EX P0, PT, RZ, UR5, PT, P0 ;  /* 0x00000005ff007c0c */ /* 0x000fcc000bf05300 */
[----:B------:R-:W0:Y:S01]  /*1d3a0*/  @P1 LDC.64 R4, c[0x0][0xc08] ;  /* 0x00030200ff041b82 */ /* 0x000e220000000a00 */
[----:B------:R-:W-:Y:S02]  /*1d3b0*/  ULDC UR4, c[0x0][0xa88] ;  /* 0x0002a20000047ab9 */ /* 0x000fe40000000800 */
[----:B------:R-:W-:Y:S02]  /*1d3c0*/  IMAD.U32 R12, RZ, RZ, UR4 ;  /* 0x00000004ff0c7e24 */ /* 0x000fe4000f8e00ff */
[----:B--2---:R-:W-:-:S04]  /*1d3d0*/  IMAD.WIDE R2, R6, 0x4, R2 ;  /* 0x0000000406027825 */ /* 0x004fc800078e0202 */
[----:B0-----:R-:W-:Y:S01]  /*1d3e0*/  @P1 IMAD.WIDE R4, R6, 0x4, R4 ;  /* 0x0000000406041825 */ /* 0x001fe200078e0204 */
[----:B------:R0:W5:Y:S04]  /*1d3f0*/  @P0 LDG.E R13, desc[UR44][R2.64] ;  /* 0x0000002c020d0981 */ /* 0x000168000c1e1900 */
[----:B------:R0:W5:Y:S01]  /*1d400*/  @P1 LDG.E R12, desc[UR44][R4.64] ;  /* 0x0000002c040c1981 */ /* 0x000162000c1e1900 */
[----:B------:R-:W-:Y:S02]  /*1d410*/  ISETP.GT.AND P3, PT, R60, 0xbf, PT ;  /* 0x000000bf3c00780c */ /* 0x000fe40003f64270 */
[----:B------:R-:W-:Y:S02]  /*1d420*/  ISETP.GT.AND P2, PT, R77, 0x1, PT ;  /* 0x000000014d00780c */ /* 0x000fe40003f44270 */
[----:B------:R-:W-:Y:S01]  /*1d430*/  SHF.R.S32.HI R24, RZ, 0x1f, R6 ;  /* 0x0000001fff187819 */ /* 0x000fe20000011406 */
[----:B------:R-:W-:Y:S10]  /*1d440*/  @P1 BRA `(.L_x_1550) ;  /* 0x0000000000101947 */ /* 0x000ff40003800000 */
[----:B------:R-:W-:Y:S05]  /*1d450*/  @!P0 BRA `(.L_x_1550) ;  /* 0x00000000000c8947 */ /* 0x000fea0003800000 */
[----:B0-----:R-:W2:Y:S04]  /*1d460*/  LDG.E R5, desc[UR44][R2.64] ;  /* 0x0000002c02057981 */ /* 0x001ea8000c1e1900 */
[----:B-----5:R-:W2:Y:S02]  /*1d470*/  LDG.E R12, desc[UR44][R2.64+0x4] ;  /* 0x0000042c020c7981 */ /* 0x020ea4000c1e1900 */
[----:B--2---:R-:W-:-:S07]  /*1d480*/  IMAD.IADD R12, R12, 0x1, -R5 ;  /* 0x000000010c0c7824 */ /* 0x004fce00078e0a05 */
.L_x_1550:
[----:B------:R-:W-:Y:S01]  /*1d490*/  BSSY B1, `(.L_x_1551) ;  /* 0x0000038000017945 */ /* 0x000fe20003800000 */
[----:B------:R-:W-:Y:S02]  /*1d4a0*/  SEL R21, R6, RZ, !P0 ;  /* 0x000000ff06157207 */ /* 0x000fe40004000000 */
[----:B------:R-:W-:Y:S02]  /*1d4b0*/  SEL R24, R24, RZ, !P0 ;  /* 0x000000ff18187207 */ /* 0x000fe40004000000 */
[----:B-----5:R-:W-:Y:S01]  /*1d4c0*/  SHF.R.S32.HI R20, RZ, 0x1f, R13 ;  /* 0x0000001fff147819 */ /* 0x020fe2000001140d */
[----:B------:R-:W-:Y:S06]  /*1d4d0*/  @P3 BRA `(.L_x_1552) ;  /* 0x0000000000cc3947 */ /* 0x000fec0003800000 */
[----:B0-----:R-:W2:Y:S01]  /*1d4e0*/  LDL R3, [R1+0x34] ;  /* 0x0000340001037983 */ /* 0x001ea20000100800 */
[----:B------:R-:W0:Y:S02]  /*1d4f0*/  LDC R27, c[0x0][0xbe8] ;  /* 0x0002fa00ff1b7b82 */ /* 0x000e240000000800 */
[----:B0-----:R-:W-:Y:S01]  /*1d500*/  IMAD R2, R12, R27, RZ ;  /* 0x0000001b0c027224 */ /* 0x001fe200078e02ff */
[----:B--2---:R-:W-:-:S04]  /*1d510*/  IADD3 R25, R3, -0x80, R79 ;  /* 0xffffff8003197810 */ /* 0x004fc80007ffe04f */
[----:B------:R-:W-:-:S13]  /*1d520*/  ISETP.GE.AND P0, PT, R25, R2, PT ;  /* 0x000000021900720c */ /* 0x000fda0003f06270 */
[----:B------:R-:W-:Y:S05]  /*1d530*/  @P0 BRA `(.L_x_1552) ;  /* 0x0000000000b40947 */ /* 0x000fea0003800000 */
[----:B------:R-:W2:Y:S01]  /*1d540*/  LDL R10, [R1+0x8] ;  /* 0x00000800010a7983 */ /* 0x000ea20000100800 */
[----:B------:R-:W-:Y:S01]  /*1d550*/  IMAD.MOV.U32 R2, RZ, RZ, 0x9b8 ;  /* 0x000009b8ff027424 */ /* 0x000fe200078e00ff */
[----:B------:R-:W-:Y:S01]  /*1d560*/  ISETP.GT.AND P3, PT, R77, 0x1, PT ;  /* 0x000000014d00780c */ /* 0x000fe20003f64270 */
[----:B------:R-:W0:Y:S01]  /*1d570*/  LDC.64 R28, c[0x0][0xba8] ;  /* 0x0002ea00ff1c7b82 */ /* 0x000e220000000a00 */
[----:B------:R-:W3:Y:S01]  /*1d580*/  LDL.LU R30, [R1+0x6c] ;  /* 0x00006c00011e7983 */ /* 0x000ee20000300800 */
[----:B------:R-:W-:Y:S01]  /*1d590*/  ISETP.NE.AND P0, PT, R27, 0x1, PT ;  /* 0x000000011b00780c */ /* 0x000fe20003f05270 */
[----:B------:R-:W-:Y:S01]  /*1d5a0*/  IMAD.MOV.U32 R15, RZ, RZ, R25 ;  /* 0x000000ffff0f7224 */ /* 0x000fe200078e0019 */
[----:B------:R-:W-:-:S04]  /*1d5b0*/  SEL R26, R2, 0x978, P3 ;  /* 0x00000978021a7807 */ /* 0x000fc80001800000 */
[----:B------:R-:W1:Y:S08]  /*1d5c0*/  LDC.64 R6, c[0x0][R26+0x220] ;  /* 0x000088001a067b82 */ /* 0x000e700000000a00 */
[----:B------:R-:W2:Y:S08]  /*1d5d0*/  LDC.64 R2, c[0x0][R26+0x218] ;  /* 0x000086001a027b82 */ /* 0x000eb00000000a00 */
[----:B------:R-:W4:Y:S08]  /*1d5e0*/  LDC.64 R8, c[0x0][R26+0x228] ;  /* 0x00008a001a087b82 */ /* 0x000f300000000a00 */
[----:B------:R-:W5:Y:S08]  /*1d5f0*/  LDC.64 R4, c[0x0][R26+0x210] ;  /* 0x000084001a047b82 */ /* 0x000f700000000a00 */
[----:B------:R-:W4:Y:S08]  /*1d600*/  @P0 LDC R14, c[0x0][0xbec] ;  /* 0x0002fb00ff0e0b82 */ /* 0x000f300000000800 */
[----:B------:R-:W5:Y:S01]  /*1d610*/  @P0 LDC R33, c[0x0][0xbf0] ;  /* 0x0002fc00ff210b82 */ /* 0x000f620000000800 */
[----:B-1----:R-:W-:-:S07]  /*1d620*/  IMAD R7, R7, R21, RZ ;  /* 0x0000001507077224 */ /* 0x002fce00078e02ff */
[----:B0-----:R-:W0:Y:S01]  /*1d630*/  @!P3 LDC R28, c[0x0][0xb50] ;  /* 0x0002d400ff1cbb82 */ /* 0x001e220000000800 */
[----:B------:R-:W-:Y:S02]  /*1d640*/  IMAD R7, R6, R24, R7 ;  /* 0x0000001806077224 */ /* 0x000fe400078e0207 */
[----:B----4-:R-:W-:-:S05]  /*1d650*/  @P0 IMAD.HI.U32 R14, R25, R14, RZ ;  /* 0x0000000e190e0227 */ /* 0x010fca00078e00ff */
[----:B------:R-:W1:Y:S01]  /*1d660*/  @!P3 LDC R29, c[0x0][0xb54] ;  /* 0x0002d500ff1dbb82 */ /* 0x000e620000000800 */
[----:B-----5:R-:W-:Y:S01]  /*1d670*/  @P0 SHF.R.U32.HI R15, RZ, R33, R14 ;  /* 0x00000021ff0f0219 */ /* 0x020fe2000001160e */
[-C--:B--2---:R-:W-:Y:S02]  /*1d680*/  IMAD R31, R3, R10.reuse, RZ ;  /* 0x0000000a031f7224 */ /* 0x084fe400078e02ff */
[----:B------:R-:W-:Y:S01]  /*1d690*/  IMAD.WIDE.U32 R10, R2, R10, RZ ;  /* 0x0000000a020a7225 */ /* 0x000fe200078e00ff */
[----:B---3--:R-:W-:-:S03]  /*1d6a0*/  SEL R33, R30, RZ, P3 ;  /* 0x000000ff1e217207 */ /* 0x008fc60001800000 */
[----:B------:R-:W-:-:S04]  /*1d6b0*/  IMAD.WIDE.U32 R2, R6, R21, RZ ;  /* 0x0000001506027225 */ /* 0x000fc800078e00ff */
[----:B------:R-:W-:Y:S01]  /*1d6c0*/  IMAD.IADD R11, R31, 0x1, R11 ;  /* 0x000000011f0b7824 */ /* 0x000fe200078e020b */
[----:B------:R-:W-:Y:S01]  /*1d6d0*/  IADD3 R10, P0, P1, R2, R10, R13 ;  /* 0x0000000a020a7210 */ /* 0x000fe2000791e00d */
[----:B------:R-:W-:Y:S02]  /*1d6e0*/  IMAD.MOV R6, RZ, RZ, -R15 ;  /* 0x000000ffff067224 */ /* 0x000fe400078e0a0f */
[----:B------:R-:W-:Y:S02]  /*1d6f0*/  IMAD.IADD R14, R3, 0x1, R7 ;  /* 0x00000001030e7824 */ /* 0x000fe400078e0207 */
[----:B------:R-:W-:-:S04]  /*1d700*/  IMAD.WIDE.U32 R2, R8, R33, RZ ;  /* 0x0000002108027225 */ /* 0x000fc800078e00ff */
[----:B------:R-:W-:Y:S02]  /*1d710*/  IMAD R9, R9, R33, RZ ;  /* 0x0000002109097224 */ /* 0x000fe400078e02ff */
[----:B------:R-:W-:Y:S01]  /*1d720*/  IMAD R7, R27, R6, R25 ;  /* 0x000000061b077224 */ /* 0x000fe200078e0219 */
[----:B------:R-:W-:Y:S01]  /*1d730*/  IADD3.X R6, R14, R11, R20, P0, P1 ;  /* 0x0000000b0e067210 */ /* 0x000fe200007e2414 */
[----:B------:R-:W-:Y:S01]  /*1d740*/  IMAD.IADD R3, R9, 0x1, R3 ;  /* 0x0000000109037824 */ /* 0x000fe200078e0203 */
[----:B------:R-:W-:Y:S01]  /*1d750*/  IADD3 R2, P0, P1, R15, R10, R2 ;  /* 0x0000000a0f027210 */ /* 0x000fe2000791e002 */
[----:B------:R-:W-:Y:S01]  /*1d760*/  IMAD R5, R5, R7, RZ ;  /* 0x0000000705057224 */ /* 0x000fe200078e02ff */
[----:B------:R-:W-:Y:S02]  /*1d770*/  SHF.R.S32.HI R15, RZ, 0x1f, R15 ;  /* 0x0000001fff0f7819 */ /* 0x000fe4000001140f */
[----:B------:R-:W-:Y:S02]  /*1d780*/  SHF.R.S32.HI R9, RZ, 0x1f, R7 ;  /* 0x0000001fff097819 */ /* 0x000fe40000011407 */
[----:B------:R-:W-:-:S03]  /*1d790*/  IADD3.X R3, R15, R6, R3, P0, P1 ;  /* 0x000000060f037210 */ /* 0x000fc600007e2403 */
[C---:B------:R-:W-:Y:S02]  /*1d7a0*/  IMAD R5, R4.reuse, R9, R5 ;  /* 0x0000000904057224 */ /* 0x040fe400078e0205 */
[----:B------:R-:W-:-:S04]  /*1d7b0*/  IMAD.WIDE.U32 R2, R4, R7, R2 ;  /* 0x0000000704027225 */ /* 0x000fc800078e0002 */
[----:B------:R-:W-:Y:S01]  /*1d7c0*/  IMAD.IADD R3, R3, 0x1, R5 ;  /* 0x0000000103037824 */ /* 0x000fe200078e0205 */
[----:B0-----:R-:W-:-:S04]  /*1d7d0*/  LEA R4, P0, R2, R28, 0x2 ;  /* 0x0000001c02047211 */ /* 0x001fc800078010ff */
[----:B-1----:R-:W-:Y:S01]  /*1d7e0*/  LEA.HI.X R5, R2, R29, R3, 0x2, P0 ;  /* 0x0000001d02057211 */ /* 0x002fe200000f1403 */
[----:B------:R-:W-:-:S05]  /*1d7f0*/  IMAD.MOV.U32 R3, RZ, RZ, -0x800000 ;  /* 0xff800000ff037424 */ /* 0x000fca00078e00ff */
[----:B------:R1:W-:Y:S03]  /*1d800*/  STG.E desc[UR44][R4.64], R3 ;  /* 0x0000000304007986 */ /* 0x0003e6000c10192c */
.L_x_1552:
[----:B------:R-:W-:Y:S05]  /*1d810*/  BSYNC B1 ;  /* 0x0000000000017941 */ /* 0x000fea0003800000 */
.L_x_1551:
[----:B------:R-:W-:Y:S05]  /*1d820*/  @P2 BRA `(.L_x_1547) ;  /* 0x0000000400202947 */ /* 0x000fea0003800000 */
[----:B------:R-:W2:Y:S01]  /*1d830*/  LDL.LU R10, [R1+0x8] ;  /* 0x00000800010a7983 */ /* 0x000ea20000300800 */
[----:B------:R-:W3:Y:S01]  /*1d840*/  LDC R11, c[0x0][0xbe8] ;  /* 0x0002fa00ff0b7b82 */ /* 0x000ee20000000800 */
[----:B------:R-:W-:Y:S01]  /*1d850*/  ULDC.64 UR4, c[0x0][0xaa0] ;  /* 0x0002a80000047ab9 */ /* 0x000fe20000000a00 */
[----:B------:R-:W-:Y:S01]  /*1d860*/  IMAD R62, R62, 0x30, R63 ;  /* 0x000000303e3e7824 */ /* 0x000fe200078e023f */
[----:B------:R-:W4:Y:S01]  /*1d870*/  LDL.LU R8, [R1+0x34] ;  /* 0x0000340001087983 */ /* 0x000f220000300800 */
[----:B0-----:R-:W-:Y:S01]  /*1d880*/  IMAD R2, R20, UR4, RZ ;  /* 0x0000000414027c24 */ /* 0x001fe2000f8e02ff */
[----:B------:R-:W-:Y:S02]  /*1d890*/  ULDC.64 UR6, c[0x0][0xaf0] ;  /* 0x0002bc0000067ab9 */ /* 0x000fe40000000a00 */
[----:B------:R-:W-:Y:S02]  /*1d8a0*/  IMAD R6, R24, UR6, RZ ;  /* 0x0000000618067c24 */ /* 0x000fe4000f8e02ff */
[----:B-1----:R-:W-:-:S02]  /*1d8b0*/  IMAD R5, R13, UR5, R2 ;  /* 0x000000050d057c24 */ /* 0x002fc4000f8e0202 */
[----:B------:R-:W-:Y:S01]  /*1d8c0*/  IMAD.WIDE.U32 R2, R13, UR4, RZ ;  /* 0x000000040d027c25 */ /* 0x000fe2000f8e00ff */
[----:B------:R-:W-:-:S03]  /*1d8d0*/  ULDC.64 UR4, c[0x0][0xae8] ;  /* 0x0002ba0000047ab9 */ /* 0x000fc60000000a00 */
[----:B------:R-:W-:Y:S01]  /*1d8e0*/  IMAD.IADD R3, R3, 0x1, R5 ;  /* 0x0000000103037824 */ /* 0x000fe200078e0205 */
[----:B---3--:R-:W-:-:S13]  /*1d8f0*/  ISETP.NE.AND P0, PT, R11, 0x1, PT ;  /* 0x000000010b00780c */ /* 0x008fda0003f05270 */
[----:B------:R-:W0:Y:S08]  /*1d900*/  @P0 LDC R7, c[0x0][0xbec] ;  /* 0x0002fb00ff070b82 */ /* 0x000e300000000800 */
[----:B------:R-:W1:Y:S01]  /*1d910*/  @P0 LDC R9, c[0x0][0xbf0] ;  /* 0x0002fc00ff090b82 */ /* 0x000e620000000800 */
[----:B--2---:R-:W-:-:S04]  /*1d920*/  IMAD.WIDE.U32 R2, R10, UR4, R2 ;  /* 0x000000040a027c25 */ /* 0x004fc8000f8e0002 */
[----:B----4-:R-:W-:Y:S02]  /*1d930*/  IMAD.IADD R62, R8, 0x1, R62 ;  /* 0x00000001083e7824 */ /* 0x010fe400078e023e */
[----:B------:R-:W-:Y:S01]  /*1d940*/  IMAD R3, R10, UR5, R3 ;  /* 0x000000050a037c24 */ /* 0x000fe2000f8e0203 */
[----:B------:R-:W-:Y:S01]  /*1d950*/  ULDC.64 UR4, c[0x0][0xae0] ;  /* 0x0002b80000047ab9 */ /* 0x000fe20000000a00 */
[----:B0-----:R-:W-:-:S04]  /*1d960*/  @P0 IMAD.HI.U32 R4, R62, R7, RZ ;  /* 0x000000073e040227 */ /* 0x001fc800078e00ff */
[----:B------:R-:W-:Y:S01]  /*1d970*/  IMAD.MOV.U32 R5, RZ, RZ, R62 ;  /* 0x000000ffff057224 */ /* 0x000fe200078e003e */
[----:B-1----:R-:W-:Y:S01]  /*1d980*/  @P0 SHF.R.U32.HI R5, RZ, R9, R4 ;  /* 0x00000009ff050219 */ /* 0x002fe20000011604 */
[C---:B------:R-:W-:Y:S02]  /*1d990*/  IMAD R9, R21.reuse, UR7, R6 ;  /* 0x0000000715097c24 */ /* 0x040fe4000f8e0206 */
[----:B------:R-:W-:Y:S01]  /*1d9a0*/  IMAD.WIDE.U32 R2, R21, UR6, R2 ;  /* 0x0000000615027c25 */ /* 0x000fe2000f8e0002 */
[----:B------:R-:W-:-:S03]  /*1d9b0*/  SHF.R.S32.HI R4, RZ, 0x1f, R5 ;  /* 0x0000001fff047819 */ /* 0x000fc60000011405 */
[----:B------:R-:W-:Y:S02]  /*1d9c0*/  IMAD.MOV R7, RZ, RZ, -R5 ;  /* 0x000000ffff077224 */ /* 0x000fe400078e0a05 */
[----:B------:R-:W-:Y:S02]  /*1d9d0*/  IMAD R4, R4, UR4, RZ ;  /* 0x0000000404047c24 */ /* 0x000fe4000f8e02ff */
[----:B------:R-:W-:Y:S02]  /*1d9e0*/  IMAD R7, R11, R7, R62 ;  /* 0x000000070b077224 */ /* 0x000fe400078e023e */
[----:B------:R-:W-:Y:S02]  /*1d9f0*/  IMAD.IADD R3, R3, 0x1, R9 ;  /* 0x0000000103037824 */ /* 0x000fe400078e0209 */
        /* <DEDUP_REMOVED lines=8> */
[----:B------:R-:W-:-:S03]  /*1da80*/  ULDC.64 UR4, c[0x0][0xa80] ;  /* 0x0002a00000047ab9 */ /* 0x000fc60000000a00 */
[----:B------:R-:W-:Y:S01]  /*1da90*/  IMAD.IADD R3, R3, 0x1, R5 ;  /* 0x0000000103037824 */ /* 0x000fe200078e0205 */
[----:B------:R-:W-:Y:S01]  /*1daa0*/  LEA R5, P0, R2, UR4, 0x1 ;  /* 0x0000000402057c11 */ /* 0x000fe2000f8008ff */
[----:B------:R-:W-:Y:S01]  /*1dab0*/  IMAD.IADD R4, R63, 0x1, R8 ;  /* 0x000000013f047824 */ /* 0x000fe200078e0208 */
[----:B------:R-:W-:Y:S01]  /*1dac0*/  ULDC UR4, c[0x0][0xac8] ;  /* 0x0002b20000047ab9 */ /* 0x000fe20000000800 */
[----:B------:R-:W-:Y:S01]  /*1dad0*/  IMAD R21, R12, R11, RZ ;  /* 0x0000000b0c157224 */ /* 0x000fe200078e02ff */
[----:B------:R-:W-:Y:S01]  /*1dae0*/  LEA.HI.X R8, R2, UR5, R3, 0x1, P0 ;  /* 0x0000000502087c11 */ /* 0x000fe200080f0c03 */
[----:B------:R-:W0:Y:S01]  /*1daf0*/  SHFL.IDX PT, R9, R5, RZ, 0x181f ;  /* 0x00181fff05097589 */ /* 0x000e2200000e0000 */
[----:B------:R-:W-:Y:S01]  /*1db00*/  ISETP.GE.AND P0, PT, R0, UR4, PT ;  /* 0x0000000400007c0c */ /* 0x000fe2000bf06270 */
[C---:B------:R-:W-:Y:S02]  /*1db10*/  VIADD R2, R4.reuse, 0x30 ;  /* 0x0000003004027836 */ /* 0x040fe40000000000 */
[----:B------:R-:W1:Y:S01]  /*1db20*/  SHFL.IDX PT, R11, R5, 0x1, 0x181f ;  /* 0x00381f00050b7f89 */ /* 0x000e6200000e0000 */
[C---:B------:R-:W-:Y:S01]  /*1db30*/  VIADD R3, R4.reuse, 0x60 ;  /* 0x0000006004037836 */ /* 0x040fe20000000000 */
[CC--:B------:R-:W-:Y:S01]  /*1db40*/  ISETP.GE.OR P3, PT, R4.reuse, R21.reuse, P0 ;  /* 0x000000150400720c */ /* 0x0c0fe20000766670 */
[----:B------:R-:W-:Y:S01]  /*1db50*/  VIADD R4, R4, 0x90 ;  /* 0x0000009004047836 */ /* 0x000fe20000000000 */
[----:B------:R-:W2:Y:S01]  /*1db60*/  SHFL.IDX PT, R13, R5, 0x2, 0x181f ;  /* 0x00581f00050d7f89 */ /* 0x000ea200000e0000 */
[----:B------:R-:W-:-:S02]  /*1db70*/  ISETP.GE.OR P2, PT, R2, R21, P0 ;  /* 0x000000150200720c */ /* 0x000fc40000746670 */
[-C--:B------:R-:W-:Y:S01]  /*1db80*/  ISETP.GE.OR P1, PT, R3, R21.reuse, P0 ;  /* 0x000000150300720c */ /* 0x080fe20000726670 */
[----:B------:R-:W3:Y:S01]  /*1db90*/  SHFL.IDX PT, R7, R8, RZ, 0x181f ;  /* 0x00181fff08077589 */ /* 0x000ee200000e0000 */
[----:B------:R-:W-:-:S03]  /*1dba0*/  ISETP.GE.OR P0, PT, R4, R21, P0 ;  /* 0x000000150400720c */ /* 0x000fc60000706670 */
[----:B------:R-:W4:Y:S04]  /*1dbb0*/  SHFL.IDX PT, R15, R5, 0x3, 0x181f ;  /* 0x00781f00050f7f89 */ /* 0x000f2800000e0000 */
        /* <DEDUP_REMOVED lines=15> */
.L_x_1547:
[----:B------:R-:W-:Y:S05]  /*1dcb0*/  BSYNC B0 ;  /* 0x0000000000007941 */ /* 0x000fea0003800000 */
.L_x_1543:
[----:B------:R-:W4:Y:S01]  /*1dcc0*/  LDL R0, [R1+0x5c] ;  /* 0x00005c0001007983 */ /* 0x000f220000100800 */
[----:B------:R-:W-:Y:S02]  /*1dcd0*/  ULDC UR4, c[0x0][0xc3c] ;  /* 0x00030f0000047ab9 */ /* 0x000fe40000000800 */
[----:B----4-:R-:W-:-:S13]  /*1dce0*/  ISETP.GE.AND P0, PT, R0, UR4, PT ;  /* 0x0000000400007c0c */ /* 0x010fda000bf06270 */
[----:B------:R-:W-:Y:S05]  /*1dcf0*/  @!P0 BRA `(.L_x_1553) ;  /* 0xfffffe3000948947 */ /* 0x000fea000383ffff */
[----:B------:R-:W-:Y:S05]  /*1dd00*/  BRA `(.L_x_1364) ;  /* 0x00000088002c7947 */ /* 0x000fea0003800000 */
.L_x_1362:
        /* <DEDUP_REMOVED lines=10> */
[----:B------:R0:W1:Y:S01]  /*1ddb0*/  @P0 LDS.128 R24, [R0+0x132d0] ;  /* 0x0132d00000180984 */ /* 0x0000620000000c00 */
[----:B------:R-:W-:Y:S06]  /*1ddc0*/  @P0 BAR.ARV 0x4, 0x200 ;  /* 0x0108000000000b1d */ /* 0x000fec0000002000 */
[----:B------:R-:W-:Y:S05]  /*1ddd0*/  @P0 BRA `(.L_x_1554) ;  /* 0x0000000c00900947 */ /* 0x000fea0003800000 */
[----:B------:R-:W0:Y:S01]  /*1dde0*/  S2R R2, SR_TID.X ;  /* 0x0000000000027919 */ /* 0x000e220000002100 */
[----:B------:R-:W-:Y:S01]  /*1ddf0*/  ULDC UR4, c[0x0][0xc3c] ;  /* 0x00030f0000047ab9 */ /* 0x000fe20000000800 */
[----:B-1----:R-:W-:Y:S02]  /*1de00*/  IMAD.MOV.U32 R25, RZ, RZ, RZ ;  /* 0x000000ffff197224 */ /* 0x002fe400078e00ff */
[----:B------:R-:W-:Y:S01]  /*1de10*/  IMAD.MOV.U32 R6, RZ, RZ, RZ ;  /* 0x000000ffff067224 */ /* 0x000fe200078e00ff */
        /* <DEDUP_REMOVED lines=41> */
.L_x_1557:
[----:B------:R-:W0:Y:S01]  /*1e0b0*/  LDC R2, c[0x0][0xc3c] ;  /* 0x00030f00ff027b82 */ /* 0x000e220000000800 */
[----:B------:R-:W-:Y:S01]  /*1e0c0*/  UIADD3 UR4, UR4, 0x1f, URZ ;  /* 0x0000001f04047890 */ /* 0x000fe2000fffe03f */
[----:B------:R-:W-:Y:S02]  /*1e0d0*/  ULDC UR7, c[0x0][0xc3c] ;  /* 0x00030f0000077ab9 */ /* 0x000fe40000000800 */
[----:B------:R-:W-:-:S03]  /*1e0e0*/  IMAD.U32 R27, RZ, RZ, UR7 ;  /* 0x00000007ff1b7e24 */ /* 0x000fc6000f8e00ff */
[----:B0-----:R-:W-:-:S13]  /*1e0f0*/  ISETP.LE.AND P6, PT, R2, UR4, PT ;  /* 0x0000000402007c0c */ /* 0x001fda000bfc3270 */
[----:B------:R-:W-:Y:S05]  /*1e100*/  @P6 BRA `(.L_x_1556) ;  /* 0x0000000800a06947 */ /* 0x000fea0003800000 */
[----:B------:R-:W-:Y:S02]  /*1e110*/  VIADD R9, R0, UR4 ;  /* 0x0000000400097c36 */ /* 0x000fe40008000000 */
[----:B------:R-:W-:Y:S02]  /*1e120*/  IMAD.MOV.U32 R25, RZ, RZ, RZ ;  /* 0x000000ffff197224 */ /* 0x000fe400078e00ff */
[----:B------:R-:W-:Y:S01]  /*1e130*/  IMAD.MOV.U32 R6, RZ, RZ, RZ ;  /* 0x000000ffff067224 */ /* 0x000fe200078e00ff */
[----:B------:R-:W-:-:S13]  /*1e140*/  ISETP.GE.OR P6, PT, R9, R2, !P0 ;  /* 0x000000020900720c */ /* 0x000fda00047c6670 */
[----:B------:R-:W0:Y:S08]  /*1e150*/  @!P6 LDC.64 R4, c[0x0][0xc80] ;  /* 0x00032000ff04eb82 */ /* 0x000e300000000a00 */
[----:B------:R-:W1:Y:S01]  /*1e160*/  @!P6 LDC.64 R2, c[0x0][0xc78] ;  /* 0x00031e00ff02eb82 */ /* 0x000e620000000a00 */
[----:B0-----:R-:W-:-:S05]  /*1e170*/  @!P6 IMAD.WIDE R4, R9, 0x4, R4 ;  /* 0x000000040904e825 */ /* 0x001fca00078e0204 */
[----:B------:R-:W2:Y:S01]  /*1e180*/  @!P6 LDG.E R25, desc[UR44][R4.64] ;  /* 0x0000002c0419e981 */ /* 0x000ea2000c1e1900 */
[----:B-1----:R-:W-:-:S05]  /*1e190*/  @!P6 IMAD.WIDE R2, R9, 0x4, R2 ;  /* 0x000000040902e825 */ /* 0x002fca00078e0202 */
        /* <DEDUP_REMOVED lines=18> */
[----:B0-----:R-:W-:-:S04]  /*1e2c0*/  IMAD R4, R4, UR5, RZ ;  /* 0x0000000504047c24 */ /* 0x001fc8000f8e02ff */
[----:B------:R-:W-:-:S05]  /*1e2d0*/  IMAD.IADD R7, R4, 0x1, R7 ;  /* 0x0000000104077824 */ /* 0x000fca00078e0207 */
[----:B------:R-:W-:-:S13]  /*1e2e0*/  ISETP.GT.AND P6, PT, R7, UR6, PT ;  /* 0x0000000607007c0c */ /* 0x000fda000bfc4270 */
[----:B------:R-:W-:Y:S05]  /*1e2f0*/  @!P6 BRA `(.L_x_1557) ;  /* 0xfffffffc006ce947 */ /* 0x000fea000383ffff */
.L_x_1555:
        /* <DEDUP_REMOVED lines=8> */
[----:B------:R1:W2:Y:S01]  /*1e380*/  SHFL.IDX PT, R25, R25, R27, 0x1f ;  /* 0x00001f1b19197589 */ /* 0x0002a200000e0000 */
[----:B0-----:R-:W-:-:S07]  /*1e390*/  ISETP.NE.AND P1, PT, R6, 0x1, PT ;  /* 0x000000010600780c */ /* 0x001fce0003f25270 */
[----:B-1----:R-:W-:Y:S06]  /*1e3a0*/  @!P0 BRA `(.L_x_1558) ;  /* 0x0000000000088947 */ /* 0x002fec0003800000 */
[----:B------:R-:W-:-:S05]  /*1e3b0*/  VIADD R3, R27, 0xffffffff ;  /* 0xffffffff1b037836 */ /* 0x000fca0000000000 */
[----:B------:R0:W1:Y:S02]  /*1e3c0*/  SHFL.IDX PT, R24, R2, R3, 0x1f ;  /* 0x00001f0302187589 */ /* 0x00006400000e0000 */
.L_x_1558:
[----:B-1----:R-:W-:Y:S02]  /*1e3d0*/  IMAD R24, R24, UR5, R5 ;  /* 0x0000000518187c24 */ /* 0x002fe4000f8e0205 */
[----:B------:R-:W-:-:S03]  /*1e3e0*/  VIADD R27, R27, UR4 ;  /* 0x000000041b1b7c36 */ /* 0x000fc60008000000 */
[----:B------:R-:W-:Y:S01]  /*1e3f0*/  IADD3 R4, -R24, UR6, RZ ;  /* 0x0000000618047c10 */ /* 0x000fe2000fffe1ff */
[----:B------:R-:W-:Y:S06]  /*1e400*/  @!P1 BRA `(.L_x_1559) ;  /* 0x0000000000e49947 */ /* 0x000fec0003800000 */
[----:B--2---:R-:W-:Y:S02]  /*1e410*/  IABS R7, R25 ;  /* 0x0000001900077213 */ /* 0x004fe40000000000 */
[----:B------:R-:W-:Y:S02]  /*1e420*/  IABS R5, R6 ;  /* 0x0000000600057213 */ /* 0x000fe40000000000 */
[----:B------:R-:W1:Y:S08]  /*1e430*/  I2F.RP R8, R7 ;  /* 0x0000000700087306 */ /* 0x000e700000209400 */
[----:B-1----:R-:W0:Y:S02]  /*1e440*/  MUFU.RCP R8, R8 ;  /* 0x0000000800087308 */ /* 0x002e240000001000 */
[----:B0-----:R-:W-:Y:S01]  /*1e450*/  VIADD R2, R8, 0xffffffe ;  /* 0x0ffffffe08027836 */ /* 0x001fe20000000000 */
[----:B------:R-:W-:-:S05]  /*1e460*/  IABS R8, R4 ;  /* 0x0000000400087213 */ /* 0x000fca0000000000 */
[----:B------:R0:W1:Y:S02]  /*1e470*/  F2I.FTZ.U32.TRUNC.NTZ R3, R2 ;  /* 0x0000000200037305 */ /* 0x000064000021f000 */
[----:B0-----:R-:W-:Y:S02]  /*1e480*/  IMAD.MOV.U32 R2, RZ, RZ, RZ ;  /* 0x000000ffff027224 */ /* 0x001fe400078e00ff */
[----:B-1----:R-:W-:-:S04]  /*1e490*/  IMAD.MOV R10, RZ, RZ, -R3 ;  /* 0x000000ffff0a7224 */ /* 0x002fc800078e0a03 */
[----:B------:R-:W-:Y:S01]  /*1e4a0*/  IMAD R9, R10, R7, RZ ;  /* 0x000000070a097224 */ /* 0x000fe200078e02ff */
[----:B------:R-:W-:-:S03]  /*1e4b0*/  IABS R10, R25 ;  /* 0x00000019000a7213 */ /* 0x000fc60000000000 */
[----:B------:R-:W-:Y:S02]  /*1e4c0*/  IMAD.HI.U32 R3, R3, R9, R2 ;  /* 0x0000000903037227 */ /* 0x000fe400078e0002 */
[----:B------:R-:W0:Y:S02]  /*1e4d0*/  I2F.RP R9, R5 ;  /* 0x0000000500097306 */ /* 0x000e240000209400 */
[----:B------:R-:W-:Y:S02]  /*1e4e0*/  IMAD.MOV R11, RZ, RZ, -R10 ;  /* 0x000000ffff0b7224 */ /* 0x000fe400078e0a0a */
[----:B------:R-:W-:-:S04]  /*1e4f0*/  IMAD.HI.U32 R2, R3, R8, RZ ;  /* 0x0000000803027227 */ /* 0x000fc800078e00ff */
[----:B------:R-:W-:-:S05]  /*1e500*/  IMAD R8, R2, R11, R8 ;  /* 0x0000000b02087224 */ /* 0x000fca00078e0208 */
[----:B------:R-:W-:Y:S01]  /*1e510*/  ISETP.GT.U32.AND P1, PT, R7, R8, PT ;  /* 0x000000080700720c */ /* 0x000fe20003f24070 */
[----:B0-----:R-:W0:-:S12]  /*1e520*/  MUFU.RCP R9, R9 ;  /* 0x0000000900097308 */ /* 0x001e180000001000 */
[----:B------:R-:W-:Y:S02]  /*1e530*/  @!P1 IMAD.IADD R8, R8, 0x1, -R7 ;  /* 0x0000000108089824 */ /* 0x000fe400078e0a07 */
[----:B------:R-:W-:Y:S01]  /*1e540*/  @!P1 VIADD R2, R2, 0x1 ;  /* 0x0000000102029836 */ /* 0x000fe20000000000 */
[----:B------:R-:W-:Y:S02]  /*1e550*/  ISETP.NE.AND P1, PT, R25, RZ, PT ;  /* 0x000000ff1900720c */ /* 0x000fe40003f25270 */
[----:B------:R-:W-:Y:S01]  /*1e560*/  ISETP.GE.U32.AND P0, PT, R8, R7, PT ;  /* 0x000000070800720c */ /* 0x000fe20003f06070 */
[----:B0-----:R-:W-:Y:S01]  /*1e570*/  VIADD R3, R9, 0xffffffe ;  /* 0x0ffffffe09037836 */ /* 0x001fe20000000000 */
[----:B------:R-:W-:-:S04]  /*1e580*/  LOP3.LUT R7, R4, R25, RZ, 0x3c, !PT ;  /* 0x0000001904077212 */ /* 0x000fc800078e3cff */
[----:B------:R-:W-:Y:S01]  /*1e590*/  ISETP.GE.AND P2, PT, R7, RZ, PT ;  /* 0x000000ff0700720c */ /* 0x000fe20003f46270 */
[----:B------:R-:W0:Y:S06]  /*1e5a0*/  F2I.FTZ.U32.TRUNC.NTZ R3, R3 ;  /* 0x0000000300037305 */ /* 0x000e2c000021f000 */
[----:B------:R-:W-:-:S04]  /*1e5b0*/  @P0 VIADD R2, R2, 0x1 ;  /* 0x0000000102020836 */ /* 0x000fc80000000000 */
[----:B------:R-:W-:-:S04]  /*1e5c0*/  IMAD.MOV.U32 R7, RZ, RZ, R2 ;  /* 0x000000ffff077224 */ /* 0x000fc800078e0002 */
[----:B------:R-:W-:Y:S01]  /*1e5d0*/  @!P2 IMAD.MOV R7, RZ, RZ, -R7 ;  /* 0x000000ffff07a224 */ /* 0x000fe200078e0a07 */
[----:B------:R-:W-:Y:S01]  /*1e5e0*/  @!P1 LOP3.LUT R7, RZ, R25, RZ, 0x33, !PT ;  /* 0x00000019ff079212 */ /* 0x000fe200078e33ff */
[----:B0-----:R-:W-:-:S04]  /*1e5f0*/  IMAD.MOV R8, RZ, RZ, -R3 ;  /* 0x000000ffff087224 */ /* 0x001fc800078e0a03 */
[----:B------:R-:W-:Y:S01]  /*1e600*/  IMAD.MOV.U32 R2, RZ, RZ, R8 ;  /* 0x000000ffff027224 */ /* 0x000fe200078e0008 */
[----:B------:R-:W-:-:S03]  /*1e610*/  IABS R8, R6 ;  /* 0x0000000600087213 */ /* 0x000fc60000000000 */
[----:B------:R-:W-:Y:S02]  /*1e620*/  IMAD R9, R2, R5, RZ ;  /* 0x0000000502097224 */ /* 0x000fe400078e02ff */
[----:B------:R-:W-:Y:S02]  /*1e630*/  IMAD.MOV.U32 R2, RZ, RZ, RZ ;  /* 0x000000ffff027224 */ /* 0x000fe400078e00ff */
[----:B------:R-:W-:Y:S02]  /*1e640*/  IMAD.MOV R8, RZ, RZ, -R8 ;  /* 0x000000ffff087224 */ /* 0x000fe400078e0a08 */
[----:B------:R-:W-:Y:S01]  /*1e650*/  IMAD.HI.U32 R2, R3, R9, R2 ;  /* 0x0000000903027227 */ /* 0x000fe200078e0002 */
[----:B------:R-:W-:-:S05]  /*1e660*/  IABS R3, R7 ;  /* 0x0000000700037213 */ /* 0x000fca0000000000 */
[----:B------:R-:W-:-:S04]  /*1e670*/  IMAD.HI.U32 R2, R2, R3, RZ ;  /* 0x0000000302027227 */ /* 0x000fc800078e00ff */
[----:B------:R-:W-:Y:S01]  /*1e680*/  IMAD R8, R2, R8, R3 ;  /* 0x0000000802087224 */ /* 0x000fe200078e0203 */
[----:B------:R-:W-:-:S04]  /*1e690*/  LOP3.LUT R3, R7, R6, RZ, 0x3c, !PT ;  /* 0x0000000607037212 */ /* 0x000fc800078e3cff */
[----:B------:R-:W-:Y:S02]  /*1e6a0*/  ISETP.GT.U32.AND P1, PT, R5, R8, PT ;  /* 0x000000080500720c */ /* 0x000fe40003f24070 */
[----:B------:R-:W-:Y:S01]  /*1e6b0*/  ISETP.GE.AND P2, PT, R3, RZ, PT ;  /* 0x000000ff0300720c */ /* 0x000fe20003f46270 */
[----:B------:R-:W-:-:S10]  /*1e6c0*/  IMAD.MOV R3, RZ, RZ, -R7 ;  /* 0x000000ffff037224 */ /* 0x000fd400078e0a07 */
        /* <DEDUP_REMOVED lines=8> */
[C---:B------:R-:W-:Y:S02]  /*1e750*/  IMAD R7, R6.reuse, R5, R7 ;  /* 0x0000000506077224 */ /* 0x040fe400078e0207 */
[----:B------:R-:W-:Y:S02]  /*1e760*/  IMAD R6, R6, 0x1000000, R2 ;  /* 0x0100000006067824 */ /* 0x000fe400078e0202 */
[----:B------:R-:W-:Y:S02]  /*1e770*/  IMAD R2, R25, R3, R4 ;  /* 0x0000000319027224 */ /* 0x000fe400078e0204 */
[----:B------:R-:W-:Y:S01]  /*1e780*/  IMAD R26, R7, 0x10000, R6 ;  /* 0x00010000071a7824 */ /* 0x000fe200078e0206 */
[----:B------:R-:W-:Y:S06]  /*1e790*/  BRA `(.L_x_1560) ;  /* 0x0000000000f07947 */ /* 0x000fec0003800000 */
.L_x_1559:
[----:B0-----:R-:W0:Y:S02]  /*1e7a0*/  LDC.64 R2, c[0x0][0xc90] ;  /* 0x00032400ff027b82 */ /* 0x001e240000000a00 */
[----:B0-----:R-:W-:-:S05]  /*1e7b0*/  IMAD.WIDE R2, R27, 0x4, R2 ;  /* 0x000000041b027825 */ /* 0x001fca00078e0202 */
        /* <DEDUP_REMOVED lines=29> */
[----:B------:R-:W-:Y:S02]  /*1e990*/  IMAD R4, R5, R2, R4 ;  /* 0x0000000205047224 */ /* 0x000fe400078e0204 */
[----:B------:R-:W-:Y:S01]  /*1e9a0*/  IMAD.MOV.U32 R2, RZ, RZ, RZ ;  /* 0x000000ffff027224 */ /* 0x000fe200078e00ff */
[----:B------:R-:W-:-:S04]  /*1e9b0*/  VIADDMNMX R7, R7, UR5, R8, PT ;  /* 0x0000000507077c46 */ /* 0x000fc8000b800108 */
[----:B------:R-:W-:Y:S01]  /*1e9c0*/  IABS R8, R7 ;  /* 0x0000000700087213 */ /* 0x000fe20000000000 */
[----:B------:R-:W-:-:S03]  /*1e9d0*/  IMAD.MOV R26, RZ, RZ, -R7 ;  /* 0x000000ffff1a7224 */ /* 0x000fc600078e0a07 */
        /* <DEDUP_REMOVED lines=22> */
[----:B------:R-:W-:-:S05]  /*1eb40*/  @!P1 LOP3.LUT R2, RZ, R7, RZ, 0x33, !PT ;  /* 0x00000007ff029212 */ /* 0x000fca00078e33ff */
[----:B------:R-:W-:-:S07]  /*1eb50*/  IMAD R26, R2, R26, R3 ;  /* 0x0000001a021a7224 */ /* 0x000fce00078e0203 */
.L_x_1560:
[----:B------:R-:W-:-:S05]  /*1eb60*/  LOP3.LUT R2, RZ, R2, RZ, 0x33, !PT ;  /* 0x00000002ff027212 */ /* 0x000fca00078e33ff */
[----:B------:R-:W-:Y:S01]  /*1eb70*/  IMAD.IADD R25, R25, 0x1, R2 ;  /* 0x0000000119197824 */ /* 0x000fe200078e0202 */
[----:B------:R-:W-:Y:S06]  /*1eb80*/  BRA `(.L_x_1561) ;  /* 0x00000000000c7947 */ /* 0x000fec0003800000 */
.L_x_1556:
[----:B------:R-:W-:Y:S02]  /*1eb90*/  IMAD.MOV.U32 R25, RZ, RZ, RZ ;  /* 0x000000ffff197224 */ /* 0x000fe400078e00ff */
[----:B------:R-:W-:Y:S02]  /*1eba0*/  IMAD.U32 R24, RZ, RZ, UR6 ;  /* 0x00000006ff187e24 */ /* 0x000fe4000f8e00ff */
[----:B------:R-:W-:-:S07]  /*1ebb0*/  IMAD.MOV.U32 R26, RZ, RZ, RZ ;  /* 0x000000ffff1a7224 */ /* 0x000fce00078e00ff */
.L_x_1561:
[----:B------:R-:W-:-:S13]  /*1ebc0*/  ISETP.NE.AND P0, PT, R0, RZ, PT ;  /* 0x000000ff0000720c */ /* 0x000fda0003f05270 */
[----:B------:R-:W0:Y:S01]  /*1ebd0*/  @!P0 S2R R3, SR_CgaCtaId ;  /* 0x0000000000038919 */ /* 0x000e220000008800 */
[----:B------:R-:W-:-:S04]  /*1ebe0*/  @!P0 MOV R0, 0x400 ;  /* 0x0000040000008802 */ /* 0x000fc80000000f00 */
[----:B0-----:R-:W-:-:S05]  /*1ebf0*/  @!P0 LEA R0, R3, R0, 0x18 ;  /* 0x0000000003008211 */ /* 0x001fca00078ec0ff */
[----:B------:R2:W-:Y:S01]  /*1ec00*/  @!P0 STS.128 [R0+0x132d0], R24 ;  /* 0x0132d01800008388 */ /* 0x0005e20000000c00 */
[----:B------:R-:W-:Y:S06]  /*1ec10*/  BAR.ARV 0x5, 0x200 ;  /* 0x0148000000007b1d */ /* 0x000fec0000002000 */
.L_x_1554:
[----:B0-2---:R-:W-:Y:S01]  /*1ec20*/  IMAD.MOV.U32 R0, RZ, RZ, 0x1 ;  /* 0x00000001ff007424 */ /* 0x005fe200078e00ff */
[----:B------:R0:W-:Y:S01]  /*1ec30*/  STL [R1], RZ ;  /* 0x000000ff01007387 */ /* 0x0001e20000100800 */
[----:B------:R-:W-:Y:S02]  /*1ec40*/  ULDC UR4, c[0x0][0xc3c] ;  /* 0x00030f0000047ab9 */ /* 0x000fe40000000800 */
[----:B-1----:R-:W-:Y:S01]  /*1ec50*/  ISETP.GE.AND P0, PT, R27, UR4, PT ;  /* 0x000000041b007c0c */ /* 0x002fe2000bf06270 */
[----:B------:R0:W-:Y:S04]  /*1ec60*/  STL [R1+0x10], R0 ;  /* 0x0000100001007387 */ /* 0x0001e80000100800 */
[----:B------:R0:W-:Y:S08]  /*1ec70*/  STL [R1+0x58], RZ ;  /* 0x000058ff01007387 */ /* 0x0001f00000100800 */
[----:B0-----:R-:W-:Y:S05]  /*1ec80*/  @P0 BRA `(.L_x_1562) ;  /* 0x0000007400440947 */ /* 0x001fea0003800000 */
[----:B------:R-:W2:Y:S01]  /*1ec90*/  LDL R11, [R1+0x30] ;  /* 0x00003000010b7983 */ /* 0x000ea20000100800 */
[----:B------:R-:W0:Y:S01]  /*1eca0*/  S2R R10, SR_TID.X ;  /* 0x00000000000a7919 */ /* 0x000e220000002100 */
[----:B------:R-:W1:Y:S01]  /*1ecb0*/  S2UR UR4, SR_CgaCtaId ;  /* 0x00000000000479c3 */ /* 0x000e620000008800 */
[C---:B0-----:R-:W-:Y:S01]  /*1ecc0*/  IMAD.SHL.U32 R3, R10.reuse, 0x40, RZ ;  /* 0x000000400a037824 */ /* 0x041fe200078e00ff */
[----:B------:R-:W-:Y:S01]  /*1ecd0*/  SHF.R.U32.HI R5, RZ, 0x1, R10 ;  /* 0x00000001ff057819 */ /* 0x000fe2000001160a */
[C---:B------:R-:W-:Y:S01]  /*1ece0*/  IMAD.SHL.U32 R0, R10.reuse, 0x10, RZ ;  /* 0x000000100a007824 */ /* 0x040fe200078e00ff */
[C---:B------:R-:W-:Y:S02]  /*1ecf0*/  LOP3.LUT R12, R10.reuse, 0x7f, RZ, 0xc0, !PT ;  /* 0x0000007f0a0c7812 */ /* 0x040fe400078ec0ff */
[----:B------:R-:W-:Y:S01]  /*1ed00*/  LOP3.LUT R2, R3, 0x180, RZ, 0xc0, !PT ;  /* 0x0000018003027812 */ /* 0x000fe200078ec0ff */
[----:B------:R-:W-:Y:S01]  /*1ed10*/  IMAD.SHL.U32 R9, R10, 0x2, RZ ;  /* 0x000000020a097824 */ /* 0x000fe200078e00ff */
[----:B------:R-:W-:Y:S01]  /*1ed20*/  LOP3.LUT R6, R0, 0x1b0, RZ, 0xc0, !PT ;  /* 0x000001b000067812 */ /* 0x000fe200078ec0ff */
[----:B------:R-:W-:Y:S01]  /*1ed30*/  IMAD.SHL.U32 R7, R12, 0x10, RZ ;  /* 0x000000100c077824 */ /* 0x000fe200078e00ff */
[----:B------:R-:W-:Y:S01]  /*1ed40*/  LOP3.LUT R5, R2, 0x30, R5, 0xf8, !PT ;  /* 0x0000003002057812 */ /* 0x000fe200078ef805 */
[----:B------:R-:W-:Y:S01]  /*1ed50*/  IMAD.SHL.U32 R2, R10, 0x20, RZ ;  /* 0x000000200a027824 */ /* 0x000fe200078e00ff */
[----:B------:R-:W-:Y:S01]  /*1ed60*/  LOP3.LUT R8, R6, 0x30, R9, 0x78, !PT ;  /* 0x0000003006087812 */ /* 0x000fe200078e7809 */
[----:B------:R-:W-:Y:S01]  /*1ed70*/  IMAD.SHL.U32 R4, R10, 0x8, RZ ;  /* 0x000000080a047824 */ /* 0x000fe200078e00ff */
[----:B------:R-:W-:-:S02]  /*1ed80*/  LOP3.LUT R7, R7, 0x600, RZ, 0xc0, !PT ;  /* 0x0000060007077812 */ /* 0x000fc400078ec0ff */
[----:B------:R-:W-:Y:S01]  /*1ed90*/  LOP3.LUT R6, R2, 0x80, RZ, 0xc0, !PT ;  /* 0x0000008002067812 */ /* 0x000fe200078ec0ff */
[----:B------:R-:W-:Y:S01]  /*1eda0*/  IMAD.SHL.U32 R9, R10, 0x4, RZ ;  /* 0x000000040a097824 */ /* 0x000fe200078e00ff */
[----:B------:R-:W-:Y:S02]  /*1edb0*/  LOP3.LUT R4, R5, 0x30, R4, 0x78, !PT ;  /* 0x0000003005047812 */ /* 0x000fe400078e7804 */
[----:B------:R-:W-:Y:S02]  /*1edc0*/  LOP3.LUT R6, R6, 0x10, R10, 0xf8, !PT ;  /* 0x0000001006067812 */ /* 0x000fe400078ef80a */
[C---:B------:R-:W-:Y:S02]  /*1edd0*/  LOP3.LUT R5, R7.reuse, 0x60, R2, 0xf8, !PT ;  /* 0x0000006007057812 */ /* 0x040fe400078ef802 */
[----:B------:R-:W-:Y:S02]  /*1ede0*/  LOP3.LUT R7, R7, 0x40, R0, 0xf8, !PT ;  /* 0x0000004007077812 */ /* 0x000fe400078ef800 */
[----:B------:R-:W-:-:S02]  /*1edf0*/  LOP3.LUT R6, R6, 0x10, R9, 0x78, !PT ;  /* 0x0000001006067812 */ /* 0x000fc400078e7809 */
[----:B------:R-:W-:Y:S02]  /*1ee00*/  LOP3.LUT R5, R5, 0x100, R2, 0xf8, !PT ;  /* 0x0000010005057812 */ /* 0x000fe400078ef802 */
[----:B------:R-:W-:Y:S02]  /*1ee10*/  LOP3.LUT R3, R4, 0x640, R3, 0xf8, !PT ;  /* 0x0000064004037812 */ /* 0x000fe400078ef803 */
[----:B------:R-:W-:Y:S02]  /*1ee20*/  LOP3.LUT R10, R7, R8, RZ, 0xfc, !PT ;  /* 0x00000008070a7212 */ /* 0x000fe400078efcff */
[----:B------:R-:W-:Y:S01]  /*1ee30*/  LOP3.LUT R0, R5, R6, RZ, 0xfc, !PT ;  /* 0x0000000605007212 */ /* 0x000fe200078efcff */
[----:B------:R1:W-:Y:S01]  /*1ee40*/  STL [R1+0x38], R3 ;  /* 0x0000380301007387 */ /* 0x0003e20000100800 */
[----:B------:R-:W-:-:S03]  /*1ee50*/  MOV R18, 0x400 ;  /* 0x0000040000127802 */ /* 0x000fc60000000f00 */
[----:B------:R-:W-:Y:S04]  /*1ee60*/  STL [R1+0x2c], R10 ;  /* 0x00002c0a01007387 */ /* 0x000fe80000100800 */
[----:B------:R2:W-:Y:S01]  /*1ee70*/  STL [R1+0x34], R0 ;  /* 0x0000340001007387 */ /* 0x0005e20000100800 */
[----:B-1----:R-:W-:-:S05]  /*1ee80*/  IMAD.U32 R3, RZ, RZ, UR4 ;  /* 0x00000004ff037e24 */ /* 0x002fca000f8e00ff */
[----:B------:R0:W-:Y:S01]  /*1ee90*/  STL [R1+0x28], R3 ;  /* 0x0000280301007387 */ /* 0x0001e20000100800 */
[----:B------:R-:W-:Y:S02]  /*1eea0*/  LEA R18, R3, R18, 0x18 ;  /* 0x0000001203127211 */ /* 0x000fe400078ec0ff */
[----:B------:R-:W-:Y:S01]  /*1eeb0*/  SHF.R.U32.HI R4, RZ, 0x2, R12 ;  /* 0x00000002ff047819 */ /* 0x000fe2000001160c */
[----:B------:R-:W-:Y:S03]  /*1eec0*/  BSSY B7, `(.L_x_1562) ;  /* 0x000072d000077945 */ /* 0x000fe60003800000 */
[----:B------:R-:W-:Y:S01]  /*1eed0*/  LOP3.LUT R2, R4, 0x60, R2, 0xf8, !PT ;  /* 0x0000006004027812 */ /* 0x000fe200078ef802 */
[----:B------:R-:W-:-:S03]  /*1eee0*/  ULDC.64 UR38, c[0x0][0x198] ;  /* 0x0000660000267ab9 */ /* 0x000fc60000000a00 */
[----:B------:R-:W-:Y:S01]  /*1eef0*/  LOP3.LUT R2, R2, 0x80, RZ, 0xfc, !PT ;  /* 0x0000008002027812 */ /* 0x000fe200078efcff */
[----:B------:R-:W-:Y:S01]  /*1ef00*/  ULDC UR36, c[0x0][0xc] ;  /* 0x0000030000247ab9 */ /* 0x000fe20000000800 */
[C---:B--2---:R-:W-:Y:S02]  /*1ef10*/  LOP3.LUT R0, R11.reuse, 0x2, RZ, 0xfc, !PT ;  /* 0x000000020b007812 */ /* 0x044fe400078efcff */
        /* <DEDUP_REMOVED lines=9> */
[----:B------:R1:W-:Y:S04]  /*1efb0*/  STL [R1], RZ ;  /* 0x000000ff01007387 */ /* 0x0003e80000100800 */
[----:B------:R1:W-:Y:S04]  /*1efc0*/  STL [R1+0x10], R3 ;  /* 0x0000100301007387 */ /* 0x0003e80000100800 */
[----:B------:R1:W-:Y:S02]  /*1efd0*/  STL [R1+0x54], R0 ;  /* 0x0000540001007387 */ /* 0x0003e40000100800 */
.L_x_1692:
[----:B------:R-:W-:Y:S05]  /*1efe0*/  YIELD ;  /* 0x0000000000007946 */ /* 0x000fea0003800000 */
[----:B------:R-:W-:Y:S01]  /*1eff0*/  ULDC.64 UR4, c[0x0][0xa28] ;  /* 0x00028a0000047ab9 */ /* 0x000fe20000000a00 */
[----:B------:R-:W-:Y:S01]  /*1f000*/  IMAD.MOV.U32 R12, RZ, RZ, RZ ;  /* 0x000000ffff0c7224 */ /* 0x000fe200078e00ff */
[----:B------:R-:W-:Y:S01]  /*1f010*/  ISETP.NE.U32.AND P0, PT, RZ, UR4, PT ;  /* 0x00000004ff007c0c */ /* 0x000fe2000bf05070 */
[----:B0-----:R-:W0:Y:S01]  /*1f020*/  LDC.64 R6, c[0x0][0xa00] ;  /* 0x00028000ff067b82 */ /* 0x001e220000000a00 */
[----:B-1----:R-:W-:Y:S01]  /*1f030*/  IMAD.MOV.U32 R0, RZ, RZ, RZ ;  /* 0x000000ffff007224 */ /* 0x002fe200078e00ff */
[----:B------:R-:W-:Y:S01]  /*1f040*/  ULDC.64 UR6, c[0x0][0xa10] ;  /* 0x0002840000067ab9 */ /* 0x000fe20000000a00 */
[----:B------:R-:W-:Y:S01]  /*1f050*/  ISETP.NE.AND.EX P0, PT, RZ, UR5, PT, P0 ;  /* 0x00000005ff007c0c */ /* 0x000fe2000bf05300 */
[----:B------:R-:W-:-:S12]  /*1f060*/  ULDC.64 UR4, c[0x0][0xa18] ;  /* 0x0002860000047ab9 */ /* 0x000fd80000000a00 */
[----:B---3--:R-:W1:Y:S02]  /*1f070*/  @P0 LDC.64 R2, c[0x0][0xa28] ;  /* 0x00028a00ff020b82 */ /* 0x008e640000000a00 */
[----:B-1----:R-:W-:-:S05]  /*1f080*/  @P0 IMAD.WIDE R2, R27, 0x4, R2 ;  /* 0x000000041b020825 */ /* 0x002fca00078e0202 */
[----:B------:R1:W2:Y:S01]  /*1f090*/  @P0 LDG.E R12, desc[UR44][R2.64] ;  /* 0x0000002c020c0981 */ /* 0x0002a2000c1e1900 */
[----:B------:R-:W-:Y:S01]  /*1f0a0*/  ISETP.NE.U32.AND P0, PT, RZ, UR4, PT ;  /* 0x00000004ff007c0c */ /* 0x000fe2000bf05070 */
[----:B0-----:R-:W-:Y:S01]  /*1f0b0*/  IMAD.WIDE R6, R27, 0x4, R6 ;  /* 0x000000041b067825 */ /* 0x001fe200078e0206 */
[----:B------:R-:W-:Y:S02]  /*1f0c0*/  ISETP.NE.U32.AND P1, PT, RZ, UR6, PT ;  /* 0x00000006ff007c0c */ /* 0x000fe4000bf25070 */
[----:B------:R-:W-:Y:S01]  /*1f0d0*/  ISETP.NE.AND.EX P2, PT, RZ, UR5, PT, P0 ;  /* 0x00000005ff007c0c */ /* 0x000fe2000bf45300 */
[----:B------:R-:W-:Y:S01]  /*1f0e0*/  ULDC.64 UR4, c[0x0][0xa00] ;  /* 0x0002800000047ab9 */ /* 0x000fe20000000a00 */
[----:B------:R-:W-:Y:S01]  /*1f0f0*/  ISETP.NE.AND.EX P1, PT, RZ, UR7, PT, P1 ;  /* 0x00000007ff007c0c */ /* 0x000fe2000bf25310 */
[----:B------:R-:W-:Y:S01]  /*1f100*/  IMAD.MOV.U32 R4, RZ, RZ, RZ ;  /* 0x000000ffff047224 */ /* 0x000fe200078e00ff */
[----:B------:R-:W-:Y:S01]  /*1f110*/  ISETP.NE.U32.AND P0, PT, RZ, UR4, PT ;  /* 0x00000004ff007c0c */ /* 0x000fe2000bf05070 */
[----:B-1----:R-:W0:Y:S03]  /*1f120*/  LDC.64 R2, c[0x0][0xa10] ;  /* 0x00028400ff027b82 */ /* 0x002e260000000a00 */
[----:B------:R-:W-:-:S05]  /*1f130*/  ISETP.NE.AND.EX P0, PT, RZ, UR5, PT, P0 ;  /* 0x00000005ff007c0c */ /* 0x000fca000bf05300 */
[----:B------:R-:W1:Y:S08]  /*1f140*/  @P2 LDC.64 R8, c[0x0][0xa18] ;  /* 0x00028600ff082b82 */ /* 0x000e700000000a00 */
[----:B------:R-:W3:Y:S01]  /*1f150*/  @P0 LDG.E R0, desc[UR44][R6.64] ;  /* 0x0000002c06000981 */ /* 0x000ee2000c1e1900 */
[----:B------:R-:W-:Y:S01]  /*1f160*/  ULDC UR4, c[0x0][0x288] ;  /* 0x0000a20000047ab9 */ /* 0x000fe20000000800 */
[----:B0-----:R-:W-:-:S05]  /*1f170*/  IMAD.WIDE R2, R27, 0x4, R2 ;  /* 0x000000041b027825 */ /* 0x001fca00078e0202 */
[----:B-----5:R-:W5:Y:S01]  /*1f180*/  @P1 LDG.E R4, desc[UR44][R2.64] ;  /* 0x0000002c02041981 */ /* 0x020f62000c1e1900 */
[----:B-1----:R-:W-:-:S03]  /*1f190*/  @P2 IMAD.WIDE R8, R27, 0x4, R8 ;  /* 0x000000041b082825 */ /* 0x002fc600078e0208 */
[----:B---3--:R0:W-:Y:S02]  /*1f1a0*/  STL [R1+0x4c], R0 ;  /* 0x00004c0001007387 */ /* 0x0081e40000100800 */
[----:B0-----:R-:W-:Y:S01]  /*1f1b0*/  IMAD.U32 R0, RZ, RZ, UR4 ;  /* 0x00000004ff007e24 */ /* 0x001fe2000f8e00ff */
[----:B------:R-:W-:-:S05]  /*1f1c0*/  ULDC.64 UR4, c[0x0][0x418] ;  /* 0x0001060000047ab9 */ /* 0x000fca0000000a00 */
[----:B------:R0:W3:Y:S01]  /*1f1d0*/  @P2 LDG.E R0, desc[UR44][R8.64] ;  /* 0x0000002c08002981 */ /* 0x0000e2000c1e1900 */
[----:B------:R-:W-:-:S03]  /*1f1e0*/  UISETP.NE.U32.AND UP0, UPT, UR4, URZ, UPT ;  /* 0x0000003f0400728c */ /* 0x000fc6000bf05070 */
[----:B------:R-:W-:Y:S01]  /*1f1f0*/  ULDC UR4, c[0x0][0x424] ;  /* 0x0001090000047ab9 */ /* 0x000fe20000000800 */
[----:B------:R-:W-:-:S03]  /*1f200*/  UISETP.NE.AND.EX UP0, UPT, UR5, URZ, UPT, UP0 ;  /* 0x0000003f0500728c */ /* 0x000fc6000bf05300 */
[----:B------:R-:W-:Y:S01]  /*1f210*/  ULDC UR5, c[0x0][0x2f0] ;  /* 0x0000bc0000057ab9 */ /* 0x000fe20000000800 */
[----:B------:R-:W-:-:S04]  /*1f220*/  USEL UR4, UR4, 0x1, UP0 ;  /* 0x0000000104047887 */ /* 0x000fc80008000000 */
[----:B------:R-:W-:-:S03]  /*1f230*/  UIMAD UR4, UR4, UR5, URZ ;  /* 0x00000005040472a4 */ /* 0x000fc6000f8e023f */
[----:B------:R-:W-:Y:S02]  /*1f240*/  ULDC UR5, c[0x0][0x348] ;  /* 0x0000d20000057ab9 */ /* 0x000fe40000000800 */
[----:B0-----:R-:W-:Y:S02]  /*1f250*/  IMAD.U32 R9, RZ, RZ, UR5 ;  /* 0x00000005ff097e24 */ /* 0x001fe4000f8e00ff */
[----:B------:R-:W-:Y:S01]  /*1f260*/  IMAD.U32 R5, RZ, RZ, UR4 ;  /* 0x00000004ff057e24 */ /* 0x000fe2000f8e00ff */
[----:B---3--:R0:W-:Y:S04]  /*1f270*/  STL [R1+0x48], R0 ;  /* 0x0000480001007387 */ /* 0x0081e80000100800 */
[----:B--2---:R0:W-:Y:S01]  /*1f280*/  STL [R1+0x1c], R12 ;  /* 0x00001c0c01007387 */ /* 0x0041e20000100800 */
[----:B------:R-:W-:Y:S01]  /*1f290*/  IMAD.MOV.U32 R11, RZ, RZ, R0 ;  /* 0x000000ffff0b7224 */ /* 0x000fe200078e0000 */
[----:B------:R-:W-:Y:S06]  /*1f2a0*/  @P2 BRA `(.L_x_1563) ;  /* 0x0000000000142947 */ /* 0x000fec0003800000 */
[----:B------:R-:W-:Y:S05]  /*1f2b0*/  @!P0 BRA `(.L_x_1563) ;  /* 0x0000000000108947 */ /* 0x000fea0003800000 */
[----:B0-----:R-:W2:Y:S04]  /*1f2c0*/  LDG.E R0, desc[UR44][R6.64] ;  /* 0x0000002c06007981 */ /* 0x001ea8000c1e1900 */
[----:B------:R-:W2:Y:S02]  /*1f2d0*/  LDG.E R6, desc[UR44][R6.64+0x4] ;  /* 0x0000042c06067981 */ /* 0x000ea4000c1e1900 */
[----:B--2---:R-:W-:-:S05]  /*1f2e0*/  IMAD.IADD R11, R6, 0x1, -R0 ;  /* 0x00000001060b7824 */ /* 0x004fca00078e0a00 */
[----:B------:R1:W-:Y:S02]  /*1f2f0*/  STL [R1+0x48], R11 ;  /* 0x0000480b01007387 */ /* 0x0003e40000100800 */
.L_x_1563:
[----:B------:R-:W-:Y:S01]  /*1f300*/  ULDC.64 UR4, c[0x0][0xa20] ;  /* 0x0002880000047ab9 */ /* 0x000fe20000000a00 */
[C---:B------:R-:W-:Y:S02]  /*1f310*/  LOP3.LUT R10, R26.reuse, 0xff000000, RZ, 0xc0, !PT ;  /* 0xff0000001a0a7812 */ /* 0x040fe400078ec0ff */
[----:B------:R-:W-:Y:S02]  /*1f320*/  ISETP.NE.U32.AND P0, PT, RZ, UR4, PT ;  /* 0x00000004ff007c0c */ /* 0x000fe4000bf05070 */
[----:B------:R-:W-:Y:S02]  /*1f330*/  SHF.R.U32.HI R10, RZ, 0x8, R10 ;  /* 0x00000008ff0a7819 */ /* 0x000fe4000001160a */
[----:B------:R-:W-:Y:S02]  /*1f340*/  ISETP.NE.AND.EX P0, PT, RZ, UR5, PT, P0 ;  /* 0x00000005ff007c0c */ /* 0x000fe4000bf05300 */
[C---:B0-----:R-:W-:Y:S02]  /*1f350*/  LOP3.LUT R0, R26.reuse, 0xff0000, RZ, 0xc0, !PT ;  /* 0x00ff00001a007812 */ /* 0x041fe400078ec0ff */
[----:B------:R-:W-:-:S02]  /*1f360*/  LOP3.LUT R17, R26, 0xffff, RZ, 0xc0, !PT ;  /* 0x0000ffff1a117812 */ /* 0x000fc400078ec0ff */
[----:B------:R-:W-:-:S07]  /*1f370*/  LEA.HI R10, R0, R10, RZ, 0x10 ;  /* 0x0000000a000a7211 */ /* 0x000fce00078f80ff */
[----:B------:R-:W-:Y:S05]  /*1f380*/  @!P0 BRA `(.L_x_1564) ;  /* 0x0000000000108947 */ /* 0x000fea0003800000 */
[----:B------:R-:W0:Y:S02]  /*1f390*/  LDC.64 R6, c[0x0][0xa20] ;  /* 0x00028800ff067b82 */ /* 0x000e240000000a00 */
[----:B0-----:R-:W-:-:S05]  /*1f3a0*/  IMAD.WIDE R6, R27, 0x4, R6 ;  /* 0x000000041b067825 */ /* 0x001fca00078e0206 */
[----:B------:R0:W5:Y:S01]  /*1f3b0*/  LDG.E R5, desc[UR44][R6.64] ;  /* 0x0000002c06057981 */ /* 0x000162000c1e1900 */
[----:B------:R-:W-:Y:S05]  /*1f3c0*/  BRA `(.L_x_1565) ;  /* 0x0000000000247947 */ /* 0x000fea0003800000 */
.L_x_1564:
        /* <DEDUP_REMOVED lines=8> */
[----:B--2---:R-:W-:-:S07]  /*1f450*/  IMAD.IADD R5, R6, 0x1, -R5 ;  /* 0x0000000106057824 */ /* 0x004fce00078e0a05 */
.L_x_1565:
[----:B------:R-:W2:Y:S04]  /*1f460*/  @P1 LDG.E R0, desc[UR44][R2.64] ;  /* 0x0000002c02001981 */ /* 0x000ea8000c1e1900 */
[----:B------:R3:W2:Y:S01]  /*1f470*/  @P1 LDG.E R3, desc[UR44][R2.64+0x4] ;  /* 0x0000042c02031981 */ /* 0x0006a2000c1e1900 */
[----:B-----5:R-:W-:Y:S02]  /*1f480*/  IMAD.IADD R5, R5, 0x1, -R12 ;  /* 0x0000000105057824 */ /* 0x020fe400078e0a0c */
[----:B------:R-:W-:Y:S01]  /*1f490*/  IMAD R25, R25, 0xc0, RZ ;  /* 0x000000c019197824 */ /* 0x000fe200078e02ff */
[----:B---3--:R-:W3:Y:S02]  /*1f4a0*/  LDC R2, c[0x0][0x448] ;  /* 0x00011200ff027b82 */ /* 0x008ee40000000800 */
[----:B---3--:R-:W-:-:S13]  /*1f4b0*/  ISETP.NE.AND P2, PT, R2, 0x1, PT ;  /* 0x000000010200780c */ /* 0x008fda0003f45270 */
[----:B------:R-:W3:Y:S08]  /*1f4c0*/  @P2 LDC R2, c[0x0][0x44c] ;  /* 0x00011300ff022b82 */ /* 0x000ef00000000800 */
[----:B0-----:R-:W0:Y:S01]  /*1f4d0*/  @P2 LDC R6, c[0x0][0x450] ;  /* 0x00011400ff062b82 */ /* 0x001e220000000800 */
[----:B--2---:R-:W-:Y:S02]  /*1f4e0*/  @P1 IMAD.IADD R9, R3, 0x1, -R0 ;  /* 0x0000000103091824 */ /* 0x004fe400078e0a00 */
[----:B------:R-:W-:-:S02]  /*1f4f0*/  VIADD R0, R25, 0xbf ;  /* 0x000000bf19007836 */ /* 0x000fc40000000000 */
[----:B------:R-:W-:Y:S02]  /*1f500*/  IMAD.IADD R19, R5, 0x1, R9 ;  /* 0x0000000105137824 */ /* 0x000fe400078e0209 */
[----:B---3--:R-:W-:-:S03]  /*1f510*/  @P2 IMAD.HI.U32 R2, R0, R2, RZ ;  /* 0x0000000200022227 */ /* 0x008fc600078e00ff */
[C---:B------:R-:W-:Y:S01]  /*1f520*/  IADD3 R21, R19.reuse, 0x1, -R11 ;  /* 0x0000000113157810 */ /* 0x040fe20007ffe80b */
[----:B------:R-:W-:Y:S01]  /*1f530*/  VIADD R23, R19, 0x9f ;  /* 0x0000009f13177836 */ /* 0x000fe20000000000 */
[----:B0-----:R-:W-:-:S03]  /*1f540*/  @P2 SHF.R.U32.HI R0, RZ, R6, R2 ;  /* 0x00000006ff002219 */ /* 0x001fc60000011602 */
[----:B------:R-:W-:-:S04]  /*1f550*/  IMAD.HI R23, R23, 0x66666667, RZ ;  /* 0x6666666717177827 */ /* 0x000fc800078e02ff */
[----:B------:R-:W-:Y:S01]  /*1f560*/  IMAD.IADD R0, R21, 0x1, R0 ;  /* 0x0000000115007824 */ /* 0x000fe200078e0200 */
[----:B------:R-:W-:-:S04]  /*1f570*/  SHF.R.U32.HI R2, RZ, 0x1f, R23 ;  /* 0x0000001fff027819 */ /* 0x000fc80000011617 */
[----:B------:R-:W-:Y:S02]  /*1f580*/  LEA.HI.SX32 R23, R23, R2, 0x1a ;  /* 0x0000000217177211 */ /* 0x000fe400078fd2ff */
[----:B------:R-:W0:Y:S02]  /*1f590*/  LDC.64 R2, c[0x0][0x9e0] ;  /* 0x00027800ff027b82 */ /* 0x000e240000000a00 */
[----:B0-----:R-:W-:Y:S01]  /*1f5a0*/  ISETP.GE.AND P3, PT, R3, 0x1, PT ;  /* 0x000000010300780c */ /* 0x001fe20003f66270 */
[----:B------:R-:W-:-:S12]  /*1f5b0*/  IMAD.IADD R2, R0, 0x1, R2 ;  /* 0x0000000100027824 */ /* 0x000fd800078e0202 */
[----:B------:R-:W-:Y:S05]  /*1f5c0*/  @!P3 BRA `(.L_x_1566) ;  /* 0x000000000048b947 */ /* 0x000fea0003800000 */
        /* <DEDUP_REMOVED lines=11> */
.L_x_1568:
[----:B------:R-:W-:-:S13]  /*1f680*/  ISETP.NE.AND P0, PT, R3, 0x1, PT ;  /* 0x000000010300780c */ /* 0x000fda0003f05270 */
[----:B------:R-:W0:Y:S02]  /*1f690*/  @P0 LDC.64 R6, c[0x0][0x9e8] ;  /* 0x00027a00ff060b82 */ /* 0x000e240000000a00 */
[----:B0-----:R-:W-:-:S05]  /*1f6a0*/  @P0 IMAD.HI.U32 R6, R8, R6, RZ ;  /* 0x0000000608060227 */ /* 0x001fca00078e00ff */
[----:B------:R-:W-:-:S07]  /*1f6b0*/  @P0 SHF.R.U32.HI R8, RZ, R7, R6 ;  /* 0x00000007ff080219 */ /* 0x000fce0000011606 */
.L_x_1569:
[----:B------:R-:W-:Y:S05]  /*1f6c0*/  BSYNC B0 ;  /* 0x0000000000007941 */ /* 0x000fea0003800000 */
.L_x_1567:
[----:B------:R-:W-:-:S05]  /*1f6d0*/  IMAD R8, R8, R3, R3 ;  /* 0x0000000308087224 */ /* 0x000fca00078e0203 */
[----:B------:R-:W-:-:S07]  /*1f6e0*/  VIMNMX R2, R2, R8, PT ;  /* 0x0000000802027248 */ /* 0x000fce0003fe0100 */
.L_x_1566:
[----:B------:R-:W0:Y:S01]  /*1f6f0*/  @P2 LDC R6, c[0x0][0x44c] ;  /* 0x00011300ff062b82 */ /* 0x000e220000000800 */
[----:B------:R-:W-:Y:S01]  /*1f700*/  VIADD R2, R2, 0x9f ;  /* 0x0000009f02027836 */ /* 0x000fe20000000000 */
[----:B------:R-:W-:Y:S01]  /*1f710*/  ULDC UR4, c[0x0][0x9dc] ;  /* 0x0002770000047ab9 */ /* 0x000fe20000000800 */
[----:B------:R-:W-:Y:S02]  /*1f720*/  IMAD.MOV.U32 R0, RZ, RZ, R25 ;  /* 0x000000ffff007224 */ /* 0x000fe400078e0019 */
[----:B------:R-:W-:-:S03]  /*1f730*/  IMAD.HI R2, R2, 0x66666667, RZ ;  /* 0x6666666702027827 */ /* 0x000fc600078e02ff */
[----:B------:R-:W2:Y:S01]  /*1f740*/  @P2 LDC R7, c[0x0][0x450] ;  /* 0x00011400ff072b82 */ /* 0x000ea20000000800 */
[----:B------:R-:W-:Y:S01]  /*1f750*/  IMAD.IADD R22, R19, 0x1, -R11 ;  /* 0x0000000113167824 */ /* 0x000fe200078e0a0b */
[----:B------:R-:W-:-:S04]  /*1f760*/  SHF.R.U32.HI R8, RZ, 0x1f, R2 ;  /* 0x0000001fff087819 */ /* 0x000fc80000011602 */
[----:B------:R-:W-:-:S04]  /*1f770*/  LEA.HI.SX32 R8, R2, R8, 0x1a ;  /* 0x0000000802087211 */ /* 0x000fc800078fd2ff */
[----:B------:R-:W-:Y:S01]  /*1f780*/  VIMNMX R8, R23, R8, PT ;  /* 0x0000000817087248 */ /* 0x000fe20003fe0100 */
[----:B0-----:R-:W-:-:S05]  /*1f790*/  @P2 IMAD.HI.U32 R6, R25, R6, RZ ;  /* 0x0000000619062227 */ /* 0x001fca00078e00ff */
[----:B--2---:R-:W-:-:S05]  /*1f7a0*/  @P2 SHF.R.U32.HI R0, RZ, R7, R6 ;  /* 0x00000007ff002219 */ /* 0x004fca0000011606 */
        /* <DEDUP_REMOVED lines=13> */
.L_x_1572:
[----:B------:R-:W-:-:S13]  /*1f880*/  ISETP.NE.AND P0, PT, R3, 0x1, PT ;  /* 0x000000010300780c */ /* 0x000fda0003f05270 */
[----:B------:R-:W0:Y:S02]  /*1f890*/  @P0 LDC.64 R6, c[0x0][0x9e8] ;  /* 0x00027a00ff060b82 */ /* 0x000e240000000a00 */
[----:B0-----:R-:W-:-:S05]  /*1f8a0*/  @P0 IMAD.HI.U32 R6, R2, R6, RZ ;  /* 0x0000000602060227 */ /* 0x001fca00078e00ff */
[----:B------:R-:W-:-:S07]  /*1f8b0*/  @P0 SHF.R.U32.HI R2, RZ, R7, R6 ;  /* 0x00000007ff020219 */ /* 0x000fce0000011606 */
.L_x_1573:
[----:B------:R-:W-:Y:S05]  /*1f8c0*/  BSYNC B0 ;  /* 0x0000000000007941 */ /* 0x000fea0003800000 */
.L_x_1571:
[----:B------:R-:W-:-:S05]  /*1f8d0*/  IMAD R2, R2, R3, RZ ;  /* 0x0000000302027224 */ /* 0x000fca00078e02ff */
[----:B------:R-:W-:-:S07]  /*1f8e0*/  VIMNMX R0, R0, R2, !PT ;  /* 0x0000000200007248 */ /* 0x000fce0007fe0100 */
.L_x_1570:
[----:B------:R-:W-:Y:S01]  /*1f8f0*/  IMAD.HI R0, R0, 0x66666667, RZ ;  /* 0x6666666700007827 */ /* 0x000fe200078e02ff */
[----:B------:R-:W-:Y:S01]  /*1f900*/  BSSY B0, `(.L_x_1574) ;  /* 0x0000027000007945 */ /* 0x000fe20003800000 */
[----:B------:R-:W-:-:S03]  /*1f910*/  LOP3.LUT R20, R10, 0xff, RZ, 0xc0, !PT ;  /* 0x000000ff0a147812 */ /* 0x000fc600078ec0ff */
[----:B------:R-:W-:-:S04]  /*1f920*/  SHF.R.U32.HI R2, RZ, 0x1f, R0 ;  /* 0x0000001fff027819 */ /* 0x000fc80000011600 */
[----:B------:R-:W-:Y:S02]  /*1f930*/  LEA.HI.SX32 R2, R0, R2, 0x1a ;  /* 0x0000000200027211 */ /* 0x000fe400078fd2ff */
[----:B------:R-:W-:Y:S02]  /*1f940*/  SHF.R.U32.HI R0, RZ, 0x10, R10 ;  /* 0x00000010ff007819 */ /* 0x000fe4000001160a */
[----:B------:R-:W-:Y:S01]  /*1f950*/  VIMNMX R6, RZ, R2, !PT ;  /* 0x00000002ff067248 */ /* 0x000fe20007fe0100 */
[----:B------:R-:W-:-:S03]  /*1f960*/  IMAD.MOV.U32 R2, RZ, RZ, RZ ;  /* 0x000000ffff027224 */ /* 0x000fc600078e00ff */
[----:B------:R-:W-:-:S13]  /*1f970*/  ISETP.GT.AND P0, PT, R8, R6, PT ;  /* 0x000000060800720c */ /* 0x000fda0003f04270 */
[----:B------:R-:W-:Y:S05]  /*1f980*/  @!P0 BRA `(.L_x_1575) ;  /* 0x0000000000788947 */ /* 0x000fea0003800000 */
[----:B------:R-:W-:Y:S01]  /*1f990*/  ISETP.NE.AND P0, PT, R0, RZ, PT ;  /* 0x000000ff0000720c */ /* 0x000fe20003f05270 */
[----:B------:R-:W-:-:S03]  /*1f9a0*/  ULDC UR4, c[0x0][0x9f0] ;  /* 0x00027c0000047ab9 */ /* 0x000fc60000000800 */
[----:B------:R-:W-:-:S04]  /*1f9b0*/  SEL R7, R0, UR4, P0 ;  /* 0x0000000400077c07 */ /* 0x000fc80008000000 */
[----:B------:R-:W-:Y:S02]  /*1f9c0*/  IABS R10, R7 ;  /* 0x00000007000a7213 */ /* 0x000fe40000000000 */
[----:B-1----:R-:W-:Y:S02]  /*1f9d0*/  IADD3 R11, R7, -0x1, R8 ;  /* 0xffffffff070b7810 */ /* 0x002fe40007ffe008 */
[----:B------:R-:W0:Y:S03]  /*1f9e0*/  I2F.RP R2, R10 ;  /* 0x0000000a00027306 */ /* 0x000e260000209400 */
[----:B------:R-:W-:-:S05]  /*1f9f0*/  IMAD.IADD R11, R11, 0x1, -R6 ;  /* 0x000000010b0b7824 */ /* 0x000fca00078e0a06 */
[----:B0-----:R-:W0:Y:S02]  /*1fa00*/  MUFU.RCP R2, R2 ;  /* 0x0000000200027308 */ /* 0x001e240000001000 */
[----:B0-----:R-:W-:-:S06]  /*1fa10*/  VIADD R2, R2, 0xffffffe ;  /* 0x0ffffffe02027836 */ /* 0x001fcc0000000000 */
        /* <DEDUP_REMOVED lines=20> */
[----:B------:R-:W-:-:S07]  /*1fb60*/  @!P2 LOP3.LUT R2, RZ, R7, RZ, 0x33, !PT ;  /* 0x00000007ff02a212 */ /* 0x000fce00078e33ff */
.L_x_1575:
[----:B------:R-:W-:Y:S05]  /*1fb70*/  BSYNC B0 ;  /* 0x0000000000007941 */ /* 0x000fea0003800000 */
.L_x_1574:
[-C--:B------:R-:W-:Y:S01]  /*1fb80*/  IMAD R6, R20, R2.reuse, R6 ;  /* 0x0000000214067224 */ /* 0x080fe200078e0206 */
[----:B------:R-:W-:Y:S04]  /*1fb90*/  BSSY B0, `(.L_x_1576) ;  /* 0x00000e3000007945 */ /* 0x000fe80003800000 */
[C---:B------:R-:W-:Y:S01]  /*1fba0*/  VIADDMNMX R2, R6.reuse, R2, R8, PT ;  /* 0x0000000206027246 */ /* 0x040fe20003800108 */
[----:B------:R-:W-:-:S04]  /*1fbb0*/  IMAD R6, R6, 0xa0, -R5 ;  /* 0x000000a006067824 */ /* 0x000fc800078e0a05 */
[----:B------:R-:W-:Y:S01]  /*1fbc0*/  IMAD R2, R2, 0xa0, -R5 ;  /* 0x000000a002027824 */ /* 0x000fe200078e0a05 */
[----:B------:R-:W-:-:S04]  /*1fbd0*/  VIMNMX R6, RZ, R6, !PT ;  /* 0x00000006ff067248 */ /* 0x000fc80007fe0100 */
[----:B------:R-:W-:Y:S01]  /*1fbe0*/  VIMNMX R9, R2, R9, PT ;  /* 0x0000000902097248 */ /* 0x000fe20003fe0100 */
[----:B------:R-:W-:-:S03]  /*1fbf0*/  IMAD.WIDE.U32 R2, R6, -0x33333333, RZ ;  /* 0xcccccccd06027825 */ /* 0x000fc600078e00ff */
[----:B------:R-:W-:Y:S02]  /*1fc00*/  ISETP.GT.AND P0, PT, R9, R6, PT ;  /* 0x000000060900720c */ /* 0x000fe40003f04270 */
[----:B------:R-:W-:-:S05]  /*1fc10*/  SHF.R.U32.HI R5, RZ, 0x7, R3 ;  /* 0x00000007ff057819 */ /* 0x000fca0000011603 */
[----:B------:R-:W-:-:S06]  /*1fc20*/  IMAD.MOV.U32 R3, RZ, RZ, R5 ;  /* 0x000000ffff037224 */ /* 0x000fcc00078e0005 */
[----:B------:R-:W-:-:S04]  /*1fc30*/  @P0 VIADD R2, R9, 0x9f ;  /* 0x0000009f09020836 */ /* 0x000fc80000000000 */
[----:B------:R-:W-:-:S05]  /*1fc40*/  @P0 IMAD.HI R2, R2, 0x66666667, RZ ;  /* 0x6666666702020827 */ /* 0x000fca00078e02ff */
        /* <DEDUP_REMOVED lines=12> */
.L_x_1740:
[----:B--2---:R-:W-:Y:S02]  /*1fd10*/  ISETP.NE.AND P0, PT, R14, RZ, PT ;  /* 0x000000ff0e00720c */ /* 0x004fe40003f05270 */
[----:B------:R-:W-:-:S11]  /*1fd20*/  PLOP3.LUT P6, PT, PT, PT, PT, 0x8, 0x0 ;  /* 0x000000000000781c */ /* 0x000fd60003fce170 */
[----:B------:R-:W-:Y:S05]  /*1fd30*/  @P0 BRA `(.L_x_1579) ;  /* 0x00000000000c0947 */ /* 0x000fea0003800000 */
[----:B------:R-:W-:-:S03]  /*1fd40*/  UMOV UR4, 0xffffffff ;  /* 0xffffffff00047882 */ /* 0x000fc60000000000 */
[----:B------:R-:W-:Y:S05]  /*1fd50*/  BRA.DIV UR4, `(.L_x_1580) ;  /* 0x0000007604107947 */ /* 0x000fea000b800000 */
[----:B------:R-:W-:-:S13]  /*1fd60*/  ELECT P6, URZ, PT ;  /* 0x00000000003f782f */ /* 0x000fda00038c0000 */
.L_x_1579:
[----:B0-----:R-:W2:Y:S01]  /*1fd70*/  LDL R6, [R1+0x58] ;  /* 0x0000580001067983 */ /* 0x001ea20000100800 */
[----:B------:R-:W-:Y:S01]  /*1fd80*/  BSSY B1, `(.L_x_1581) ;  /* 0x0000008000017945 */ /* 0x000fe20003800000 */
[----:B--2---:R-:W-:-:S05]  /*1fd90*/  VIADD R6, R6, 0x1 ;  /* 0x0000000106067836 */ /* 0x004fca0000000000 */
[----:B------:R-:W-:-:S04]  /*1fda0*/  LEA.HI R7, R6, R6, RZ, 0x1 ;  /* 0x0000000606077211 */ /* 0x000fc800078f08ff */
[----:B------:R-:W-:-:S05]  /*1fdb0*/  LOP3.LUT R7, R7, 0xfffffffe, RZ, 0xc0, !PT ;  /* 0xfffffffe07077812 */ /* 0x000fca00078ec0ff */
[----:B------:R-:W-:-:S05]  /*1fdc0*/  IMAD.IADD R6, R6, 0x1, -R7 ;  /* 0x0000000106067824 */ /* 0x000fca00078e0a07 */
[----:B------:R-:W-:-:S04]  /*1fdd0*/  SHF.L.U32 R6, R6, 0x1f, RZ ;  /* 0x0000001f06067819 */ /* 0x000fc800000006ff */
[----:B------:R-:W0:Y:S02]  /*1fde0*/  SYNCS.PHASECHK.TRANS64.TRYWAIT P0, [R18+URZ+0x13220], R6 ;  /* 0x01322006120075a7 */ /* 0x000e24000800017f */
[----:B0-----:R-:W-:Y:S05]  /*1fdf0*/  @!P0 BRA `(.L_x_1582) ;  /* 0x0000007400088947 */ /* 0x001fea0003800000 */
.L_x_1743:
[----:B------:R-:W-:Y:S05]  /*1fe00*/  BSYNC B1 ;  /* 0x0000000000017941 */ /* 0x000fea0003800000 */
.L_x_1581:
[----:B------:R-:W-:Y:S04]  /*1fe10*/  BSSY B1, `(.L_x_1583) ;  /* 0x0000050000017945 */ /* 0x000fe80003800000 */
[----:B------:R-:W-:Y:S05]  /*1fe20*/  @!P6 BRA `(.L_x_1584) ;  /* 0x000000040038e947 */ /* 0x000fea0003800000 */
[----:B------:R-:W0:Y:S04]  /*1fe30*/  LDL R9, [R1+0x8] ;  /* 0x0000080001097983 */ /* 0x000e280000100800 */
[----:B------:R-:W2:Y:S01]  /*1fe40*/  LDL R7, [R1+0x14] ;  /* 0x0000140001077983 */ /* 0x000ea20000100800 */
[----:B------:R-:W3:Y:S01]  /*1fe50*/  S2R R8, SR_TID.X ;  /* 0x0000000000087919 */ /* 0x000ee20000002100 */
[----:B------:R-:W-:Y:S01]  /*1fe60*/  BSSY B2, `(.L_x_1585) ;  /* 0x0000007000027945 */ /* 0x000fe20003800000 */
[----:B---3--:R-:W-:-:S04]  /*1fe70*/  LOP3.LUT R8, R8, 0x7f, RZ, 0xc0, !PT ;  /* 0x0000007f08087812 */ /* 0x008fc800078ec0ff */
[----:B------:R-:W-:Y:S01]  /*1fe80*/  ISETP.NE.AND P1, PT, R8, RZ, PT ;  /* 0x000000ff0800720c */ /* 0x000fe20003f25270 */
[----:B0-----:R-:W-:Y:S01]  /*1fe90*/  IMAD R6, R9, 0x8, R18 ;  /* 0x0000000809067824 */ /* 0x001fe200078e0212 */
[----:B--2---:R-:W-:-:S04]  /*1fea0*/  SHF.L.U32 R7, R7, 0x1f, RZ ;  /* 0x0000001f07077819 */ /* 0x004fc800000006ff */
[----:B------:R-:W0:Y:S02]  /*1feb0*/  SYNCS.PHASECHK.TRANS64.TRYWAIT P0, [R6+URZ+0x132a0], R7 ;  /* 0x0132a007060075a7 */ /* 0x000e24000800017f */
[----:B0-----:R-:W-:Y:S05]  /*1fec0*/  @!P0 BRA `(.L_x_1586) ;  /* 0x0000007000e88947 */ /* 0x001fea0003800000 */
.L_x_1744:
[----:B------:R-:W-:Y:S05]  /*1fed0*/  BSYNC B2 ;  /* 0x0000000000027941 */ /* 0x000fea0003800000 */
.L_x_1585:
[----:B------:R-:W-:Y:S04]  /*1fee0*/  BSSY B2, `(.L_x_1587) ;  /* 0x0000009000027945 */ /* 0x000fe80003800000 */
[----:B------:R-:W-:Y:S05]  /*1fef0*/  @P1 BRA `(.L_x_1588) ;  /* 0x00000000001c1947 */ /* 0x000fea0003800000 */
[----:B------:R-:W2:Y:S02]  /*1ff00*/  S2R R8, SR_TID.X ;  /* 0x0000000000087919 */ /* 0x000ea40000002100 */
[----:B--2---:R-:W-:Y:S01]  /*1ff10*/  LOP3.LUT R9, R8, 0x1f, RZ, 0xc0, !PT ;  /* 0x0000001f08097812 */ /* 0x004fe200078ec0ff */
[----:B------:R-:W-:-:S03]  /*1ff20*/  IMAD.MOV.U32 R8, RZ, RZ, 0x2800 ;  /* 0x00002800ff087424 */ /* 0x000fc600078e00ff */
[----:B------:R-:W-:Y:S01]  /*1ff30*/  ISETP.NE.AND P0, PT, R9, RZ, PT ;  /* 0x000000ff0900720c */ /* 0x000fe20003f05270 */
[----:B------:R2:W-:-:S12]  /*1ff40*/  SYNCS.ARRIVE.TRANS64 RZ, [R6+URZ+0x13290], R8 ;  /* 0x0132900806ff79a7 */ /* 0x0005d8000800003f */
[----:B--2---:R-:W-:Y:S05]  /*1ff50*/  @!P0 BRA `(.L_x_1588) ;  /* 0x0000000000048947 */ /* 0x004fea0003800000 */
[----:B------:R-:W-:Y:S01]  /*1ff60*/  BPT.TRAP 0x1 ;  /* 0x000000040000795c */ /* 0x000fe20000300000 */
.L_x_1588:
[----:B------:R-:W-:Y:S05]  /*1ff70*/  BSYNC B2 ;  /* 0x0000000000027941 */ /* 0x000fea0003800000 */
.L_x_1587:
[----:B------:R-:W2:Y:S01]  /*1ff80*/  LDL R8, [R1+0x8] ;  /* 0x0000080001087983 */ /* 0x000ea20000100800 */
[----:B------:R-:W-:Y:S01]  /*1ff90*/  IMAD.MOV.U32 R12, RZ, RZ, RZ ;  /* 0x000000ffff0c7224 */ /* 0x000fe200078e00ff */
[----:B------:R-:W-:Y:S01]  /*1ffa0*/  UIADD3 UR4, UP0, UR38, 0x570, URZ ;  /* 0x0000057026047890 */ /* 0x000fe2000ff1e03f */
[----:B------:R-:W-:Y:S01]  /*1ffb0*/  IMAD R9, R3, 0xa0, R4 ;  /* 0x000000a003097824 */ /* 0x000fe200078e0204 */
[----:B------:R-:W-:Y:S01]  /*1ffc0*/  PLOP3.LUT P0, PT, PT, PT, PT, 0x80, 0x0 ;  /* 0x000000000000781c */ /* 0x000fe20003f0f070 */
[----:B------:R-:W-:Y:S01]  /*1ffd0*/  VIADD R10, R6, 0x13290 ;  /* 0x00013290060a7836 */ /* 0x000fe20000000000 */
[----:B------:R-:W-:Y:S01]  /*1ffe0*/  R2UR UR10, R12 ;  /* 0x000000000c0a72ca */ /* 0x000fe200000e0000 */
[----:B------:R-:W-:Y:S01]  /*1fff0*/  VIADD R9, R9, 0xffffff60 ;  /* 0xffffff6009097836 */ /* 0x000fe20000000000 */
[----:B------:R-:W-:Y:S01]  /*20000*/  UIADD3.X UR5, URZ, UR39, URZ, UP0, !UPT ;  /* 0x000000273f057290 */ /* 0x000fe200087fe43f */
[----:B------:R-:W-:Y:S01]  /*20010*/  UMOV UR6, 0x0 ;  /* 0x0000000000067882 */ /* 0x000fe20000000000 */
[----:B------:R-:W-:Y:S01]  /*20020*/  UMOV UR7, 0x12f00000 ;  /* 0x12f0000000077882 */ /* 0x000fe20000000000 */
[----:B--2---:R-:W-:-:S04]  /*20030*/  IMAD R8, R8, 0x2800, R18 ;  /* 0x0000280008087824 */ /* 0x004fc800078e0212 */
[----:B-1----:R-:W-:-:S07]  /*20040*/  VIADD R11, R8, 0xe000 ;  /* 0x0000e000080b7836 */ /* 0x002fce0000000000 */
.L_x_1589:
        /* <DEDUP_REMOVED lines=13> */
.L_x_1745:
[----:B------:R-:W-:Y:S05]  /*20120*/  BSYNC B2 ;  /* 0x0000000000027941 */ /* 0x000fea0003800000 */
.L_x_1590:
        /* <DEDUP_REMOVED lines=11> */
.L_x_1593:
[----:B------:R-:W-:Y:S05]  /*201e0*/  BSYNC B2 ;  /* 0x0000000000027941 */ /* 0x000fea0003800000 */
.L_x_1592:
        /* <DEDUP_REMOVED lines=8> */
.L_x_1594:
        /* <DEDUP_REMOVED lines=10> */
.L_x_1584:
[----:B------:R-:W-:Y:S05]  /*20310*/  BSYNC B1 ;  /* 0x0000000000017941 */ /* 0x000fea0003800000 */
.L_x_1583:
[----:B------:R-:W0:Y:S04]  /*20320*/  LDL.LU R7, [R1+0x8] ;  /* 0x0000080001077983 */ /* 0x000e280000300800 */
[----:B------:R-:W2:Y:S01]  /*20330*/  LDL.LU R10, [R1+0x14] ;  /* 0x00001400010a7983 */ /* 0x000ea20000300800 */
[----:B------:R-:W-:Y:S01]  /*20340*/  VIADD R3, R3, 0xfffffffe ;  /* 0xfffffffe03037836 */ /* 0x000fe20000000000 */
[----:B------:R-:W-:-:S04]  /*20350*/  PLOP3.LUT P0, PT, PT, PT, PT, 0x8, 0x0 ;  /* 0x000000000000781c */ /* 0x000fc80003f0e170 */
[----:B------:R-:W-:Y:S01]  /*20360*/  ISETP.GE.AND P2, PT, R3, R5, PT ;  /* 0x000000050300720c */ /* 0x000fe20003f46270 */
[----:B0-----:R-:W-:-:S05]  /*20370*/  VIADD R6, R7, 0x1 ;  /* 0x0000000107067836 */ /* 0x001fca0000000000 */
[----:B------:R-:W-:-:S04]  /*20380*/  ISETP.NE.AND P1, PT, R6, 0x2, PT ;  /* 0x000000020600780c */ /* 0x000fc80003f25270 */
[----:B------:R-:W-:Y:S02]  /*20390*/  SEL R7, RZ, 0x1, P1 ;  /* 0x00000001ff077807 */ /* 0x000fe40000800000 */
[----:B------:R-:W-:Y:S02]  /*203a0*/  SEL R6, R6, RZ, P1 ;  /* 0x000000ff06067207 */ /* 0x000fe40000800000 */
[----:B--2---:R-:W-:-:S03]  /*203b0*/  LOP3.LUT R10, R10, R7, RZ, 0x3c, !PT ;  /* 0x000000070a0a7212 */ /* 0x004fc600078e3cff */
[----:B------:R0:W-:Y:S04]  /*203c0*/  STL [R1+0x8], R6 ;  /* 0x0000080601007387 */ /* 0x0001e80000100800 */
[----:B------:R0:W-:Y:S01]  /*203d0*/  STL [R1+0x14], R10 ;  /* 0x0000140a01007387 */ /* 0x0001e20000100800 */
[----:B------:R-:W-:Y:S05]  /*203e0*/  @!P2 BRA `(.L_x_1577) ;  /* 0x000000040074a947 */ /* 0x000fea0003800000 */
.L_x_1607:
        /* <DEDUP_REMOVED lines=13> */
.L_x_1746:
[----:B------:R-:W-:Y:S05]  /*204c0*/  BSYNC B2 ;  /* 0x0000000000027941 */ /* 0x000fea0003800000 */
.L_x_1597:
        /* <DEDUP_REMOVED lines=9> */
.L_x_1600:
[----:B------:R-:W-:Y:S05]  /*20560*/  BSYNC B2 ;  /* 0x0000000000027941 */ /* 0x000fea0003800000 */
.L_x_1599:
        /* <DEDUP_REMOVED lines=10> */
[----:B--2---:R-:W-:-:S04]  /*20610*/  IMAD R8, R8, 0x2800, R18 ;  /* 0x0000280008087824 */ /* 0x004fc800078e0212 */
[----:B-1----:R-:W-:-:S07]  /*20620*/  VIADD R11, R8, 0xe000 ;  /* 0x0000e000080b7836 */ /* 0x002fce0000000000 */
.L_x_1601:
        /* <DEDUP_REMOVED lines=13> */
.L_x_1747:
[----:B------:R-:W-:Y:S05]  /*20700*/  BSYNC B2 ;  /* 0x0000000000027941 */ /* 0x000fea0003800000 */
.L_x_1602:
        /* <DEDUP_REMOVED lines=11> */
.L_x_1605:
[----:B------:R-:W-:Y:S05]  /*207c0*/  BSYNC B2 ;  /* 0x0000000000027941 */ /* 0x000fea0003800000 */
.L_x_1604:
        /* <DEDUP_REMOVED lines=8> */
.L_x_1606:
        /* <DEDUP_REMOVED lines=10> */
.L_x_1596:
[----:B------:R-:W-:Y:S05]  /*208f0*/  BSYNC B1 ;  /* 0x0000000000017941 */ /* 0x000fea0003800000 */
.L_x_1595:
[----:B------:R-:W2:Y:S04]  /*20900*/  LDL.LU R7, [R1+0x8] ;  /* 0x0000080001077983 */ /* 0x000ea80000300800 */
[----:B0-----:R-:W3:Y:S01]  /*20910*/  LDL.LU R10, [R1+0x14] ;  /* 0x00001400010a7983 */ /* 0x001ee20000300800 */
[C---:B------:R-:W-:Y:S01]  /*20920*/  ISETP.GT.AND P2, PT, R3.reuse, R5, PT ;  /* 0x000000050300720c */ /* 0x040fe20003f44270 */
[----:B------:R-:W-:Y:S02]  /*20930*/  VIADD R3, R3, 0xffffffff ;  /* 0xffffffff03037836 */ /* 0x000fe40000000000 */
[----:B--2---:R-:W-:-:S05]  /*20940*/  VIADD R6, R7, 0x1 ;  /* 0x0000000107067836 */ /* 0x004fca0000000000 */
[----:B------:R-:W-:-:S04]  /*20950*/  ISETP.NE.AND P1, PT, R6, 0x2, PT ;  /* 0x000000020600780c */ /* 0x000fc80003f25270 */
[----:B------:R-:W-:Y:S02]  /*20960*/  SEL R7, RZ, 0x1, P1 ;  /* 0x00000001ff077807 */ /* 0x000fe40000800000 */
[----:B------:R-:W-:Y:S02]  /*20970*/  SEL R6, R6, RZ, P1 ;  /* 0x000000ff06067207 */ /* 0x000fe40000800000 */
[----:B---3--:R-:W-:-:S05]  /*20980*/  LOP3.LUT R10, R10, R7, RZ, 0x3c, !PT ;  /* 0x000000070a0a7212 */ /* 0x008fca00078e3cff */
[----:B------:R2:W-:Y:S04]  /*20990*/  STL [R1+0x14], R10 ;  /* 0x0000140a01007387 */ /* 0x0005e80000100800 */
[----:B------:R2:W-:Y:S01]  /*209a0*/  STL [R1+0x8], R6 ;  /* 0x0000080601007387 */ /* 0x0005e20000100800 */
[----:B------:R-:W-:Y:S05]  /*209b0*/  @P2 BRA `(.L_x_1607) ;  /* 0xfffffff8008c2947 */ /* 0x000fea000383ffff */
.L_x_1577:
[----:B------:R-:W-:Y:S05]  /*209c0*/  BSYNC B0 ;  /* 0x0000000000007941 */ /* 0x000fea0003800000 */
.L_x_1576:
[----:B------:R-:W3:Y:S01]  /*209d0*/  LDC R2, c[0x0][0x448] ;  /* 0x00011200ff027b82 */ /* 0x000ee20000000800 */
[----:B------:R-:W-:Y:S07]  /*209e0*/  @!P0 WARPSYNC.ALL ;  /* 0x0000000000008948 */ /* 0x000fee0003800000 */
[----:B------:R-:W-:Y:S01]  /*209f0*/  @!P0 BAR.SYNC.DEFER_BLOCKING 0xc, 0x200 ;  /* 0x0308000000008b1d */ /* 0x000fe20000010000 */
[----:B---3--:R-:W-:Y:S01]  /*20a00*/  ISETP.NE.AND P1, PT, R2, 0x1, PT ;  /* 0x000000010200780c */ /* 0x008fe20003f25270 */
[----:B------:R-:W-:-:S12]  /*20a10*/  VIADD R2, R25, 0xbf ;  /* 0x000000bf19027836 */ /* 0x000fd80000000000 */
[----:B------:R-:W3:Y:S08]  /*20a20*/  @P1 LDC R3, c[0x0][0x44c] ;  /* 0x00011300ff031b82 */ /* 0x000ef00000000800 */
[----:B------:R-:W4:Y:S01]  /*20a30*/  @P1 LDC R4, c[0x0][0x450] ;  /* 0x00011400ff041b82 */ /* 0x000f220000000800 */
[----:B---3--:R-:W-:-:S05]  /*20a40*/  @P1 IMAD.HI.U32 R3, R2, R3, RZ ;  /* 0x0000000302031227 */ /* 0x008fca00078e00ff */
[----:B----4-:R-:W-:-:S05]  /*20a50*/  @P1 SHF.R.U32.HI R2, RZ, R4, R3 ;  /* 0x00000004ff021219 */ /* 0x010fca0000011603 */
[----:B------:R-:W-:Y:S02]  /*20a60*/  IMAD.IADD R21, R21, 0x1, R2 ;  /* 0x0000000115157824 */ /* 0x000fe400078e0202 */
[----:B------:R-:W3:Y:S02]  /*20a70*/  LDC.64 R2, c[0x0][0x9e0] ;  /* 0x00027800ff027b82 */ /* 0x000ee40000000a00 */
[----:B---3--:R-:W-:Y:S01]  /*20a80*/  ISETP.GE.AND P2, PT, R3, 0x1, PT ;  /* 0x000000010300780c */ /* 0x008fe20003f46270 */
[----:B------:R-:W-:-:S12]  /*20a90*/  IMAD.IADD R2, R21, 0x1, R2 ;  /* 0x0000000115027824 */ /* 0x000fd800078e0202 */
[----:B------:R-:W-:Y:S05]  /*20aa0*/  @!P2 BRA `(.L_x_1608) ;  /* 0x000000000048a947 */ /* 0x000fea0003800000 */
[C---:B------:R-:W-:Y:S01]  /*20ab0*/  ISETP.GT.AND P0, PT, R21.reuse, RZ, PT ;  /* 0x000000ff1500720c */ /* 0x040fe20003f04270 */
[----:B------:R-:W-:Y:S01]  /*20ac0*/  BSSY B0, `(.L_x_1609) ;  /* 0x000000e000007945 */ /* 0x000fe20003800000 */
[----:B0-2---:R-:W-:-:S11]  /*20ad0*/  VIADD R6, R21, 0xffffffff ;  /* 0xffffffff15067836 */ /* 0x005fd60000000000 */
        /* <DEDUP_REMOVED lines=8> */
.L_x_1610:
[----:B------:R-:W-:-:S13]  /*20b60*/  ISETP.NE.AND P0, PT, R3, 0x1, PT ;  /* 0x000000010300780c */ /* 0x000fda0003f05270 */
[----:B------:R-:W0:Y:S02]  /*20b70*/  @P0 LDC.64 R4, c[0x0][0x9e8] ;  /* 0x00027a00ff040b82 */ /* 0x000e240000000a00 */
[----:B0-----:R-:W-:-:S05]  /*20b80*/  @P0 IMAD.HI.U32 R4, R6, R4, RZ ;  /* 0x0000000406040227 */ /* 0x001fca00078e00ff */
[----:B------:R-:W-:-:S07]  /*20b90*/  @P0 SHF.R.U32.HI R6, RZ, R5, R4 ;  /* 0x00000005ff060219 */ /* 0x000fce0000011604 */
.L_x_1611:
[----:B------:R-:W-:Y:S05]  /*20ba0*/  BSYNC B0 ;  /* 0x0000000000007941 */ /* 0x000fea0003800000 */
.L_x_1609:
[----:B------:R-:W-:-:S05]  /*20bb0*/  IMAD R6, R6, R3, R3 ;  /* 0x0000000306067224 */ /* 0x000fca00078e0203 */
[----:B------:R-:W-:-:S07]  /*20bc0*/  VIMNMX R2, R2, R6, PT ;  /* 0x0000000602027248 */ /* 0x000fce0003fe0100 */
.L_x_1608:
[----:B------:R-:W-:Y:S01]  /*20bd0*/  VIADD R2, R2, 0x9f ;  /* 0x0000009f02027836 */ /* 0x000fe20000000000 */
[----:B------:R-:W3:Y:S01]  /*20be0*/  @P1 LDC R5, c[0x0][0x450] ;  /* 0x00011400ff051b82 */ /* 0x000ee20000000800 */
[----:B------:R-:W-:Y:S02]  /*20bf0*/  ULDC UR4, c[0x0][0x9dc] ;  /* 0x0002770000047ab9 */ /* 0x000fe40000000800 */
[----:B------:R-:W-:-:S05]  /*20c00*/  IMAD.HI R2, R2, 0x66666667, RZ ;  /* 0x6666666702027827 */ /* 0x000fca00078e02ff */
[----:B------:R-:W-:-:S04]  /*20c10*/  SHF.R.U32.HI R4, RZ, 0x1f, R2 ;  /* 0x0000001fff047819 */ /* 0x000fc80000011602 */
[----:B------:R-:W-:Y:S02]  /*20c20*/  LEA.HI.SX32 R4, R2, R4, 0x1a ;  /* 0x0000000402047211 */ /* 0x000fe400078fd2ff */
[----:B------:R-:W4:Y:S02]  /*20c30*/  @P1 LDC R2, c[0x0][0x44c] ;  /* 0x00011300ff021b82 */ /* 0x000f240000000800 */
[----:B0-2---:R-:W-:Y:S01]  /*20c40*/  VIMNMX R6, R23, R4, PT ;  /* 0x0000000417067248 */ /* 0x005fe20003fe0100 */
[----:B------:R-:W-:Y:S02]  /*20c50*/  IMAD.MOV.U32 R4, RZ, RZ, R25 ;  /* 0x000000ffff047224 */ /* 0x000fe400078e0019 */
[----:B----4-:R-:W-:-:S05]  /*20c60*/  @P1 IMAD.HI.U32 R2, R25, R2, RZ ;  /* 0x0000000219021227 */ /* 0x010fca00078e00ff */
[----:B---3--:R-:W-:-:S05]  /*20c70*/  @P1 SHF.R.U32.HI R4, RZ, R5, R2 ;  /* 0x00000005ff041219 */ /* 0x008fca0000011602 */
        /* <DEDUP_REMOVED lines=13> */
.L_x_1614:
[----:B------:R-:W-:-:S13]  /*20d50*/  ISETP.NE.AND P0, PT, R3, 0x1, PT ;  /* 0x000000010300780c */ /* 0x000fda0003f05270 */
[----:B------:R-:W0:Y:S02]  /*20d60*/  @P0 LDC.64 R4, c[0x0][0x9e8] ;  /* 0x00027a00ff040b82 */ /* 0x000e240000000a00 */
[----:B0-----:R-:W-:-:S05]  /*20d70*/  @P0 IMAD.HI.U32 R4, R7, R4, RZ ;  /* 0x0000000407040227 */ /* 0x001fca00078e00ff */
[----:B------:R-:W-:-:S07]  /*20d80*/  @P0 SHF.R.U32.HI R7, RZ, R5, R4 ;  /* 0x00000005ff070219 */ /* 0x000fce0000011604 */
.L_x_1615:
[----:B------:R-:W-:Y:S05]  /*20d90*/  BSYNC B0 ;  /* 0x0000000000007941 */ /* 0x000fea0003800000 */
.L_x_1613:
[----:B------:R-:W-:-:S05]  /*20da0*/  IMAD R3, R7, R3, RZ ;  /* 0x0000000307037224 */ /* 0x000fca00078e02ff */
[----:B------:R-:W-:-:S07]  /*20db0*/  VIMNMX R2, R2, R3, !PT ;  /* 0x0000000302027248 */ /* 0x000fce0007fe0100 */
.L_x_1612:
[----:B------:R-:W-:Y:S01]  /*20dc0*/  ISETP.NE.AND P1, PT, R0, RZ, PT ;  /* 0x000000ff0000720c */ /* 0x000fe20003f25270 */
[----:B------:R-:W-:Y:S01]  /*20dd0*/  IMAD.HI R2, R2, 0x66666667, RZ ;  /* 0x6666666702027827 */ /* 0x000fe200078e02ff */
[----:B------:R-:W-:Y:S03]  /*20de0*/  BSSY B0, `(.L_x_1616) ;  /* 0x0000023000007945 */ /* 0x000fe60003800000 */
[----:B------:R-:W-:Y:S01]  /*20df0*/  IMAD.MOV.U32 R26, RZ, RZ, RZ ;  /* 0x000000ffff1a7224 */ /* 0x000fe200078e00ff */
[----:B------:R-:W-:-:S04]  /*20e00*/  SHF.R.U32.HI R3, RZ, 0x1f, R2 ;  /* 0x0000001fff037819 */ /* 0x000fc80000011602 */
[----:B------:R-:W-:-:S03]  /*20e10*/  LEA.HI.SX32 R3, R2, R3, 0x1a ;  /* 0x0000000302037211 */ /* 0x000fc600078fd2ff */
[----:B------:R-:W0:Y:S01]  /*20e20*/  @!P1 LDC R0, c[0x0][0x9f0] ;  /* 0x00027c00ff009b82 */ /* 0x000e220000000800 */
[----:B------:R-:W-:-:S04]  /*20e30*/  VIMNMX R4, RZ, R3, !PT ;  /* 0x00000003ff047248 */ /* 0x000fc80007fe0100 */
[----:B------:R-:W-:-:S13]  /*20e40*/  ISETP.GT.AND P0, PT, R6, R4, PT ;  /* 0x000000040600720c */ /* 0x000fda0003f04270 */
[----:B------:R-:W-:Y:S05]  /*20e50*/  @!P0 BRA `(.L_x_1617) ;  /* 0x00000000006c8947 */ /* 0x000fea0003800000 */
[-C--:B0-----:R-:W-:Y:S02]  /*20e60*/  IABS R5, R0.reuse ;  /* 0x0000000000057213 */ /* 0x081fe40000000000 */
[----:B------:R-:W-:Y:S02]  /*20e70*/  IABS R8, R0 ;  /* 0x0000000000087213 */ /* 0x000fe40000000000 */
[----:B------:R-:W0:Y:S03]  /*20e80*/  I2F.RP R2, R5 ;  /* 0x0000000500027306 */ /* 0x000e260000209400 */
[----:B------:R-:W-:-:S05]  /*20e90*/  IMAD.MOV R8, RZ, RZ, -R8 ;  /* 0x000000ffff087224 */ /* 0x000fca00078e0a08 */
[----:B0-----:R-:W0:Y:S02]  /*20ea0*/  MUFU.RCP R2, R2 ;  /* 0x0000000200027308 */ /* 0x001e240000001000 */
[----:B0-----:R-:W-:-:S06]  /*20eb0*/  VIADD R2, R2, 0xffffffe ;  /* 0x0ffffffe02027836 */ /* 0x001fcc0000000000 */
[----:B------:R-:W0:Y:S02]  /*20ec0*/  F2I.FTZ.U32.TRUNC.NTZ R3, R2 ;  /* 0x0000000200037305 */ /* 0x000e24000021f000 */
[----:B0-----:R-:W-:-:S04]  /*20ed0*/  IMAD.MOV R2, RZ, RZ, -R3 ;  /* 0x000000ffff027224 */ /* 0x001fc800078e0a03 */
[----:B------:R-:W-:Y:S02]  /*20ee0*/  IMAD R7, R2, R5, RZ ;  /* 0x0000000502077224 */ /* 0x000fe400078e02ff */
[----:B------:R-:W-:-:S04]  /*20ef0*/  IMAD.MOV.U32 R2, RZ, RZ, RZ ;  /* 0x000000ffff027224 */ /* 0x000fc800078e00ff */
[----:B------:R-:W-:Y:S01]  /*20f00*/  IMAD.HI.U32 R7, R3, R7, R2 ;  /* 0x0000000703077227 */ /* 0x000fe200078e0002 */
[----:B------:R-:W-:-:S05]  /*20f10*/  IADD3 R3, R0, -0x1, R6 ;  /* 0xffffffff00037810 */ /* 0x000fca0007ffe006 */
[----:B------:R-:W-:-:S05]  /*20f20*/  IMAD.IADD R3, R3, 0x1, -R4 ;  /* 0x0000000103037824 */ /* 0x000fca00078e0a04 */
[----:B------:R-:W-:Y:S02]  /*20f30*/  IABS R2, R3 ;  /* 0x0000000300027213 */ /* 0x000fe40000000000 */
[----:B------:R-:W-:-:S03]  /*20f40*/  LOP3.LUT R3, R3, R0, RZ, 0x3c, !PT ;  /* 0x0000000003037212 */ /* 0x000fc600078e3cff */
        /* <DEDUP_REMOVED lines=12> */
.L_x_1617:
[----:B------:R-:W-:Y:S05]  /*21010*/  BSYNC B0 ;  /* 0x0000000000007941 */ /* 0x000fea0003800000 */
.L_x_1616:
[----:B0-----:R-:W-:-:S05]  /*21020*/  IMAD R0, R20, R26, R4 ;  /* 0x0000001a14007224 */ /* 0x001fca00078e0204 */
[----:B------:R0:W-:Y:S01]  /*21030*/  STL [R1+0x24], R0 ;  /* 0x0000240001007387 */ /* 0x0001e20000100800 */
[----:B------:R-:W-:-:S04]  /*21040*/  VIADDMNMX R26, R0, R26, R6, PT ;  /* 0x0000001a001a7246 */ /* 0x000fc80003800106 */
[----:B------:R-:W-:-:S13]  /*21050*/  ISETP.GT.AND P0, PT, R26, R0, PT ;  /* 0x000000001a00720c */ /* 0x000fda0003f04270 */
[----:B0-----:R-:W-:Y:S05]  /*21060*/  @P0 BRA `(.L_x_1618) ;  /* 0x0000000000440947 */ /* 0x001fea0003800000 */
[----:B------:R-:W0:Y:S02]  /*21070*/  S2R R0, SR_TID.X ;  /* 0x0000000000007919 */ /* 0x000e240000002100 */
[----:B0-----:R-:W-:-:S04]  /*21080*/  LOP3.LUT R0, R0, 0x7f, RZ, 0xc0, !PT ;  /* 0x0000007f00007812 */ /* 0x001fc800078ec0ff */
[----:B------:R-:W-:-:S13]  /*21090*/  ISETP.NE.AND P0, PT, R0, RZ, PT ;  /* 0x000000ff0000720c */ /* 0x000fda0003f05270 */
        /* <DEDUP_REMOVED lines=12> */
[----:B0-----:R-:W-:Y:S01]  /*21160*/  IADD3 R24, R0, UR36, R7 ;  /* 0x0000002400187c10 */ /* 0x001fe2000fffe007 */
[----:B------:R-:W-:Y:S06]  /*21170*/  BRA `(.L_x_1619) ;  /* 0x0000003c00e47947 */ /* 0x000fec0003800000 */
.L_x_1618:
        /* <DEDUP_REMOVED lines=14> */
[----:B-1----:R-:W-:Y:S02]  /*21260*/  IMAD.U32 R11, RZ, RZ, UR5 ;  /* 0x00000005ff0b7e24 */ /* 0x002fe4000f8e00ff */
[----:B------:R-:W-:Y:S02]  /*21270*/  IMAD.MOV.U32 R8, RZ, RZ, 0x70 ;  /* 0x00000070ff087424 */ /* 0x000fe400078e00ff */
[----:B------:R-:W-:Y:S02]  /*21280*/  IMAD.MOV.U32 R12, RZ, RZ, 0x1 ;  /* 0x00000001ff0c7424 */ /* 0x000fe400078e00ff */
[----:B------:R-:W-:-:S07]  /*21290*/  IMAD.MOV.U32 R13, RZ, RZ, RZ ;  /* 0x000000ffff0d7224 */ /* 0x000fce00078e00ff */
[----:B------:R-:W-:-:S07]  /*212a0*/  LEPC R20, `(.L_x_1621) ;  /* 0x000000001014794e */ /* 0x000fce0000000000 */
[----:B0-----:R-:W-:Y:S05]  /*212b0*/  CALL.ABS.NOINC R2 ;  /* 0x0000000002007343 */ /* 0x001fea0003c00000 */
.L_x_1621:
[----:B------:R-:W-:Y:S05]  /*212c0*/  BSYNC B6 ;  /* 0x0000000000067941 */ /* 0x000fea0003800000 */
.L_x_1620:
        /* <DEDUP_REMOVED lines=22> */
.L_x_1623:
[----:B------:R-:W-:Y:S05]  /*21430*/  BSYNC B6 ;  /* 0x0000000000067941 */ /* 0x000fea0003800000 */
.L_x_1622:
        /* <DEDUP_REMOVED lines=20> */
.L_x_1625:
[----:B------:R-:W-:Y:S05]  /*21580*/  BSYNC B6 ;  /* 0x0000000000067941 */ /* 0x000fea0003800000 */
.L_x_1624:
        /* <DEDUP_REMOVED lines=19> */
.L_x_1627:
[----:B------:R-:W-:Y:S05]  /*216c0*/  BSYNC B6 ;  /* 0x0000000000067941 */ /* 0x000fea0003800000 */
.L_x_1626:
[----:B------:R-:W-:Y:S01]  /*216d0*/  ULDC.64 UR4, c[0x0][0x9f8] ;  /* 0x00027e0000047ab9 */ /* 0x000fe20000000a00 */
[----:B------:R-:W2:Y:S01]  /*216e0*/  LDL R21, [R1+0x1c] ;  /* 0x00001c0001157983 */ /* 0x000ea20000100800 */
[----:B------:R-:W-:Y:S01]  /*216f0*/  ISETP.NE.U32.AND P0, PT, RZ, UR4, PT ;  /* 0x00000004ff007c0c */ /* 0x000fe2000bf05070 */
[----:B------:R-:W-:Y:S01]  /*21700*/  IMAD.MOV.U32 R13, RZ, RZ, R27 ;  /* 0x000000ffff0d7224 */ /* 0x000fe200078e001b */
[----:B------:R-:W0:Y:S01]  /*21710*/  LDC R10, c[0x0][0x430] ;  /* 0x00010c00ff0a7b82 */ /* 0x000e220000000800 */
[----:B------:R-:W3:Y:S01]  /*21720*/  LDL R12, [R1+0x68] ;  /* 0x00006800010c7983 */ /* 0x000ee20000100800 */
[----:B------:R-:W-:Y:S01]  /*21730*/  ISETP.NE.AND.EX P0, PT, RZ, UR5, PT, P0 ;  /* 0x00000005ff007c0c */ /* 0x000fe2000bf05300 */
[----:B------:R-:W4:-:S12]  /*21740*/  S2R R20, SR_TID.X ;  /* 0x0000000000147919 */ /* 0x000f180000002100 */
[----:B------:R-:W1:Y:S01]  /*21750*/  @P0 LDC.64 R2, c[0x0][0x9f8] ;  /* 0x00027e00ff020b82 */ /* 0x000e620000000a00 */
[----:B------:R-:W-:Y:S01]  /*21760*/  IMAD.MOV.U32 R0, RZ, RZ, 0xa0 ;  /* 0x000000a0ff007424 */ /* 0x000fe200078e00ff */
[----:B0-----:R-:W-:Y:S02]  /*21770*/  ISETP.NE.AND P2, PT, R10, 0x1, PT ;  /* 0x000000010a00780c */ /* 0x001fe40003f45270 */
[----:B----4-:R-:W-:Y:S01]  /*21780*/  LOP3.LUT R22, R20, 0x7f, RZ, 0xc0, !PT ;  /* 0x0000007f14167812 */ /* 0x010fe200078ec0ff */
[----:B-1----:R-:W-:-:S10]  /*21790*/  @P0 IMAD.WIDE R2, R27, 0x4, R2 ;  /* 0x000000041b020825 */ /* 0x002fd400078e0202 */
[----:B------:R-:W0:Y:S01]  /*217a0*/  @P2 LDC R4, c[0x0][0x434] ;  /* 0x00010d00ff042b82 */ /* 0x000e220000000800 */
[----:B------:R-:W-:Y:S01]  /*217b0*/  SHF.R.U32.HI R22, RZ, 0x2, R22 ;  /* 0x00000002ff167819 */ /* 0x000fe20000011616 */
[----:B------:R1:W4:Y:S01]  /*217c0*/  @P0 LDG.E R13, desc[UR44][R2.64] ;  /* 0x0000002c020d0981 */ /* 0x000322000c1e1900 */
[----:B------:R-:W-:Y:S02]  /*217d0*/  IMAD.SHL.U32 R20, R20, 0x20, RZ ;  /* 0x0000002014147824 */ /* 0x000fe400078e00ff */
[----:B------:R-:W-:-:S03]  /*217e0*/  IMAD R0, R26, R0, -0xa0 ;  /* 0xffffff601a007424 */ /* 0x000fc600078e0200 */
[----:B------:R-:W0:Y:S01]  /*217f0*/  @P2 LDC R6, c[0x0][0x438] ;  /* 0x00010e00ff062b82 */ /* 0x000e220000000800 */
[----:B------:R-:W-:-:S05]  /*21800*/  LOP3.LUT R20, R22, 0x60, R20, 0xf8, !PT ;  /* 0x0000006016147812 */ /* 0x000fca00078ef814 */
[----:B------:R-:W-:Y:S02]  /*21810*/  IMAD.IADD R8, R20, 0x1, R0 ;  /* 0x0000000114087824 */ /* 0x000fe400078e0200 */
[----:B------:R-:W4:Y:S03]  /*21820*/  @P2 LDC R9, c[0x0][0x438] ;  /* 0x00010e00ff092b82 */ /* 0x000f260000000800 */
[----:B------:R-:W-:Y:S01]  /*21830*/  ISETP.GE.AND P0, PT, R8, R19, PT ;  /* 0x000000130800720c */ /* 0x000fe20003f06270 */
[----:B------:R-:W0:-:S12]  /*21840*/  S2R R20, SR_TID.X ;  /* 0x0000000000147919 */ /* 0x000e180000002100 */
[----:B-1----:R-:W1:Y:S01]  /*21850*/  @!P0 LDC.64 R2, c[0x0][0x428] ;  /* 0x00010a00ff028b82 */ /* 0x002e620000000a00 */
[C---:B0-----:R-:W-:Y:S01]  /*21860*/  LOP3.LUT R22, R20.reuse, 0x7f, RZ, 0xc0, !PT ;  /* 0x0000007f14167812 */ /* 0x041fe200078ec0ff */
[----:B------:R-:W-:-:S03]  /*21870*/  IMAD.SHL.U32 R20, R20, 0x20, RZ ;  /* 0x0000002014147824 */ /* 0x000fc600078e00ff */
[----:B------:R-:W-:-:S04]  /*21880*/  SHF.R.U32.HI R22, RZ, 0x2, R22 ;  /* 0x00000002ff167819 */ /* 0x000fc80000011616 */
[----:B------:R-:W-:-:S04]  /*21890*/  LOP3.LUT R20, R22, 0x60, R20, 0xf8, !PT ;  /* 0x0000006016147812 */ /* 0x000fc800078ef814 */
[----:B------:R-:W-:-:S05]  /*218a0*/  LOP3.LUT R20, R20, 0x80, RZ, 0xfc, !PT ;  /* 0x0000008014147812 */ /* 0x000fca00078efcff */
[----:B------:R-:W-:Y:S01]  /*218b0*/  IMAD.IADD R0, R20, 0x1, R0 ;  /* 0x0000000114007824 */ /* 0x000fe200078e0200 */
[----:B------:R-:W-:Y:S01]  /*218c0*/  LOP3.LUT R16, R16, 0xfffffffd, RZ, 0xc0, !PT ;  /* 0xfffffffd10107812 */ /* 0x000fe200078ec0ff */
[----:B------:R-:W-:Y:S01]  /*218d0*/  UMOV UR4, 0xffffffff ;  /* 0xffffffff00047882 */ /* 0x000fe20000000000 */
[----:B--2---:R-:W-:-:S04]  /*218e0*/  IMAD.IADD R8, R8, 0x1, R21 ;  /* 0x0000000108087824 */ /* 0x004fc800078e0215 */
[----:B------:R-:W-:-:S04]  /*218f0*/  @P2 IMAD.HI.U32 R4, R8, R4, RZ ;  /* 0x0000000408042227 */ /* 0x000fc800078e00ff */
[----:B------:R-:W-:Y:S01]  /*21900*/  IMAD.MOV.U32 R5, RZ, RZ, R8 ;  /* 0x000000ffff057224 */ /* 0x000fe200078e0008 */
[----:B------:R-:W-:-:S04]  /*21910*/  @P2 SHF.R.U32.HI R5, RZ, R6, R4 ;  /* 0x00000006ff052219 */ /* 0x000fc80000011604 */
[--C-:B------:R-:W-:Y:S01]  /*21920*/  @!P0 SHF.R.S32.HI R7, RZ, 0x1f, R5.reuse ;  /* 0x0000001fff078819 */ /* 0x100fe20000011405 */
[----:B------:R-:W-:Y:S01]  /*21930*/  @!P0 IMAD.MOV.U32 R6, RZ, RZ, R5 ;  /* 0x000000ffff068224 */ /* 0x000fe200078e0005 */
[----:B----4-:R-:W-:-:S03]  /*21940*/  SHF.R.S32.HI R14, RZ, 0x1f, R13 ;  /* 0x0000001fff0e7819 */ /* 0x010fc6000001140d */
[----:B-1----:R-:W-:-:S04]  /*21950*/  @!P0 IMAD.WIDE.U32 R6, R13, R2, R6 ;  /* 0x000000020d068225 */ /* 0x002fc800078e0006 */
[----:B------:R-:W-:-:S04]  /*21960*/  @!P0 IMAD R4, R14, R2, RZ ;  /* 0x000000020e048224 */ /* 0x000fc800078e02ff */
[----:B------:R-:W-:Y:S02]  /*21970*/  @!P0 IMAD R4, R13, R3, R4 ;  /* 0x000000030d048224 */ /* 0x000fe400078e0204 */
[----:B------:R-:W0:Y:S02]  /*21980*/  @!P0 LDC.64 R2, c[0x0][0x418] ;  /* 0x00010600ff028b82 */ /* 0x000e240000000a00 */
[----:B------:R-:W-:-:S06]  /*21990*/  @!P0 IMAD.IADD R4, R7, 0x1, R4 ;  /* 0x0000000107048824 */ /* 0x000fcc00078e0204 */
[----:B------:R-:W1:Y:S01]  /*219a0*/  @P2 LDC R7, c[0x0][0x434] ;  /* 0x00010d00ff072b82 */ /* 0x000e620000000800 */
[----:B0-----:R-:W-:-:S04]  /*219b0*/  @!P0 LEA R2, P1, R6, R2, 0x2 ;  /* 0x0000000206028211 */ /* 0x001fc800078210ff */
[----:B------:R-:W-:Y:S01]  /*219c0*/  @!P0 LEA.HI.X R3, R6, R3, R4, 0x2, P1 ;  /* 0x0000000306038211 */ /* 0x000fe200008f1404 */
[----:B------:R-:W-:Y:S02]  /*219d0*/  IMAD.MOV.U32 R4, RZ, RZ, RZ ;  /* 0x000000ffff047224 */ /* 0x000fe400078e00ff */
[----:B------:R-:W-:-:S04]  /*219e0*/  IMAD.IADD R6, R0, 0x1, R21 ;  /* 0x0000000100067824 */ /* 0x000fc800078e0215 */
[----:B------:R1:W5:Y:S01]  /*219f0*/  @!P0 LDG.E R4, desc[UR44][R2.64] ;  /* 0x0000002c02048981 */ /* 0x000362000c1e1900 */
[----:B------:R-:W-:-:S04]  /*21a00*/  ISETP.GE.AND P0, PT, R0, R19, PT ;  /* 0x000000130000720c */ /* 0x000fc80003f06270 */
[----:B------:R-:W-:Y:S01]  /*21a10*/  ISETP.GT.U32.OR P0, PT, R20, 0x9f, P0 ;  /* 0x0000009f1400780c */ /* 0x000fe20000704470 */
[----:B------:R-:W-:Y:S02]  /*21a20*/  IMAD.MOV.U32 R0, RZ, RZ, R6 ;  /* 0x000000ffff007224 */ /* 0x000fe400078e0006 */
[----:B-1----:R-:W-:-:S05]  /*21a30*/  @P2 IMAD.HI.U32 R2, R6, R7, RZ ;  /* 0x0000000706022227 */ /* 0x002fca00078e00ff */
[----:B------:R-:W-:Y:S01]  /*21a40*/  @P2 SHF.R.U32.HI R0, RZ, R9, R2 ;  /* 0x00000009ff002219 */ /* 0x000fe20000011602 */
[----:B------:R-:W-:-:S04]  /*21a50*/  IMAD.MOV R2, RZ, RZ, -R5 ;  /* 0x000000ffff027224 */ /* 0x000fc800078e0a05 */
[----:B------:R-:W-:Y:S02]  /*21a60*/  IMAD R8, R10, R2, R8 ;  /* 0x000000020a087224 */ /* 0x000fe400078e0208 */
[----:B------:R-:W0:Y:S01]  /*21a70*/  @!P0 LDC.64 R2, c[0x0][0x428] ;  /* 0x00010a00ff028b82 */ /* 0x000e220000000a00 */
[----:B------:R-:W-:-:S04]  /*21a80*/  IMAD.MOV R9, RZ, RZ, -R0 ;  /* 0x000000ffff097224 */ /* 0x000fc800078e0a00 */
[----:B------:R-:W-:-:S03]  /*21a90*/  IMAD R9, R10, R9, R6 ;  /* 0x000000090a097224 */ /* 0x000fc600078e0206 */
[----:B------:R-:W1:Y:S01]  /*21aa0*/  @!P0 LDC.64 R6, c[0x0][0x418] ;  /* 0x00010600ff068b82 */ /* 0x000e620000000a00 */
[--C-:B------:R-:W-:Y:S01]  /*21ab0*/  @!P0 SHF.R.S32.HI R11, RZ, 0x1f, R0.reuse ;  /* 0x0000001fff0b8819 */ /* 0x100fe20000011400 */
[----:B------:R-:W-:-:S04]  /*21ac0*/  @!P0 IMAD.MOV.U32 R10, RZ, RZ, R0 ;  /* 0x000000ffff0a8224 */ /* 0x000fc800078e0000 */
[----:B0-----:R-:W-:-:S04]  /*21ad0*/  @!P0 IMAD.WIDE.U32 R10, R13, R2, R10 ;  /* 0x000000020d0a8225 */ /* 0x001fc800078e000a */
[----:B------:R-:W-:-:S04]  /*21ae0*/  @!P0 IMAD R2, R14, R2, RZ ;  /* 0x000000020e028224 */ /* 0x000fc800078e02ff */
[----:B------:R-:W-:Y:S01]  /*21af0*/  @!P0 IMAD R3, R13, R3, R2 ;  /* 0x000000030d038224 */ /* 0x000fe200078e0202 */
[----:B-1----:R-:W-:-:S03]  /*21b00*/  @!P0 LEA R6, P1, R10, R6, 0x2 ;  /* 0x000000060a068211 */ /* 0x002fc600078210ff */
[----:B------:R-:W-:Y:S01]  /*21b10*/  @!P0 IMAD.IADD R3, R3, 0x1, R11 ;  /* 0x0000000103038824 */ /* 0x000fe200078e020b */
[----:B------:R0:W-:Y:S01]  /*21b20*/  STL [R1+0xc], R13 ;  /* 0x00000c0d01007387 */ /* 0x0001e20000100800 */
[----:B------:R-:W-:-:S03]  /*21b30*/  IMAD.MOV.U32 R5, RZ, RZ, RZ ;  /* 0x000000ffff057224 */ /* 0x000fc600078e00ff */
[----:B------:R-:W-:Y:S01]  /*21b40*/  @!P0 LEA.HI.X R7, R10, R7, R3, 0x2, P1 ;  /* 0x000000070a078211 */ /* 0x000fe200008f1403 */
[----:B------:R0:W-:Y:S01]  /*21b50*/  STL [R1+0x20], R14 ;  /* 0x0000200e01007387 */ /* 0x0001e20000100800 */
[----:B------:R-:W-:-:S03]  /*21b60*/  ISETP.GT.U32.AND P1, PT, R20, 0x9f, PT ;  /* 0x0000009f1400780c */ /* 0x000fc60003f24070 */
[----:B------:R0:W5:Y:S01]  /*21b70*/  @!P0 LDG.E R5, desc[UR44][R6.64] ;  /* 0x0000002c06058981 */ /* 0x000162000c1e1900 */
[----:B---3--:R-:W-:-:S09]  /*21b80*/  ISETP.NE.AND P0, PT, R12, 0x3, PT ;  /* 0x000000030c00780c */ /* 0x008fd20003f05270 */
[----:B------:R-:W-:-:S04]  /*21b90*/  @P1 LOP3.LUT R16, R16, 0x2, RZ, 0xfc, !PT ;  /* 0x0000000210101812 */ /* 0x000fc800078efcff */
[----:B------:R-:W-:-:S04]  /*21ba0*/  LOP3.LUT R16, R16, 0xfffffffb, RZ, 0xc0, !PT ;  /* 0xfffffffb10107812 */ /* 0x000fc800078ec0ff */
[----:B------:R-:W-:Y:S01]  /*21bb0*/  @P0 LOP3.LUT R16, R16, 0x4, RZ, 0xfc, !PT ;  /* 0x0000000410100812 */ /* 0x000fe200078efcff */
[----:B0-----:R-:W-:Y:S06]  /*21bc0*/  BRA.DIV UR4, `(.L_x_1628) ;  /* 0x0000005604f87947 */ /* 0x001fec000b800000 */
.L_x_1750:
[----:B------:R-:W-:Y:S01]  /*21bd0*/  VIADD R7, R26, 0xffffffff ;  /* 0xffffffff1a077836 */ /* 0x000fe20000000000 */
[----:B------:R-:W-:Y:S06]  /*21be0*/  @!P0 BRA `(.L_x_1629) ;  /* 0x0000000000048947 */ /* 0x000fec0003800000 */
[----:B------:R-:W-:Y:S01]  /*21bf0*/  BPT.TRAP 0x1 ;  /* 0x000000040000795c */ /* 0x000fe20000300000 */
.L_x_1629:
[----:B------:R-:W2:Y:S04]  /*21c00*/  LDL R2, [R1] ;  /* 0x0000000001027983 */ /* 0x000ea80000100800 */
[----:B------:R-:W3:Y:S01]  /*21c10*/  LDL R0, [R1+0x10] ;  /* 0x0000100001007983 */ /* 0x000ee20000100800 */
[----:B------:R-:W-:Y:S01]  /*21c20*/  BSSY B0, `(.L_x_1630) ;  /* 0x0000007000007945 */ /* 0x000fe20003800000 */
[----:B------:R-:W-:Y:S01]  /*21c30*/  SHF.R.S32.HI R28, RZ, 0x1f, R8 ;  /* 0x0000001fff1c7819 */ /* 0x000fe20000011408 */
[----:B--2---:R-:W-:Y:S01]  /*21c40*/  IMAD R6, R2, 0x8, R18 ;  /* 0x0000000802067824 */ /* 0x004fe200078e0212 */
[----:B---3--:R-:W-:-:S04]  /*21c50*/  SHF.L.U32 R0, R0, 0x1f, RZ ;  /* 0x0000001f00007819 */ /* 0x008fc800000006ff */
[----:B------:R-:W0:Y:S01]  /*21c60*/  SYNCS.PHASECHK.TRANS64.TRYWAIT P0, [R6+URZ+0x13280], R0 ;  /* 0x01328000060075a7 */ /* 0x000e22000800017f */
[----:B------:R1:W-:Y:S02]  /*21c70*/  STL [R1+0x44], R0 ;  /* 0x0000440001007387 */ /* 0x0003e40000100800 */
[----:B01----:R-:W-:Y:S05]  /*21c80*/  @!P0 BRA `(.L_x_1631) ;  /* 0x0000005400fc8947 */ /* 0x003fea0003800000 */
.L_x_1751:
[----:B------:R-:W-:Y:S05]  /*21c90*/  BSYNC B0 ;  /* 0x0000000000007941 */ /* 0x000fea0003800000 */
.L_x_1630:
[----:B-----5:R-:W-:Y:S01]  /*21ca0*/  SHF.R.S32.HI R13, RZ, 0x1f, R4 ;  /* 0x0000001fff0d7819 */ /* 0x020fe20000011404 */
[----:B------:R-:W1:Y:S01]  /*21cb0*/  S2R R21, SR_TID.X ;  /* 0x0000000000157919 */ /* 0x000e620000002100 */
[----:B------:R-:W2:Y:S01]  /*21cc0*/  LDC R11, c[0x0][0x2f4] ;  /* 0x0000bd00ff0b7b82 */ /* 0x000ea20000000800 */
[----:B------:R-:W-:Y:S01]  /*21cd0*/  ULDC.64 UR4, c[0x0][0x328] ;  /* 0x0000ca0000047ab9 */ /* 0x000fe20000000a00 */
[----:B------:R-:W-:Y:S01]  /*21ce0*/  ULDC.64 UR6, c[0x0][0x338] ;  /* 0x0000ce0000067ab9 */ /* 0x000fe20000000a00 */
[----:B------:R3:W-:Y:S01]  /*21cf0*/  STL [R1+0x4], R13 ;  /* 0x0000040d01007387 */ /* 0x0007e20000100800 */
[----:B0-----:R-:W-:Y:S02]  /*21d00*/  IMAD R0, R28, UR4, RZ ;  /* 0x000000041c007c24 */ /* 0x001fe4000f8e02ff */
[C---:B------:R-:W-:Y:S01]  /*21d10*/  IMAD.WIDE.U32 R2, R8.reuse, UR4, RZ ;  /* 0x0000000408027c25 */ /* 0x040fe2000f8e00ff */
[----:B------:R-:W4:Y:S03]  /*21d20*/  LDL R14, [R1] ;  /* 0x00000000010e7983 */ /* 0x000f260000100800 */
[----:B------:R-:W-:Y:S01]  /*21d30*/  IMAD R0, R8, UR5, R0 ;  /* 0x0000000508007c24 */ /* 0x000fe2000f8e0200 */
[----:B------:R-:W4:Y:S03]  /*21d40*/  LDL R15, [R1+0x2c] ;  /* 0x00002c00010f7983 */ /* 0x000f260000100800 */
[----:B------:R-:W-:-:S02]  /*21d50*/  IMAD.IADD R3, R3, 0x1, R0 ;  /* 0x0000000103037824 */ /* 0x000fc400078e0200 */
[----:B------:R-:W-:Y:S01]  /*21d60*/  IMAD R0, R13, UR6, RZ ;  /* 0x000000060d007c24 */ /* 0x000fe2000f8e02ff */
[----:B------:R-:W-:Y:S01]  /*21d70*/  SHF.R.S32.HI R29, RZ, 0x1f, R9 ;  /* 0x0000001fff1d7819 */ /* 0x000fe20000011409 */
[----:B------:R-:W-:-:S04]  /*21d80*/  IMAD.WIDE.U32 R2, R4, UR6, R2 ;  /* 0x0000000604027c25 */ /* 0x000fc8000f8e0002 */
[----:B------:R-:W-:-:S04]  /*21d90*/  IMAD R0, R4, UR7, R0 ;  /* 0x0000000704007c24 */ /* 0x000fc8000f8e0200 */
[----:B---3--:R-:W-:Y:S02]  /*21da0*/  IMAD.IADD R13, R3, 0x1, R0 ;  /* 0x00000001030d7824 */ /* 0x008fe400078e0200 */
[----:B-1----:R-:W-:Y:S02]  /*21db0*/  IMAD.SHL.U32 R20, R21, 0x10, RZ ;  /* 0x0000001015147824 */ /* 0x002fe400078e00ff */
[----:B------:R-:W-:-:S03]  /*21dc0*/  IMAD R0, R29, UR4, RZ ;  /* 0x000000041d007c24 */ /* 0x000fc6000f8e02ff */
[----:B------:R-:W-:Y:S01]  /*21dd0*/  LOP3.LUT R20, R20, 0x30, RZ, 0xc0, !PT ;  /* 0x0000003014147812 */ /* 0x000fe200078ec0ff */
[----:B------:R-:W-:Y:S02]  /*21de0*/  IMAD.MOV.U32 R12, RZ, RZ, R2 ;  /* 0x000000ffff0c7224 */ /* 0x000fe400078e0002 */
[C---:B------:R-:W-:Y:S01]  /*21df0*/  IMAD R0, R9.reuse, UR5, R0 ;  /* 0x0000000509007c24 */ /* 0x040fe2000f8e0200 */
[CC--:B--2---:R-:W-:Y:S01]  /*21e00*/  ISETP.GE.AND P1, PT, R20.reuse, R11.reuse, PT ;  /* 0x0000000b1400720c */ /* 0x0c4fe20003f26270 */
[----:B------:R-:W-:Y:S01]  /*21e10*/  IMAD.WIDE.U32 R2, R9, UR4, RZ ;  /* 0x0000000409027c25 */ /* 0x000fe2000f8e00ff */
[----:B------:R-:W-:Y:S01]  /*21e20*/  ISETP.GE.AND P0, PT, R20, R11, PT ;  /* 0x0000000b1400720c */ /* 0x000fe20003f06270 */
[----:B------:R-:W-:Y:S01]  /*21e30*/  ULDC.64 UR4, c[0x0][0x330] ;  /* 0x0000cc0000047ab9 */ /* 0x000fe20000000a00 */
[----:B------:R-:W-:Y:S01]  /*21e40*/  SHF.R.S32.HI R11, RZ, 0x1f, R5 ;  /* 0x0000001fff0b7819 */ /* 0x000fe20000011405 */
[----:B------:R-:W-:-:S04]  /*21e50*/  IMAD.IADD R3, R3, 0x1, R0 ;  /* 0x0000000103037824 */ /* 0x000fc800078e0200 */
[----:B------:R-:W-:Y:S02]  /*21e60*/  IMAD R0, R11, UR6, RZ ;  /* 0x000000060b007c24 */ /* 0x000fe4000f8e02ff */
[C---:B------:R-:W-:Y:S01]  /*21e70*/  IMAD.WIDE.U32 R2, R5.reuse, UR6, R2 ;  /* 0x0000000605027c25 */ /* 0x040fe2000f8e0002 */
[----:B------:R0:W-:Y:S03]  /*21e80*/  STL [R1+0x40], R11 ;  /* 0x0000400b01007387 */ /* 0x0001e60000100800 */
[----:B------:R-:W-:Y:S01]  /*21e90*/  IMAD R0, R5, UR7, R0 ;  /* 0x0000000705007c24 */ /* 0x000fe2000f8e0200 */
[----:B------:R-:W-:Y:S01]  /*21ea0*/  LOP3.LUT R16, R16, 0xfffffffe, RZ, 0xc0, !PT ;  /* 0xfffffffe10107812 */ /* 0x000fe200078ec0ff */
[----:B------:R-:W-:Y:S01]  /*21eb0*/  IMAD.MOV.U32 R10, RZ, RZ, R2 ;  /* 0x000000ffff0a7224 */ /* 0x000fe200078e0002 */
[----:B------:R-:W-:Y:S01]  /*21ec0*/  LOP3.LUT R21, R21, 0x7f, RZ, 0xc0, !PT ;  /* 0x0000007f15157812 */ /* 0x000fe200078ec0ff */
[----:B------:R-:W-:Y:S01]  /*21ed0*/  ULDC.64 UR6, c[0x0][0x318] ;  /* 0x0000c60000067ab9 */ /* 0x000fe20000000a00 */
[----:B0-----:R-:W-:-:S02]  /*21ee0*/  IMAD.IADD R11, R3, 0x1, R0 ;  /* 0x00000001030b7824 */ /* 0x001fc400078e0200 */
[----:B------:R-:W-:Y:S01]  /*21ef0*/  IMAD.WIDE.U32 R2, R17, UR4, R12 ;  /* 0x0000000411027c25 */ /* 0x000fe2000f8e000c */
[----:B------:R-:W-:-:S03]  /*21f00*/  @P1 LOP3.LUT R16, R16, 0x1, RZ, 0xfc, !PT ;  /* 0x0000000110101812 */ /* 0x000fc600078efcff */
[C---:B------:R-:W-:Y:S01]  /*21f10*/  IMAD R12, R17.reuse, UR5, RZ ;  /* 0x00000005110c7c24 */ /* 0x040fe2000f8e02ff */
[----:B------:R-:W-:Y:S01]  /*21f20*/  IADD3 R0, P1, R2, UR6, RZ ;  /* 0x0000000602007c10 */ /* 0x000fe2000ff3e0ff */
[----:B------:R-:W-:Y:S01]  /*21f30*/  IMAD.WIDE.U32 R10, R17, UR4, R10 ;  /* 0x00000004110a7c25 */ /* 0x000fe2000f8e000a */
[----:B------:R-:W-:Y:S02]  /*21f40*/  SHF.R.U32.HI R21, RZ, 0x2, R21 ;  /* 0x00000002ff157819 */ /* 0x000fe40000011615 */
[----:B------:R-:W-:Y:S01]  /*21f50*/  IADD3.X R2, R3, UR7, R12, P1, !PT ;  /* 0x0000000703027c10 */ /* 0x000fe20008ffe40c */
[----:B------:R-:W-:Y:S01]  /*21f60*/  IMAD R7, R7, -0xa0, R19 ;  /* 0xffffff6007077824 */ /* 0x000fe200078e0213 */
[----:B------:R-:W-:Y:S01]  /*21f70*/  IADD3 R23, P1, R10, UR6, RZ ;  /* 0x000000060a177c10 */ /* 0x000fe2000ff3e0ff */
[----:B------:R-:W-:Y:S02]  /*21f80*/  UMOV UR4, 0xffffffff ;  /* 0xffffffff00047882 */ /* 0x000fe40000000000 */
[----:B------:R-:W-:Y:S01]  /*21f90*/  IMAD.IADD R7, R7, 0x1, -R21 ;  /* 0x0000000107077824 */ /* 0x000fe200078e0a15 */
[----:B------:R-:W-:-:S04]  /*21fa0*/  IADD3.X R22, R12, UR7, R11, P1, !PT ;  /* 0x000000070c167c10 */ /* 0x000fc80008ffe40b */
[----:B------:R-:W-:Y:S01]  /*21fb0*/  ISETP.GE.AND P5, PT, R7, 0x1, PT ;  /* 0x000000010700780c */ /* 0x000fe20003fa6270 */
[----:B----4-:R-:W-:Y:S01]  /*21fc0*/  IMAD R19, R14, 0x2800, R15 ;  /* 0x000028000e137824 */ /* 0x010fe200078e020f */
[----:B------:R-:W-:Y:S11]  /*21fd0*/  BRA.DIV UR4, `(.L_x_1632) ;  /* 0x0000005604407947 */ /* 0x000ff6000b800000 */
[----:B------:R-:W0:Y:S01]  /*21fe0*/  S2R R11, SR_TID.X ;  /* 0x00000000000b7919 */ /* 0x000e220000002100 */
[C---:B------:R-:W-:Y:S02]  /*21ff0*/  ISETP.GE.AND P3, PT, R7.reuse, 0x81, PT ;  /* 0x000000810700780c */ /* 0x040fe40003f66270 */
[----:B------:R-:W-:Y:S01]  /*22000*/  LOP3.LUT R16, R16, 0xfffffff7, RZ, 0xc0, !PT ;  /* 0xfffffff710107812 */ /* 0x000fe200078ec0ff */
[----:B------:R-:W1:Y:S01]  /*22010*/  SHFL.IDX PT, R3, R0, RZ, 0x1c1f ;  /* 0x001c1fff00037589 */ /* 0x000e6200000e0000 */
[C---:B------:R-:W-:Y:S02]  /*22020*/  ISETP.GE.AND P4, PT, R7.reuse, 0x21, PT ;  /* 0x000000210700780c */ /* 0x040fe40003f86270 */
[----:B------:R-:W-:Y:S01]  /*22030*/  ISETP.GE.AND P2, PT, R7, 0x61, PT ;  /* 0x000000610700780c */ /* 0x000fe20003f46270 */
[----:B------:R-:W2:Y:S06]  /*22040*/  SHFL.IDX PT, R10, R2, RZ, 0x1c1f ;  /* 0x001c1fff020a7589 */ /* 0x000eac00000e0000 */
[----:B------:R-:W-:Y:S01]  /*22050*/  @P3 LOP3.LUT R16, R16, 0x8, RZ, 0xfc, !PT ;  /* 0x0000000810103812 */ /* 0x000fe200078efcff */
[----:B0-----:R-:W-:-:S05]  /*22060*/  IMAD.SHL.U32 R14, R11, 0x10, RZ ;  /* 0x000000100b0e7824 */ /* 0x001fca00078e00ff */
[----:B------:R-:W-:-:S04]  /*22070*/  LOP3.LUT R14, R14, 0x30, RZ, 0xc0, !PT ;  /* 0x000000300e0e7812 */ /* 0x000fc800078ec0ff */
[----:B-1----:R-:W-:Y:S01]  /*22080*/  IADD3 R12, P1, R14, R3, RZ ;  /* 0x000000030e0c7210 */ /* 0x002fe20007f3e0ff */
[----:B------:R-:W-:Y:S02]  /*22090*/  IMAD.IADD R3, R18, 0x1, R19 ;  /* 0x0000000112037824 */ /* 0x000fe400078e0213 */
[----:B------:R-:W-:Y:S02]  /*220a0*/  SHFL.IDX PT, R19, R2, 0x1, 0x1c1f ;  /* 0x003c1f0002137f89 */ /* 0x000fe400000e0000 */
[----:B--2---:R-:W-:Y:S01]  /*220b0*/  IMAD.X R13, RZ, RZ, R10, P1 ;  /* 0x000000ffff0d7224 */ /* 0x004fe200008e060a */
[----:B------:R-:W-:Y:S01]  /*220c0*/  ISETP.LT.OR P1, PT, R7, 0x1, P0 ;  /* 0x000000010700780c */ /* 0x000fe20000721670 */
[----:B------:R-:W0:-:S12]  /*220d0*/  SHFL.IDX PT, R10, R0, 0x1, 0x1c1f ;  /* 0x003c1f00000a7f89 */ /* 0x000e1800000e0000 */
[----:B------:R-:W-:Y:S01]  /*220e0*/  LDGSTS.E.BYPASS.LTC128B.128 [R3+0x6000], desc[UR44][R12.64], !P1 ;  /* 0x060000000c037fae */ /* 0x000fe2000c901d6c */
[----:B0-----:R-:W-:-:S05]  /*220f0*/  IADD3 R10, P1, R14, R10, RZ ;  /* 0x0000000a0e0a7210 */ /* 0x001fca0007f3e0ff */
[----:B------:R-:W-:Y:S01]  /*22100*/  IMAD.X R11, RZ, RZ, R19, P1 ;  /* 0x000000ffff0b7224 */ /* 0x000fe200008e0613 */
[----:B------:R-:W-:Y:S01]  /*22110*/  ISETP.LT.OR P1, PT, R7, 0x21, P0 ;  /* 0x000000210700780c */ /* 0x000fe20000721670 */
[----:B------:R-:W-:Y:S04]  /*22120*/  SHFL.IDX PT, R19, R2, 0x2, 0x1c1f ;  /* 0x005c1f0002137f89 */ /* 0x000fe800000e0000 */
[----:B------:R-:W-:Y:S08]  /*22130*/  SHFL.IDX PT, R2, R2, 0x3, 0x1c1f ;  /* 0x007c1f0002027f89 */ /* 0x000ff000000e0000 */
[----:B------:R0:W-:Y:S04]  /*22140*/  LDGSTS.E.BYPASS.LTC128B.128 [R3+0x6800], desc[UR44][R10.64], !P1 ;  /* 0x068000000a037fae */ /* 0x0001e8000c901d6c */
[----:B0-----:R-:W0:Y:S04]  /*22150*/  SHFL.IDX PT, R10, R0, 0x2, 0x1c1f ;  /* 0x005c1f00000a7f89 */ /* 0x001e2800000e0000 */
[----:B------:R-:W1:Y:S01]  /*22160*/  SHFL.IDX PT, R0, R0, 0x3, 0x1c1f ;  /* 0x007c1f0000007f89 */ /* 0x000e6200000e0000 */
[----:B0-----:R-:W-:-:S05]  /*22170*/  IADD3 R10, P1, R14, R10, RZ ;  /* 0x0000000a0e0a7210 */ /* 0x001fca0007f3e0ff */
[----:B------:R-:W-:Y:S01]  /*22180*/  IMAD.X R11, RZ, RZ, R19, P1 ;  /* 0x000000ffff0b7224 */ /* 0x000fe200008e0613 */
[----:B------:R-:W-:-:S13]  /*22190*/  ISETP.LT.OR P1, PT, R7, 0x41, P0 ;  /* 0x000000410700780c */ /* 0x000fda0000721670 */
[----:B------:R1:W-:Y:S02]  /*221a0*/  LDGSTS.E.BYPASS.LTC128B.128 [R3+0x7000], desc[UR44][R10.64], !P1 ;  /* 0x070000000a037fae */ /* 0x0003e4000c901d6c */
[----:B-1----:R-:W-:Y:S02]  /*221b0*/  IADD3 R10, P1, R14, R0, RZ ;  /* 0x000000000e0a7210 */ /* 0x002fe40007f3e0ff */
[----:B------:R0:W1:Y:S03]  /*221c0*/  SHFL.IDX PT, R0, R22, RZ, 0x1c1f ;  /* 0x001c1fff16007589 */ /* 0x00006600000e0000 */
[----:B------:R-:W-:Y:S01]  /*221d0*/  IMAD.X R11, RZ, RZ, R2, P1 ;  /* 0x000000ffff0b7224 */ /* 0x000fe200008e0602 */
[----:B------:R-:W-:-:S13]  /*221e0*/  ISETP.LT.OR P1, PT, R7, 0x61, P0 ;  /* 0x000000610700780c */ /* 0x000fda0000721670 */
[----:B------:R2:W-:Y:S01]  /*221f0*/  LDGSTS.E.BYPASS.LTC128B.128 [R3+0x7800], desc[UR44][R10.64], !P1 ;  /* 0x078000000a037fae */ /* 0x0005e2000c901d6c */
[----:B------:R-:W-:-:S03]  /*22200*/  ISETP.GE.AND P1, PT, R7, 0x41, PT ;  /* 0x000000410700780c */ /* 0x000fc60003f26270 */
[----:B-12---:R0:W2:Y:S10]  /*22210*/  SHFL.IDX PT, R10, R23, RZ, 0x1c1f ;  /* 0x001c1fff170a7589 */ /* 0x0060b400000e0000 */
.L_x_1763:
[----:B------:R-:W1:Y:S01]  /*22220*/  S2R R2, SR_TID.X ;  /* 0x0000000000027919 */ /* 0x000e620000002100 */
[----:B------:R-:W-:Y:S01]  /*22230*/  ISETP.LT.OR P0, PT, R7, 0x81, P0 ;  /* 0x000000810700780c */ /* 0x000fe20000701670 */
[----:B-1----:R-:W-:-:S05]  /*22240*/  IMAD.SHL.U32 R2, R2, 0x10, RZ ;  /* 0x0000001002027824 */ /* 0x002fca00078e00ff */
[----:B------:R-:W-:-:S04]  /*22250*/  LOP3.LUT R2, R2, 0x30, RZ, 0xc0, !PT ;  /* 0x0000003002027812 */ /* 0x000fc800078ec0ff */
[----:B--2---:R-:W-:-:S05]  /*22260*/  IADD3 R10, P3, R2, R10, RZ ;  /* 0x0000000a020a7210 */ /* 0x004fca0007f7e0ff */
[----:B------:R-:W-:-:S05]  /*22270*/  IMAD.X R11, RZ, RZ, R0, P3 ;  /* 0x000000ffff0b7224 */ /* 0x000fca00018e0600 */
[----:B------:R-:W-:Y:S01]  /*22280*/  @!PT LDS RZ, [RZ] ;  /* 0x00000000fffff984 */ /* 0x000fe20000000800 */
[----:B------:R-:W-:Y:S01]  /*22290*/  @!PT LDS RZ, [RZ] ;  /* 0x00000000fffff984 */ /* 0x000fe20000000800 */
[----:B------:R-:W-:Y:S01]  /*222a0*/  @!PT LDS RZ, [RZ] ;  /* 0x00000000fffff984 */ /* 0x000fe20000000800 */
[----:B------:R1:W-:Y:S01]  /*222b0*/  LDGSTS.E.BYPASS.LTC128B.128 [R3+0x8000], desc[UR44][R10.64], !P0 ;  /* 0x080000000a037fae */ /* 0x0003e2000c101d6c */
[----:B------:R-:W-:Y:S01]  /*222c0*/  PLOP3.LUT P0, PT, PT, PT, PT, 0x80, 0x0 ;  /* 0x000000000000781c */ /* 0x000fe20003f0f070 */
[----:B------:R-:W-:-:S12]  /*222d0*/  NOP ;  /* 0x0000000000007918 */ /* 0x000fd80000000000 */
.L_x_1633:
[----:B------:R-:W-:Y:S02]  /*222e0*/  PLOP3.LUT P3, PT, P3, P0, PT, 0xa2, 0x0 ;  /* 0x000000000000781c */ /* 0x000fe40001f61472 */
[----:B------:R-:W-:-:S08]  /*222f0*/  @P0 R2UR P3, UR4, R6 ;  /* 0x00000000060402ca */ /* 0x000fd00000060000 */
[----:B------:R-:W-:-:S05]  /*22300*/  @P0 PLOP3.LUT P0, PT, P3, PT, PT, 0x80, 0x0 ;  /* 0x000000000000081c */ /* 0x000fca0001f0f070 */
[----:B------:R-:W-:Y:S01]  /*22310*/  @!P3 SYNCS.ARRIVE.TRANS64.RED.A0T1 RZ, [UR4+0x13270], RZ ;  /* 0x013270ffffffb9a7 */ /* 0x000fe20008200404 */
[----:B------:R-:W-:Y:S07]  /*22320*/  @!P3 ARRIVES.LDGSTSBAR.64.TRANSCNT [UR4+0x13270] ;  /* 0x01327000ff00b9b0 */ /* 0x000fee0008000a84 */
[----:B------:R-:W-:Y:S05]  /*22330*/  @P0 BRA.U.ANY `(.L_x_1633) ;  /* 0xfffffffd00e80947 */ /* 0x000fea000393ffff */
[----:B------:R-:W-:Y:S01]  /*22340*/  NOP ;  /* 0x0000000000007918 */ /* 0x000fe20000000000 */
[----:B------:R-:W2:Y:S02]  /*22350*/  LDL R0, [R1+0x68] ;  /* 0x0000680001007983 */ /* 0x000ea40000100800 */
[----:B--2---:R-:W-:-:S13]  /*22360*/  ISETP.NE.AND P6, PT, R0, 0x3, PT ;  /* 0x000000030000780c */ /* 0x004fda0003fc5270 */
[----:B------:R-:W-:Y:S05]  /*22370*/  @!P6 BRA `(.L_x_1634) ;  /* 0x000000000004e947 */ /* 0x000fea0003800000 */
[----:B------:R-:W-:Y:S01]  /*22380*/  BPT.TRAP 0x1 ;  /* 0x000000040000795c */ /* 0x000fe20000300000 */
.L_x_1634:
[----:B------:R2:W-:Y:S01]  /*22390*/  SYNCS.ARRIVE.TRANS64.A1T0 RZ, [R6+URZ+0x13270], RZ ;  /* 0x013270ff06ff79a7 */ /* 0x0005e2000810003f */
[----:B------:R-:W-:Y:S05]  /*223a0*/  @!P6 BRA `(.L_x_1635) ;  /* 0x000000000004e947 */ /* 0x000fea0003800000 */
[----:B------:R-:W-:Y:S01]  /*223b0*/  BPT.TRAP 0x1 ;  /* 0x000000040000795c */ /* 0x000fe20000300000 */
.L_x_1635:
[----:B------:R-:W3:Y:S01]  /*223c0*/  LDL R0, [R1+0x44] ;  /* 0x0000440001007983 */ /* 0x000ee20000100800 */
[----:B------:R-:W-:Y:S01]  /*223d0*/  BSSY B0, `(.L_x_1636) ;  /* 0x0000003000007945 */ /* 0x000fe20003800000 */
[----:B---3--:R-:W3:Y:S03]  /*223e0*/  SYNCS.PHASECHK.TRANS64.TRYWAIT P0, [R6+URZ+0x13240], R0 ;  /* 0x01324000060075a7 */ /* 0x008ee6000800017f */
[----:B---3--:R-:W-:Y:S05]  /*223f0*/  @!P0 BRA `(.L_x_1637) ;  /* 0x0000005400e48947 */ /* 0x008fea0003800000 */
.L_x_1764:
[----:B------:R-:W-:Y:S05]  /*22400*/  BSYNC B0 ;  /* 0x0000000000007941 */ /* 0x000fea0003800000 */
.L_x_1636:
[----:B---3--:R-:W3:Y:S01]  /*22410*/  LDL.LU R0, [R1+0x4] ;  /* 0x0000040001007983 */ /* 0x008ee20000300800 */
[----:B------:R-:W-:Y:S01]  /*22420*/  ULDC.64 UR4, c[0x0][0x300] ;  /* 0x0000c00000047ab9 */ /* 0x000fe20000000a00 */
[----:B------:R-:W-:Y:S02]  /*22430*/  ULDC.64 UR6, c[0x0][0x310] ;  /* 0x0000c40000067ab9 */ /* 0x000fe40000000a00 */
[----:B------:R-:W4:Y:S01]  /*22440*/  LDL.LU R2, [R1+0x40] ;  /* 0x0000400001027983 */ /* 0x000f220000300800 */
[----:B------:R-:W-:Y:S02]  /*22450*/  IMAD R28, R28, UR4, RZ ;  /* 0x000000041c1c7c24 */ /* 0x000fe4000f8e02ff */
[----:B-1----:R-:W-:-:S04]  /*22460*/  IMAD.WIDE.U32 R10, R8, UR4, RZ ;  /* 0x00000004080a7c25 */ /* 0x002fc8000f8e00ff */
[----:B------:R-:W-:Y:S02]  /*22470*/  IMAD R28, R8, UR5, R28 ;  /* 0x00000005081c7c24 */ /* 0x000fe4000f8e021c */
[----:B------:R-:W-:Y:S02]  /*22480*/  IMAD R29, R29, UR4, RZ ;  /* 0x000000041d1d7c24 */ /* 0x000fe4000f8e02ff */
[----:B------:R-:W-:Y:S02]  /*22490*/  IMAD.IADD R11, R11, 0x1, R28 ;  /* 0x000000010b0b7824 */ /* 0x000fe400078e021c */
[C---:B------:R-:W-:Y:S02]  /*224a0*/  IMAD R29, R9.reuse, UR5, R29 ;  /* 0x00000005091d7c24 */ /* 0x040fe4000f8e021d */
[----:B------:R-:W-:Y:S01]  /*224b0*/  IMAD.WIDE.U32 R8, R9, UR4, RZ ;  /* 0x0000000409087c25 */ /* 0x000fe2000f8e00ff */
[----:B------:R-:W-:-:S03]  /*224c0*/  ULDC.64 UR4, c[0x0][0x308] ;  /* 0x0000c20000047ab9 */ /* 0x000fc60000000a00 */
[----:B------:R-:W-:-:S04]  /*224d0*/  IMAD.WIDE.U32 R10, R4, UR6, R10 ;  /* 0x00000006040a7c25 */ /* 0x000fc8000f8e000a */
[----:B------:R-:W-:Y:S02]  /*224e0*/  IMAD.IADD R9, R9, 0x1, R29 ;  /* 0x0000000109097824 */ /* 0x000fe400078e021d */
[----:B------:R-:W-:Y:S02]  /*224f0*/  IMAD R7, R17, UR5, RZ ;  /* 0x0000000511077c24 */ /* 0x000fe4000f8e02ff */
[----:B---3--:R-:W-:-:S04]  /*22500*/  IMAD R0, R0, UR6, RZ ;  /* 0x0000000600007c24 */ /* 0x008fc8000f8e02ff */
[----:B------:R-:W-:Y:S02]  /*22510*/  IMAD R4, R4, UR7, R0 ;  /* 0x0000000704047c24 */ /* 0x000fe4000f8e0200 */
[----:B----4-:R-:W-:Y:S02]  /*22520*/  IMAD R0, R2, UR6, RZ ;  /* 0x0000000602007c24 */ /* 0x010fe4000f8e02ff */
[----:B------:R-:W-:Y:S02]  /*22530*/  IMAD.IADD R11, R11, 0x1, R4 ;  /* 0x000000010b0b7824 */ /* 0x000fe400078e0204 */
[C---:B------:R-:W-:Y:S02]  /*22540*/  IMAD R12, R5.reuse, UR7, R0 ;  /* 0x00000007050c7c24 */ /* 0x040fe4000f8e0200 */
[----:B------:R-:W-:Y:S01]  /*22550*/  IMAD.WIDE.U32 R4, R5, UR6, R8 ;  /* 0x0000000605047c25 */ /* 0x000fe2000f8e0008 */
[----:B------:R-:W-:-:S03]  /*22560*/  ULDC.64 UR6, c[0x0][0x2e8] ;  /* 0x0000ba0000067ab9 */ /* 0x000fc60000000a00 */
[----:B------:R-:W-:-:S04]  /*22570*/  IMAD.WIDE.U32 R10, R17, UR4, R10 ;  /* 0x00000004110a7c25 */ /* 0x000fc8000f8e000a */
[----:B------:R-:W-:Y:S01]  /*22580*/  IMAD.IADD R5, R5, 0x1, R12 ;  /* 0x0000000105057824 */ /* 0x000fe200078e020c */
[----:B------:R-:W-:Y:S01]  /*22590*/  IADD3 R2, P0, R10, UR6, RZ ;  /* 0x000000060a027c10 */ /* 0x000fe2000ff1e0ff */
[----:B------:R-:W-:-:S03]  /*225a0*/  IMAD.WIDE.U32 R4, R17, UR4, R4 ;  /* 0x0000000411047c25 */ /* 0x000fc6000f8e0004 */
[----:B------:R-:W-:Y:S01]  /*225b0*/  IADD3.X R0, R11, UR7, R7, P0, !PT ;  /* 0x000000070b007c10 */ /* 0x000fe200087fe407 */
[----:B------:R-:W-:Y:S01]  /*225c0*/  UMOV UR4, 0xffffffff ;  /* 0xffffffff00047882 */ /* 0x000fe20000000000 */
[----:B------:R-:W-:-:S04]  /*225d0*/  IADD3 R8, P0, R4, UR6, RZ ;  /* 0x0000000604087c10 */ /* 0x000fc8000ff1e0ff */
[----:B------:R-:W-:Y:S01]  /*225e0*/  IADD3.X R7, R7, UR7, R5, P0, !PT ;  /* 0x0000000707077c10 */ /* 0x000fe200087fe405 */
[----:B------:R-:W-:Y:S08]  /*225f0*/  BRA.DIV UR4, `(.L_x_1638) ;  /* 0x00000056047c7947 */ /* 0x000ff0000b800000 */
[----:B------:R-:W1:Y:S01]  /*22600*/  S2R R5, SR_TID.X ;  /* 0x0000000000057919 */ /* 0x000e620000002100 */
[----:B------:R-:W3:Y:S01]  /*22610*/  LDC R10, c[0x0][0x2f4] ;  /* 0x0000bd00ff0a7b82 */ /* 0x000ee20000000800 */
[----:B------:R-:W-:Y:S01]  /*22620*/  SHFL.IDX PT, R4, R0, RZ, 0x1c1f ;  /* 0x001c1fff00047589 */ /* 0x000fe200000e0000 */
[----:B-1----:R-:W-:-:S03]  /*22630*/  IMAD.SHL.U32 R9, R5, 0x10, RZ ;  /* 0x0000001005097824 */ /* 0x002fc600078e00ff */
[----:B------:R-:W1:Y:S02]  /*22640*/  SHFL.IDX PT, R5, R2, RZ, 0x1c1f ;  /* 0x001c1fff02057589 */ /* 0x000e6400000e0000 */
[----:B------:R-:W-:-:S04]  /*22650*/  LOP3.LUT R9, R9, 0x30, RZ, 0xc0, !PT ;  /* 0x0000003009097812 */ /* 0x000fc800078ec0ff */
[C---:B---3--:R-:W-:Y:S02]  /*22660*/  ISETP.GE.AND P3, PT, R9.reuse, R10, PT ;  /* 0x0000000a0900720c */ /* 0x048fe40003f66270 */
[----:B-1----:R-:W-:-:S05]  /*22670*/  @P5 IADD3 R5, P0, R9, R5, RZ ;  /* 0x0000000509055210 */ /* 0x002fca0007f1e0ff */
[----:B------:R-:W-:-:S05]  /*22680*/  @P5 IMAD.X R4, RZ, RZ, R4, P0 ;  /* 0x000000ffff045224 */ /* 0x000fca00000e0604 */
[----:B------:R-:W-:-:S04]  /*22690*/  @P5 LOP3.LUT R5, R5, R4, RZ, 0x3c, !PT ;  /* 0x0000000405055212 */ /* 0x000fc800078e3cff */
[----:B------:R-:W-:-:S04]  /*226a0*/  @P5 LOP3.LUT R4, R5, R4, RZ, 0x3c, !PT ;  /* 0x0000000405045212 */ /* 0x000fc800078e3cff */
[----:B------:R-:W-:-:S05]  /*226b0*/  @P5 LOP3.LUT R5, R5, R4, RZ, 0x3c, !PT ;  /* 0x0000000405055212 */ /* 0x000fca00078e3cff */
[----:B------:R-:W-:Y:S01]  /*226c0*/  @!PT LDS RZ, [RZ] ;  /* 0x00000000fffff984 */ /* 0x000fe20000000800 */
[----:B------:R1:W-:Y:S04]  /*226d0*/  @P5 LDGSTS.E.BYPASS.LTC128B.128 [R3+0xe000], desc[UR44][R4.64], !P3 ;  /* 0x0e00000004035fae */ /* 0x0003e8000d901d6c */
[----:B-1----:R-:W1:Y:S04]  /*226e0*/  SHFL.IDX PT, R5, R2, 0x1, 0x1c1f ;  /* 0x003c1f0002057f89 */ /* 0x002e6800000e0000 */
[----:B------:R-:W3:Y:S01]  /*226f0*/  SHFL.IDX PT, R4, R0, 0x1, 0x1c1f ;  /* 0x003c1f0000047f89 */ /* 0x000ee200000e0000 */
[----:B-1----:R-:W-:-:S05]  /*22700*/  @P4 IADD3 R5, P0, R9, R5, RZ ;  /* 0x0000000509054210 */ /* 0x002fca0007f1e0ff */
[----:B---3--:R-:W-:-:S05]  /*22710*/  @P4 IMAD.X R4, RZ, RZ, R4, P0 ;  /* 0x000000ffff044224 */ /* 0x008fca00000e0604 */
[----:B------:R-:W-:-:S04]  /*22720*/  @P4 LOP3.LUT R5, R5, R4, RZ, 0x3c, !PT ;  /* 0x0000000405054212 */ /* 0x000fc800078e3cff */
[----:B------:R-:W-:-:S04]  /*22730*/  @P4 LOP3.LUT R4, R5, R4, RZ, 0x3c, !PT ;  /* 0x0000000405044212 */ /* 0x000fc800078e3cff */
[----:B------:R-:W-:-:S05]  /*22740*/  @P4 LOP3.LUT R5, R5, R4, RZ, 0x3c, !PT ;  /* 0x0000000405054212 */ /* 0x000fca00078e3cff */
[----:B------:R1:W-:Y:S04]  /*22750*/  @P4 LDGSTS.E.BYPASS.LTC128B.128 [R3+0xe800], desc[UR44][R4.64], !P3 ;  /* 0x0e80000004034fae */ /* 0x0003e8000d901d6c */
[----:B-1----:R-:W1:Y:S04]  /*22760*/  SHFL.IDX PT, R5, R2, 0x2, 0x1c1f ;  /* 0x005c1f0002057f89 */ /* 0x002e6800000e0000 */
[----:B------:R-:W3:Y:S04]  /*22770*/  SHFL.IDX PT, R4, R0, 0x2, 0x1c1f ;  /* 0x005c1f0000047f89 */ /* 0x000ee800000e0000 */
[----:B------:R-:W4:Y:S04]  /*22780*/  SHFL.IDX PT, R2, R2, 0x3, 0x1c1f ;  /* 0x007c1f0002027f89 */ /* 0x000f2800000e0000 */
[----:B------:R-:W5:Y:S01]  /*22790*/  SHFL.IDX PT, R0, R0, 0x3, 0x1c1f ;  /* 0x007c1f0000007f89 */ /* 0x000f6200000e0000 */
[----:B-1----:R-:W-:-:S05]  /*227a0*/  @P1 IADD3 R5, P0, R9, R5, RZ ;  /* 0x0000000509051210 */ /* 0x002fca0007f1e0ff */
[----:B---3--:R-:W-:Y:S01]  /*227b0*/  @P1 IMAD.X R4, RZ, RZ, R4, P0 ;  /* 0x000000ffff041224 */ /* 0x008fe200000e0604 */
[----:B----4-:R-:W-:-:S04]  /*227c0*/  @P2 IADD3 R2, P0, R9, R2, RZ ;  /* 0x0000000209022210 */ /* 0x010fc80007f1e0ff */
[----:B------:R-:W-:Y:S01]  /*227d0*/  @P1 LOP3.LUT R5, R5, R4, RZ, 0x3c, !PT ;  /* 0x0000000405051212 */ /* 0x000fe200078e3cff */
[----:B-----5:R-:W-:-:S03]  /*227e0*/  @P2 IMAD.X R0, RZ, RZ, R0, P0 ;  /* 0x000000ffff002224 */ /* 0x020fc600000e0600 */
[----:B------:R-:W-:-:S04]  /*227f0*/  @P1 LOP3.LUT R4, R5, R4, RZ, 0x3c, !PT ;  /* 0x0000000405041212 */ /* 0x000fc800078e3cff */
[----:B------:R-:W-:-:S05]  /*22800*/  @P1 LOP3.LUT R5, R5, R4, RZ, 0x3c, !PT ;  /* 0x0000000405051212 */ /* 0x000fca00078e3cff */
[----:B------:R1:W-:Y:S02]  /*22810*/  @P1 LDGSTS.E.BYPASS.LTC128B.128 [R3+0xf000], desc[UR44][R4.64], !P3 ;  /* 0x0f00000004031fae */ /* 0x0003e4000d901d6c */
[----:B-1----:R-:W-:Y:S02]  /*22820*/  @P2 IMAD.MOV.U32 R4, RZ, RZ, R2 ;  /* 0x000000ffff042224 */ /* 0x002fe400078e0002 */
[----:B------:R-:W-:Y:S02]  /*22830*/  @P2 IMAD.MOV.U32 R5, RZ, RZ, R0 ;  /* 0x000000ffff052224 */ /* 0x000fe400078e0000 */
[----:B------:R1:W3:Y:S04]  /*22840*/  SHFL.IDX PT, R0, R7, RZ, 0x1c1f ;  /* 0x001c1fff07007589 */ /* 0x0002e800000e0000 */
[----:B------:R4:W-:Y:S04]  /*22850*/  @P2 LDGSTS.E.BYPASS.LTC128B.128 [R3+0xf800], desc[UR44][R4.64], !P3 ;  /* 0x0f80000004032fae */ /* 0x0009e8000d901d6c */
[----:B----4-:R1:W4:Y:S02]  /*22860*/  SHFL.IDX PT, R4, R8, RZ, 0x1c1f ;  /* 0x001c1fff08047589 */ /* 0x01032400000e0000 */
.L_x_1776:
[----:B------:R-:W-:Y:S01]  /*22870*/  LOP3.LUT P0, RZ, R16, 0x8, RZ, 0xc0, !PT ;  /* 0x0000000810ff7812 */ /* 0x000fe2000780c0ff */
[----:B------:R-:W-:-:S12]  /*22880*/  BSSY B0, `(.L_x_1639) ;  /* 0x000000d000007945 */ /* 0x000fd80003800000 */
        /* <DEDUP_REMOVED lines=12> */
.L_x_1640:
[----:B------:R-:W-:Y:S05]  /*22950*/  BSYNC B0 ;  /* 0x0000000000007941 */ /* 0x000fea0003800000 */
.L_x_1639:
[----:B------:R-:W-:Y:S01]  /*22960*/  NOP ;  /* 0x0000000000007918 */ /* 0x000fe20000000000 */
[----:B------:R-:W-:-:S13]  /*22970*/  PLOP3.LUT P0, PT, PT, PT, PT, 0x80, 0x0 ;  /* 0x000000000000781c */ /* 0x000fda0003f0f070 */
.L_x_1641:
        /* <DEDUP_REMOVED lines=11> */
.L_x_1642:
[----:B0-----:R0:W5:Y:S01]  /*22a30*/  LDL.LU R3, [R1+0x4c] ;  /* 0x00004c0001037983 */ /* 0x0011620000300800 */
[----:B------:R-:W-:Y:S01]  /*22a40*/  VIADD R0, R18, 0xb000 ;  /* 0x0000b00012007836 */ /* 0x000fe20000000000 */
[----:B------:R0:W-:Y:S06]  /*22a50*/  SYNCS.ARRIVE.TRANS64.A1T0 RZ, [R6+URZ+0x13230], RZ ;  /* 0x013230ff06ff79a7 */ /* 0x0001ec000810003f */
[----:B------:R-:W-:Y:S05]  /*22a60*/  WARPSYNC.ALL ;  /* 0x0000000000007948 */ /* 0x000fea0003800000 */
[----:B------:R-:W-:Y:S01]  /*22a70*/  BAR.SYNC.DEFER_BLOCKING 0x8, 0x200 ;  /* 0x0208000000007b1d */ /* 0x000fe20000010000 */
[----:B------:R-:W-:Y:S02]  /*22a80*/  LOP3.LUT P1, RZ, R0, 0x1bf, RZ, 0xc0, !PT ;  /* 0x000001bf00ff7812 */ /* 0x000fe4000782c0ff */
[----:B------:R-:W-:-:S03]  /*22a90*/  SHF.R.S32.HI R29, RZ, 0x1f, R27 ;  /* 0x0000001fff1d7819 */ /* 0x000fc6000001141b */
[----:B------:R-:W-:Y:S01]  /*22aa0*/  ULDC.64 UR4, c[0x0][0x298] ;  /* 0x0000a60000047ab9 */ /* 0x000fe20000000a00 */
[----:B------:R-:W-:Y:S01]  /*22ab0*/  ULDC.64 UR6, c[0x0][0xa00] ;  /* 0x0002800000067ab9 */ /* 0x000fe20000000a00 */
[----:B------:R-:W-:Y:S01]  /*22ac0*/  BSSY B6, `(.L_x_1643) ;  /* 0x000001b000067945 */ /* 0x000fe20003800000 */
[----:B------:R-:W-:-:S04]  /*22ad0*/  ISETP.NE.U32.AND P0, PT, RZ, UR6, PT ;  /* 0x00000006ff007c0c */ /* 0x000fc8000bf05070 */
[----:B------:R-:W-:-:S04]  /*22ae0*/  ISETP.NE.AND.EX P0, PT, RZ, UR7, PT, P0 ;  /* 0x00000007ff007c0c */ /* 0x000fc8000bf05300 */
[----:B------:R-:W-:Y:S02]  /*22af0*/  SEL R29, R29, RZ, !P0 ;  /* 0x000000ff1d1d7207 */ /* 0x000fe40004000000 */
[----:B------:R-:W-:Y:S02]  /*22b00*/  SEL R19, R27, RZ, !P0 ;  /* 0x000000ff1b137207 */ /* 0x000fe40004000000 */
[----:B-----5:R-:W-:Y:S01]  /*22b10*/  SHF.R.S32.HI R2, RZ, 0x1f, R3 ;  /* 0x0000001fff027819 */ /* 0x020fe20000011403 */
[----:B------:R-:W-:-:S04]  /*22b20*/  IMAD.WIDE.U32 R22, R3, UR4, RZ ;  /* 0x0000000403167c25 */ /* 0x000fc8000f8e00ff */
[----:B------:R-:W-:-:S04]  /*22b30*/  IMAD R2, R2, UR4, RZ ;  /* 0x0000000402027c24 */ /* 0x000fc8000f8e02ff */
[----:B------:R-:W-:-:S04]  /*22b40*/  IMAD R28, R3, UR5, R2 ;  /* 0x00000005031c7c24 */ /* 0x000fc8000f8e0202 */
[----:B------:R-:W-:Y:S01]  /*22b50*/  IMAD.IADD R28, R23, 0x1, R28 ;  /* 0x00000001171c7824 */ /* 0x000fe200078e021c */
[----:B------:R-:W-:Y:S06]  /*22b60*/  @!P1 BRA `(.L_x_1644) ;  /* 0x0000000000409947 */ /* 0x000fec0003800000 */
[----:B------:R-:W-:Y:S01]  /*22b70*/  MOV R2, 0x0 ;  /* 0x0000000000027802 */ /* 0x000fe20000000f00 */
[----:B------:R-:W-:Y:S01]  /*22b80*/  ULDC.64 UR4, c[0x4][0x98] ;  /* 0x0100260000047ab9 */ /* 0x000fe20000000a00 */
[----:B------:R-:W-:Y:S01]  /*22b90*/  ULDC.64 UR6, c[0x4][0xa0] ;  /* 0x0100280000067ab9 */ /* 0x000fe20000000a00 */
[----:B------:R-:W-:Y:S01]  /*22ba0*/  ULDC.64 UR8, c[0x4][0x28] ;  /* 0x01000a0000087ab9 */ /* 0x000fe20000000a00 */
[----:B----4-:R-:W-:Y:S02]  /*22bb0*/  IMAD.U32 R4, RZ, RZ, UR4 ;  /* 0x00000004ff047e24 */ /* 0x010fe4000f8e00ff */
[----:B------:R-:W3:Y:S01]  /*22bc0*/  LDC.64 R2, c[0x4][R2] ;  /* 0x0100000002027b82 */ /* 0x000ee20000000a00 */
[----:B------:R-:W-:Y:S02]  /*22bd0*/  IMAD.U32 R5, RZ, RZ, UR5 ;  /* 0x00000005ff057e24 */ /* 0x000fe4000f8e00ff */
[----:B0-2---:R-:W-:Y:S02]  /*22be0*/  IMAD.U32 R6, RZ, RZ, UR6 ;  /* 0x00000006ff067e24 */ /* 0x005fe4000f8e00ff */
[----:B-1----:R-:W-:-:S02]  /*22bf0*/  IMAD.U32 R7, RZ, RZ, UR7 ;  /* 0x00000007ff077e24 */ /* 0x002fc4000f8e00ff */
[----:B------:R-:W-:Y:S02]  /*22c00*/  IMAD.U32 R10, RZ, RZ, UR8 ;  /* 0x00000008ff0a7e24 */ /* 0x000fe4000f8e00ff */
[----:B------:R-:W-:Y:S02]  /*22c10*/  IMAD.U32 R11, RZ, RZ, UR9 ;  /* 0x00000009ff0b7e24 */ /* 0x000fe4000f8e00ff */
[----:B------:R-:W-:Y:S02]  /*22c20*/  IMAD.MOV.U32 R8, RZ, RZ, 0x70 ;  /* 0x00000070ff087424 */ /* 0x000fe400078e00ff */
[----:B------:R-:W-:Y:S02]  /*22c30*/  IMAD.MOV.U32 R12, RZ, RZ, 0x1 ;  /* 0x00000001ff0c7424 */ /* 0x000fe400078e00ff */
[----:B------:R-:W-:-:S07]  /*22c40*/  IMAD.MOV.U32 R13, RZ, RZ, RZ ;  /* 0x000000ffff0d7224 */ /* 0x000fce00078e00ff */
[----:B------:R-:W-:-:S07]  /*22c50*/  LEPC R20, `(.L_x_1644) ;  /* 0x000000001014794e */ /* 0x000fce0000000000 */
[----:B---3--:R-:W-:Y:S05]  /*22c60*/  CALL.ABS.NOINC R2 ;  /* 0x0000000002007343 */ /* 0x008fea0003c00000 */
.L_x_1644:
[----:B------:R-:W-:Y:S05]  /*22c70*/  BSYNC B6 ;  /* 0x0000000000067941 */ /* 0x000fea0003800000 */
.L_x_1643:
[----:B------:R-:W3:Y:S01]  /*22c80*/  S2R R20, SR_TID.X ;  /* 0x0000000000147919 */ /* 0x000ee20000002100 */
[----:B------:R-:W0:Y:S01]  /*22c90*/  LDC R9, c[0x0][0x448] ;  /* 0x00011200ff097b82 */ /* 0x000e220000000800 */
        /* <DEDUP_REMOVED lines=12> */
[----:B------:R-:W-:-:S03]  /*22d60*/  ULDC.64 UR6, c[0x0][0x2c8] ;  /* 0x0000b20000067ab9 */ /* 0x000fc60000000a00 */
[----:B------:R-:W-:Y:S01]  /*22d70*/  IMAD.IADD R3, R3, 0x1, R29 ;  /* 0x0000000103037824 */ /* 0x000fe200078e021d */
[----:B0-----:R-:W-:Y:S02]  /*22d80*/  ISETP.NE.AND P1, PT, R9, 0x1, PT ;  /* 0x000000010900780c */ /* 0x001fe40003f25270 */
[C---:B---3--:R-:W-:Y:S01]  /*22d90*/  LOP3.LUT R21, R20.reuse, 0x7f, RZ, 0xc0, !PT ;  /* 0x0000007f14157812 */ /* 0x048fe200078ec0ff */
[----:B------:R-:W-:-:S03]  /*22da0*/  IMAD.SHL.U32 R20, R20, 0x20, RZ ;  /* 0x0000002014147824 */ /* 0x000fc600078e00ff */
[----:B------:R-:W-:-:S07]  /*22db0*/  SHF.R.U32.HI R21, RZ, 0x2, R21 ;  /* 0x00000002ff157819 */ /* 0x000fce0000011615 */
[----:B------:R-:W0:Y:S01]  /*22dc0*/  @P1 LDC R0, c[0x0][0x44c] ;  /* 0x00011300ff001b82 */ /* 0x000e220000000800 */
[----:B------:R-:W-:Y:S02]  /*22dd0*/  LOP3.LUT R20, R21, 0x60, R20, 0xf8, !PT ;  /* 0x0000006015147812 */ /* 0x000fe400078ef814 */
[----:B------:R3:W5:Y:S03]  /*22de0*/  LDL R21, [R1+0x48] ;  /* 0x0000480001157983 */ /* 0x0007660000100800 */
[----:B--2---:R-:W-:Y:S02]  /*22df0*/  IMAD.IADD R6, R20, 0x1, R25 ;  /* 0x0000000114067824 */ /* 0x004fe400078e0219 */
[----:B------:R-:W2:Y:S02]  /*22e00*/  @P1 LDC R5, c[0x0][0x450] ;  /* 0x00011400ff051b82 */ /* 0x000ea40000000800 */
[----:B----4-:R-:W-:-:S06]  /*22e10*/  IMAD.MOV.U32 R4, RZ, RZ, R6 ;  /* 0x000000ffff047224 */ /* 0x010fcc00078e0006 */
[----:B-1----:R-:W1:Y:S01]  /*22e20*/  @P1 LDC R8, c[0x0][0x450] ;  /* 0x00011400ff081b82 */ /* 0x002e620000000800 */
[----:B0-----:R-:W-:-:S05]  /*22e30*/  @P1 IMAD.HI.U32 R0, R6, R0, RZ ;  /* 0x0000000006001227 */ /* 0x001fca00078e00ff */
[----:B--2---:R-:W-:-:S04]  /*22e40*/  @P1 SHF.R.U32.HI R4, RZ, R5, R0 ;  /* 0x00000005ff041219 */ /* 0x004fc80000011600 */
        /* <DEDUP_REMOVED lines=15> */
[----:B------:R-:W2:Y:S03]  /*22f40*/  S2R R20, SR_TID.X ;  /* 0x0000000000147919 */ /* 0x000ea60000002100 */
[----:B------:R-:W-:Y:S02]  /*22f50*/  IMAD.MOV.U32 R6, RZ, RZ, R5 ;  /* 0x000000ffff067224 */ /* 0x000fe400078e0005 */
[----:B0-----:R-:W-:-:S05]  /*22f60*/  @P1 IMAD.HI.U32 R7, R5, R7, RZ ;  /* 0x0000000705071227 */ /* 0x001fca00078e00ff */
[----:B-1----:R-:W-:-:S05]  /*22f70*/  @P1 SHF.R.U32.HI R6, RZ, R8, R7 ;  /* 0x00000008ff061219 */ /* 0x002fca0000011607 */
[----:B------:R-:W-:-:S04]  /*22f80*/  IMAD.MOV R7, RZ, RZ, -R6 ;  /* 0x000000ffff077224 */ /* 0x000fc800078e0a06 */
[----:B------:R-:W-:Y:S01]  /*22f90*/  IMAD R5, R9, R7, R5 ;  /* 0x0000000709057224 */ /* 0x000fe200078e0205 */
[----:B------:R-:W-:Y:S01]  /*22fa0*/  SHF.R.S32.HI R7, RZ, 0x1f, R6 ;  /* 0x0000001fff077819 */ /* 0x000fe20000011406 */
[----:B------:R-:W-:-:S04]  /*22fb0*/  IMAD.WIDE.U32 R2, R6, UR4, R2 ;  /* 0x0000000406027c25 */ /* 0x000fc8000f8e0002 */
[----:B------:R-:W-:Y:S01]  /*22fc0*/  IMAD R7, R7, UR4, RZ ;  /* 0x0000000407077c24 */ /* 0x000fe2000f8e02ff */
[----:B------:R-:W-:-:S03]  /*22fd0*/  ULDC UR4, c[0x0][0x2b8] ;  /* 0x0000ae0000047ab9 */ /* 0x000fc60000000800 */
[----:B------:R-:W-:Y:S01]  /*22fe0*/  IMAD R7, R6, UR5, R7 ;  /* 0x0000000506077c24 */ /* 0x000fe2000f8e0207 */
[----:B------:R-:W-:Y:S01]  /*22ff0*/  SHF.R.S32.HI R6, RZ, 0x1f, R5 ;  /* 0x0000001fff067819 */ /* 0x000fe20000011405 */
[----:B--2---:R-:W-:Y:S02]  /*23000*/  IMAD.SHL.U32 R19, R20, 0x10, RZ ;  /* 0x0000001014137824 */ /* 0x004fe400078e00ff */
        /* <DEDUP_REMOVED lines=11> */
[----:B---3--:R-:W-:Y:S06]  /*230c0*/  BRA.DIV UR4, `(.L_x_1645) ;  /* 0x0000005204647947 */ /* 0x008fec000b800000 */
[----:B------:R-:W0:Y:S01]  /*230d0*/  SHFL.IDX PT, R6, R0, RZ, 0x1c1f ;  /* 0x001c1fff00067589 */ /* 0x000e2200000e0000 */
[----:B-----5:R-:W-:Y:S02]  /*230e0*/  IMAD R3, R21, R9, RZ ;  /* 0x0000000915037224 */ /* 0x020fe400078e02ff */
[----:B------:R-:W-:Y:S01]  /*230f0*/  IMAD.IADD R25, R20, 0x1, R25 ;  /* 0x0000000114197824 */ /* 0x000fe200078e0219 */
        /* <DEDUP_REMOVED lines=37> */
[----:B0-----:R-:W-:-:S05]  /*23350*/  @!P1 IADD3 R0, P3, R19, R0, RZ ;  /* 0x0000000013009210 */ /* 0x001fca0007f7e0ff */
[----:B--2---:R-:W-:Y:S02]  /*23360*/  @!P1 IMAD.MOV.U32 R6, RZ, RZ, R0 ;  /* 0x000000ffff069224 */ /* 0x004fe400078e0000 */
[----:B------:R0:W2:Y:S04]  /*23370*/  SHFL.IDX PT, R0, R2, 0x1, 0x1c1f ;  /* 0x003c1f0002007f89 */ /* 0x0000a800000e0000 */
[----:B------:R0:W3:Y:S01]  /*23380*/  SHFL.IDX PT, R2, R5, 0x1, 0x1c1f ;  /* 0x003c1f0005027f89 */ /* 0x0000e200000e0000 */
[----:B-1----:R-:W-:-:S04]  /*23390*/  @!P1 IMAD.X R4, RZ, RZ, R4, P3 ;  /* 0x000000ffff049224 */ /* 0x002fc800018e0604 */
[----:B------:R-:W-:-:S05]  /*233a0*/  @!P1 IMAD.MOV.U32 R7, RZ, RZ, R4 ;  /* 0x000000ffff079224 */ /* 0x000fca00078e0004 */
[----:B------:R0:W-:Y:S02]  /*233b0*/  @!P1 LDGSTS.E.BYPASS.LTC128B.128 [R10+0xd000], desc[UR44][R6.64], !P0 ;  /* 0x0d000000060a9fae */ /* 0x0001e4000c101d6c */
.L_x_1789:
        /* <DEDUP_REMOVED lines=10> */
.L_x_1646:
        /* <DEDUP_REMOVED lines=18> */
.L_x_1790:
[----:B------:R-:W-:Y:S05]  /*23580*/  BSYNC B0 ;  /* 0x0000000000007941 */ /* 0x000fea0003800000 */
.L_x_1647:
[----:B------:R-:W2:Y:S01]  /*23590*/  LDL R2, [R1+0x24] ;  /* 0x0000240001027983 */ /* 0x000ea20000100800 */
[----:B------:R-:W-:-:S05]  /*235a0*/  VIADD R26, R26, 0xfffffffe ;  /* 0xfffffffe1a1a7836 */ /* 0x000fca0000000000 */
[----:B--2---:R-:W-:-:S13]  /*235b0*/  ISETP.GE.AND P0, PT, R26, R2, PT ;  /* 0x000000021a00720c */ /* 0x004fda0003f06270 */
[----:B------:R-:W-:Y:S05]  /*235c0*/  @!P0 BRA `(.L_x_1649) ;  /* 0x0000001400308947 */ /* 0x000fea0003800000 */
[----:B------:R1:W-:Y:S04]  /*235d0*/  STL [R1+0x4], R26 ;  /* 0x0000041a01007387 */ /* 0x0003e80000100800 */
[----:B------:R1:W5:Y:S04]  /*235e0*/  LDL.LU R21, [R1] ;  /* 0x0000000001157983 */ /* 0x0003680000300800 */
[----:B------:R1:W5:Y:S02]  /*235f0*/  LDL.LU R22, [R1+0x10] ;  /* 0x0000100001167983 */ /* 0x0003640000300800 */
.L_x_1669:
[----:B0-2---:R-:W2:Y:S04]  /*23600*/  LDL R3, [R1+0x1c] ;  /* 0x00001c0001037983 */ /* 0x005ea80000100800 */
[----:B------:R-:W3:Y:S04]  /*23610*/  LDL R11, [R1+0x20] ;  /* 0x00002000010b7983 */ /* 0x000ee80000100800 */
[----:B------:R-:W4:Y:S04]  /*23620*/  LDL R9, [R1+0xc] ;  /* 0x00000c0001097983 */ /* 0x000f280000100800 */
[----:B------:R-:W2:Y:S01]  /*23630*/  LDL.LU R12, [R1+0x4] ;  /* 0x00000400010c7983 */ /* 0x000ea20000300800 */
        /* <DEDUP_REMOVED lines=30> */
[----:B------:R-:W-:-:S04]  /*23820*/  IMAD.IADD R3, R10, 0x1, R3 ;  /* 0x000000010a037824 */ /* 0x000fc800078e0203 */
[----:B-1----:R-:W-:-:S04]  /*23830*/  @P0 IMAD.HI.U32 R7, R3, R7, RZ ;  /* 0x0000000703070227 */ /* 0x002fc800078e00ff */
[----:B------:R-:W-:Y:S01]  /*23840*/  IMAD.MOV.U32 R5, RZ, RZ, R3 ;  /* 0x000000ffff057224 */ /* 0x000fe200078e0003 */
[----:B0-----:R-:W-:Y:S01]  /*23850*/  @P0 SHF.R.U32.HI R5, RZ, R4, R7 ;  /* 0x00000004ff050219 */ /* 0x001fe20000011607 */
[----:B------:R-:W-:-:S04]  /*23860*/  IMAD.MOV R7, RZ, RZ, -R2 ;  /* 0x000000ffff077224 */ /* 0x000fc800078e0a02 */
[----:B------:R-:W-:Y:S02]  /*23870*/  IMAD.MOV R4, RZ, RZ, -R5 ;  /* 0x000000ffff047224 */ /* 0x000fe400078e0a05 */
[C---:B------:R-:W-:Y:S02]  /*23880*/  IMAD R7, R0.reuse, R7, R6 ;  /* 0x0000000700077224 */ /* 0x040fe400078e0206 */
        /* <DEDUP_REMOVED lines=11> */
[----:B------:R-:W-:-:S04]  /*23940*/  @!P1 IMAD.WIDE.U32 R2, R9, UR4, R2 ;  /* 0x0000000409029c25 */ /* 0x000fc8000f8e0002 */
[----:B------:R-:W-:Y:S01]  /*23950*/  @!P1 IMAD.IADD R3, R4, 0x1, R3 ;  /* 0x0000000104039824 */ /* 0x000fe200078e0203 */
[----:B------:R-:W-:Y:S01]  /*23960*/  @!P1 LEA R4, P0, R2, UR6, 0x2 ;  /* 0x0000000602049c11 */ /* 0x000fe2000f8010ff */
[----:B------:R-:W-:-:S03]  /*23970*/  IMAD.MOV.U32 R9, RZ, RZ, RZ ;  /* 0x000000ffff097224 */ /* 0x000fc600078e00ff */
[----:B------:R-:W-:Y:S01]  /*23980*/  @!P1 LEA.HI.X R5, R2, UR7, R3, 0x2, P0 ;  /* 0x0000000702059c11 */ /* 0x000fe200080f1403 */
[----:B-----5:R-:W-:Y:S02]  /*23990*/  VIADD R3, R21, 0x1 ;  /* 0x0000000115037836 */ /* 0x020fe40000000000 */
[----:B------:R-:W-:Y:S02]  /*239a0*/  IMAD.MOV.U32 R2, RZ, RZ, R12 ;  /* 0x000000ffff027224 */ /* 0x000fe400078e000c */
[----:B------:R0:W5:Y:S01]  /*239b0*/  @!P1 LDG.E R9, desc[UR44][R4.64] ;  /* 0x0000002c04099981 */ /* 0x000162000c1e1900 */
[C---:B------:R-:W-:Y:S02]  /*239c0*/  ISETP.NE.AND P0, PT, R3.reuse, 0x2, PT ;  /* 0x000000020300780c */ /* 0x040fe40003f05270 */
[----:B------:R-:W-:Y:S02]  /*239d0*/  ISETP.GT.AND P1, PT, R2, R13, PT ;  /* 0x0000000d0200720c */ /* 0x000fe40003f24270 */
[----:B------:R-:W-:Y:S01]  /*239e0*/  SEL R2, RZ, 0x1, P0 ;  /* 0x00000001ff027807 */ /* 0x000fe20000000000 */
[----:B------:R-:W-:Y:S01]  /*239f0*/  VIADD R12, R12, 0xffffffff ;  /* 0xffffffff0c0c7836 */ /* 0x000fe20000000000 */
[----:B------:R-:W-:-:S02]  /*23a00*/  SEL R3, R3, RZ, P0 ;  /* 0x000000ff03037207 */ /* 0x000fc40000000000 */
[----:B------:R-:W-:Y:S02]  /*23a10*/  LOP3.LUT R2, R22, R2, RZ, 0x3c, !PT ;  /* 0x0000000216027212 */ /* 0x000fe400078e3cff */
[----:B------:R0:W-:Y:S04]  /*23a20*/  STL [R1+0x4], R12 ;  /* 0x0000040c01007387 */ /* 0x0001e80000100800 */
[----:B------:R0:W-:Y:S04]  /*23a30*/  STL [R1+0x10], R2 ;  /* 0x0000100201007387 */ /* 0x0001e80000100800 */
[----:B------:R0:W-:Y:S01]  /*23a40*/  STL [R1], R3 ;  /* 0x0000000301007387 */ /* 0x0001e20000100800 */
[----:B------:R-:W-:-:S02]  /*23a50*/  ISETP.NE.AND P2, PT, R8, 0x3, PT ;  /* 0x000000030800780c */ /* 0x000fc40003f45270 */
[----:B--2---:R-:W-:-:S11]  /*23a60*/  SHF.R.S32.HI R28, RZ, 0x1f, R10 ;  /* 0x0000001fff1c7819 */ /* 0x004fd6000001140a */
[----:B0-----:R-:W-:Y:S05]  /*23a70*/  @!P2 BRA `(.L_x_1650) ;  /* 0x000000000004a947 */ /* 0x001fea0003800000 */
[----:B------:R-:W-:Y:S01]  /*23a80*/  BPT.TRAP 0x1 ;  /* 0x000000040000795c */ /* 0x000fe20000300000 */
.L_x_1650:
[----:B------:R-:W-:Y:S01]  /*23a90*/  IMAD R6, R3, 0x8, R18 ;  /* 0x0000000803067824 */ /* 0x000fe200078e0212 */
[----:B------:R-:W-:Y:S01]  /*23aa0*/  SHF.L.U32 R29, R2, 0x1f, RZ ;  /* 0x0000001f021d7819 */ /* 0x000fe200000006ff */
[----:B------:R-:W-:Y:S01]  /*23ab0*/  BSSY B0, `(.L_x_1651) ;  /* 0x0000004000007945 */ /* 0x000fe20003800000 */
[----:B------:R-:W-:Y:S02]  /*23ac0*/  SHF.R.S32.HI R23, RZ, 0x1f, R7 ;  /* 0x0000001fff177819 */ /* 0x000fe40000011407 */
[----:B------:R-:W0:Y:S02]  /*23ad0*/  SYNCS.PHASECHK.TRANS64.TRYWAIT P0, [R6+URZ+0x13280], R29 ;  /* 0x0132801d060075a7 */ /* 0x000e24000800017f */
[----:B0-----:R-:W-:Y:S05]  /*23ae0*/  @!P0 BRA `(.L_x_1652) ;  /* 0x0000004c00c88947 */ /* 0x001fea0003800000 */
.L_x_1791:
[----:B------:R-:W-:Y:S05]  /*23af0*/  BSYNC B0 ;  /* 0x0000000000007941 */ /* 0x000fea0003800000 */
.L_x_1651:
[----:B------:R-:W2:Y:S01]  /*23b00*/  LDL R14, [R1+0x2c] ;  /* 0x00002c00010e7983 */ /* 0x000ea20000100800 */
[----:B------:R-:W-:Y:S01]  /*23b10*/  ULDC.64 UR4, c[0x0][0x328] ;  /* 0x0000ca0000047ab9 */ /* 0x000fe20000000a00 */
[----:B------:R-:W-:Y:S02]  /*23b20*/  ULDC.64 UR6, c[0x0][0x338] ;  /* 0x0000ce0000067ab9 */ /* 0x000fe40000000a00 */
[----:B------:R-:W2:Y:S01]  /*23b30*/  LDL R13, [R1] ;  /* 0x00000000010d7983 */ /* 0x000ea20000100800 */
[----:B------:R-:W-:Y:S01]  /*23b40*/  IMAD R4, R23, UR4, RZ ;  /* 0x0000000417047c24 */ /* 0x000fe2000f8e02ff */
[----:B------:R-:W-:Y:S01]  /*23b50*/  SHF.R.S32.HI R25, RZ, 0x1f, R0 ;  /* 0x0000001fff197819 */ /* 0x000fe20000011400 */
[C---:B------:R-:W-:Y:S01]  /*23b60*/  IMAD.WIDE.U32 R2, R7.reuse, UR4, RZ ;  /* 0x0000000407027c25 */ /* 0x040fe2000f8e00ff */
[----:B------:R-:W1:Y:S01]  /*23b70*/  S2R R11, SR_TID.X ;  /* 0x00000000000b7919 */ /* 0x000e620000002100 */
[----:B-----5:R-:W-:Y:S01]  /*23b80*/  SHF.R.S32.HI R26, RZ, 0x1f, R9 ;  /* 0x0000001fff1a7819 */ /* 0x020fe20000011409 */
[----:B------:R-:W3:Y:S01]  /*23b90*/  LDC R12, c[0x0][0x2f4] ;  /* 0x0000bd00ff0c7b82 */ /* 0x000ee20000000800 */
[----:B------:R-:W-:-:S02]  /*23ba0*/  IMAD R4, R7, UR5, R4 ;  /* 0x0000000507047c24 */ /* 0x000fc4000f8e0204 */
        /* <DEDUP_REMOVED lines=33> */
[----:B-1----:R-:W-:-:S03]  /*23dc0*/  IMAD.SHL.U32 R11, R3, 0x10, RZ ;  /* 0x00000010030b7824 */ /* 0x002fc600078e00ff */
[----:B------:R-:W1:Y:S02]  /*23dd0*/  SHFL.IDX PT, R3, R5, RZ, 0x1c1f ;  /* 0x001c1fff05037589 */ /* 0x000e6400000e0000 */
        /* <DEDUP_REMOVED lines=20> */
.L_x_1803:
[----:B------:R-:W3:Y:S02]  /*23f20*/  S2R R3, SR_TID.X ;  /* 0x0000000000037919 */ /* 0x000ee40000002100 */
[----:B---3--:R-:W-:-:S05]  /*23f30*/  IMAD.SHL.U32 R3, R3, 0x10, RZ ;  /* 0x0000001003037824 */ /* 0x008fca00078e00ff */
        /* <DEDUP_REMOVED lines=9> */
.L_x_1654:
        /* <DEDUP_REMOVED lines=11> */
.L_x_1655:
[----:B------:R2:W-:Y:S01]  /*24080*/  SYNCS.ARRIVE.TRANS64.A1T0 RZ, [R6+URZ+0x13270], RZ ;  /* 0x013270ff06ff79a7 */ /* 0x0005e2000810003f */
[----:B------:R-:W-:Y:S05]  /*24090*/  @!P3 BRA `(.L_x_1656) ;  /* 0x000000000004b947 */ /* 0x000fea0003800000 */
[----:B------:R-:W-:Y:S01]  /*240a0*/  BPT.TRAP 0x1 ;  /* 0x000000040000795c */ /* 0x000fe20000300000 */
.L_x_1656:
[----:B------:R-:W3:Y:S01]  /*240b0*/  SYNCS.PHASECHK.TRANS64.TRYWAIT P0, [R6+URZ+0x13240], R29 ;  /* 0x0132401d060075a7 */ /* 0x000ee2000800017f */
[----:B------:R-:W-:Y:S04]  /*240c0*/  BSSY B0, `(.L_x_1657) ;  /* 0x0000002000007945 */ /* 0x000fe80003800000 */
[----:B---3--:R-:W-:Y:S05]  /*240d0*/  @!P0 BRA `(.L_x_1658) ;  /* 0x0000004c00fc8947 */ /* 0x008fea0003800000 */
.L_x_1804:
[----:B------:R-:W-:Y:S05]  /*240e0*/  BSYNC B0 ;  /* 0x0000000000007941 */ /* 0x000fea0003800000 */
.L_x_1657:
        /* <DEDUP_REMOVED lines=16> */
[----:B----4-:R-:W-:Y:S02]  /*241f0*/  IMAD.SHL.U32 R19, R11, 0x10, RZ ;  /* 0x000000100b137824 */ /* 0x010fe400078e00ff */
[----:B------:R-:W-:Y:S01]  /*24200*/  IMAD.IADD R3, R3, 0x1, R7 ;  /* 0x0000000103037824 */ /* 0x000fe200078e0207 */
[----:B------:R-:W4:Y:S01]  /*24210*/  LDC R11, c[0x0][0x2f4] ;  /* 0x0000bd00ff0b7b82 */ /* 0x000f220000000800 */
[----:B------:R-:W-:Y:S01]  /*24220*/  IMAD R0, R26, UR6, RZ ;  /* 0x000000061a007c24 */ /* 0x000fe2000f8e02ff */
[----:B------:R-:W-:Y:S01]  /*24230*/  LOP3.LUT R19, R19, 0x30, RZ, 0xc0, !PT ;  /* 0x0000003013137812 */ /* 0x000fe200078ec0ff */
        /* <DEDUP_REMOVED lines=10> */
[----:B------:R-:W-:Y:S02]  /*242e0*/  IADD3 R7, P0, R2, UR6, RZ ;  /* 0x0000000602077c10 */ /* 0x000fe4000ff1e0ff */
[----:B----4-:R-:W-:-:S02]  /*242f0*/  ISETP.GE.AND P2, PT, R19, R11, PT ;  /* 0x0000000b1300720c */ /* 0x010fc40003f46270 */
[----:B------:R-:W-:Y:S01]  /*24300*/  IADD3.X R4, R9, UR7, R3, P0, !PT ;  /* 0x0000000709047c10 */ /* 0x000fe200087fe403 */
[----:B------:R-:W-:Y:S10]  /*24310*/  BRA.DIV UR4, `(.L_x_1659) ;  /* 0x0000004e04807947 */ /* 0x000ff4000b800000 */
        /* <DEDUP_REMOVED lines=22> */
.L_x_1816:
[----:B0-----:R-:W-:-:S05]  /*24480*/  IADD3 R2, P0, R19, R2, RZ ;  /* 0x0000000213027210 */ /* 0x001fca0007f1e0ff */
[----:B------:R-:W-:Y:S01]  /*24490*/  IMAD.X R3, RZ, RZ, R4, P0 ;  /* 0x000000ffff037224 */ /* 0x000fe200000e0604 */
[----:B------:R-:W-:-:S04]  /*244a0*/  PLOP3.LUT P0, PT, PT, PT, PT, 0x80, 0x0 ;  /* 0x000000000000781c */ /* 0x000fc80003f0f070 */
[----:B------:R-:W-:Y:S01]  /*244b0*/  @!PT LDS RZ, [RZ] ;  /* 0x00000000fffff984 */ /* 0x000fe20000000800 */
[----:B------:R-:W-:Y:S01]  /*244c0*/  @!PT LDS RZ, [RZ] ;  /* 0x00000000fffff984 */ /* 0x000fe20000000800 */
[----:B------:R-:W-:Y:S01]  /*244d0*/  @!PT LDS RZ, [RZ] ;  /* 0x00000000fffff984 */ /* 0x000fe20000000800 */
[----:B------:R0:W-:Y:S01]  /*244e0*/  LDGSTS.E.BYPASS.LTC128B.128 [R8+0x10000], desc[UR44][R2.64], !P2 ;  /* 0x1000000002087fae */ /* 0x0001e2000d101d6c */
[----:B------:R-:W-:-:S08]  /*244f0*/  NOP ;  /* 0x0000000000007918 */ /* 0x000fd00000000000 */
.L_x_1660:
        /* <DEDUP_REMOVED lines=11> */
.L_x_1661:
[----:B------:R-:W5:Y:S01]  /*245b0*/  LDL R0, [R1+0x50] ;  /* 0x0000500001007983 */ /* 0x000f620000100800 */
[----:B------:R0:W-:Y:S01]  /*245c0*/  SYNCS.ARRIVE.TRANS64.A1T0 RZ, [R6+URZ+0x13230], RZ ;  /* 0x013230ff06ff79a7 */ /* 0x0001e2000810003f */
[----:B-----5:R-:W-:-:S13]  /*245d0*/  ISETP.NE.AND P0, PT, R0, 0x3, PT ;  /* 0x000000030000780c */ /* 0x020fda0003f05270 */
[----:B0-----:R-:W-:Y:S05]  /*245e0*/  @!P0 BRA `(.L_x_1662) ;  /* 0x0000000000048947 */ /* 0x001fea0003800000 */
[----:B------:R-:W-:Y:S01]  /*245f0*/  BPT.TRAP 0x1 ;  /* 0x000000040000795c */ /* 0x000fe20000300000 */
.L_x_1662:
[----:B------:R-:W-:Y:S01]  /*24600*/  LOP3.LUT R0, R22, 0x1, RZ, 0x3c, !PT ;  /* 0x0000000116007812 */ /* 0x000fe200078e3cff */
[----:B------:R-:W-:Y:S01]  /*24610*/  IMAD R2, R21, 0x8, R18 ;  /* 0x0000000815027824 */ /* 0x000fe200078e0212 */
[----:B------:R-:W-:Y:S02]  /*24620*/  BSSY B0, `(.L_x_1663) ;  /* 0x0000004000007945 */ /* 0x000fe40003800000 */
[----:B------:R-:W-:-:S04]  /*24630*/  SHF.L.U32 R0, R0, 0x1f, RZ ;  /* 0x0000001f00007819 */ /* 0x000fc800000006ff */
[----:B------:R-:W0:Y:S02]  /*24640*/  SYNCS.PHASECHK.TRANS64.TRYWAIT P2, [R2+URZ+0x13270], R0 ;  /* 0x01327000020075a7 */ /* 0x000e24000804017f */
[----:B0-----:R-:W-:Y:S05]  /*24650*/  @!P2 BRA `(.L_x_1664) ;  /* 0x00000050000ca947 */ /* 0x001fea0003800000 */
.L_x_1817:
[----:B------:R-:W-:Y:S05]  /*24660*/  BSYNC B0 ;  /* 0x0000000000007941 */ /* 0x000fea0003800000 */
.L_x_1663:
[----:B------:R-:W5:Y:S02]  /*24670*/  LDL R3, [R1+0x68] ;  /* 0x0000680001037983 */ /* 0x000f640000100800 */
[----:B-----5:R-:W-:-:S13]  /*24680*/  ISETP.NE.AND P2, PT, R3, 0x3, PT ;  /* 0x000000030300780c */ /* 0x020fda0003f45270 */
[----:B------:R-:W-:Y:S05]  /*24690*/  @!P2 BRA `(.L_x_1665) ;  /* 0x000000000004a947 */ /* 0x000fea0003800000 */
[----:B------:R-:W-:Y:S01]  /*246a0*/  BPT.TRAP 0x1 ;  /* 0x000000040000795c */ /* 0x000fe20000300000 */
.L_x_1665:
[----:B------:R-:W-:Y:S01]  /*246b0*/  SHF.L.U32 R0, R22, 0x1f, RZ ;  /* 0x0000001f16007819 */ /* 0x000fe200000006ff */
[----:B------:R-:W-:-:S03]  /*246c0*/  IMAD R3, R21, 0x2800, RZ ;  /* 0x0000280015037824 */ /* 0x000fc600078e02ff */
[----:B------:R-:W0:Y:S02]  /*246d0*/  SYNCS.PHASECHK.TRANS64.TRYWAIT P2, [R2+URZ+0x13260], R0 ;  /* 0x01326000020075a7 */ /* 0x000e24000804017f */
[----:B0-----:R-:W-:Y:S05]  /*246e0*/  @!P2 BRA `(.L_x_1666) ;  /* 0x0000004c00fca947 */ /* 0x001fea0003800000 */
.L_x_1818:
        /* <DEDUP_REMOVED lines=47> */
.L_x_1667:
[----:B--2---:R2:W-:Y:S01]  /*249e0*/  SYNCS.ARRIVE.TRANS64.A1T0 RZ, [R2+URZ+0x13250], RZ ;  /* 0x013250ff02ff79a7 */ /* 0x0045e2000810003f */
[----:B------:R-:W-:Y:S06]  /*249f0*/  BAR.SYNC.DEFER_BLOCKING 0x2, 0x80 ;  /* 0x0082000000007b1d */ /* 0x000fec0000010000 */
[----:B------:R-:W-:Y:S05]  /*24a00*/  @!P0 BRA `(.L_x_1668) ;  /* 0x0000000000048947 */ /* 0x000fea0003800000 */
[----:B------:R-:W-:Y:S01]  /*24a10*/  BPT.TRAP 0x1 ;  /* 0x000000040000795c */ /* 0x000fe20000300000 */
.L_x_1668:
[----:B------:R-:W3:Y:S01]  /*24a20*/  LDL R0, [R1+0x28] ;  /* 0x0000280001007983 */ /* 0x000ee20000100800 */
[----:B--2---:R-:W-:-:S03]  /*24a30*/  VIADD R2, R2, 0x13280 ;  /* 0x0001328002027836 */ /* 0x004fc60000000000 */
[----:B------:R2:W5:Y:S04]  /*24a40*/  LDL R21, [R1] ;  /* 0x0000000001157983 */ /* 0x0005680000100800 */
[----:B------:R2:W5:Y:S01]  /*24a50*/  LDL R22, [R1+0x10] ;  /* 0x0000100001167983 */ /* 0x0005620000100800 */
[----:B---3--:R-:W-:-:S04]  /*24a60*/  PRMT R2, R0, 0x654, R2 ;  /* 0x0000065400027816 */ /* 0x008fc80000000002 */
[----:B------:R2:W-:Y:S01]  /*24a70*/  SYNCS.ARRIVE.TRANS64.RED.A1T0 RZ, [R2+URZ], RZ ;  /* 0x000000ff02ff79a7 */ /* 0x0005e2000810043f */
[----:B------:R-:W-:Y:S05]  /*24a80*/  @P1 BRA `(.L_x_1669) ;  /* 0xffffffe800dc1947 */ /* 0x000fea000383ffff */
.L_x_1649:
        /* <DEDUP_REMOVED lines=19> */
.L_x_1671:
[----:B------:R-:W-:Y:S05]  /*24bc0*/  BSYNC B0 ;  /* 0x0000000000007941 */ /* 0x000fea0003800000 */
.L_x_1670:
[----:B------:R-:W-:Y:S05]  /*24bd0*/  @!P0 BRA `(.L_x_1672) ;  /* 0x0000000000048947 */ /* 0x000fea0003800000 */
[----:B------:R-:W-:Y:S01]  /*24be0*/  BPT.TRAP 0x1 ;  /* 0x000000040000795c */ /* 0x000fe20000300000 */
.L_x_1672:
[----:B------:R-:W2:Y:S04]  /*24bf0*/  LDL R0, [R1+0x10] ;  /* 0x0000100001007983 */ /* 0x000ea80000100800 */
[----:B------:R-:W3:Y:S01]  /*24c00*/  LDL R2, [R1] ;  /* 0x0000000001027983 */ /* 0x000ee20000100800 */
[----:B------:R-:W-:Y:S01]  /*24c10*/  BSSY B0, `(.L_x_1673) ;  /* 0x0000006000007945 */ /* 0x000fe20003800000 */
[----:B--2---:R-:W-:-:S04]  /*24c20*/  LOP3.LUT R0, R0, 0x1, RZ, 0x3c, !PT ;  /* 0x0000000100007812 */ /* 0x004fc800078e3cff */
[----:B------:R-:W-:Y:S01]  /*24c30*/  SHF.L.U32 R0, R0, 0x1f, RZ ;  /* 0x0000001f00007819 */ /* 0x000fe200000006ff */
[----:B---3--:R-:W-:-:S04]  /*24c40*/  IMAD R3, R2, 0x8, R18 ;  /* 0x0000000802037824 */ /* 0x008fc800078e0212 */
[----:B------:R-:W0:Y:S02]  /*24c50*/  SYNCS.PHASECHK.TRANS64.TRYWAIT P1, [R3+URZ+0x13270], R0 ;  /* 0x01327000030075a7 */ /* 0x000e24000802017f */
[----:B0-----:R-:W-:Y:S05]  /*24c60*/  @!P1 BRA `(.L_x_1674) ;  /* 0x0000004800b09947 */ /* 0x001fea0003800000 */
.L_x_1819:
[----:B------:R-:W-:Y:S05]  /*24c70*/  BSYNC B0 ;  /* 0x0000000000007941 */ /* 0x000fea0003800000 */
.L_x_1673:
[----:B------:R-:W2:Y:S02]  /*24c80*/  LDL R2, [R1+0x68] ;  /* 0x0000680001027983 */ /* 0x000ea40000100800 */
[----:B--2---:R-:W-:-:S13]  /*24c90*/  ISETP.NE.AND P1, PT, R2, 0x3, PT ;  /* 0x000000030200780c */ /* 0x004fda0003f25270 */
[----:B------:R-:W-:Y:S05]  /*24ca0*/  @!P1 BRA `(.L_x_1675) ;  /* 0x0000000000049947 */ /* 0x000fea0003800000 */
[----:B------:R-:W-:Y:S01]  /*24cb0*/  BPT.TRAP 0x1 ;  /* 0x000000040000795c */ /* 0x000fe20000300000 */
.L_x_1675:
[----:B0-----:R-:W2:Y:S02]  /*24cc0*/  LDL R0, [R1+0x10] ;  /* 0x0000100001007983 */ /* 0x001ea40000100800 */
[----:B--2---:R-:W-:-:S04]  /*24cd0*/  SHF.L.U32 R0, R0, 0x1f, RZ ;  /* 0x0000001f00007819 */ /* 0x004fc800000006ff */
[----:B------:R-:W0:Y:S02]  /*24ce0*/  SYNCS.PHASECHK.TRANS64.TRYWAIT P1, [R3+URZ+0x13260], R0 ;  /* 0x01326000030075a7 */ /* 0x000e24000802017f */
[----:B0-----:R-:W-:Y:S05]  /*24cf0*/  @!P1 BRA `(.L_x_1676) ;  /* 0x0000004800a09947 */ /* 0x001fea0003800000 */
.L_x_1820:
[----:B------:R-:W2:Y:S04]  /*24d00*/  LDL R12, [R1] ;  /* 0x00000000010c7983 */ /* 0x000ea80000100800 */
[----:B------:R-:W3:Y:S04]  /*24d10*/  LDL R4, [R1+0x38] ;  /* 0x0000380001047983 */ /* 0x000ee80000100800 */
[----:B------:R-:W4:Y:S04]  /*24d20*/  LDL R10, [R1+0x34] ;  /* 0x00003400010a7983 */ /* 0x000f280000100800 */
[----:B------:R-:W4:Y:S01]  /*24d30*/  LDL R13, [R1+0x68] ;  /* 0x00006800010d7983 */ /* 0x000f220000100800 */
[----:B------:R-:W-:Y:S05]  /*24d40*/  WARPSYNC.ALL ;  /* 0x0000000000007948 */ /* 0x000fea0003800000 */
[----:B--2---:R-:W-:-:S05]  /*24d50*/  IMAD R2, R12, 0x2800, RZ ;  /* 0x000028000c027824 */ /* 0x004fca00078e02ff */
[----:B---3--:R-:W-:-:S05]  /*24d60*/  LOP3.LUT R5, R2, R4, RZ, 0xfc, !PT ;  /* 0x0000000402057212 */ /* 0x008fca00078efcff */
[----:B0-----:R-:W-:-:S05]  /*24d70*/  IMAD.IADD R0, R18, 0x1, R5 ;  /* 0x0000000112007824 */ /* 0x001fca00078e0205 */
[----:B------:R-:W0:Y:S01]  /*24d80*/  LDSM.16.MT88.4 R4, [R0+0x6000] ;  /* 0x006000000004783b */ /* 0x000e220000004200 */
[----:B----4-:R-:W-:-:S05]  /*24d90*/  LOP3.LUT R2, R2, R10, RZ, 0xfc, !PT ;  /* 0x0000000a02027212 */ /* 0x010fca00078efcff */
        /* <DEDUP_REMOVED lines=39> */
.L_x_1677:
[----:B--2---:R2:W-:Y:S01]  /*25010*/  SYNCS.ARRIVE.TRANS64.A1T0 RZ, [R3+URZ+0x13250], RZ ;  /* 0x013250ff03ff79a7 */ /* 0x0045e2000810003f */
[----:B------:R-:W-:Y:S06]  /*25020*/  BAR.SYNC.DEFER_BLOCKING 0x2, 0x80 ;  /* 0x0082000000007b1d */ /* 0x000fec0000010000 */
[----:B------:R-:W-:Y:S05]  /*25030*/  @!P0 BRA `(.L_x_1678) ;  /* 0x0000000000048947 */ /* 0x000fea0003800000 */
[----:B------:R-:W-:Y:S01]  /*25040*/  BPT.TRAP 0x1 ;  /* 0x000000040000795c */ /* 0x000fe20000300000 */
.L_x_1678:
[----:B------:R-:W3:Y:S04]  /*25050*/  LDL R0, [R1+0x28] ;  /* 0x0000280001007983 */ /* 0x000ee80000100800 */
[----:B------:R-:W4:Y:S01]  /*25060*/  LDL.LU R4, [R1+0x10] ;  /* 0x0000100001047983 */ /* 0x000f220000300800 */
[----:B--2---:R-:W-:-:S05]  /*25070*/  VIADD R3, R3, 0x13280 ;  /* 0x0001328003037836 */ /* 0x004fca0000000000 */
[----:B---3--:R-:W-:Y:S01]  /*25080*/  PRMT R3, R0, 0x654, R3 ;  /* 0x0000065400037816 */ /* 0x008fe20000000003 */
[----:B------:R-:W-:-:S03]  /*25090*/  VIADD R0, R12, 0x1 ;  /* 0x000000010c007836 */ /* 0x000fc60000000000 */
[----:B------:R2:W-:Y:S02]  /*250a0*/  SYNCS.ARRIVE.TRANS64.RED.A1T0 RZ, [R3+URZ], RZ ;  /* 0x000000ff03ff79a7 */ /* 0x0005e4000810043f */
[----:B------:R-:W-:-:S04]  /*250b0*/  ISETP.NE.AND P0, PT, R0, 0x2, PT ;  /* 0x000000020000780c */ /* 0x000fc80003f05270 */
[----:B0-----:R-:W-:Y:S02]  /*250c0*/  SEL R2, RZ, 0x1, P0 ;  /* 0x00000001ff027807 */ /* 0x001fe40000000000 */
[----:B------:R-:W-:Y:S02]  /*250d0*/  SEL R0, R0, RZ, P0 ;  /* 0x000000ff00007207 */ /* 0x000fe40000000000 */
[----:B----4-:R-:W-:-:S03]  /*250e0*/  LOP3.LUT R4, R4, R2, RZ, 0x3c, !PT ;  /* 0x0000000204047212 */ /* 0x010fc600078e3cff */
[----:B------:R2:W-:Y:S04]  /*250f0*/  STL [R1], R0 ;  /* 0x0000000001007387 */ /* 0x0005e80000100800 */
[----:B------:R2:W-:Y:S02]  /*25100*/  STL [R1+0x10], R4 ;  /* 0x0000100401007387 */ /* 0x0005e40000100800 */
.L_x_1619:
[----:B------:R-:W-:-:S13]  /*25110*/  LOP3.LUT P0, RZ, R16, 0x10, RZ, 0xc0, !PT ;  /* 0x0000001010ff7812 */ /* 0x000fda000780c0ff */
[----:B------:R-:W-:Y:S05]  /*25120*/  @!P0 BRA `(.L_x_1679) ;  /* 0x0000000000288947 */ /* 0x000fea0003800000 */
[----:B------:R-:W-:Y:S05]  /*25130*/  WARPSYNC.ALL ;  /* 0x0000000000007948 */ /* 0x000fea0003800000 */
[----:B------:R-:W2:Y:S08]  /*25140*/  S2UR UR4, SR_CgaCtaId ;  /* 0x00000000000479c3 */ /* 0x000eb00000008800 */
[----:B------:R-:W-:Y:S01]  /*25150*/  BAR.SYNC.DEFER_BLOCKING 0x5, 0x200 ;  /* 0x0148000000007b1d */ /* 0x000fe20000010000 */
[----:B------:R-:W-:Y:S01]  /*25160*/  MOV R18, 0x400 ;  /* 0x0000040000127802 */ /* 0x000fe20000000f00 */
[----:B--2---:R-:W-:-:S05]  /*25170*/  IMAD.U32 R0, RZ, RZ, UR4 ;  /* 0x00000004ff007e24 */ /* 0x004fca000f8e00ff */
[----:B------:R-:W-:Y:S01]  /*25180*/  LEA R18, R0, R18, 0x18 ;  /* 0x0000001200127211 */ /* 0x000fe200078ec0ff */
[----:B------:R0:W-:Y:S04]  /*25190*/  STL [R1+0x28], R0 ;  /* 0x0000280001007387 */ /* 0x0001e80000100800 */
[----:B------:R0:W2:Y:S01]  /*251a0*/  LDS.128 R24, [R18+0x132d0] ;  /* 0x0132d00012187984 */ /* 0x0000a20000000c00 */
[----:B------:R-:W-:Y:S06]  /*251b0*/  BAR.ARV 0x4, 0x200 ;  /* 0x0108000000007b1d */ /* 0x000fec0000002000 */
[----:B------:R-:W-:Y:S05]  /*251c0*/  BRA `(.L_x_1680) ;  /* 0x0000000c00e47947 */ /* 0x000fea0003800000 */
.L_x_1679:
[----:B--2---:R-:W0:Y:S01]  /*251d0*/  S2R R0, SR_TID.X ;  /* 0x0000000000007919 */ /* 0x004e220000002100 */
[----:B------:R-:W-:Y:S01]  /*251e0*/  UMOV UR4, 0xffffffff ;  /* 0xffffffff00047882 */ /* 0x000fe20000000000 */
[----:B0-----:R-:W-:-:S04]  /*251f0*/  LOP3.LUT R9, R0, 0x1f, RZ, 0xc0, !PT ;  /* 0x0000001f00097812 */ /* 0x001fc800078ec0ff */
[----:B------:R-:W-:Y:S01]  /*25200*/  ISETP.NE.AND P0, PT, R9, 0x1f, PT ;  /* 0x0000001f0900780c */ /* 0x000fe20003f05270 */
[----:B------:R-:W-:-:S12]  /*25210*/  BRA.DIV UR4, `(.L_x_1681) ;  /* 0x00000046046c7947 */ /* 0x000fd8000b800000 */
[----:B------:R-:W-:Y:S01]  /*25220*/  IMAD.IADD R0, R27, 0x1, R9 ;  /* 0x000000011b007824 */ /* 0x000fe200078e0209 */
[----:B------:R-:W-:-:S04]  /*25230*/  ULDC UR4, c[0x0][0xc3c] ;  /* 0x00030f0000047ab9 */ /* 0x000fc80000000800 */
[----:B------:R-:W-:-:S13]  /*25240*/  ISETP.GE.OR P1, PT, R0, UR4, !P0 ;  /* 0x0000000400007c0c */ /* 0x000fda000c726670 */
[----:B------:R-:W0:Y:S08]  /*25250*/  @!P1 LDC.64 R2, c[0x0][0xc80] ;  /* 0x00032000ff029b82 */ /* 0x000e300000000a00 */
[----:B------:R-:W2:Y:S01]  /*25260*/  @!P1 LDC.64 R4, c[0x0][0xc78] ;  /* 0x00031e00ff049b82 */ /* 0x000ea20000000a00 */
[----:B0-----:R-:W-:-:S05]  /*25270*/  @!P1 IMAD.WIDE R2, R0, 0x4, R2 ;  /* 0x0000000400029825 */ /* 0x001fca00078e0202 */
[----:B------:R2:W3:Y:S02]  /*25280*/  @!P1 LDG.E R7, desc[UR44][R2.64] ;  /* 0x0000002c02079981 */ /* 0x0004e4000c1e1900 */
[----:B--2---:R-:W-:-:S06]  /*25290*/  @!P1 IMAD.WIDE R2, R0, 0x4, R4 ;  /* 0x0000000400029825 */ /* 0x004fcc00078e0204 */
[----:B------:R-:W2:Y:S01]  /*252a0*/  @!P1 LDG.E R2, desc[UR44][R2.64] ;  /* 0x0000002c02029981 */ /* 0x000ea2000c1e1900 */
[----:B------:R-:W-:Y:S01]  /*252b0*/  IMAD.MOV.U32 R25, RZ, RZ, RZ ;  /* 0x000000ffff197224 */ /* 0x000fe200078e00ff */
[C---:B------:R-:W-:Y:S01]  /*252c0*/  ISETP.GE.U32.AND P2, PT, R9.reuse, 0x2, PT ;  /* 0x000000020900780c */ /* 0x040fe20003f46070 */
[----:B------:R-:W-:Y:S01]  /*252d0*/  IMAD.MOV.U32 R5, RZ, RZ, RZ ;  /* 0x000000ffff057224 */ /* 0x000fe200078e00ff */
[C---:B------:R-:W-:Y:S01]  /*252e0*/  ISETP.GE.U32.AND P3, PT, R9.reuse, 0x4, PT ;  /* 0x000000040900780c */ /* 0x040fe20003f66070 */
[----:B------:R-:W-:Y:S01]  /*252f0*/  SHFL.IDX PT, R0, R24, RZ, 0x1f ;  /* 0x00001fff18007589 */ /* 0x000fe200000e0000 */
[C---:B------:R-:W-:Y:S02]  /*25300*/  ISETP.GE.U32.AND P4, PT, R9.reuse, 0x8, PT ;  /* 0x000000080900780c */ /* 0x040fe40003f86070 */
[----:B------:R-:W-:Y:S01]  /*25310*/  ISETP.GE.U32.AND P5, PT, R9, 0x10, PT ;  /* 0x000000100900780c */ /* 0x000fe20003fa6070 */
[----:B------:R0:W-:Y:S02]  /*25320*/  SHFL.IDX PT, R6, R24, 0x1, 0x1f ;  /* 0x00201f0018067f89 */ /* 0x0001e400000e0000 */
[----:B0-----:R-:W-:-:S02]  /*25330*/  IMAD.MOV.U32 R24, RZ, RZ, RZ ;  /* 0x000000ffff187224 */ /* 0x001fc400078e00ff */
[----:B---3--:R-:W-:Y:S02]  /*25340*/  @!P1 IMAD.MOV.U32 R25, RZ, RZ, R7 ;  /* 0x000000ffff199224 */ /* 0x008fe400078e0007 */
[----:B--2---:R-:W-:Y:S01]  /*25350*/  @!P1 IMAD.MOV.U32 R5, RZ, RZ, R2 ;  /* 0x000000ffff059224 */ /* 0x004fe200078e0002 */
[----:B------:R-:W-:-:S03]  /*25360*/  ISETP.NE.AND P1, PT, R9, RZ, PT ;  /* 0x000000ff0900720c */ /* 0x000fc60003f25270 */
[----:B------:R-:W-:-:S05]  /*25370*/  IMAD R2, R5, R25, RZ ;  /* 0x0000001905027224 */ /* 0x000fca00078e02ff */
        /* <DEDUP_REMOVED lines=15> */
[----:B------:R0:W2:Y:S02]  /*25470*/  SHFL.IDX PT, R3, R2, 0x1f, 0x1f ;  /* 0x03e01f0002037f89 */ /* 0x0000a400000e0000 */
.L_x_1830:
[----:B------:R-:W-:Y:S02]  /*25480*/  ULDC UR4, c[0x0][0xc38] ;  /* 0x00030e0000047ab9 */ /* 0x000fe40000000800 */
[----:B------:R-:W-:-:S04]  /*25490*/  IMAD.U32 R7, RZ, RZ, UR4 ;  /* 0x00000004ff077e24 */ /* 0x000fc8000f8e00ff */
[----:B--2---:R-:W-:-:S04]  /*254a0*/  IMAD R3, R3, R7, RZ ;  /* 0x0000000703037224 */ /* 0x004fc800078e02ff */
[----:B------:R-:W-:-:S05]  /*254b0*/  IMAD.IADD R4, R6, 0x1, R3 ;  /* 0x0000000106047824 */ /* 0x000fca00078e0203 */
[----:B------:R-:W-:-:S13]  /*254c0*/  ISETP.GT.AND P6, PT, R4, R0, PT ;  /* 0x000000000400720c */ /* 0x000fda0003fc4270 */
[----:B------:R-:W-:Y:S05]  /*254d0*/  @P6 BRA `(.L_x_1682) ;  /* 0x0000000000a46947 */ /* 0x000fea0003800000 */
.L_x_1685:
        /* <DEDUP_REMOVED lines=11> */
[----:B------:R0:W2:Y:S02]  /*25590*/  @!P6 LDG.E R25, desc[UR44][R2.64] ;  /* 0x0000002c0219e981 */ /* 0x0000a4000c1e1900 */
[----:B0-----:R-:W0:Y:S02]  /*255a0*/  @!P6 LDC.64 R2, c[0x0][0xc78] ;  /* 0x00031e00ff02eb82 */ /* 0x001e240000000a00 */
[----:B0-----:R-:W-:-:S04]  /*255b0*/  @!P6 IMAD.WIDE R2, R5, 0x4, R2 ;  /* 0x000000040502e825 */ /* 0x001fc800078e0202 */
[----:B------:R-:W-:-:S06]  /*255c0*/  IMAD.MOV.U32 R5, RZ, RZ, RZ ;  /* 0x000000ffff057224 */ /* 0x000fcc00078e00ff */
        /* <DEDUP_REMOVED lines=20> */
.L_x_1838:
[----:B------:R-:W-:Y:S02]  /*25710*/  ULDC UR4, c[0x0][0xc38] ;  /* 0x00030e0000047ab9 */ /* 0x000fe40000000800 */
[----:B------:R-:W-:-:S04]  /*25720*/  IMAD.U32 R7, RZ, RZ, UR4 ;  /* 0x00000004ff077e24 */ /* 0x000fc8000f8e00ff */
[----:B--2---:R-:W-:-:S04]  /*25730*/  IMAD R3, R3, R7, RZ ;  /* 0x0000000703037224 */ /* 0x004fc800078e02ff */
[----:B------:R-:W-:-:S05]  /*25740*/  IMAD.IADD R4, R3, 0x1, R4 ;  /* 0x0000000103047824 */ /* 0x000fca00078e0204 */
[----:B------:R-:W-:-:S13]  /*25750*/  ISETP.GT.AND P6, PT, R4, R0, PT ;  /* 0x000000000400720c */ /* 0x000fda0003fc4270 */
[----:B------:R-:W-:Y:S05]  /*25760*/  @!P6 BRA `(.L_x_1685) ;  /* 0xfffffffc005ce947 */ /* 0x000fea000383ffff */
.L_x_1682:
[----:B------:R-:W-:Y:S01]  /*25770*/  IMAD.IADD R4, R4, 0x1, -R3 ;  /* 0x0000000104047824 */ /* 0x000fe200078e0a03 */
[----:B------:R-:W-:-:S03]  /*25780*/  UMOV UR4, 0xffffffff ;  /* 0xffffffff00047882 */ /* 0x000fc60000000000 */
[----:B------:R-:W-:-:S05]  /*25790*/  IMAD R3, R2, R7, R4 ;  /* 0x0000000702037224 */ /* 0x000fca00078e0204 */
[----:B------:R-:W-:Y:S01]  /*257a0*/  ISETP.GT.AND P6, PT, R3, R0, PT ;  /* 0x000000000300720c */ /* 0x000fe20003fc4270 */
[----:B------:R-:W-:-:S12]  /*257b0*/  BRA.DIV UR4, `(.L_x_1686) ;  /* 0x0000004a04307947 */ /* 0x000fd8000b800000 */
[----:B------:R-:W-:-:S04]  /*257c0*/  VOTE.ANY R3, PT, !P6 ;  /* 0x0000000000037806 */ /* 0x000fc800070e0100 */
[----:B------:R-:W2:Y:S02]  /*257d0*/  POPC R6, R3 ;  /* 0x0000000300067309 */ /* 0x000ea40000000000 */
[----:B--2---:R2:W3:Y:S01]  /*257e0*/  SHFL.IDX PT, R25, R25, R6, 0x1f ;  /* 0x00001f0619197589 */ /* 0x0044e200000e0000 */
[----:B------:R-:W-:-:S03]  /*257f0*/  IMAD.IADD R27, R6, 0x1, R27 ;  /* 0x00000001061b7824 */ /* 0x000fc600078e021b */
[----:B------:R2:W4:Y:S04]  /*25800*/  SHFL.IDX PT, R5, R5, R6, 0x1f ;  /* 0x00001f0605057589 */ /* 0x00052800000e0000 */
.L_x_1843:
[----:B------:R-:W-:-:S13]  /*25810*/  ISETP.NE.AND P0, PT, R3, RZ, PT ;  /* 0x000000ff0300720c */ /* 0x000fda0003f05270 */
[----:B------:R-:W-:Y:S05]  /*25820*/  @!P0 BRA `(.L_x_1687) ;  /* 0x0000000000108947 */ /* 0x000fea0003800000 */
[----:B------:R-:W-:Y:S01]  /*25830*/  UMOV UR4, 0xffffffff ;  /* 0xffffffff00047882 */ /* 0x000fe20000000000 */
[----:B--2---:R-:W-:Y:S02]  /*25840*/  VIADD R6, R6, 0xffffffff ;  /* 0xffffffff06067836 */ /* 0x004fe40000000000 */
[----:B------:R-:W-:Y:S05]  /*25850*/  BRA.DIV UR4, `(.L_x_1688) ;  /* 0x0000004a04687947 */ /* 0x000fea000b800000 */
[----:B------:R2:W0:Y:S02]  /*25860*/  SHFL.IDX PT, R24, R2, R6, 0x1f ;  /* 0x00001f0602187589 */ /* 0x00042400000e0000 */
.L_x_1687:
[----:B----4-:R-:W-:Y:S01]  /*25870*/  ISETP.NE.AND P0, PT, R5, 0x1, PT ;  /* 0x000000010500780c */ /* 0x010fe20003f05270 */
[----:B0-----:R-:W-:-:S04]  /*25880*/  IMAD R24, R24, R7, R4 ;  /* 0x0000000718187224 */ /* 0x001fc800078e0204 */
[----:B------:R-:W-:-:S08]  /*25890*/  IMAD.IADD R0, R0, 0x1, -R24 ;  /* 0x0000000100007824 */ /* 0x000fd000078e0a18 */
[----:B------:R-:W-:Y:S05]  /*258a0*/  @!P0 BRA `(.L_x_1689) ;  /* 0x0000000000e08947 */ /* 0x000fea0003800000 */
[----:B---3--:R-:W-:-:S04]  /*258b0*/  IABS R4, R25 ;  /* 0x0000001900047213 */ /* 0x008fc80000000000 */
[----:B--2---:R-:W0:Y:S08]  /*258c0*/  I2F.RP R6, R4 ;  /* 0x0000000400067306 */ /* 0x004e300000209400 */
        /* <DEDUP_REMOVED lines=17> */
[----:B------:R-:W-:-:S04]  /*259e0*/  IABS R4, R5 ;  /* 0x0000000500047213 */ /* 0x000fc80000000000 */
        /* <DEDUP_REMOVED lines=9> */
[----:B------:R-:W-:-:S03]  /*25a80*/  LOP3.LUT R2, R0, R25, RZ, 0x3c, !PT ;  /* 0x0000001900027212 */ /* 0x000fc600078e3cff */
[----:B------:R-:W-:Y:S01]  /*25a90*/  IMAD.MOV.U32 R3, RZ, RZ, R7 ;  /* 0x000000ffff037224 */ /* 0x000fe200078e0007 */
[----:B------:R-:W-:Y:S02]  /*25aa0*/  ISETP.GE.AND P2, PT, R2, RZ, PT ;  /* 0x000000ff0200720c */ /* 0x000fe40003f46270 */
[----:B------:R-:W-:-:S05]  /*25ab0*/  IABS R7, R5 ;  /* 0x0000000500077213 */ /* 0x000fca0000000000 */
[----:B------:R-:W-:-:S06]  /*25ac0*/  IMAD.MOV R7, RZ, RZ, -R7 ;  /* 0x000000ffff077224 */ /* 0x000fcc00078e0a07 */
[----:B------:R-:W-:Y:S01]  /*25ad0*/  @!P2 IMAD.MOV R3, RZ, RZ, -R3 ;  /* 0x000000ffff03a224 */ /* 0x000fe200078e0a03 */
[----:B------:R-:W-:-:S04]  /*25ae0*/  @!P1 LOP3.LUT R3, RZ, R25, RZ, 0x33, !PT ;  /* 0x00000019ff039212 */ /* 0x000fc800078e33ff */
[----:B------:R-:W-:-:S05]  /*25af0*/  IABS R2, R3 ;  /* 0x0000000300027213 */ /* 0x000fca0000000000 */
[----:B------:R-:W-:-:S04]  /*25b00*/  IMAD.HI.U32 R6, R6, R2, RZ ;  /* 0x0000000206067227 */ /* 0x000fc800078e00ff */
[----:B------:R-:W-:-:S05]  /*25b10*/  IMAD R2, R6, R7, R2 ;  /* 0x0000000706027224 */ /* 0x000fca00078e0202 */
[----:B------:R-:W-:-:S13]  /*25b20*/  ISETP.GT.U32.AND P1, PT, R4, R2, PT ;  /* 0x000000020400720c */ /* 0x000fda0003f24070 */
[----:B------:R-:W-:Y:S02]  /*25b30*/  @!P1 IMAD.IADD R2, R2, 0x1, -R4 ;  /* 0x0000000102029824 */ /* 0x000fe400078e0a04 */
[----:B------:R-:W-:Y:S01]  /*25b40*/  @!P1 VIADD R6, R6, 0x1 ;  /* 0x0000000106069836 */ /* 0x000fe20000000000 */
[----:B------:R-:W-:Y:S02]  /*25b50*/  ISETP.NE.AND P1, PT, R5, RZ, PT ;  /* 0x000000ff0500720c */ /* 0x000fe40003f25270 */
[----:B------:R-:W-:Y:S01]  /*25b60*/  ISETP.GE.U32.AND P0, PT, R2, R4, PT ;  /* 0x000000040200720c */ /* 0x000fe20003f06070 */
[----:B------:R-:W-:-:S04]  /*25b70*/  IMAD.MOV R2, RZ, RZ, -R3 ;  /* 0x000000ffff027224 */ /* 0x000fc800078e0a03 */
[----:B------:R-:W-:Y:S01]  /*25b80*/  IMAD R0, R25, R2, R0 ;  /* 0x0000000219007224 */ /* 0x000fe200078e0200 */
[----:B------:R-:W-:-:S04]  /*25b90*/  LOP3.LUT R2, R3, R5, RZ, 0x3c, !PT ;  /* 0x0000000503027212 */ /* 0x000fc800078e3cff */
[----:B------:R-:W-:-:S03]  /*25ba0*/  ISETP.GE.AND P2, PT, R2, RZ, PT ;  /* 0x000000ff0200720c */ /* 0x000fc60003f46270 */
[----:B------:R-:W-:-:S10]  /*25bb0*/  @P0 VIADD R6, R6, 0x1 ;  /* 0x0000000106060836 */ /* 0x000fd40000000000 */
[----:B------:R-:W-:Y:S01]  /*25bc0*/  @!P2 IMAD.MOV R6, RZ, RZ, -R6 ;  /* 0x000000ffff06a224 */ /* 0x000fe200078e0a06 */
[----:B------:R-:W-:-:S05]  /*25bd0*/  @!P1 LOP3.LUT R6, RZ, R5, RZ, 0x33, !PT ;  /* 0x00000005ff069212 */ /* 0x000fca00078e33ff */
[----:B------:R-:W-:-:S04]  /*25be0*/  IMAD.MOV R2, RZ, RZ, -R6 ;  /* 0x000000ffff027224 */ /* 0x000fc800078e0a06 */
[C---:B------:R-:W-:Y:S02]  /*25bf0*/  IMAD R2, R5.reuse, R2, R3 ;  /* 0x0000000205027224 */ /* 0x040fe400078e0203 */
[----:B------:R-:W-:-:S04]  /*25c00*/  IMAD R5, R5, 0x1000000, R6 ;  /* 0x0100000005057824 */ /* 0x000fc800078e0206 */
[----:B------:R-:W-:Y:S01]  /*25c10*/  IMAD R26, R2, 0x10000, R5 ;  /* 0x00010000021a7824 */ /* 0x000fe200078e0205 */
[----:B------:R-:W-:Y:S06]  /*25c20*/  BRA `(.L_x_1690) ;  /* 0x0000000000f47947 */ /* 0x000fec0003800000 */
.L_x_1689:
[----:B--2---:R-:W0:Y:S02]  /*25c30*/  LDC.64 R2, c[0x0][0xc90] ;  /* 0x00032400ff027b82 */ /* 0x004e240000000a00 */
[----:B0-----:R-:W-:-:S05]  /*25c40*/  IMAD.WIDE R2, R27, 0x4, R2 ;  /* 0x000000041b027825 */ /* 0x001fca00078e0202 */
[----:B------:R-:W3:Y:S02]  /*25c50*/  LDG.E R5, desc[UR44][R2.64] ;  /* 0x0000002c02057981 */ /* 0x000ee4000c1e1900 */
[----:B---3--:R-:W-:-:S05]  /*25c60*/  IMAD R4, R25, R5, RZ ;  /* 0x0000000519047224 */ /* 0x008fca00078e02ff */
[----:B------:R-:W-:-:S04]  /*25c70*/  IABS R6, R4 ;  /* 0x0000000400067213 */ /* 0x000fc80000000000 */
[----:B------:R-:W0:Y:S08]  /*25c80*/  I2F.RP R2, R6 ;  /* 0x0000000600027306 */ /* 0x000e300000209400 */
        /* <DEDUP_REMOVED lines=26> */
[----:B------:R-:W-:-:S04]  /*25e30*/  VIADDMNMX R5, R3, R7, R5, PT ;  /* 0x0000000703057246 */ /* 0x000fc80003800105 */
        /* <DEDUP_REMOVED lines=26> */
[----:B------:R-:W-:Y:S02]  /*25fe0*/  IMAD R26, R2, R5, R3 ;  /* 0x00000005021a7224 */ /* 0x000fe400078e0203 */
[----:B------:R-:W-:-:S07]  /*25ff0*/  IMAD.MOV.U32 R0, RZ, RZ, R2 ;  /* 0x000000ffff007224 */ /* 0x000fce00078e0002 */
.L_x_1690:
[----:B------:R-:W-:-:S05]  /*26000*/  LOP3.LUT R0, RZ, R0, RZ, 0x33, !PT ;  /* 0x00000000ff007212 */ /* 0x000fca00078e33ff */
[----:B------:R-:W-:Y:S01]  /*26010*/  IMAD.IADD R25, R25, 0x1, R0 ;  /* 0x0000000119197824 */ /* 0x000fe200078e0200 */
[----:B------:R-:W-:Y:S06]  /*26020*/  BRA `(.L_x_1691) ;  /* 0x00000000001c7947 */ /* 0x000fec0003800000 */
.L_x_1683:
[----:B------:R-:W-:Y:S01]  /*26030*/  UMOV UR4, URZ ;  /* 0x0000003f00047c82 */ /* 0x000fe20008000000 */
[----:B------:R-:W-:Y:S01]  /*26040*/  UMOV UR5, URZ ;  /* 0x0000003f00057c82 */ /* 0x000fe20008000000 */
[----:B------:R-:W-:Y:S01]  /*26050*/  ULDC UR6, c[0x0][0xc3c] ;  /* 0x00030f0000067ab9 */ /* 0x000fe20000000800 */
[----:B------:R-:W-:Y:S02]  /*26060*/  IMAD.MOV.U32 R24, RZ, RZ, R0 ;  /* 0x000000ffff187224 */ /* 0x000fe400078e0000 */
[----:B------:R-:W-:Y:S02]  /*26070*/  IMAD.U32 R25, RZ, RZ, UR4 ;  /* 0x00000004ff197e24 */ /* 0x000fe4000f8e00ff */
[----:B------:R-:W-:Y:S02]  /*26080*/  IMAD.U32 R26, RZ, RZ, UR5 ;  /* 0x00000005ff1a7e24 */ /* 0x000fe4000f8e00ff */
[----:B------:R-:W-:-:S07]  /*26090*/  IMAD.U32 R27, RZ, RZ, UR6 ;  /* 0x00000006ff1b7e24 */ /* 0x000fce000f8e00ff */
.L_x_1691:
[----:B------:R3:W2:Y:S01]  /*260a0*/  LDL R2, [R1+0x28] ;  /* 0x0000280001027983 */ /* 0x0006a20000100800 */
[----:B------:R-:W0:Y:S01]  /*260b0*/  S2R R0, SR_TID.X ;  /* 0x0000000000007919 */ /* 0x000e220000002100 */
[----:B------:R-:W-:Y:S05]  /*260c0*/  WARPSYNC.ALL ;  /* 0x0000000000007948 */ /* 0x000fea0003800000 */
[----:B0-----:R-:W-:Y:S01]  /*260d0*/  LOP3.LUT R0, R0, 0x1f, RZ, 0xc0, !PT ;  /* 0x0000001f00007812 */ /* 0x001fe200078ec0ff */
[----:B------:R-:W-:Y:S03]  /*260e0*/  BAR.SYNC.DEFER_BLOCKING 0x4, 0x200 ;  /* 0x0108000000007b1d */ /* 0x000fe60000010000 */
[----:B------:R-:W-:-:S13]  /*260f0*/  ISETP.NE.AND P0, PT, R0, RZ, PT ;  /* 0x000000ff0000720c */ /* 0x000fda0003f05270 */
[----:B------:R-:W-:Y:S01]  /*26100*/  @!P0 MOV R0, 0x400 ;  /* 0x0000040000008802 */ /* 0x000fe20000000f00 */
[----:B--2---:R-:W0:Y:S03]  /*26110*/  @!P0 S2R R2, SR_CgaCtaId ;  /* 0x0000000000028919 */ /* 0x004e260000008800 */
[----:B0-----:R-:W-:Y:S01]  /*26120*/  @!P0 LEA R18, R2, R0, 0x18 ;  /* 0x0000000002128211 */ /* 0x001fe200078ec0ff */
[----:B------:R3:W-:Y:S04]  /*26130*/  @!P0 STL [R1+0x28], R2 ;  /* 0x0000280201008387 */ /* 0x0007e80000100800 */
[----:B------:R3:W-:Y:S01]  /*26140*/  @!P0 STS.128 [R18+0x132d0], R24 ;  /* 0x0132d01812008388 */ /* 0x0007e20000000c00 */
[----:B------:R-:W-:Y:S06]  /*26150*/  BAR.ARV 0x5, 0x200 ;  /* 0x0148000000007b1d */ /* 0x000fec0000002000 */
.L_x_1680:
[----:B------:R-:W-:Y:S02]  /*26160*/  ULDC UR4, c[0x0][0xc3c] ;  /* 0x00030f0000047ab9 */ /* 0x000fe40000000800 */
[----:B--2---:R-:W-:-:S13]  /*26170*/  ISETP.GE.AND P0, PT, R27, UR4, PT ;  /* 0x000000041b007c0c */ /* 0x004fda000bf06270 */
[----:B------:R-:W-:Y:S05]  /*26180*/  @!P0 BRA `(.L_x_1692) ;  /* 0xffffff8c00948947 */ /* 0x000fea000383ffff */
[----:B------:R-:W-:Y:S05]  /*26190*/  BSYNC B7 ;  /* 0x0000000000077941 */ /* 0x000fea0003800000 */
.L_x_1562:
[----:B0-----:R-:W2:Y:S01]  /*261a0*/  LDL.LU R0, [R1+0x58] ;  /* 0x0000580001007983 */ /* 0x001ea20000300800 */
[----:B------:R-:W-:Y:S01]  /*261b0*/  BSSY B0, `(.L_x_1693) ;  /* 0x000000b000007945 */ /* 0x000fe20003800000 */
[----:B------:R-:W0:Y:S01]  /*261c0*/  S2R R5, SR_CgaCtaId ;  /* 0x0000000000057919 */ /* 0x000e220000008800 */
[----:B--2---:R-:W-:-:S05]  /*261d0*/  VIADD R0, R0, 0x1 ;  /* 0x0000000100007836 */ /* 0x004fca0000000000 */
[----:B---3--:R-:W-:-:S04]  /*261e0*/  LEA.HI R2, R0, R0, RZ, 0x1 ;  /* 0x0000000000027211 */ /* 0x008fc800078f08ff */
[----:B------:R-:W-:Y:S02]  /*261f0*/  LOP3.LUT R3, R2, 0xfffffffe, RZ, 0xc0, !PT ;  /* 0xfffffffe02037812 */ /* 0x000fe400078ec0ff */
[----:B------:R-:W-:-:S03]  /*26200*/  MOV R2, 0x400 ;  /* 0x0000040000027802 */ /* 0x000fc60000000f00 */
[----:B------:R-:W-:Y:S01]  /*26210*/  IMAD.IADD R0, R0, 0x1, -R3 ;  /* 0x0000000100007824 */ /* 0x000fe200078e0a03 */
[----:B0-----:R-:W-:-:S04]  /*26220*/  LEA R5, R5, R2, 0x18 ;  /* 0x0000000205057211 */ /* 0x001fc800078ec0ff */
[----:B------:R-:W-:-:S04]  /*26230*/  SHF.L.U32 R0, R0, 0x1f, RZ ;  /* 0x0000001f00007819 */ /* 0x000fc800000006ff */
[----:B------:R-:W0:Y:S02]  /*26240*/  SYNCS.PHASECHK.TRANS64.TRYWAIT P0, [R5+URZ+0x13220], R0 ;  /* 0x01322000050075a7 */ /* 0x000e24000800017f */
[----:B0-----:R-:W-:Y:S05]  /*26250*/  @!P0 BRA `(.L_x_1694) ;  /* 0x0000004000148947 */ /* 0x001fea0003800000 */
.L_x_1846:
[----:B------:R-:W-:Y:S05]  /*26260*/  BSYNC B0 ;  /* 0x0000000000007941 */ /* 0x000fea0003800000 */
.L_x_1693:
[----:B------:R-:W-:-:S03]  /*26270*/  UMOV UR4, 0xffffffff ;  /* 0xffffffff00047882 */ /* 0x000fc60000000000 */
[----:B------:R-:W-:Y:S05]  /*26280*/  BRA.DIV UR4, `(.L_x_1695) ;  /* 0x00000042041c7947 */ /* 0x000fea000b800000 */
[----:B0-----:R-:W0:Y:S02]  /*26290*/  S2R R0, SR_TID.X ;  /* 0x0000000000007919 */ /* 0x001e240000002100 */
[----:B0-----:R-:W-:-:S04]  /*262a0*/  SHF.R.U32.HI R0, RZ, 0x5, R0 ;  /* 0x00000005ff007819 */ /* 0x001fc80000011600 */
[----:B------:R-:W-:-:S05]  /*262b0*/  LOP3.LUT R0, R0, 0x3, RZ, 0xc0, !PT ;  /* 0x0000000300007812 */ /* 0x000fca00078ec0ff */
[----:B------:R0:W2:Y:S02]  /*262c0*/  SHFL.IDX PT, R14, R0, RZ, 0x1f ;  /* 0x00001fff000e7589 */ /* 0x0000a400000e0000 */
.L_x_1849:
[----:B--2---:R-:W-:-:S13]  /*262d0*/  ISETP.NE.AND P0, PT, R14, RZ, PT ;  /* 0x000000ff0e00720c */ /* 0x004fda0003f05270 */
[----:B------:R-:W-:Y:S05]  /*262e0*/  @P0 BRA `(.L_x_1364) ;  /* 0x0000000000b40947 */ /* 0x000fea0003800000 */
[----:B------:R-:W-:-:S03]  /*262f0*/  UMOV UR4, 0xffffffff ;  /* 0xffffffff00047882 */ /* 0x000fc60000000000 */
[----:B------:R-:W-:Y:S05]  /*26300*/  BRA.DIV UR4, `(.L_x_1696) ;  /* 0x0000004204307947 */ /* 0x000fea000b800000 */
[----:B------:R-:W-:-:S13]  /*26310*/  ELECT P6, URZ, PT ;  /* 0x00000000003f782f */ /* 0x000fda00038c0000 */
.L_x_1852:
[----:B------:R-:W-:Y:S05]  /*26320*/  @!P6 BRA `(.L_x_1364) ;  /* 0x0000000000a4e947 */ /* 0x000fea0003800000 */
[----:B0-----:R-:W2:Y:S02]  /*26330*/  LDL.LU R0, [R1+0x30] ;  /* 0x0000300001007983 */ /* 0x001ea40000300800 */
[----:B--2---:R-:W-:-:S04]  /*26340*/  LOP3.LUT R0, R0, 0x2, RZ, 0xfc, !PT ;  /* 0x0000000200007812 */ /* 0x004fc800078efcff */
[----:B------:R-:W-:-:S13]  /*26350*/  ISETP.NE.AND P0, PT, R0, 0x3, PT ;  /* 0x000000030000780c */ /* 0x000fda0003f05270 */
[----:B------:R-:W-:Y:S05]  /*26360*/  @!P0 BRA `(.L_x_1697) ;  /* 0x0000000000048947 */ /* 0x000fea0003800000 */
[----:B------:R-:W-:Y:S01]  /*26370*/  BPT.TRAP 0x1 ;  /* 0x000000040000795c */ /* 0x000fe20000300000 */
.L_x_1697:
[----:B------:R-:W2:Y:S04]  /*26380*/  LDL R2, [R1+0x10] ;  /* 0x0000100001027983 */ /* 0x000ea80000100800 */
[----:B------:R-:W3:Y:S01]  /*26390*/  LDL.LU R0, [R1] ;  /* 0x0000000001007983 */ /* 0x000ee20000300800 */
[----:B--2---:R-:W-:Y:S01]  /*263a0*/  SHF.L.U32 R3, R2, 0x1f, RZ ;  /* 0x0000001f02037819 */ /* 0x004fe200000006ff */
[C---:B---3--:R-:W-:Y:S02]  /*263b0*/  IMAD R4, R0.reuse, 0x8, R5 ;  /* 0x0000000800047824 */ /* 0x048fe400078e0205 */
[----:B------:R-:W-:Y:S02]  /*263c0*/  VIADD R0, R0, 0x1 ;  /* 0x0000000100007836 */ /* 0x000fe40000000000 */
[----:B------:R-:W0:Y:S03]  /*263d0*/  SYNCS.PHASECHK.TRANS64.TRYWAIT P1, [R4+URZ+0x13240], R3 ;  /* 0x01324003040075a7 */ /* 0x000e26000802017f */
[----:B------:R-:W-:-:S04]  /*263e0*/  ISETP.NE.AND P2, PT, R0, 0x2, PT ;  /* 0x000000020000780c */ /* 0x000fc80003f45270 */
[----:B------:R-:W-:Y:S01]  /*263f0*/  SEL R2, RZ, 0x1, P2 ;  /* 0x00000001ff027807 */ /* 0x000fe20001000000 */
[----:B0-----:R-:W-:Y:S08]  /*26400*/  @!P1 BRA `(.L_x_1698) ;  /* 0x0000004000109947 */ /* 0x001ff00003800000 */
.L_x_1853:
[----:B------:R-:W2:Y:S01]  /*26410*/  LDL.LU R6, [R1+0x10] ;  /* 0x0000100001067983 */ /* 0x000ea20000300800 */
[----:B------:R-:W-:Y:S02]  /*26420*/  SEL R0, R0, RZ, P2 ;  /* 0x000000ff00007207 */ /* 0x000fe40001000000 */
[----:B--2---:R-:W-:Y:S01]  /*26430*/  LOP3.LUT R2, R6, R2, RZ, 0x3c, !PT ;  /* 0x0000000206027212 */ /* 0x004fe200078e3cff */
[----:B------:R-:W-:Y:S06]  /*26440*/  @!P0 BRA `(.L_x_1699) ;  /* 0x0000000000048947 */ /* 0x000fec0003800000 */
[----:B------:R-:W-:Y:S01]  /*26450*/  BPT.TRAP 0x1 ;  /* 0x000000040000795c */ /* 0x000fe20000300000 */
.L_x_1699:
[----:B------:R-:W-:Y:S01]  /*26460*/  IMAD R5, R0, 0x8, R5 ;  /* 0x0000000800057824 */ /* 0x000fe200078e0205 */
[----:B------:R-:W-:-:S04]  /*26470*/  SHF.L.U32 R0, R2, 0x1f, RZ ;  /* 0x0000001f02007819 */ /* 0x000fc800000006ff */
[----:B------:R-:W2:Y:S02]  /*26480*/  SYNCS.PHASECHK.TRANS64.TRYWAIT P1, [R5+URZ+0x13240], R0 ;  /* 0x01324000050075a7 */ /* 0x000ea4000802017f */
[----:B--2---:R-:W-:Y:S05]  /*26490*/  @!P1 BRA `(.L_x_1700) ;  /* 0x0000004000009947 */ /* 0x004fea0003800000 */
.L_x_1854:
[----:B------:R-:W-:Y:S05]  /*264a0*/  @!P0 BRA `(.L_x_1701) ;  /* 0x0000000000048947 */ /* 0x000fea0003800000 */
[----:B------:R-:W-:Y:S01]  /*264b0*/  BPT.TRAP 0x1 ;  /* 0x000000040000795c */ /* 0x000fe20000300000 */
.L_x_1701:
[----:B------:R-:W3:Y:S02]  /*264c0*/  SYNCS.PHASECHK.TRANS64.TRYWAIT P1, [R4+URZ+0x13260], R3 ;  /* 0x01326003040075a7 */ /* 0x000ee4000802017f */
[----:B---3--:R-:W-:Y:S05]  /*264d0*/  @!P1 BRA `(.L_x_1702) ;  /* 0x0000004000049947 */ /* 0x008fea0003800000 */
.L_x_1855:
[----:B------:R-:W-:Y:S05]  /*264e0*/  @!P0 BRA `(.L_x_1703) ;  /* 0x0000000000048947 */ /* 0x000fea0003800000 */
[----:B------:R-:W-:Y:S01]  /*264f0*/  BPT.TRAP 0x1 ;  /* 0x000000040000795c */ /* 0x000fe20000300000 */
.L_x_1703:
[----:B------:R-:W4:Y:S02]  /*26500*/  SYNCS.PHASECHK.TRANS64.TRYWAIT P1, [R5+URZ+0x13260], R0 ;  /* 0x01326000050075a7 */ /* 0x000f24000802017f */
[----:B----4-:R-:W-:Y:S05]  /*26510*/  @!P1 BRA `(.L_x_1704) ;  /* 0x0000004000089947 */ /* 0x010fea0003800000 */
.L_x_1856:
[----:B------:R-:W-:Y:S05]  /*26520*/  @!P0 BRA `(.L_x_1705) ;  /* 0x0000000000048947 */ /* 0x000fea0003800000 */
[----:B------:R-:W-:Y:S01]  /*26530*/  BPT.TRAP 0x1 ;  /* 0x000000040000795c */ /* 0x000fe20000300000 */
.L_x_1705:
[----:B------:R-:W0:Y:S02]  /*26540*/  SYNCS.PHASECHK.TRANS64.TRYWAIT P1, [R4+URZ+0x13280], R3 ;  /* 0x01328003040075a7 */ /* 0x000e24000802017f */
[----:B0-----:R-:W-:Y:S05]  /*26550*/  @!P1 BRA `(.L_x_1706) ;  /* 0x00000040000c9947 */ /* 0x001fea0003800000 */
.L_x_1857:
[----:B------:R-:W-:Y:S05]  /*26560*/  @!P0 BRA `(.L_x_1707) ;  /* 0x0000000000048947 */ /* 0x000fea0003800000 */
[----:B------:R-:W-:Y:S01]  /*26570*/  BPT.TRAP 0x1 ;  /* 0x000000040000795c */ /* 0x000fe20000300000 */
.L_x_1707:
[----:B------:R0:W0:Y:S02]  /*26580*/  SYNCS.PHASECHK.TRANS64.TRYWAIT P0, [R5+URZ+0x13280], R0 ;  /* 0x01328000050075a7 */ /* 0x000024000800017f */
[----:B0-----:R-:W-:Y:S05]  /*26590*/  @!P0 NANOSLEEP.SYNCS 0x989680 ;  /* 0x009896800000895d */ /* 0x001fea0003900000 */
[----:B------:R-:W0:Y:S02]  /*265a0*/  @!P0 SYNCS.PHASECHK.TRANS64 P0, [R5+URZ+0x13280], R0 ;  /* 0x01328000050085a7 */ /* 0x000e24000800007f */
[----:B0-----:R-:W-:Y:S05]  /*265b0*/  @!P0 BRA `(.L_x_1707) ;  /* 0xfffffffc00f08947 */ /* 0x001fea000383ffff */
.L_x_1364:
[----:B------:R-:W-:Y:S05]  /*265c0*/  BSYNC B8 ;  /* 0x0000000000087941 */ /* 0x000fea0003800000 */
.L_x_1361:
[----:B------:R-:W-:Y:S05]  /*265d0*/  EXIT ;  /* 0x000000000000794d */ /* 0x000fea0003800000 */
.L_x_1390:
[----:B-1----:R1:W2:Y:S02]  /*265e0*/  SYNCS.PHASECHK.TRANS64.TRYWAIT P5, [R50+URZ+0x13290], R75 ;  /* 0x0132904b320075a7 */ /* 0x0022a400080a017f */
[----:B--2---:R-:W-:Y:S05]  /*265f0*/  @!P5 NANOSLEEP.SYNCS 0x989680 ;  /* 0x009896800000d95d */ /* 0x004fea0003900000 */
[----:B------:R-:W2:Y:S02]  /*26600*/  @!P5 SYNCS.PHASECHK.TRANS64 P5, [R50+URZ+0x13290], R75 ;  /* 0x0132904b3200d5a7 */ /* 0x000ea400080a007f */
[----:B--2---:R-:W-:Y:S05]  /*26610*/  @!P5 BRA `(.L_x_1390) ;  /* 0xfffffffc00f0d947 */ /* 0x004fea000383ffff */
[----:B------:R-:W-:Y:S05]  /*26620*/  BRA `(.L_x_1708) ;  /* 0xfffffdc400747947 */ /* 0x000fea000383ffff */
.L_x_1391:
[----:B------:R-:W-:Y:S01]  /*26630*/  BSSY B1, `(.L_x_1709) ;  /* 0x0000007000017945 */ /* 0x000fe20003800000 */
[----:B------:R-:W-:Y:S02]  /*26640*/  IMAD.MOV.U32 R12, RZ, RZ, RZ ;  /* 0x000000ffff0c7224 */ /* 0x000fe400078e00ff */
[----:B------:R-:W-:Y:S02]  /*26650*/  IMAD.MOV.U32 R11, RZ, RZ, 0x1e1f ;  /* 0x00001e1fff0b7424 */ /* 0x000fe400078e00ff */
[----:B------:R-:W-:-:S07]  /*26660*/  IMAD.MOV.U32 R15, RZ, RZ, -0x1 ;  /* 0xffffffffff0f7424 */ /* 0x000fce00078e00ff */
[----:B01----:R-:W-:Y:S05]  /*26670*/  WARPSYNC.COLLECTIVE R15, `(.L_x_1710) ;  /* 0x000000000f087348 */ /* 0x003fea0003c00000 */
[----:B------:R2:W3:Y:S02]  /*26680*/  SHFL.IDX P6, R14, R13, R12, R11 ;  /* 0x0000000c0d0e7389 */ /* 0x0004e400000c000b */
[----:B0123--:R-:W-:Y:S01]  /*26690*/  ENDCOLLECTIVE ;  /* 0x000000000000791b */ /* 0x00ffe20003800000 */
.L_x_1710:
[----:B------:R-:W-:Y:S05]  /*266a0*/  BSYNC B1 ;  /* 0x0000000000017941 */ /* 0x000fea0003800000 */
.L_x_1709:
        /* <DEDUP_REMOVED lines=8> */
.L_x_1711:
[----:B------:R-:W-:Y:S05]  /*26730*/  BRA `(.L_x_1712) ;  /* 0xfffffdc400447947 */ /* 0x000fea000383ffff */
.L_x_1401:
[----:B0-----:R0:W1:Y:S02]  /*26740*/  SYNCS.PHASECHK.TRANS64.TRYWAIT P6, [R50+URZ+0x13290], R75 ;  /* 0x0132904b320075a7 */ /* 0x00106400080c017f */
[----:B-1----:R-:W-:Y:S05]  /*26750*/  @!P6 NANOSLEEP.SYNCS 0x989680 ;  /* 0x009896800000e95d */ /* 0x002fea0003900000 */
[----:B------:R-:W1:Y:S02]  /*26760*/  @!P6 SYNCS.PHASECHK.TRANS64 P6, [R50+URZ+0x13290], R75 ;  /* 0x0132904b3200e5a7 */ /* 0x000e6400080c007f */
[----:B-1----:R-:W-:Y:S05]  /*26770*/  @!P6 BRA `(.L_x_1401) ;  /* 0xfffffffc00f0e947 */ /* 0x002fea000383ffff */
[----:B------:R-:W-:Y:S05]  /*26780*/  BRA `(.L_x_1713) ;  /* 0xfffffdd400787947 */ /* 0x000fea000383ffff */
.L_x_1402:
[----:B------:R-:W-:Y:S01]  /*26790*/  BSSY B1, `(.L_x_1714) ;  /* 0x0000007000017945 */ /* 0x000fe20003800000 */
[----:B------:R-:W-:Y:S02]  /*267a0*/  IMAD.MOV.U32 R12, RZ, RZ, RZ ;  /* 0x000000ffff0c7224 */ /* 0x000fe400078e00ff */
[----:B------:R-:W-:Y:S02]  /*267b0*/  IMAD.MOV.U32 R11, RZ, RZ, 0x1e1f ;  /* 0x00001e1fff0b7424 */ /* 0x000fe400078e00ff */
[----:B------:R-:W-:-:S07]  /*267c0*/  IMAD.MOV.U32 R15, RZ, RZ, -0x1 ;  /* 0xffffffffff0f7424 */ /* 0x000fce00078e00ff */
[----:B0-----:R-:W-:Y:S05]  /*267d0*/  WARPSYNC.COLLECTIVE R15, `(.L_x_1715) ;  /* 0x000000000f087348 */ /* 0x001fea0003c00000 */
[----:B------:R1:W2:Y:S02]  /*267e0*/  SHFL.IDX P6, R14, R13, R12, R11 ;  /* 0x0000000c0d0e7389 */ /* 0x0002a400000c000b */
[----:B012---:R-:W-:Y:S01]  /*267f0*/  ENDCOLLECTIVE ;  /* 0x000000000000791b */ /* 0x007fe20003800000 */
.L_x_1715:
[----:B------:R-:W-:Y:S05]  /*26800*/  BSYNC B1 ;  /* 0x0000000000017941 */ /* 0x000fea0003800000 */
.L_x_1714:
        /* <DEDUP_REMOVED lines=8> */
.L_x_1716:
[----:B------:R-:W-:Y:S05]  /*26890*/  BRA `(.L_x_1717) ;  /* 0xfffffdd400487947 */ /* 0x000fea000383ffff */
.L_x_1407:
[----:B0-----:R0:W1:Y:S02]  /*268a0*/  SYNCS.PHASECHK.TRANS64.TRYWAIT P3, [R50+URZ+0x13290], R75 ;  /* 0x0132904b320075a7 */ /* 0x001064000806017f */
[----:B-1----:R-:W-:Y:S05]  /*268b0*/  @!P3 NANOSLEEP.SYNCS 0x989680 ;  /* 0x009896800000b95d */ /* 0x002fea0003900000 */
[----:B------:R-:W1:Y:S02]  /*268c0*/  @!P3 SYNCS.PHASECHK.TRANS64 P3, [R50+URZ+0x13290], R75 ;  /* 0x0132904b3200b5a7 */ /* 0x000e64000806007f */
[----:B-1----:R-:W-:Y:S05]  /*268d0*/  @!P3 BRA `(.L_x_1407) ;  /* 0xfffffffc00f0b947 */ /* 0x002fea000383ffff */
[----:B------:R-:W-:Y:S05]  /*268e0*/  BRA `(.L_x_1718) ;  /* 0xfffffde400187947 */ /* 0x000fea000383ffff */
.L_x_1408:
[----:B------:R-:W-:Y:S01]  /*268f0*/  BSSY B1, `(.L_x_1719) ;  /* 0x0000007000017945 */ /* 0x000fe20003800000 */
[----:B------:R-:W-:Y:S02]  /*26900*/  IMAD.MOV.U32 R12, RZ, RZ, RZ ;  /* 0x000000ffff0c7224 */ /* 0x000fe400078e00ff */
[----:B------:R-:W-:Y:S02]  /*26910*/  IMAD.MOV.U32 R11, RZ, RZ, 0x1e1f ;  /* 0x00001e1fff0b7424 */ /* 0x000fe400078e00ff */
[----:B------:R-:W-:-:S07]  /*26920*/  IMAD.MOV.U32 R15, RZ, RZ, -0x1 ;  /* 0xffffffffff0f7424 */ /* 0x000fce00078e00ff */
[----:B0-----:R-:W-:Y:S05]  /*26930*/  WARPSYNC.COLLECTIVE R15, `(.L_x_1720) ;  /* 0x000000000f087348 */ /* 0x001fea0003c00000 */
[----:B------:R1:W2:Y:S02]  /*26940*/  SHFL.IDX P6, R14, R13, R12, R11 ;  /* 0x0000000c0d0e7389 */ /* 0x0002a400000c000b */
[----:B012---:R-:W-:Y:S01]  /*26950*/  ENDCOLLECTIVE ;  /* 0x000000000000791b */ /* 0x007fe20003800000 */
.L_x_1720:
[----:B------:R-:W-:Y:S05]  /*26960*/  BSYNC B1 ;  /* 0x0000000000017941 */ /* 0x000fea0003800000 */
.L_x_1719:
        /* <DEDUP_REMOVED lines=8> */
.L_x_1721:
[----:B------:R-:W-:Y:S05]  /*269f0*/  BRA `(.L_x_1722) ;  /* 0xfffffde400507947 */ /* 0x000fea000383ffff */
.L_x_1412:
[----:B-1----:R1:W0:Y:S02]  /*26a00*/  SYNCS.PHASECHK.TRANS64.TRYWAIT P4, [R50+URZ+0x132b0], R75 ;  /* 0x0132b04b320075a7 */ /* 0x002224000808017f */
[----:B0-----:R-:W-:Y:S05]  /*26a10*/  @!P4 NANOSLEEP.SYNCS 0x989680 ;  /* 0x009896800000c95d */ /* 0x001fea0003900000 */
[----:B------:R-:W0:Y:S02]  /*26a20*/  @!P4 SYNCS.PHASECHK.TRANS64 P4, [R50+URZ+0x132b0], R75 ;  /* 0x0132b04b3200c5a7 */ /* 0x000e24000808007f */
[----:B0-----:R-:W-:Y:S05]  /*26a30*/  @!P4 BRA `(.L_x_1412) ;  /* 0xfffffffc00f0c947 */ /* 0x001fea000383ffff */
[----:B------:R-:W-:Y:S05]  /*26a40*/  BRA `(.L_x_1723) ;  /* 0xfffffde400c87947 */ /* 0x000fea000383ffff */
.L_x_1440:
[----:B------:R-:W-:Y:S01]  /*26a50*/  BSSY B1, `(.L_x_1724) ;  /* 0x0000007000017945 */ /* 0x000fe20003800000 */
[----:B------:R-:W-:Y:S02]  /*26a60*/  IMAD.MOV.U32 R12, RZ, RZ, RZ ;  /* 0x000000ffff0c7224 */ /* 0x000fe400078e00ff */
[----:B------:R-:W-:Y:S02]  /*26a70*/  IMAD.MOV.U32 R11, RZ, RZ, 0x1e1f ;  /* 0x00001e1fff0b7424 */ /* 0x000fe400078e00ff */
[----:B------:R-:W-:-:S07]  /*26a80*/  IMAD.MOV.U32 R15, RZ, RZ, -0x1 ;  /* 0xffffffffff0f7424 */ /* 0x000fce00078e00ff */
[----:B------:R-:W-:Y:S05]  /*26a90*/  WARPSYNC.COLLECTIVE R15, `(.L_x_1725) ;  /* 0x000000000f087348 */ /* 0x000fea0003c00000 */
[----:B------:R0:W1:Y:S02]  /*26aa0*/  SHFL.IDX P6, R14, R13, R12, R11 ;  /* 0x0000000c0d0e7389 */ /* 0x00006400000c000b */
[----:B01----:R-:W-:Y:S01]  /*26ab0*/  ENDCOLLECTIVE ;  /* 0x000000000000791b */ /* 0x003fe20003800000 */
.L_x_1725:
[----:B------:R-:W-:Y:S05]  /*26ac0*/  BSYNC B1 ;  /* 0x0000000000017941 */ /* 0x000fea0003800000 */
.L_x_1724:
        /* <DEDUP_REMOVED lines=8> */
.L_x_1726:
[----:B------:R-:W-:Y:S02]  /*26b50*/  IMAD.MOV.U32 R13, RZ, RZ, R4 ;  /* 0x000000ffff0d7224 */ /* 0x000fe400078e0004 */
[----:B------:R-:W-:-:S07]  /*26b60*/  IMAD.MOV.U32 R3, RZ, RZ, R14 ;  /* 0x000000ffff037224 */ /* 0x000fce00078e000e */
[----:B------:R-:W-:Y:S05]  /*26b70*/  WARPSYNC.COLLECTIVE R15, `(.L_x_1727) ;  /* 0x000000000f087348 */ /* 0x000fea0003c00000 */
[----:B------:R0:W1:Y:S02]  /*26b80*/  SHFL.IDX P6, R14, R13, R12, R11 ;  /* 0x0000000c0d0e7389 */ /* 0x00006400000c000b */
[----:B01----:R-:W-:Y:S01]  /*26b90*/  ENDCOLLECTIVE ;  /* 0x000000000000791b */ /* 0x003fe20003800000 */
.L_x_1727:
[----:B------:R-:W-:Y:S02]  /*26ba0*/  IMAD.MOV.U32 R13, RZ, RZ, R5 ;  /* 0x000000ffff0d7224 */ /* 0x000fe400078e0005 */
[----:B------:R-:W-:-:S07]  /*26bb0*/  IMAD.MOV.U32 R4, RZ, RZ, R14 ;  /* 0x000000ffff047224 */ /* 0x000fce00078e000e */
[----:B------:R-:W-:Y:S05]  /*26bc0*/  WARPSYNC.COLLECTIVE R15, `(.L_x_1728) ;  /* 0x000000000f087348 */ /* 0x000fea0003c00000 */
[----:B------:R0:W1:Y:S02]  /*26bd0*/  SHFL.IDX P6, R14, R13, R12, R11 ;  /* 0x0000000c0d0e7389 */ /* 0x00006400000c000b */
[----:B01----:R-:W-:Y:S01]  /*26be0*/  ENDCOLLECTIVE ;  /* 0x000000000000791b */ /* 0x003fe20003800000 */
.L_x_1728:
[----:B------:R-:W-:Y:S05]  /*26bf0*/  BRA `(.L_x_1729) ;  /* 0xfffffdfc002c7947 */ /* 0x000fea000383ffff */
.L_x_1444:
[----:B-1----:R1:W2:Y:S02]  /*26c00*/  SYNCS.PHASECHK.TRANS64.TRYWAIT P0, [R22+URZ+0x13200], R5 ;  /* 0x01320005160075a7 */ /* 0x0022a4000800017f */
[----:B--2---:R-:W-:Y:S05]  /*26c10*/  @!P0 NANOSLEEP.SYNCS 0x989680 ;  /* 0x009896800000895d */ /* 0x004fea0003900000 */
[----:B------:R-:W2:Y:S02]  /*26c20*/  @!P0 SYNCS.PHASECHK.TRANS64 P0, [R22+URZ+0x13200], R5 ;  /* 0x01320005160085a7 */ /* 0x000ea4000800007f */
[----:B--2---:R-:W-:Y:S05]  /*26c30*/  @!P0 BRA `(.L_x_1444) ;  /* 0xfffffffc00f08947 */ /* 0x004fea000383ffff */
[----:B------:R-:W-:Y:S05]  /*26c40*/  BRA `(.L_x_1730) ;  /* 0xfffffdfc00c47947 */ /* 0x000fea000383ffff */
.L_x_1448:
[----:B------:R-:W-:Y:S01]  /*26c50*/  BSSY B1, `(.L_x_1731) ;  /* 0x0000007000017945 */ /* 0x000fe20003800000 */
[----:B------:R-:W-:Y:S02]  /*26c60*/  IMAD.MOV.U32 R12, RZ, RZ, RZ ;  /* 0x000000ffff0c7224 */ /* 0x000fe400078e00ff */
[----:B------:R-:W-:Y:S02]  /*26c70*/  IMAD.MOV.U32 R11, RZ, RZ, 0x1e1f ;  /* 0x00001e1fff0b7424 */ /* 0x000fe400078e00ff */
[----:B------:R-:W-:-:S07]  /*26c80*/  IMAD.MOV.U32 R15, RZ, RZ, -0x1 ;  /* 0xffffffffff0f7424 */ /* 0x000fce00078e00ff */
[----:B------:R-:W-:Y:S05]  /*26c90*/  WARPSYNC.COLLECTIVE R15, `(.L_x_1732) ;  /* 0x000000000f087348 */ /* 0x000fea0003c00000 */
[----:B------:R0:W1:Y:S02]  /*26ca0*/  SHFL.IDX P6, R14, R13, R12, R11 ;  /* 0x0000000c0d0e7389 */ /* 0x00006400000c000b */
[----:B01----:R-:W-:Y:S01]  /*26cb0*/  ENDCOLLECTIVE ;  /* 0x000000000000791b */ /* 0x003fe20003800000 */
.L_x_1732:
[----:B------:R-:W-:Y:S05]  /*26cc0*/  BSYNC B1 ;  /* 0x0000000000017941 */ /* 0x000fea0003800000 */
.L_x_1731:
        /* <DEDUP_REMOVED lines=8> */
.L_x_1733:
[----:B------:R-:W-:Y:S02]  /*26d50*/  IMAD.MOV.U32 R13, RZ, RZ, R7 ;  /* 0x000000ffff0d7224 */ /* 0x000fe400078e0007 */
[----:B------:R-:W-:-:S07]  /*26d60*/  IMAD.MOV.U32 R5, RZ, RZ, R14 ;  /* 0x000000ffff057224 */ /* 0x000fce00078e000e */
[----:B------:R-:W-:Y:S05]  /*26d70*/  WARPSYNC.COLLECTIVE R15, `(.L_x_1734) ;  /* 0x000000000f087348 */ /* 0x000fea0003c00000 */
[----:B------:R0:W1:Y:S02]  /*26d80*/  SHFL.IDX P6, R14, R13, R12, R11 ;  /* 0x0000000c0d0e7389 */ /* 0x00006400000c000b */
[----:B01----:R-:W-:Y:S01]  /*26d90*/  ENDCOLLECTIVE ;  /* 0x000000000000791b */ /* 0x003fe20003800000 */
.L_x_1734:
[----:B------:R-:W-:Y:S02]  /*26da0*/  IMAD.MOV.U32 R13, RZ, RZ, R0 ;  /* 0x000000ffff0d7224 */ /* 0x000fe400078e0000 */
[----:B------:R-:W-:-:S07]  /*26db0*/  IMAD.MOV.U32 R7, RZ, RZ, R14 ;  /* 0x000000ffff077224 */ /* 0x000fce00078e000e */
[----:B------:R-:W-:Y:S05]  /*26dc0*/  WARPSYNC.COLLECTIVE R15, `(.L_x_1735) ;  /* 0x000000000f087348 */ /* 0x000fea0003c00000 */
[----:B------:R0:W1:Y:S02]  /*26dd0*/  SHFL.IDX P6, R14, R13, R12, R11 ;  /* 0x0000000c0d0e7389 */ /* 0x00006400000c000b */
[----:B01----:R-:W-:Y:S01]  /*26de0*/  ENDCOLLECTIVE ;  /* 0x000000000000791b */ /* 0x003fe20003800000 */
.L_x_1735:
[----:B------:R-:W-:Y:S05]  /*26df0*/  BRA `(.L_x_1736) ;  /* 0xfffffe0c00d87947 */ /* 0x000fea000383ffff */
.L_x_1452:
[----:B0-----:R0:W1:Y:S02]  /*26e00*/  SYNCS.PHASECHK.TRANS64.TRYWAIT P1, [R22+URZ+0x13200], R13 ;  /* 0x0132000d160075a7 */ /* 0x001064000802017f */
[----:B-1----:R-:W-:Y:S05]  /*26e10*/  @!P1 NANOSLEEP.SYNCS 0x989680 ;  /* 0x009896800000995d */ /* 0x002fea0003900000 */
[----:B------:R-:W1:Y:S02]  /*26e20*/  @!P1 SYNCS.PHASECHK.TRANS64 P1, [R22+URZ+0x13200], R13 ;  /* 0x0132000d160095a7 */ /* 0x000e64000802007f */
[----:B-1----:R-:W-:Y:S05]  /*26e30*/  @!P1 BRA `(.L_x_1452) ;  /* 0xfffffffc00f09947 */ /* 0x002fea000383ffff */
[----:B------:R-:W-:Y:S05]  /*26e40*/  BRA `(.L_x_1737) ;  /* 0xfffffe1000607947 */ /* 0x000fea000383ffff */
.L_x_1456:
[----:B-1----:R1:W3:Y:S02]  /*26e50*/  SYNCS.PHASECHK.TRANS64.TRYWAIT P1, [R12+URZ+0x13230], R3 ;  /* 0x013230030c0075a7 */ /* 0x0022e4000802017f */
[----:B---3--:R-:W-:Y:S05]  /*26e60*/  @!P1 NANOSLEEP.SYNCS 0x989680 ;  /* 0x009896800000995d */ /* 0x008fea0003900000 */
[----:B------:R-:W3:Y:S02]  /*26e70*/  @!P1 SYNCS.PHASECHK.TRANS64 P1, [R12+URZ+0x13230], R3 ;  /* 0x013230030c0095a7 */ /* 0x000ee4000802007f */
[----:B---3--:R-:W-:Y:S05]  /*26e80*/  @!P1 BRA `(.L_x_1456) ;  /* 0xfffffffc00f09947 */ /* 0x008fea000383ffff */
[----:B------:R-:W-:Y:S05]  /*26e90*/  BRA `(.L_x_1455) ;  /* 0xfffffe2000b47947 */ /* 0x000fea000383ffff */
.L_x_1477:
[----:B0-----:R0:W2:Y:S02]  /*26ea0*/  SYNCS.PHASECHK.TRANS64.TRYWAIT P1, [R0+URZ+0x13230], R13 ;  /* 0x0132300d000075a7 */ /* 0x0010a4000802017f */
[----:B--2---:R-:W-:Y:S05]  /*26eb0*/  @!P1 NANOSLEEP.SYNCS 0x989680 ;  /* 0x009896800000995d */ /* 0x004fea0003900000 */
[----:B------:R-:W2:Y:S02]  /*26ec0*/  @!P1 SYNCS.PHASECHK.TRANS64 P1, [R0+URZ+0x13230], R13 ;  /* 0x0132300d000095a7 */ /* 0x000ea4000802007f */
[----:B--2---:R-:W-:Y:S05]  /*26ed0*/  @!P1 BRA `(.L_x_1477) ;  /* 0xfffffffc00f09947 */ /* 0x004fea000383ffff */
[----:B------:R-:W-:Y:S05]  /*26ee0*/  BRA `(.L_x_1476) ;  /* 0xfffffe6c00447947 */ /* 0x000fea000383ffff */
.L_x_1482:
[----:B-1----:R1:W2:Y:S02]  /*26ef0*/  SYNCS.PHASECHK.TRANS64.TRYWAIT P1, [R20+URZ+0x13250], R12 ;  /* 0x0132500c140075a7 */ /* 0x0022a4000802017f */
[----:B--2---:R-:W-:Y:S05]  /*26f00*/  @!P1 NANOSLEEP.SYNCS 0x989680 ;  /* 0x009896800000995d */ /* 0x004fea0003900000 */
[----:B------:R-:W2:Y:S02]  /*26f10*/  @!P1 SYNCS.PHASECHK.TRANS64 P1, [R20+URZ+0x13250], R12 ;  /* 0x0132500c140095a7 */ /* 0x000ea4000802007f */
[----:B--2---:R-:W-:Y:S05]  /*26f20*/  @!P1 BRA `(.L_x_1482) ;  /* 0xfffffffc00f09947 */ /* 0x004fea000383ffff */
[----:B------:R-:W-:Y:S05]  /*26f30*/  BRA `(.L_x_1481) ;  /* 0xfffffe7000b47947 */ /* 0x000fea000383ffff */
.L_x_1504:
[----:B-1----:R1:W2:Y:S02]  /*26f40*/  SYNCS.PHASECHK.TRANS64.TRYWAIT P1, [R0+URZ+0x13230], R3 ;  /* 0x01323003000075a7 */ /* 0x0022a4000802017f */
[----:B--2---:R-:W-:Y:S05]  /*26f50*/  @!P1 NANOSLEEP.SYNCS 0x989680 ;  /* 0x009896800000995d */ /* 0x004fea0003900000 */
[----:B------:R-:W2:Y:S02]  /*26f60*/  @!P1 SYNCS.PHASECHK.TRANS64 P1, [R0+URZ+0x13230], R3 ;  /* 0x01323003000095a7 */ /* 0x000ea4000802007f */
[----:B--2---:R-:W-:Y:S05]  /*26f70*/  @!P1 BRA `(.L_x_1504) ;  /* 0xfffffffc00f09947 */ /* 0x004fea000383ffff */
[----:B------:R-:W-:Y:S05]  /*26f80*/  BRA `(.L_x_1503) ;  /* 0xfffffebc00447947 */ /* 0x000fea000383ffff */
.L_x_1509:
[----:B-1----:R1:W2:Y:S02]  /*26f90*/  SYNCS.PHASECHK.TRANS64.TRYWAIT P1, [R15+URZ+0x13250], R3 ;  /* 0x013250030f0075a7 */ /* 0x0022a4000802017f */
[----:B--2---:R-:W-:Y:S05]  /*26fa0*/  @!P1 NANOSLEEP.SYNCS 0x989680 ;  /* 0x009896800000995d */ /* 0x004fea0003900000 */
[----:B------:R-:W2:Y:S02]  /*26fb0*/  @!P1 SYNCS.PHASECHK.TRANS64 P1, [R15+URZ+0x13250], R3 ;  /* 0x013250030f0095a7 */ /* 0x000ea4000802007f */
[----:B--2---:R-:W-:Y:S05]  /*26fc0*/  @!P1 BRA `(.L_x_1509) ;  /* 0xfffffffc00f09947 */ /* 0x004fea000383ffff */
[----:B------:R-:W-:Y:S05]  /*26fd0*/  BRA `(.L_x_1508) ;  /* 0xfffffec000b47947 */ /* 0x000fea000383ffff */
.L_x_1520:
[----:B--2---:R2:W3:Y:S02]  /*26fe0*/  SYNCS.PHASECHK.TRANS64.TRYWAIT P1, [R11+URZ+0x13230], R10 ;  /* 0x0132300a0b0075a7 */ /* 0x0044e4000802017f */
[----:B---3--:R-:W-:Y:S05]  /*26ff0*/  @!P1 NANOSLEEP.SYNCS 0x989680 ;  /* 0x009896800000995d */ /* 0x008fea0003900000 */
[----:B------:R-:W3:Y:S02]  /*27000*/  @!P1 SYNCS.PHASECHK.TRANS64 P1, [R11+URZ+0x13230], R10 ;  /* 0x0132300a0b0095a7 */ /* 0x000ee4000802007f */
[----:B---3--:R-:W-:Y:S05]  /*27010*/  @!P1 BRA `(.L_x_1520) ;  /* 0xfffffffc00f09947 */ /* 0x008fea000383ffff */
[----:B------:R-:W-:Y:S05]  /*27020*/  BRA `(.L_x_1519) ;  /* 0xfffffeec000c7947 */ /* 0x000fea000383ffff */
.L_x_1525:
[----:B--2---:R2:W3:Y:S02]  /*27030*/  SYNCS.PHASECHK.TRANS64.TRYWAIT P1, [R20+URZ+0x13250], R0 ;  /* 0x01325000140075a7 */ /* 0x0044e4000802017f */
[----:B---3--:R-:W-:Y:S05]  /*27040*/  @!P1 NANOSLEEP.SYNCS 0x989680 ;  /* 0x009896800000995d */ /* 0x008fea0003900000 */
[----:B------:R-:W3:Y:S02]  /*27050*/  @!P1 SYNCS.PHASECHK.TRANS64 P1, [R20+URZ+0x13250], R0 ;  /* 0x01325000140095a7 */ /* 0x000ee4000802007f */
[----:B---3--:R-:W-:Y:S05]  /*27060*/  @!P1 BRA `(.L_x_1525) ;  /* 0xfffffffc00f09947 */ /* 0x008fea000383ffff */
[----:B------:R-:W-:Y:S05]  /*27070*/  BRA `(.L_x_1524) ;  /* 0xfffffef0007c7947 */ /* 0x000fea000383ffff */
.L_x_1541:
[----:B---3--:R3:W4:Y:S02]  /*27080*/  SYNCS.PHASECHK.TRANS64.TRYWAIT P1, [R2+URZ+0x13250], R5 ;  /* 0x01325005020075a7 */ /* 0x008724000802017f */
[----:B----4-:R-:W-:Y:S05]  /*27090*/  @!P1 NANOSLEEP.SYNCS 0x989680 ;  /* 0x009896800000995d */ /* 0x010fea0003900000 */
[----:B------:R-:W4:Y:S02]  /*270a0*/  @!P1 SYNCS.PHASECHK.TRANS64 P1, [R2+URZ+0x13250], R5 ;  /* 0x01325005020095a7 */ /* 0x000f24000802007f */
[----:B----4-:R-:W-:Y:S05]  /*270b0*/  @!P1 BRA `(.L_x_1541) ;  /* 0xfffffffc00f09947 */ /* 0x010fea000383ffff */
[----:B------:R-:W-:Y:S05]  /*270c0*/  BRA `(.L_x_1540) ;  /* 0xffffff3800187947 */ /* 0x000fea000383ffff */
.L_x_1578:
[----:B------:R-:W0:Y:S01]  /*270d0*/  S2R R7, SR_TID.X ;  /* 0x0000000000077919 */ /* 0x000e220000002100 */
[----:B------:R-:W-:Y:S01]  /*270e0*/  BSSY B1, `(.L_x_1738) ;  /* 0x000000a000017945 */ /* 0x000fe20003800000 */
[----:B------:R-:W-:Y:S02]  /*270f0*/  IMAD.MOV.U32 R12, RZ, RZ, RZ ;  /* 0x000000ffff0c7224 */ /* 0x000fe400078e00ff */
[----:B-1----:R-:W-:Y:S02]  /*27100*/  IMAD.MOV.U32 R11, RZ, RZ, 0x1f ;  /* 0x0000001fff0b7424 */ /* 0x002fe400078e00ff */
[----:B------:R-:W-:Y:S01]  /*27110*/  IMAD.MOV.U32 R15, RZ, RZ, -0x1 ;  /* 0xffffffffff0f7424 */ /* 0x000fe200078e00ff */
[----:B0-----:R-:W-:-:S04]  /*27120*/  SHF.R.U32.HI R7, RZ, 0x5, R7 ;  /* 0x00000005ff077819 */ /* 0x001fc80000011607 */
[----:B------:R-:W-:-:S05]  /*27130*/  LOP3.LUT R7, R7, 0x3, RZ, 0xc0, !PT ;  /* 0x0000000307077812 */ /* 0x000fca00078ec0ff */
[----:B------:R-:W-:-:S07]  /*27140*/  IMAD.MOV.U32 R13, RZ, RZ, R7 ;  /* 0x000000ffff0d7224 */ /* 0x000fce00078e0007 */
[----:B------:R-:W-:Y:S05]  /*27150*/  WARPSYNC.COLLECTIVE R15, `(.L_x_1739) ;  /* 0x000000000f087348 */ /* 0x000fea0003c00000 */
[----:B------:R0:W1:Y:S02]  /*27160*/  SHFL.IDX P6, R14, R13, R12, R11 ;  /* 0x0000000c0d0e7389 */ /* 0x00006400000c000b */
[----:B01----:R-:W-:Y:S01]  /*27170*/  ENDCOLLECTIVE ;  /* 0x000000000000791b */ /* 0x003fe20003800000 */
.L_x_1739:
[----:B------:R-:W-:Y:S05]  /*27180*/  BSYNC B1 ;  /* 0x0000000000017941 */ /* 0x000fea0003800000 */
.L_x_1738:
[----:B------:R-:W-:Y:S05]  /*27190*/  BRA `(.L_x_1740) ;  /* 0xffffff8800dc7947 */ /* 0x000fea000383ffff */
.L_x_1580:
[----:B------:R-:W-:Y:S01]  /*271a0*/  BSSY B1, `(.L_x_1741) ;  /* 0x0000006000017945 */ /* 0x000fe20003800000 */
[----:B------:R-:W-:-:S07]  /*271b0*/  IMAD.MOV.U32 R15, RZ, RZ, -0x1 ;  /* 0xffffffffff0f7424 */ /* 0x000fce00078e00ff */
[----:B01----:R-:W-:Y:S05]  /*271c0*/  WARPSYNC.COLLECTIVE R15, `(.L_x_1742) ;  /* 0x000000000f0c7348 */ /* 0x003fea0003c00000 */
[----:B------:R-:W-:Y:S02]  /*271d0*/  ELECT P6, UR62, PT ;  /* 0x00000000003e782f */ /* 0x000fe400038c0000 */
[----:B------:R-:W-:Y:S01]  /*271e0*/  MOV R14, UR62 ;  /* 0x0000003e000e7c02 */ /* 0x000fe20008000f00 */
[----:B01----:R-:W-:Y:S10]  /*271f0*/  ENDCOLLECTIVE ;  /* 0x000000000000791b */ /* 0x003ff40003800000 */
.L_x_1742:
[----:B------:R-:W-:Y:S05]  /*27200*/  BSYNC B1 ;  /* 0x0000000000017941 */ /* 0x000fea0003800000 */
.L_x_1741:
[----:B------:R-:W-:Y:S05]  /*27210*/  BRA `(.L_x_1579) ;  /* 0xffffff8800d47947 */ /* 0x000fea000383ffff */
.L_x_1582:
[----:B0-----:R0:W2:Y:S02]  /*27220*/  SYNCS.PHASECHK.TRANS64.TRYWAIT P0, [R18+URZ+0x13220], R6 ;  /* 0x01322006120075a7 */ /* 0x0010a4000800017f */
[----:B--2---:R-:W-:Y:S05]  /*27230*/  @!P0 NANOSLEEP.SYNCS 0x989680 ;  /* 0x009896800000895d */ /* 0x004fea0003900000 */
[----:B------:R-:W2:Y:S02]  /*27240*/  @!P0 SYNCS.PHASECHK.TRANS64 P0, [R18+URZ+0x13220], R6 ;  /* 0x01322006120085a7 */ /* 0x000ea4000800007f */
[----:B--2---:R-:W-:Y:S05]  /*27250*/  @!P0 BRA `(.L_x_1582) ;  /* 0xfffffffc00f08947 */ /* 0x004fea000383ffff */
[----:B------:R-:W-:Y:S05]  /*27260*/  BRA `(.L_x_1743) ;  /* 0xffffff8800e47947 */ /* 0x000fea000383ffff */
.L_x_1586:
[----:B0-----:R0:W2:Y:S02]  /*27270*/  SYNCS.PHASECHK.TRANS64.TRYWAIT P0, [R6+URZ+0x132a0], R7 ;  /* 0x0132a007060075a7 */ /* 0x0010a4000800017f */
[----:B--2---:R-:W-:Y:S05]  /*27280*/  @!P0 NANOSLEEP.SYNCS 0x989680 ;  /* 0x009896800000895d */ /* 0x004fea0003900000 */
[----:B------:R-:W2:Y:S02]  /*27290*/  @!P0 SYNCS.PHASECHK.TRANS64 P0, [R6+URZ+0x132a0], R7 ;  /* 0x0132a007060085a7 */ /* 0x000ea4000800007f */
[----:B--2---:R-:W-:Y:S05]  /*272a0*/  @!P0 BRA `(.L_x_1586) ;  /* 0xfffffffc00f08947 */ /* 0x004fea000383ffff */
[----:B------:R-:W-:Y:S05]  /*272b0*/  BRA `(.L_x_1744) ;  /* 0xffffff8c00047947 */ /* 0x000fea000383ffff */
.L_x_1591:
[----:B-1----:R1:W2:Y:S02]  /*272c0*/  SYNCS.PHASECHK.TRANS64.TRYWAIT P0, [R6+URZ+0x132c0], R7 ;  /* 0x0132c007060075a7 */ /* 0x0022a4000800017f */
[----:B--2---:R-:W-:Y:S05]  /*272d0*/  @!P0 NANOSLEEP.SYNCS 0x989680 ;  /* 0x009896800000895d */ /* 0x004fea0003900000 */
[----:B------:R-:W2:Y:S02]  /*272e0*/  @!P0 SYNCS.PHASECHK.TRANS64 P0, [R6+URZ+0x132c0], R7 ;  /* 0x0132c007060085a7 */ /* 0x000ea4000800007f */
[----:B--2---:R-:W-:Y:S05]  /*272f0*/  @!P0 BRA `(.L_x_1591) ;  /* 0xfffffffc00f08947 */ /* 0x004fea000383ffff */
[----:B------:R-:W-:Y:S05]  /*27300*/  BRA `(.L_x_1745) ;  /* 0xffffff8c00847947 */ /* 0x000fea000383ffff */
.L_x_1598:
[----:B0-----:R0:W2:Y:S02]  /*27310*/  SYNCS.PHASECHK.TRANS64.TRYWAIT P1, [R6+URZ+0x132a0], R7 ;  /* 0x0132a007060075a7 */ /* 0x0010a4000802017f */
[----:B--2---:R-:W-:Y:S05]  /*27320*/  @!P1 NANOSLEEP.SYNCS 0x989680 ;  /* 0x009896800000995d */ /* 0x004fea0003900000 */
[----:B------:R-:W2:Y:S02]  /*27330*/  @!P1 SYNCS.PHASECHK.TRANS64 P1, [R6+URZ+0x132a0], R7 ;  /* 0x0132a007060095a7 */ /* 0x000ea4000802007f */
[----:B--2---:R-:W-:Y:S05]  /*27340*/  @!P1 BRA `(.L_x_1598) ;  /* 0xfffffffc00f09947 */ /* 0x004fea000383ffff */
[----:B------:R-:W-:Y:S05]  /*27350*/  BRA `(.L_x_1746) ;  /* 0xffffff9000587947 */ /* 0x000fea000383ffff */
.L_x_1603:
[----:B-1----:R1:W2:Y:S02]  /*27360*/  SYNCS.PHASECHK.TRANS64.TRYWAIT P1, [R6+URZ+0x132c0], R7 ;  /* 0x0132c007060075a7 */ /* 0x0022a4000802017f */
[----:B--2---:R-:W-:Y:S05]  /*27370*/  @!P1 NANOSLEEP.SYNCS 0x989680 ;  /* 0x009896800000995d */ /* 0x004fea0003900000 */
[----:B------:R-:W2:Y:S02]  /*27380*/  @!P1 SYNCS.PHASECHK.TRANS64 P1, [R6+URZ+0x132c0], R7 ;  /* 0x0132c007060095a7 */ /* 0x000ea4000802007f */
[----:B--2---:R-:W-:Y:S05]  /*27390*/  @!P1 BRA `(.L_x_1603) ;  /* 0xfffffffc00f09947 */ /* 0x004fea000383ffff */
[----:B------:R-:W-:Y:S05]  /*273a0*/  BRA `(.L_x_1747) ;  /* 0xffffff9000d47947 */ /* 0x000fea000383ffff */
.L_x_1628:
[----:B------:R-:W0:Y:S01]  /*273b0*/  S2R R20, SR_TID.X ;  /* 0x0000000000147919 */ /* 0x000e220000002100 */
[----:B------:R-:W-:Y:S01]  /*273c0*/  BSSY B0, `(.L_x_1748) ;  /* 0x000000a000007945 */ /* 0x000fe20003800000 */
[----:B------:R-:W-:Y:S02]  /*273d0*/  IMAD.MOV.U32 R11, RZ, RZ, 0x1f ;  /* 0x0000001fff0b7424 */ /* 0x000fe400078e00ff */
[----:B------:R-:W-:Y:S01]  /*273e0*/  IMAD.MOV.U32 R15, RZ, RZ, -0x1 ;  /* 0xffffffffff0f7424 */ /* 0x000fe200078e00ff */
[----:B0-----:R-:W-:-:S04]  /*273f0*/  SHF.R.U32.HI R12, RZ, 0x5, R20 ;  /* 0x00000005ff0c7819 */ /* 0x001fc80000011614 */
[----:B------:R-:W-:-:S05]  /*27400*/  LOP3.LUT R12, R12, 0x3, RZ, 0xc0, !PT ;  /* 0x000000030c0c7812 */ /* 0x000fca00078ec0ff */
[----:B------:R-:W-:Y:S02]  /*27410*/  IMAD.MOV.U32 R13, RZ, RZ, R12 ;  /* 0x000000ffff0d7224 */ /* 0x000fe400078e000c */
[----:B------:R-:W-:-:S07]  /*27420*/  IMAD.MOV.U32 R12, RZ, RZ, RZ ;  /* 0x000000ffff0c7224 */ /* 0x000fce00078e00ff */
[----:B-----5:R-:W-:Y:S05]  /*27430*/  WARPSYNC.COLLECTIVE R15, `(.L_x_1749) ;  /* 0x000000000f087348 */ /* 0x020fea0003c00000 */
[----:B------:R0:W1:Y:S02]  /*27440*/  SHFL.IDX P6, R14, R13, R12, R11 ;  /* 0x0000000c0d0e7389 */ /* 0x00006400000c000b */
[----:B01---5:R-:W-:Y:S01]  /*27450*/  ENDCOLLECTIVE ;  /* 0x000000000000791b */ /* 0x023fe20003800000 */
.L_x_1749:
[----:B------:R-:W-:Y:S05]  /*27460*/  BSYNC B0 ;  /* 0x0000000000007941 */ /* 0x000fea0003800000 */
.L_x_1748:
[----:B------:R-:W-:Y:S05]  /*27470*/  BRA `(.L_x_1750) ;  /* 0xffffffa400d47947 */ /* 0x000fea000383ffff */
.L_x_1631:
[----:B0-----:R-:W2:Y:S02]  /*27480*/  LDL R0, [R1+0x44] ;  /* 0x0000440001007983 */ /* 0x001ea40000100800 */
[----:B--2---:R0:W1:Y:S02]  /*27490*/  SYNCS.PHASECHK.TRANS64.TRYWAIT P0, [R6+URZ+0x13280], R0 ;  /* 0x01328000060075a7 */ /* 0x004064000800017f */
[----:B-1----:R-:W-:Y:S05]  /*274a0*/  @!P0 NANOSLEEP.SYNCS 0x989680 ;  /* 0x009896800000895d */ /* 0x002fea0003900000 */
[----:B------:R-:W1:Y:S02]  /*274b0*/  @!P0 SYNCS.PHASECHK.TRANS64 P0, [R6+URZ+0x13280], R0 ;  /* 0x01328000060085a7 */ /* 0x000e64000800007f */
[----:B-1----:R-:W-:Y:S05]  /*274c0*/  @!P0 BRA `(.L_x_1631) ;  /* 0xfffffffc00ec8947 */ /* 0x002fea000383ffff */
[----:B------:R-:W-:Y:S05]  /*274d0*/  BRA `(.L_x_1751) ;  /* 0xffffffa400ec7947 */ /* 0x000fea000383ffff */
.L_x_1632:
        /* <DEDUP_REMOVED lines=8> */
.L_x_1753:
[----:B------:R-:W-:Y:S05]  /*27560*/  BSYNC B0 ;  /* 0x0000000000007941 */ /* 0x000fea0003800000 */
.L_x_1752:
        /* <DEDUP_REMOVED lines=12> */
.L_x_1754:
[----:B------:R-:W-:Y:S01]  /*27630*/  @P3 LOP3.LUT R16, R16, 0x8, RZ, 0xfc, !PT ;  /* 0x0000000810103812 */ /* 0x000fe200078efcff */
[----:B------:R-:W-:Y:S02]  /*27640*/  IMAD.MOV.U32 R13, RZ, RZ, R2 ;  /* 0x000000ffff0d7224 */ /* 0x000fe400078e0002 */
[----:B------:R-:W-:Y:S02]  /*27650*/  IMAD.MOV.U32 R12, RZ, RZ, 0x1 ;  /* 0x00000001ff0c7424 */ /* 0x000fe400078e00ff */
[----:B------:R-:W-:-:S07]  /*27660*/  IMAD.MOV.U32 R3, RZ, RZ, R14 ;  /* 0x000000ffff037224 */ /* 0x000fce00078e000e */
[----:B------:R-:W-:Y:S05]  /*27670*/  WARPSYNC.COLLECTIVE R15, `(.L_x_1755) ;  /* 0x000000000f087348 */ /* 0x000fea0003c00000 */
[----:B------:R0:W1:Y:S02]  /*27680*/  SHFL.IDX P6, R14, R13, R12, R11 ;  /* 0x0000000c0d0e7389 */ /* 0x00006400000c000b */
[----:B01----:R-:W-:Y:S01]  /*27690*/  ENDCOLLECTIVE ;  /* 0x000000000000791b */ /* 0x003fe20003800000 */
.L_x_1755:
        /* <DEDUP_REMOVED lines=14> */
.L_x_1756:
[----:B------:R-:W-:Y:S02]  /*27780*/  IMAD.MOV.U32 R13, RZ, RZ, R2 ;  /* 0x000000ffff0d7224 */ /* 0x000fe400078e0002 */
[----:B------:R-:W-:Y:S02]  /*27790*/  IMAD.MOV.U32 R12, RZ, RZ, 0x2 ;  /* 0x00000002ff0c7424 */ /* 0x000fe400078e00ff */
[----:B------:R-:W-:-:S05]  /*277a0*/  IMAD.SHL.U32 R21, R10, 0x10, RZ ;  /* 0x000000100a157824 */ /* 0x000fca00078e00ff */
[----:B------:R-:W-:Y:S01]  /*277b0*/  LOP3.LUT R21, R21, 0x30, RZ, 0xc0, !PT ;  /* 0x0000003015157812 */ /* 0x000fe200078ec0ff */
[----:B------:R-:W-:-:S07]  /*277c0*/  IMAD.MOV.U32 R10, RZ, RZ, R14 ;  /* 0x000000ffff0a7224 */ /* 0x000fce00078e000e */
[----:B------:R-:W-:Y:S05]  /*277d0*/  WARPSYNC.COLLECTIVE R15, `(.L_x_1757) ;  /* 0x000000000f087348 */ /* 0x000fea0003c00000 */
[----:B------:R0:W1:Y:S02]  /*277e0*/  SHFL.IDX P6, R14, R13, R12, R11 ;  /* 0x0000000c0d0e7389 */ /* 0x00006400000c000b */
[----:B01----:R-:W-:Y:S01]  /*277f0*/  ENDCOLLECTIVE ;  /* 0x000000000000791b */ /* 0x003fe20003800000 */
.L_x_1757:
        /* <DEDUP_REMOVED lines=13> */
.L_x_1758:
[----:B------:R-:W-:Y:S02]  /*278d0*/  IMAD.SHL.U32 R21, R10, 0x10, RZ ;  /* 0x000000100a157824 */ /* 0x000fe400078e00ff */
[----:B------:R-:W-:Y:S02]  /*278e0*/  IMAD.MOV.U32 R13, RZ, RZ, R2 ;  /* 0x000000ffff0d7224 */ /* 0x000fe400078e0002 */
[----:B------:R-:W-:Y:S01]  /*278f0*/  IMAD.MOV.U32 R12, RZ, RZ, 0x3 ;  /* 0x00000003ff0c7424 */ /* 0x000fe200078e00ff */
[----:B------:R-:W-:Y:S01]  /*27900*/  LOP3.LUT R21, R21, 0x30, RZ, 0xc0, !PT ;  /* 0x0000003015157812 */ /* 0x000fe200078ec0ff */
[----:B------:R-:W-:-:S07]  /*27910*/  IMAD.MOV.U32 R10, RZ, RZ, R14 ;  /* 0x000000ffff0a7224 */ /* 0x000fce00078e000e */
[----:B------:R-:W-:Y:S05]  /*27920*/  WARPSYNC.COLLECTIVE R15, `(.L_x_1759) ;  /* 0x000000000f087348 */ /* 0x000fea0003c00000 */
[----:B------:R0:W1:Y:S02]  /*27930*/  SHFL.IDX P6, R14, R13, R12, R11 ;  /* 0x0000000c0d0e7389 */ /* 0x00006400000c000b */
[----:B01----:R-:W-:Y:S01]  /*27940*/  ENDCOLLECTIVE ;  /* 0x000000000000791b */ /* 0x003fe20003800000 */
.L_x_1759:
        /* <DEDUP_REMOVED lines=13> */
.L_x_1760:
[----:B------:R-:W-:Y:S02]  /*27a20*/  IMAD.SHL.U32 R10, R10, 0x10, RZ ;  /* 0x000000100a0a7824 */ /* 0x000fe400078e00ff */
[----:B------:R-:W-:Y:S02]  /*27a30*/  IMAD.MOV.U32 R13, RZ, RZ, R22 ;  /* 0x000000ffff0d7224 */ /* 0x000fe400078e0016 */
[----:B------:R-:W-:Y:S01]  /*27a40*/  IMAD.MOV.U32 R12, RZ, RZ, RZ ;  /* 0x000000ffff0c7224 */ /* 0x000fe200078e00ff */
[----:B------:R-:W-:Y:S01]  /*27a50*/  LOP3.LUT R10, R10, 0x30, RZ, 0xc0, !PT ;  /* 0x000000300a0a7812 */ /* 0x000fe200078ec0ff */
[----:B------:R-:W-:-:S07]  /*27a60*/  IMAD.MOV.U32 R0, RZ, RZ, R14 ;  /* 0x000000ffff007224 */ /* 0x000fce00078e000e */
[----:B------:R-:W-:Y:S05]  /*27a70*/  WARPSYNC.COLLECTIVE R15, `(.L_x_1761) ;  /* 0x000000000f087348 */ /* 0x000fea0003c00000 */
[----:B------:R0:W1:Y:S02]  /*27a80*/  SHFL.IDX P6, R14, R13, R12, R11 ;  /* 0x0000000c0d0e7389 */ /* 0x00006400000c000b */
[----:B01----:R-:W-:Y:S01]  /*27a90*/  ENDCOLLECTIVE ;  /* 0x000000000000791b */ /* 0x003fe20003800000 */
.L_x_1761:
        /* <DEDUP_REMOVED lines=13> */
.L_x_1762:
[----:B------:R-:W-:Y:S01]  /*27b70*/  IMAD.MOV.U32 R10, RZ, RZ, R14 ;  /* 0x000000ffff0a7224 */ /* 0x000fe200078e000e */
[----:B------:R-:W-:Y:S06]  /*27b80*/  BRA `(.L_x_1763) ;  /* 0xffffffa400a47947 */ /* 0x000fec000383ffff */
.L_x_1637:
[----:B---3--:R-:W3:Y:S02]  /*27b90*/  LDL R0, [R1+0x44] ;  /* 0x0000440001007983 */ /* 0x008ee40000100800 */
[----:B---3--:R3:W4:Y:S02]  /*27ba0*/  SYNCS.PHASECHK.TRANS64.TRYWAIT P0, [R6+URZ+0x13240], R0 ;  /* 0x01324000060075a7 */ /* 0x008724000800017f */
[----:B----4-:R-:W-:Y:S05]  /*27bb0*/  @!P0 NANOSLEEP.SYNCS 0x989680 ;  /* 0x009896800000895d */ /* 0x010fea0003900000 */
[----:B------:R-:W4:Y:S02]  /*27bc0*/  @!P0 SYNCS.PHASECHK.TRANS64 P0, [R6+URZ+0x13240], R0 ;  /* 0x01324000060085a7 */ /* 0x000f24000800007f */
[----:B----4-:R-:W-:Y:S05]  /*27bd0*/  @!P0 BRA `(.L_x_1637) ;  /* 0xfffffffc00ec8947 */ /* 0x010fea000383ffff */
[----:B------:R-:W-:Y:S05]  /*27be0*/  BRA `(.L_x_1764) ;  /* 0xffffffa800047947 */ /* 0x000fea000383ffff */
.L_x_1638:
[----:B------:R-:W-:Y:S01]  /*27bf0*/  BSSY B0, `(.L_x_1765) ;  /* 0x0000008000007945 */ /* 0x000fe20003800000 */
[----:B------:R-:W-:Y:S02]  /*27c00*/  IMAD.MOV.U32 R13, RZ, RZ, R0 ;  /* 0x000000ffff0d7224 */ /* 0x000fe400078e0000 */
[----:B------:R-:W-:Y:S02]  /*27c10*/  IMAD.MOV.U32 R12, RZ, RZ, RZ ;  /* 0x000000ffff0c7224 */ /* 0x000fe400078e00ff */
[----:B------:R-:W-:Y:S02]  /*27c20*/  IMAD.MOV.U32 R11, RZ, RZ, 0x1c1f ;  /* 0x00001c1fff0b7424 */ /* 0x000fe400078e00ff */
[----:B------:R-:W-:-:S07]  /*27c30*/  IMAD.MOV.U32 R15, RZ, RZ, -0x1 ;  /* 0xffffffffff0f7424 */ /* 0x000fce00078e00ff */
[----:B0-2---:R-:W-:Y:S05]  /*27c40*/  WARPSYNC.COLLECTIVE R15, `(.L_x_1766) ;  /* 0x000000000f087348 */ /* 0x005fea0003c00000 */
[----:B------:R1:W3:Y:S02]  /*27c50*/  SHFL.IDX P6, R14, R13, R12, R11 ;  /* 0x0000000c0d0e7389 */ /* 0x0002e400000c000b */
[----:B0123--:R-:W-:Y:S01]  /*27c60*/  ENDCOLLECTIVE ;  /* 0x000000000000791b */ /* 0x00ffe20003800000 */
.L_x_1766:
[----:B------:R-:W-:Y:S05]  /*27c70*/  BSYNC B0 ;  /* 0x0000000000007941 */ /* 0x000fea0003800000 */
.L_x_1765:
        /* <DEDUP_REMOVED lines=10> */
.L_x_1767:
        /* <DEDUP_REMOVED lines=8> */
.L_x_1768:
        /* <DEDUP_REMOVED lines=15> */
.L_x_1769:
[----:B------:R-:W-:Y:S02]  /*27e90*/  IMAD.MOV.U32 R13, RZ, RZ, R0 ;  /* 0x000000ffff0d7224 */ /* 0x000fe400078e0000 */
[----:B------:R-:W-:Y:S02]  /*27ea0*/  IMAD.MOV.U32 R12, RZ, RZ, 0x2 ;  /* 0x00000002ff0c7424 */ /* 0x000fe400078e00ff */
[----:B------:R-:W-:-:S07]  /*27eb0*/  IMAD.MOV.U32 R5, RZ, RZ, R14 ;  /* 0x000000ffff057224 */ /* 0x000fce00078e000e */
[----:B------:R-:W-:Y:S05]  /*27ec0*/  WARPSYNC.COLLECTIVE R15, `(.L_x_1770) ;  /* 0x000000000f087348 */ /* 0x000fea0003c00000 */
[----:B------:R0:W1:Y:S02]  /*27ed0*/  SHFL.IDX P6, R14, R13, R12, R11 ;  /* 0x0000000c0d0e7389 */ /* 0x00006400000c000b */
[----:B01----:R-:W-:Y:S01]  /*27ee0*/  ENDCOLLECTIVE ;  /* 0x000000000000791b */ /* 0x003fe20003800000 */
.L_x_1770:
        /* <DEDUP_REMOVED lines=14> */
.L_x_1771:
[----:B------:R-:W-:Y:S02]  /*27fd0*/  IMAD.MOV.U32 R13, RZ, RZ, R0 ;  /* 0x000000ffff0d7224 */ /* 0x000fe400078e0000 */
[----:B------:R-:W-:Y:S02]  /*27fe0*/  IMAD.MOV.U32 R12, RZ, RZ, 0x3 ;  /* 0x00000003ff0c7424 */ /* 0x000fe400078e00ff */
[----:B------:R-:W-:-:S07]  /*27ff0*/  IMAD.MOV.U32 R5, RZ, RZ, R14 ;  /* 0x000000ffff057224 */ /* 0x000fce00078e000e */
[----:B------:R-:W-:Y:S05]  /*28000*/  WARPSYNC.COLLECTIVE R15, `(.L_x_1772) ;  /* 0x000000000f087348 */ /* 0x000fea0003c00000 */
[----:B------:R0:W1:Y:S02]  /*28010*/  SHFL.IDX P6, R14, R13, R12, R11 ;  /* 0x0000000c0d0e7389 */ /* 0x00006400000c000b */
[----:B01----:R-:W-:Y:S01]  /*28020*/  ENDCOLLECTIVE ;  /* 0x000000000000791b */ /* 0x003fe20003800000 */
.L_x_1772:
        /* <DEDUP_REMOVED lines=10> */
.L_x_1773:
        /* <DEDUP_REMOVED lines=10> */
.L_x_1774:
[----:B------:R-:W-:-:S05]  /*28170*/  @P2 IADD3 R2, P0, R19, R2, RZ ;  /* 0x0000000213022210 */ /* 0x000fca0007f1e0ff */
[----:B------:R-:W-:Y:S02]  /*28180*/  @P2 IMAD.X R0, RZ, RZ, R0, P0 ;  /* 0x000000ffff002224 */ /* 0x000fe400000e0600 */
[----:B------:R-:W-:Y:S02]  /*28190*/  @P2 IMAD.MOV.U32 R4, RZ, RZ, R2 ;  /* 0x000000ffff042224 */ /* 0x000fe400078e0002 */
        /* <DEDUP_REMOVED lines=10> */
.L_x_1775:
[----:B------:R-:W-:Y:S01]  /*28240*/  IMAD.MOV.U32 R4, RZ, RZ, R14 ;  /* 0x000000ffff047224 */ /* 0x000fe200078e000e */
[----:B------:R-:W-:Y:S06]  /*28250*/  BRA `(.L_x_1776) ;  /* 0xffffffa400847947 */ /* 0x000fec000383ffff */
.L_x_1645:
[----:B------:R-:W-:Y:S02]  /*28260*/  IMAD.MOV.U32 R13, RZ, RZ, R4 ;  /* 0x000000ffff0d7224 */ /* 0x000fe400078e0004 */
[----:B------:R-:W-:Y:S02]  /*28270*/  IMAD.MOV.U32 R12, RZ, RZ, RZ ;  /* 0x000000ffff0c7224 */ /* 0x000fe400078e00ff */
[----:B------:R-:W-:Y:S02]  /*28280*/  IMAD.MOV.U32 R11, RZ, RZ, 0x1c1f ;  /* 0x00001c1fff0b7424 */ /* 0x000fe400078e00ff */
[----:B------:R-:W-:Y:S02]  /*28290*/  IMAD.MOV.U32 R15, RZ, RZ, -0x1 ;  /* 0xffffffffff0f7424 */ /* 0x000fe400078e00ff */
[----:B-----5:R-:W-:Y:S02]  /*282a0*/  IMAD R3, R21, R9, RZ ;  /* 0x0000000915037224 */ /* 0x020fe400078e02ff */
[----:B------:R-:W-:-:S07]  /*282b0*/  IMAD.IADD R25, R20, 0x1, R25 ;  /* 0x0000000114197824 */ /* 0x000fce00078e0219 */
[----:B------:R-:W-:Y:S05]  /*282c0*/  WARPSYNC.COLLECTIVE R15, `(.L_x_1777) ;  /* 0x000000000f087348 */ /* 0x000fea0003c00000 */
[----:B------:R0:W1:Y:S02]  /*282d0*/  SHFL.IDX P6, R14, R13, R12, R11 ;  /* 0x0000000c0d0e7389 */ /* 0x00006400000c000b */
[----:B01----:R-:W-:Y:S01]  /*282e0*/  ENDCOLLECTIVE ;  /* 0x000000000000791b */ /* 0x003fe20003800000 */
.L_x_1777:
[C---:B------:R-:W-:Y:S01]  /*282f0*/  VIADD R8, R25.reuse, 0x20 ;  /* 0x0000002019087836 */ /* 0x040fe20000000000 */
[----:B------:R-:W-:Y:S01]  /*28300*/  ISETP.GE.AND P2, PT, R25, R3, PT ;  /* 0x000000031900720c */ /* 0x000fe20003f46270 */
[----:B------:R-:W-:Y:S02]  /*28310*/  IMAD.MOV.U32 R13, RZ, RZ, R0 ;  /* 0x000000ffff0d7224 */ /* 0x000fe400078e0000 */
[----:B------:R-:W-:-:S10]  /*28320*/  IMAD.MOV.U32 R7, RZ, RZ, R14 ;  /* 0x000000ffff077224 */ /* 0x000fd400078e000e */
[----:B------:R-:W-:Y:S05]  /*28330*/  WARPSYNC.COLLECTIVE R15, `(.L_x_1778) ;  /* 0x000000000f087348 */ /* 0x000fea0003c00000 */
[----:B------:R0:W1:Y:S02]  /*28340*/  SHFL.IDX P6, R14, R13, R12, R11 ;  /* 0x0000000c0d0e7389 */ /* 0x00006400000c000b */
[----:B01----:R-:W-:Y:S01]  /*28350*/  ENDCOLLECTIVE ;  /* 0x000000000000791b */ /* 0x003fe20003800000 */
.L_x_1778:
[----:B------:R-:W-:Y:S02]  /*28360*/  IMAD.MOV.U32 R13, RZ, RZ, R4 ;  /* 0x000000ffff0d7224 */ /* 0x000fe400078e0004 */
[----:B------:R-:W-:Y:S02]  /*28370*/  IMAD.MOV.U32 R12, RZ, RZ, 0x1 ;  /* 0x00000001ff0c7424 */ /* 0x000fe400078e00ff */
[----:B------:R-:W-:-:S07]  /*28380*/  IMAD.MOV.U32 R6, RZ, RZ, R14 ;  /* 0x000000ffff067224 */ /* 0x000fce00078e000e */
[----:B------:R-:W-:Y:S05]  /*28390*/  WARPSYNC.COLLECTIVE R15, `(.L_x_1779) ;  /* 0x000000000f087348 */ /* 0x000fea0003c00000 */
[----:B------:R0:W1:Y:S02]  /*283a0*/  SHFL.IDX P6, R14, R13, R12, R11 ;  /* 0x0000000c0d0e7389 */ /* 0x00006400000c000b */
[----:B01----:R-:W-:Y:S01]  /*283b0*/  ENDCOLLECTIVE ;  /* 0x000000000000791b */ /* 0x003fe20003800000 */
.L_x_1779:
[----:B------:R-:W-:-:S05]  /*283c0*/  @!P2 IADD3 R6, P1, R19, R6, RZ ;  /* 0x000000061306a210 */ /* 0x000fca0007f3e0ff */
[----:B------:R-:W-:Y:S01]  /*283d0*/  @!P2 IMAD.X R7, RZ, RZ, R7, P1 ;  /* 0x000000ffff07a224 */ /* 0x000fe200008e0607 */
[----:B------:R-:W-:-:S04]  /*283e0*/  ISETP.GE.AND P1, PT, R8, R3, PT ;  /* 0x000000030800720c */ /* 0x000fc80003f26270 */
[----:B------:R-:W-:Y:S01]  /*283f0*/  @!PT LDS RZ, [RZ] ;  /* 0x00000000fffff984 */ /* 0x000fe20000000800 */
[----:B------:R-:W-:Y:S01]  /*28400*/  @!PT LDS RZ, [RZ] ;  /* 0x00000000fffff984 */ /* 0x000fe20000000800 */
[----:B------:R-:W-:Y:S01]  /*28410*/  @!PT LDS RZ, [RZ] ;  /* 0x00000000fffff984 */ /* 0x000fe20000000800 */
[----:B------:R0:W-:Y:S01]  /*28420*/  @!P2 LDGSTS.E.BYPASS.LTC128B.128 [R10+0xb000], desc[UR44][R6.64], !P0 ;  /* 0x0b000000060aafae */ /* 0x0001e2000c101d6c */
[----:B------:R-:W-:Y:S02]  /*28430*/  IMAD.MOV.U32 R13, RZ, RZ, R0 ;  /* 0x000000ffff0d7224 */ /* 0x000fe400078e0000 */
[----:B0-----:R-:W-:-:S07]  /*28440*/  IMAD.MOV.U32 R6, RZ, RZ, R14 ;  /* 0x000000ffff067224 */ /* 0x001fce00078e000e */
[----:B------:R-:W-:Y:S05]  /*28450*/  WARPSYNC.COLLECTIVE R15, `(.L_x_1780) ;  /* 0x000000000f087348 */ /* 0x000fea0003c00000 */
[----:B------:R0:W1:Y:S02]  /*28460*/  SHFL.IDX P6, R14, R13, R12, R11 ;  /* 0x0000000c0d0e7389 */ /* 0x00006400000c000b */
[----:B01----:R-:W-:Y:S01]  /*28470*/  ENDCOLLECTIVE ;  /* 0x000000000000791b */ /* 0x003fe20003800000 */
.L_x_1780:
[----:B------:R-:W-:Y:S02]  /*28480*/  IMAD.MOV.U32 R13, RZ, RZ, R4 ;  /* 0x000000ffff0d7224 */ /* 0x000fe400078e0004 */
[----:B------:R-:W-:Y:S02]  /*28490*/  IMAD.MOV.U32 R12, RZ, RZ, 0x2 ;  /* 0x00000002ff0c7424 */ /* 0x000fe400078e00ff */
[----:B------:R-:W-:-:S07]  /*284a0*/  IMAD.MOV.U32 R7, RZ, RZ, R14 ;  /* 0x000000ffff077224 */ /* 0x000fce00078e000e */
[----:B------:R-:W-:Y:S05]  /*284b0*/  WARPSYNC.COLLECTIVE R15, `(.L_x_1781) ;  /* 0x000000000f087348 */ /* 0x000fea0003c00000 */
[----:B------:R0:W1:Y:S02]  /*284c0*/  SHFL.IDX P6, R14, R13, R12, R11 ;  /* 0x0000000c0d0e7389 */ /* 0x00006400000c000b */
[----:B01----:R-:W-:Y:S01]  /*284d0*/  ENDCOLLECTIVE ;  /* 0x000000000000791b */ /* 0x003fe20003800000 */
.L_x_1781:
        /* <DEDUP_REMOVED lines=16> */
.L_x_1782:
[----:B------:R-:W-:Y:S02]  /*285e0*/  IMAD.MOV.U32 R13, RZ, RZ, R4 ;  /* 0x000000ffff0d7224 */ /* 0x000fe400078e0004 */
[----:B------:R-:W-:Y:S02]  /*285f0*/  IMAD.MOV.U32 R12, RZ, RZ, 0x3 ;  /* 0x00000003ff0c7424 */ /* 0x000fe400078e00ff */
[----:B------:R-:W-:-:S07]  /*28600*/  IMAD.MOV.U32 R7, RZ, RZ, R14 ;  /* 0x000000ffff077224 */ /* 0x000fce00078e000e */
[----:B------:R-:W-:Y:S05]  /*28610*/  WARPSYNC.COLLECTIVE R15, `(.L_x_1783) ;  /* 0x000000000f087348 */ /* 0x000fea0003c00000 */
[----:B------:R0:W1:Y:S02]  /*28620*/  SHFL.IDX P6, R14, R13, R12, R11 ;  /* 0x0000000c0d0e7389 */ /* 0x00006400000c000b */
[----:B01----:R-:W-:Y:S01]  /*28630*/  ENDCOLLECTIVE ;  /* 0x000000000000791b */ /* 0x003fe20003800000 */
.L_x_1783:
        /* <DEDUP_REMOVED lines=11> */
.L_x_1784:
[----:B------:R-:W-:Y:S01]  /*286f0*/  @!PT LDS RZ, [RZ] ;  /* 0x00000000fffff984 */ /* 0x000fe20000000800 */
[----:B------:R-:W-:Y:S01]  /*28700*/  @!PT LDS RZ, [RZ] ;  /* 0x00000000fffff984 */ /* 0x000fe20000000800 */
[----:B------:R-:W-:Y:S01]  /*28710*/  @!PT LDS RZ, [RZ] ;  /* 0x00000000fffff984 */ /* 0x000fe20000000800 */
[----:B------:R0:W-:Y:S01]  /*28720*/  @!P1 LDGSTS.E.BYPASS.LTC128B.128 [R10+0xc000], desc[UR44][R6.64], !P0 ;  /* 0x0c000000060a9fae */ /* 0x0001e2000c101d6c */
[----:B------:R-:W-:Y:S01]  /*28730*/  ISETP.GE.AND P1, PT, R0, R3, PT ;  /* 0x000000030000720c */ /* 0x000fe20003f26270 */
[----:B------:R-:W-:Y:S02]  /*28740*/  IMAD.MOV.U32 R13, RZ, RZ, R2 ;  /* 0x000000ffff0d7224 */ /* 0x000fe400078e0002 */
[----:B------:R-:W-:Y:S02]  /*28750*/  IMAD.MOV.U32 R12, RZ, RZ, RZ ;  /* 0x000000ffff0c7224 */ /* 0x000fe400078e00ff */
[----:B0-----:R-:W-:-:S08]  /*28760*/  IMAD.MOV.U32 R6, RZ, RZ, R14 ;  /* 0x000000ffff067224 */ /* 0x001fd000078e000e */
[----:B------:R-:W-:Y:S05]  /*28770*/  WARPSYNC.COLLECTIVE R15, `(.L_x_1785) ;  /* 0x000000000f087348 */ /* 0x000fea0003c00000 */
[----:B------:R0:W1:Y:S02]  /*28780*/  SHFL.IDX P6, R14, R13, R12, R11 ;  /* 0x0000000c0d0e7389 */ /* 0x00006400000c000b */
[----:B01----:R-:W-:Y:S01]  /*28790*/  ENDCOLLECTIVE ;  /* 0x000000000000791b */ /* 0x003fe20003800000 */
.L_x_1785:
        /* <DEDUP_REMOVED lines=11> */
.L_x_1786:
        /* <DEDUP_REMOVED lines=8> */
.L_x_1787:
        /* <DEDUP_REMOVED lines=13> */
.L_x_1788:
[----:B------:R-:W-:Y:S01]  /*289a0*/  IMAD.MOV.U32 R2, RZ, RZ, R14 ;  /* 0x000000ffff027224 */ /* 0x000fe200078e000e */
[----:B------:R-:W-:Y:S06]  /*289b0*/  BRA `(.L_x_1789) ;  /* 0xffffffa800807947 */ /* 0x000fec000383ffff */
.L_x_1648:
[----:B0-----:R0:W1:Y:S02]  /*289c0*/  SYNCS.PHASECHK.TRANS64.TRYWAIT P0, [R18+URZ+0x13220], R0 ;  /* 0x01322000120075a7 */ /* 0x001064000800017f */
[----:B-1----:R-:W-:Y:S05]  /*289d0*/  @!P0 NANOSLEEP.SYNCS 0x989680 ;  /* 0x009896800000895d */ /* 0x002fea0003900000 */
[----:B------:R-:W1:Y:S02]  /*289e0*/  @!P0 SYNCS.PHASECHK.TRANS64 P0, [R18+URZ+0x13220], R0 ;  /* 0x01322000120085a7 */ /* 0x000e64000800007f */
[----:B-1----:R-:W-:Y:S05]  /*289f0*/  @!P0 BRA `(.L_x_1648) ;  /* 0xfffffffc00f08947 */ /* 0x002fea000383ffff */
[----:B------:R-:W-:Y:S05]  /*28a00*/  BRA `(.L_x_1790) ;  /* 0xffffffa800dc7947 */ /* 0x000fea000383ffff */
.L_x_1652:
[----:B0-----:R0:W1:Y:S02]  /*28a10*/  SYNCS.PHASECHK.TRANS64.TRYWAIT P0, [R6+URZ+0x13280], R29 ;  /* 0x0132801d060075a7 */ /* 0x001064000800017f */
[----:B-1----:R-:W-:Y:S05]  /*28a20*/  @!P0 NANOSLEEP.SYNCS 0x989680 ;  /* 0x009896800000895d */ /* 0x002fea0003900000 */
[----:B------:R-:W1:Y:S02]  /*28a30*/  @!P0 SYNCS.PHASECHK.TRANS64 P0, [R6+URZ+0x13280], R29 ;  /* 0x0132801d060085a7 */ /* 0x000e64000800007f */
[----:B-1----:R-:W-:Y:S05]  /*28a40*/  @!P0 BRA `(.L_x_1652) ;  /* 0xfffffffc00f08947 */ /* 0x002fea000383ffff */
[----:B------:R-:W-:Y:S05]  /*28a50*/  BRA `(.L_x_1791) ;  /* 0xffffffb000247947 */ /* 0x000fea000383ffff */
.L_x_1653:
        /* <DEDUP_REMOVED lines=8> */
.L_x_1793:
[----:B------:R-:W-:Y:S05]  /*28ae0*/  BSYNC B0 ;  /* 0x0000000000007941 */ /* 0x000fea0003800000 */
.L_x_1792:
        /* <DEDUP_REMOVED lines=10> */
.L_x_1794:
        /* <DEDUP_REMOVED lines=11> */
.L_x_1795:
        /* <DEDUP_REMOVED lines=10> */
.L_x_1796:
        /* <DEDUP_REMOVED lines=11> */
.L_x_1797:
        /* <DEDUP_REMOVED lines=10> */
.L_x_1798:
        /* <DEDUP_REMOVED lines=11> */
.L_x_1799:
        /* <DEDUP_REMOVED lines=10> */
.L_x_1800:
[----:B------:R-:W-:Y:S02]  /*28f80*/  IMAD.MOV.U32 R13, RZ, RZ, R19 ;  /* 0x000000ffff0d7224 */ /* 0x000fe400078e0013 */
[----:B------:R-:W-:Y:S02]  /*28f90*/  IMAD.MOV.U32 R12, RZ, RZ, RZ ;  /* 0x000000ffff0c7224 */ /* 0x000fe400078e00ff */
[----:B------:R-:W-:Y:S02]  /*28fa0*/  IMAD.SHL.U32 R3, R3, 0x10, RZ ;  /* 0x0000001003037824 */ /* 0x000fe400078e00ff */
[----:B------:R-:W-:-:S07]  /*28fb0*/  IMAD.MOV.U32 R2, RZ, RZ, R14 ;  /* 0x000000ffff027224 */ /* 0x000fce00078e000e */
[----:B------:R-:W-:Y:S05]  /*28fc0*/  WARPSYNC.COLLECTIVE R15, `(.L_x_1801) ;  /* 0x000000000f087348 */ /* 0x000fea0003c00000 */
[----:B------:R0:W1:Y:S02]  /*28fd0*/  SHFL.IDX P6, R14, R13, R12, R11 ;  /* 0x0000000c0d0e7389 */ /* 0x00006400000c000b */
[----:B01----:R-:W-:Y:S01]  /*28fe0*/  ENDCOLLECTIVE ;  /* 0x000000000000791b */ /* 0x003fe20003800000 */
.L_x_1801:
        /* <DEDUP_REMOVED lines=12> */
.L_x_1802:
[----:B------:R-:W-:Y:S01]  /*290b0*/  IMAD.MOV.U32 R2, RZ, RZ, R14 ;  /* 0x000000ffff027224 */ /* 0x000fe200078e000e */
[----:B------:R-:W-:Y:S06]  /*290c0*/  BRA `(.L_x_1803) ;  /* 0xffffffac00947947 */ /* 0x000fec000383ffff */
.L_x_1658:
[----:B---3--:R3:W4:Y:S02]  /*290d0*/  SYNCS.PHASECHK.TRANS64.TRYWAIT P0, [R6+URZ+0x13240], R29 ;  /* 0x0132401d060075a7 */ /* 0x008724000800017f */
[----:B----4-:R-:W-:Y:S05]  /*290e0*/  @!P0 NANOSLEEP.SYNCS 0x989680 ;  /* 0x009896800000895d */ /* 0x010fea0003900000 */
[----:B------:R-:W4:Y:S02]  /*290f0*/  @!P0 SYNCS.PHASECHK.TRANS64 P0, [R6+URZ+0x13240], R29 ;  /* 0x0132401d060085a7 */ /* 0x000f24000800007f */
[----:B----4-:R-:W-:Y:S05]  /*29100*/  @!P0 BRA `(.L_x_1658) ;  /* 0xfffffffc00f08947 */ /* 0x010fea000383ffff */
[----:B------:R-:W-:Y:S05]  /*29110*/  BRA `(.L_x_1804) ;  /* 0xffffffac00f07947 */ /* 0x000fea000383ffff */
.L_x_1659:
        /* <DEDUP_REMOVED lines=8> */
.L_x_1806:
[----:B------:R-:W-:Y:S05]  /*291a0*/  BSYNC B0 ;  /* 0x0000000000007941 */ /* 0x000fea0003800000 */
.L_x_1805:
        /* <DEDUP_REMOVED lines=8> */
.L_x_1807:
[----:B------:R-:W-:Y:S02]  /*29230*/  IMAD.MOV.U32 R13, RZ, RZ, R5 ;  /* 0x000000ffff0d7224 */ /* 0x000fe400078e0005 */
[----:B------:R-:W-:Y:S02]  /*29240*/  IMAD.MOV.U32 R12, RZ, RZ, 0x1 ;  /* 0x00000001ff0c7424 */ /* 0x000fe400078e00ff */
[----:B------:R-:W-:-:S07]  /*29250*/  IMAD.MOV.U32 R2, RZ, RZ, R14 ;  /* 0x000000ffff027224 */ /* 0x000fce00078e000e */
[----:B------:R-:W-:Y:S05]  /*29260*/  WARPSYNC.COLLECTIVE R15, `(.L_x_1808) ;  /* 0x000000000f087348 */ /* 0x000fea0003c00000 */
[----:B------:R0:W1:Y:S02]  /*29270*/  SHFL.IDX P6, R14, R13, R12, R11 ;  /* 0x0000000c0d0e7389 */ /* 0x00006400000c000b */
[----:B01----:R-:W-:Y:S01]  /*29280*/  ENDCOLLECTIVE ;  /* 0x000000000000791b */ /* 0x003fe20003800000 */
.L_x_1808:
        /* <DEDUP_REMOVED lines=11> */
.L_x_1809:
[----:B------:R-:W-:Y:S02]  /*29340*/  IMAD.MOV.U32 R13, RZ, RZ, R5 ;  /* 0x000000ffff0d7224 */ /* 0x000fe400078e0005 */
[----:B------:R-:W-:Y:S02]  /*29350*/  IMAD.MOV.U32 R12, RZ, RZ, 0x2 ;  /* 0x00000002ff0c7424 */ /* 0x000fe400078e00ff */
[----:B------:R-:W-:-:S07]  /*29360*/  IMAD.MOV.U32 R2, RZ, RZ, R14 ;  /* 0x000000ffff027224 */ /* 0x000fce00078e000e */
[----:B------:R-:W-:Y:S05]  /*29370*/  WARPSYNC.COLLECTIVE R15, `(.L_x_1810) ;  /* 0x000000000f087348 */ /* 0x000fea0003c00000 */
[----:B------:R0:W1:Y:S02]  /*29380*/  SHFL.IDX P6, R14, R13, R12, R11 ;  /* 0x0000000c0d0e7389 */ /* 0x00006400000c000b */
[----:B01----:R-:W-:Y:S01]  /*29390*/  ENDCOLLECTIVE ;  /* 0x000000000000791b */ /* 0x003fe20003800000 */
.L_x_1810:
        /* <DEDUP_REMOVED lines=11> */
.L_x_1811:
[----:B------:R-:W-:Y:S02]  /*29450*/  IMAD.MOV.U32 R13, RZ, RZ, R5 ;  /* 0x000000ffff0d7224 */ /* 0x000fe400078e0005 */
[----:B------:R-:W-:Y:S02]  /*29460*/  IMAD.MOV.U32 R12, RZ, RZ, 0x3 ;  /* 0x00000003ff0c7424 */ /* 0x000fe400078e00ff */
[----:B------:R-:W-:-:S07]  /*29470*/  IMAD.MOV.U32 R2, RZ, RZ, R14 ;  /* 0x000000ffff027224 */ /* 0x000fce00078e000e */
[----:B------:R-:W-:Y:S05]  /*29480*/  WARPSYNC.COLLECTIVE R15, `(.L_x_1812) ;  /* 0x000000000f087348 */ /* 0x000fea0003c00000 */
[----:B------:R0:W1:Y:S02]  /*29490*/  SHFL.IDX P6, R14, R13, R12, R11 ;  /* 0x0000000c0d0e7389 */ /* 0x00006400000c000b */
[----:B01----:R-:W-:Y:S01]  /*294a0*/  ENDCOLLECTIVE ;  /* 0x000000000000791b */ /* 0x003fe20003800000 */
.L_x_1812:
        /* <DEDUP_REMOVED lines=11> */
.L_x_1813:
[----:B------:R-:W-:Y:S02]  /*29560*/  IMAD.MOV.U32 R13, RZ, RZ, R4 ;  /* 0x000000ffff0d7224 */ /* 0x000fe400078e0004 */
[----:B------:R-:W-:Y:S02]  /*29570*/  IMAD.MOV.U32 R12, RZ, RZ, RZ ;  /* 0x000000ffff0c7224 */ /* 0x000fe400078e00ff */
[----:B------:R-:W-:-:S07]  /*29580*/  IMAD.MOV.U32 R2, RZ, RZ, R14 ;  /* 0x000000ffff027224 */ /* 0x000fce00078e000e */
[----:B------:R-:W-:Y:S05]  /*29590*/  WARPSYNC.COLLECTIVE R15, `(.L_x_1814) ;  /* 0x000000000f087348 */ /* 0x000fea0003c00000 */
[----:B------:R0:W1:Y:S02]  /*295a0*/  SHFL.IDX P6, R14, R13, R12, R11 ;  /* 0x0000000c0d0e7389 */ /* 0x00006400000c000b */
[----:B01----:R-:W-:Y:S01]  /*295b0*/  ENDCOLLECTIVE ;  /* 0x000000000000791b */ /* 0x003fe20003800000 */
.L_x_1814:
        /* <DEDUP_REMOVED lines=11> */
.L_x_1815:
[----:B------:R-:W-:Y:S01]  /*29670*/  IMAD.MOV.U32 R2, RZ, RZ, R14 ;  /* 0x000000ffff027224 */ /* 0x000fe200078e000e */
[----:B------:R-:W-:Y:S06]  /*29680*/  BRA `(.L_x_1816) ;  /* 0xffffffac007c7947 */ /* 0x000fec000383ffff */
.L_x_1664:
[----:B------:R0:W0:Y:S02]  /*29690*/  SYNCS.PHASECHK.TRANS64.TRYWAIT P2, [R2+URZ+0x13270], R0 ;  /* 0x01327000020075a7 */ /* 0x000024000804017f */
[----:B0-----:R-:W-:Y:S05]  /*296a0*/  @!P2 NANOSLEEP.SYNCS 0x989680 ;  /* 0x009896800000a95d */ /* 0x001fea0003900000 */
[----:B------:R-:W0:Y:S02]  /*296b0*/  @!P2 SYNCS.PHASECHK.TRANS64 P2, [R2+URZ+0x13270], R0 ;  /* 0x013270000200a5a7 */ /* 0x000e24000804007f */
[----:B0-----:R-:W-:Y:S05]  /*296c0*/  @!P2 BRA `(.L_x_1664) ;  /* 0xfffffffc00f0a947 */ /* 0x001fea000383ffff */
[----:B------:R-:W-:Y:S05]  /*296d0*/  BRA `(.L_x_1817) ;  /* 0xffffffac00e07947 */ /* 0x000fea000383ffff */
.L_x_1666:
[----:B------:R0:W0:Y:S02]  /*296e0*/  SYNCS.PHASECHK.TRANS64.TRYWAIT P2, [R2+URZ+0x13260], R0 ;  /* 0x01326000020075a7 */ /* 0x000024000804017f */
[----:B0-----:R-:W-:Y:S05]  /*296f0*/  @!P2 NANOSLEEP.SYNCS 0x989680 ;  /* 0x009896800000a95d */ /* 0x001fea0003900000 */
[----:B------:R-:W0:Y:S02]  /*29700*/  @!P2 SYNCS.PHASECHK.TRANS64 P2, [R2+URZ+0x13260], R0 ;  /* 0x013260000200a5a7 */ /* 0x000e24000804007f */
[----:B0-----:R-:W-:Y:S05]  /*29710*/  @!P2 BRA `(.L_x_1666) ;  /* 0xfffffffc00f0a947 */ /* 0x001fea000383ffff */
[----:B------:R-:W-:Y:S05]  /*29720*/  BRA `(.L_x_1818) ;  /* 0xffffffac00f07947 */ /* 0x000fea000383ffff */
.L_x_1674:
[----:B0-----:R0:W2:Y:S02]  /*29730*/  SYNCS.PHASECHK.TRANS64.TRYWAIT P1, [R3+URZ+0x13270], R0 ;  /* 0x01327000030075a7 */ /* 0x0010a4000802017f */
[----:B--2---:R-:W-:Y:S05]  /*29740*/  @!P1 NANOSLEEP.SYNCS 0x989680 ;  /* 0x009896800000995d */ /* 0x004fea0003900000 */
[----:B------:R-:W2:Y:S02]  /*29750*/  @!P1 SYNCS.PHASECHK.TRANS64 P1, [R3+URZ+0x13270], R0 ;  /* 0x01327000030095a7 */ /* 0x000ea4000802007f */
[----:B--2---:R-:W-:Y:S05]  /*29760*/  @!P1 BRA `(.L_x_1674) ;  /* 0xfffffffc00f09947 */ /* 0x004fea000383ffff */
[----:B------:R-:W-:Y:S05]  /*29770*/  BRA `(.L_x_1819) ;  /* 0xffffffb4003c7947 */ /* 0x000fea000383ffff */
.L_x_1676:
[----:B0-----:R0:W2:Y:S02]  /*29780*/  SYNCS.PHASECHK.TRANS64.TRYWAIT P1, [R3+URZ+0x13260], R0 ;  /* 0x01326000030075a7 */ /* 0x0010a4000802017f */
[----:B--2---:R-:W-:Y:S05]  /*29790*/  @!P1 NANOSLEEP.SYNCS 0x989680 ;  /* 0x009896800000995d */ /* 0x004fea0003900000 */
[----:B------:R-:W2:Y:S02]  /*297a0*/  @!P1 SYNCS.PHASECHK.TRANS64 P1, [R3+URZ+0x13260], R0 ;  /* 0x01326000030095a7 */ /* 0x000ea4000802007f */
[----:B--2---:R-:W-:Y:S05]  /*297b0*/  @!P1 BRA `(.L_x_1676) ;  /* 0xfffffffc00f09947 */ /* 0x004fea000383ffff */
[----:B------:R-:W-:Y:S05]  /*297c0*/  BRA `(.L_x_1820) ;  /* 0xffffffb4004c7947 */ /* 0x000fea000383ffff */
.L_x_1681:
[----:B------:R-:W-:Y:S01]  /*297d0*/  BSSY B0, `(.L_x_1821) ;  /* 0x0000008000007945 */ /* 0x000fe20003800000 */
[----:B------:R-:W-:Y:S02]  /*297e0*/  IMAD.MOV.U32 R13, RZ, RZ, R24 ;  /* 0x000000ffff0d7224 */ /* 0x000fe400078e0018 */
[----:B------:R-:W-:Y:S02]  /*297f0*/  IMAD.MOV.U32 R12, RZ, RZ, RZ ;  /* 0x000000ffff0c7224 */ /* 0x000fe400078e00ff */
[----:B-1----:R-:W-:Y:S02]  /*29800*/  IMAD.MOV.U32 R11, RZ, RZ, 0x1f ;  /* 0x0000001fff0b7424 */ /* 0x002fe400078e00ff */
[----:B------:R-:W-:-:S07]  /*29810*/  IMAD.MOV.U32 R15, RZ, RZ, -0x1 ;  /* 0xffffffffff0f7424 */ /* 0x000fce00078e00ff */
[----:B-----5:R-:W-:Y:S05]  /*29820*/  WARPSYNC.COLLECTIVE R15, `(.L_x_1822) ;  /* 0x000000000f087348 */ /* 0x020fea0003c00000 */
[----:B------:R0:W1:Y:S02]  /*29830*/  SHFL.IDX P6, R14, R13, R12, R11 ;  /* 0x0000000c0d0e7389 */ /* 0x00006400000c000b */
[----:B01---5:R-:W-:Y:S01]  /*29840*/  ENDCOLLECTIVE ;  /* 0x000000000000791b */ /* 0x023fe20003800000 */
.L_x_1822:
[----:B------:R-:W-:Y:S05]  /*29850*/  BSYNC B0 ;  /* 0x0000000000007941 */ /* 0x000fea0003800000 */
.L_x_1821:
[----:B------:R-:W-:Y:S02]  /*29860*/  IMAD.MOV.U32 R13, RZ, RZ, R24 ;  /* 0x000000ffff0d7224 */ /* 0x000fe400078e0018 */
[----:B------:R-:W-:Y:S02]  /*29870*/  IMAD.MOV.U32 R12, RZ, RZ, 0x1 ;  /* 0x00000001ff0c7424 */ /* 0x000fe400078e00ff */
[----:B------:R-:W-:Y:S02]  /*29880*/  IMAD.MOV.U32 R11, RZ, RZ, 0x1f ;  /* 0x0000001fff0b7424 */ /* 0x000fe400078e00ff */
[----:B------:R-:W-:Y:S02]  /*29890*/  IMAD.MOV.U32 R15, RZ, RZ, -0x1 ;  /* 0xffffffffff0f7424 */ /* 0x000fe400078e00ff */
[----:B------:R-:W-:Y:S02]  /*298a0*/  IMAD.IADD R8, R27, 0x1, R9 ;  /* 0x000000011b087824 */ /* 0x000fe400078e0209 */
[----:B------:R-:W-:-:S07]  /*298b0*/  IMAD.MOV.U32 R0, RZ, RZ, R14 ;  /* 0x000000ffff007224 */ /* 0x000fce00078e000e */
[----:B------:R-:W-:Y:S05]  /*298c0*/  WARPSYNC.COLLECTIVE R15, `(.L_x_1823) ;  /* 0x000000000f087348 */ /* 0x000fea0003c00000 */
[----:B------:R0:W1:Y:S02]  /*298d0*/  SHFL.IDX P6, R14, R13, R12, R11 ;  /* 0x0000000c0d0e7389 */ /* 0x00006400000c000b */
[----:B01----:R-:W-:Y:S01]  /*298e0*/  ENDCOLLECTIVE ;  /* 0x000000000000791b */ /* 0x003fe20003800000 */
.L_x_1823:
[----:B------:R-:W-:Y:S02]  /*298f0*/  ULDC UR4, c[0x0][0xc3c] ;  /* 0x00030f0000047ab9 */ /* 0x000fe40000000800 */
[----:B------:R-:W-:-:S13]  /*29900*/  ISETP.GE.OR P1, PT, R8, UR4, !P0 ;  /* 0x0000000408007c0c */ /* 0x000fda000c726670 */
[----:B------:R-:W0:Y:S08]  /*29910*/  @!P1 LDC.64 R2, c[0x0][0xc80] ;  /* 0x00032000ff029b82 */ /* 0x000e300000000a00 */
[----:B------:R-:W1:Y:S01]  /*29920*/  @!P1 LDC.64 R4, c[0x0][0xc78] ;  /* 0x00031e00ff049b82 */ /* 0x000e620000000a00 */
[----:B------:R-:W-:Y:S01]  /*29930*/  CS2R R24, SRZ ;  /* 0x0000000000187805 */ /* 0x000fe2000001ff00 */
[----:B------:R-:W-:-:S02]  /*29940*/  IMAD.MOV.U32 R11, RZ, RZ, RZ ;  /* 0x000000ffff0b7224 */ /* 0x000fc400078e00ff */
[----:B------:R-:W-:Y:S02]  /*29950*/  IMAD.MOV.U32 R6, RZ, RZ, R14 ;  /* 0x000000ffff067224 */ /* 0x000fe400078e000e */
[----:B0-----:R-:W-:-:S05]  /*29960*/  @!P1 IMAD.WIDE R2, R8, 0x4, R2 ;  /* 0x0000000408029825 */ /* 0x001fca00078e0202 */
[----:B------:R1:W2:Y:S02]  /*29970*/  @!P1 LDG.E R7, desc[UR44][R2.64] ;  /* 0x0000002c02079981 */ /* 0x0002a4000c1e1900 */
[----:B-1----:R-:W-:-:S06]  /*29980*/  @!P1 IMAD.WIDE R2, R8, 0x4, R4 ;  /* 0x0000000408029825 */ /* 0x002fcc00078e0204 */
[----:B------:R-:W3:Y:S01]  /*29990*/  @!P1 LDG.E R2, desc[UR44][R2.64] ;  /* 0x0000002c02029981 */ /* 0x000ee2000c1e1900 */
[----:B------:R-:W-:Y:S01]  /*299a0*/  IMAD.MOV.U32 R5, RZ, RZ, RZ ;  /* 0x000000ffff057224 */ /* 0x000fe200078e00ff */
[C---:B------:R-:W-:Y:S02]  /*299b0*/  ISETP.GE.U32.AND P2, PT, R9.reuse, 0x2, PT ;  /* 0x000000020900780c */ /* 0x040fe40003f46070 */
[C---:B------:R-:W-:Y:S02]  /*299c0*/  ISETP.GE.U32.AND P3, PT, R9.reuse, 0x4, PT ;  /* 0x000000040900780c */ /* 0x040fe40003f66070 */
[C---:B------:R-:W-:Y:S02]  /*299d0*/  ISETP.GE.U32.AND P4, PT, R9.reuse, 0x8, PT ;  /* 0x000000080900780c */ /* 0x040fe40003f86070 */
[C---:B------:R-:W-:Y:S01]  /*299e0*/  ISETP.GE.U32.AND P5, PT, R9.reuse, 0x10, PT ;  /* 0x000000100900780c */ /* 0x040fe20003fa6070 */
[----:B--2---:R-:W-:Y:S02]  /*299f0*/  @!P1 IMAD.MOV.U32 R25, RZ, RZ, R7 ;  /* 0x000000ffff199224 */ /* 0x004fe400078e0007 */
[----:B---3--:R-:W-:Y:S01]  /*29a00*/  @!P1 IMAD.MOV.U32 R5, RZ, RZ, R2 ;  /* 0x000000ffff059224 */ /* 0x008fe200078e0002 */
[----:B------:R-:W-:-:S03]  /*29a10*/  ISETP.NE.AND P1, PT, R9, RZ, PT ;  /* 0x000000ff0900720c */ /* 0x000fc60003f25270 */
[----:B------:R-:W-:-:S04]  /*29a20*/  IMAD R2, R5, R25, RZ ;  /* 0x0000001905027224 */ /* 0x000fc800078e02ff */
[----:B------:R-:W-:-:S07]  /*29a30*/  IMAD.MOV.U32 R13, RZ, RZ, R2 ;  /* 0x000000ffff0d7224 */ /* 0x000fce00078e0002 */
[----:B------:R-:W-:Y:S05]  /*29a40*/  WARPSYNC.COLLECTIVE R15, `(.L_x_1824) ;  /* 0x000000000f087348 */ /* 0x000fea0003c00000 */
[----:B------:R0:W1:Y:S02]  /*29a50*/  SHFL.UP P6, R14, R13, R12, R11 ;  /* 0x0400000c0d0e7389 */ /* 0x00006400000c000b */
[----:B01----:R-:W-:Y:S01]  /*29a60*/  ENDCOLLECTIVE ;  /* 0x000000000000791b */ /* 0x003fe20003800000 */
.L_x_1824:
        /* <DEDUP_REMOVED lines=8> */
.L_x_1825:
        /* <DEDUP_REMOVED lines=8> */
.L_x_1826:
        /* <DEDUP_REMOVED lines=8> */
.L_x_1827:
        /* <DEDUP_REMOVED lines=8> */
.L_x_1828:
[----:B------:R-:W-:Y:S02]  /*29c70*/  IMAD.MOV.U32 R12, RZ, RZ, 0x1f ;  /* 0x0000001fff0c7424 */ /* 0x000fe400078e00ff */
[----:B------:R-:W-:Y:S02]  /*29c80*/  IMAD.MOV.U32 R11, RZ, RZ, 0x1f ;  /* 0x0000001fff0b7424 */ /* 0x000fe400078e00ff */
[----:B------:R-:W-:-:S05]  /*29c90*/  IMAD.MOV.U32 R3, RZ, RZ, R14 ;  /* 0x000000ffff037224 */ /* 0x000fca00078e000e */
[----:B------:R-:W-:-:S05]  /*29ca0*/  SEL R3, R3, RZ, P5 ;  /* 0x000000ff03037207 */ /* 0x000fca0002800000 */
[----:B------:R-:W-:-:S04]  /*29cb0*/  IMAD.IADD R2, R2, 0x1, R3 ;  /* 0x0000000102027824 */ /* 0x000fc800078e0203 */
[----:B------:R-:W-:-:S07]  /*29cc0*/  IMAD.MOV.U32 R13, RZ, RZ, R2 ;  /* 0x000000ffff0d7224 */ /* 0x000fce00078e0002 */
[----:B------:R-:W-:Y:S05]  /*29cd0*/  WARPSYNC.COLLECTIVE R15, `(.L_x_1829) ;  /* 0x000000000f087348 */ /* 0x000fea0003c00000 */
[----:B------:R0:W1:Y:S02]  /*29ce0*/  SHFL.IDX P6, R14, R13, R12, R11 ;  /* 0x0000000c0d0e7389 */ /* 0x00006400000c000b */
[----:B01----:R-:W-:Y:S01]  /*29cf0*/  ENDCOLLECTIVE ;  /* 0x000000000000791b */ /* 0x003fe20003800000 */
.L_x_1829:
[----:B------:R-:W-:Y:S01]  /*29d00*/  IMAD.MOV.U32 R3, RZ, RZ, R14 ;  /* 0x000000ffff037224 */ /* 0x000fe200078e000e */
[----:B------:R-:W-:Y:S06]  /*29d10*/  BRA `(.L_x_1830) ;  /* 0xffffffb400d87947 */ /* 0x000fec000383ffff */
.L_x_1684:
[----:B------:R-:W-:Y:S01]  /*29d20*/  BSSY B0, `(.L_x_1831) ;  /* 0x0000008000007945 */ /* 0x000fe20003800000 */
[----:B------:R-:W-:Y:S02]  /*29d30*/  IMAD.MOV.U32 R13, RZ, RZ, R2 ;  /* 0x000000ffff0d7224 */ /* 0x000fe400078e0002 */
[----:B------:R-:W-:Y:S02]  /*29d40*/  IMAD.MOV.U32 R12, RZ, RZ, 0x1 ;  /* 0x00000001ff0c7424 */ /* 0x000fe400078e00ff */
[----:B-1----:R-:W-:Y:S02]  /*29d50*/  IMAD.MOV.U32 R11, RZ, RZ, RZ ;  /* 0x000000ffff0b7224 */ /* 0x002fe400078e00ff */
[----:B------:R-:W-:-:S07]  /*29d60*/  IMAD.MOV.U32 R15, RZ, RZ, -0x1 ;  /* 0xffffffffff0f7424 */ /* 0x000fce00078e00ff */
[----:B-----5:R-:W-:Y:S05]  /*29d70*/  WARPSYNC.COLLECTIVE R15, `(.L_x_1832) ;  /* 0x000000000f087348 */ /* 0x020fea0003c00000 */
[----:B------:R0:W1:Y:S02]  /*29d80*/  SHFL.UP P6, R14, R13, R12, R11 ;  /* 0x0400000c0d0e7389 */ /* 0x00006400000c000b */
[----:B01---5:R-:W-:Y:S01]  /*29d90*/  ENDCOLLECTIVE ;  /* 0x000000000000791b */ /* 0x023fe20003800000 */
.L_x_1832:
[----:B------:R-:W-:Y:S05]  /*29da0*/  BSYNC B0 ;  /* 0x0000000000007941 */ /* 0x000fea0003800000 */
.L_x_1831:
[----:B------:R-:W-:Y:S02]  /*29db0*/  IMAD.MOV.U32 R3, RZ, RZ, R14 ;  /* 0x000000ffff037224 */ /* 0x000fe400078e000e */
[----:B------:R-:W-:Y:S02]  /*29dc0*/  IMAD.MOV.U32 R12, RZ, RZ, 0x2 ;  /* 0x00000002ff0c7424 */ /* 0x000fe400078e00ff */
[----:B------:R-:W-:Y:S01]  /*29dd0*/  IMAD.MOV.U32 R11, RZ, RZ, RZ ;  /* 0x000000ffff0b7224 */ /* 0x000fe200078e00ff */
[----:B------:R-:W-:Y:S01]  /*29de0*/  SEL R3, R3, RZ, P1 ;  /* 0x000000ff03037207 */ /* 0x000fe20000800000 */
[----:B------:R-:W-:-:S04]  /*29df0*/  IMAD.MOV.U32 R15, RZ, RZ, -0x1 ;  /* 0xffffffffff0f7424 */ /* 0x000fc800078e00ff */
[----:B------:R-:W-:-:S04]  /*29e00*/  IMAD.IADD R2, R2, 0x1, R3 ;  /* 0x0000000102027824 */ /* 0x000fc800078e0203 */
[----:B------:R-:W-:-:S07]  /*29e10*/  IMAD.MOV.U32 R13, RZ, RZ, R2 ;  /* 0x000000ffff0d7224 */ /* 0x000fce00078e0002 */
[----:B------:R-:W-:Y:S05]  /*29e20*/  WARPSYNC.COLLECTIVE R15, `(.L_x_1833) ;  /* 0x000000000f087348 */ /* 0x000fea0003c00000 */
[----:B------:R0:W1:Y:S02]  /*29e30*/  SHFL.UP P6, R14, R13, R12, R11 ;  /* 0x0400000c0d0e7389 */ /* 0x00006400000c000b */
[----:B01----:R-:W-:Y:S01]  /*29e40*/  ENDCOLLECTIVE ;  /* 0x000000000000791b */ /* 0x003fe20003800000 */
.L_x_1833:
        /* <DEDUP_REMOVED lines=8> */
.L_x_1834:
        /* <DEDUP_REMOVED lines=8> */
.L_x_1835:
        /* <DEDUP_REMOVED lines=8> */
.L_x_1836:
        /* <DEDUP_REMOVED lines=9> */
.L_x_1837:
[----:B------:R-:W-:Y:S01]  /*2a060*/  IMAD.MOV.U32 R3, RZ, RZ, R14 ;  /* 0x000000ffff037224 */ /* 0x000fe200078e000e */
[----:B------:R-:W-:Y:S06]  /*2a070*/  BRA `(.L_x_1838) ;  /* 0xffffffb400a47947 */ /* 0x000fec000383ffff */
.L_x_1686:
[----:B------:R-:W-:Y:S01]  /*2a080*/  BSSY B0, `(.L_x_1839) ;  /* 0x0000006000007945 */ /* 0x000fe20003800000 */
[----:B------:R-:W-:Y:S01]  /*2a090*/  PLOP3.LUT P6, PT, P6, PT, PT, 0x8, 0x0 ;  /* 0x000000000000781c */ /* 0x000fe200037ce170 */
[----:B------:R-:W-:-:S12]  /*2a0a0*/  IMAD.MOV.U32 R15, RZ, RZ, -0x1 ;  /* 0xffffffffff0f7424 */ /* 0x000fd800078e00ff */
[----:B01---5:R-:W-:Y:S05]  /*2a0b0*/  WARPSYNC.COLLECTIVE R15, `(.L_x_1840) ;  /* 0x000000000f087348 */ /* 0x023fea0003c00000 */
[----:B------:R-:W-:Y:S01]  /*2a0c0*/  VOTE.ANY R14, PT, P6 ;  /* 0x00000000000e7806 */ /* 0x000fe200030e0100 */
[----:B01---5:R-:W-:Y:S06]  /*2a0d0*/  ENDCOLLECTIVE ;  /* 0x000000000000791b */ /* 0x023fec0003800000 */
.L_x_1840:
[----:B------:R-:W-:Y:S05]  /*2a0e0*/  BSYNC B0 ;  /* 0x0000000000007941 */ /* 0x000fea0003800000 */
.L_x_1839:
[----:B------:R-:W-:Y:S02]  /*2a0f0*/  IMAD.MOV.U32 R3, RZ, RZ, R14 ;  /* 0x000000ffff037224 */ /* 0x000fe400078e000e */
[----:B------:R-:W-:Y:S02]  /*2a100*/  IMAD.MOV.U32 R13, RZ, RZ, R25 ;  /* 0x000000ffff0d7224 */ /* 0x000fe400078e0019 */
[----:B------:R-:W0:Y:S01]  /*2a110*/  POPC R6, R3 ;  /* 0x0000000300067309 */ /* 0x000e220000000000 */
[----:B------:R-:W-:Y:S02]  /*2a120*/  IMAD.MOV.U32 R11, RZ, RZ, 0x1f ;  /* 0x0000001fff0b7424 */ /* 0x000fe400078e00ff */
[----:B------:R-:W-:Y:S02]  /*2a130*/  IMAD.MOV.U32 R15, RZ, RZ, -0x1 ;  /* 0xffffffffff0f7424 */ /* 0x000fe400078e00ff */
[----:B0-----:R-:W-:Y:S02]  /*2a140*/  IMAD.MOV.U32 R12, RZ, RZ, R6 ;  /* 0x000000ffff0c7224 */ /* 0x001fe400078e0006 */
[----:B------:R-:W-:-:S07]  /*2a150*/  IMAD.IADD R27, R6, 0x1, R27 ;  /* 0x00000001061b7824 */ /* 0x000fce00078e021b */
[----:B------:R-:W-:Y:S05]  /*2a160*/  WARPSYNC.COLLECTIVE R15, `(.L_x_1841) ;  /* 0x000000000f087348 */ /* 0x000fea0003c00000 */
[----:B------:R0:W1:Y:S02]  /*2a170*/  SHFL.IDX P6, R14, R13, R12, R11 ;  /* 0x0000000c0d0e7389 */ /* 0x00006400000c000b */
[----:B01----:R-:W-:Y:S01]  /*2a180*/  ENDCOLLECTIVE ;  /* 0x000000000000791b */ /* 0x003fe20003800000 */
.L_x_1841:
[----:B------:R-:W-:Y:S02]  /*2a190*/  IMAD.MOV.U32 R13, RZ, RZ, R5 ;  /* 0x000000ffff0d7224 */ /* 0x000fe400078e0005 */
[----:B------:R-:W-:-:S07]  /*2a1a0*/  IMAD.MOV.U32 R25, RZ, RZ, R14 ;  /* 0x000000ffff197224 */ /* 0x000fce00078e000e */
[----:B------:R-:W-:Y:S05]  /*2a1b0*/  WARPSYNC.COLLECTIVE R15, `(.L_x_1842) ;  /* 0x000000000f087348 */ /* 0x000fea0003c00000 */
[----:B------:R0:W1:Y:S02]  /*2a1c0*/  SHFL.IDX P6, R14, R13, R12, R11 ;  /* 0x0000000c0d0e7389 */ /* 0x00006400000c000b */
[----:B01----:R-:W-:Y:S01]  /*2a1d0*/  ENDCOLLECTIVE ;  /* 0x000000000000791b */ /* 0x003fe20003800000 */
.L_x_1842:
[----:B------:R-:W-:Y:S01]  /*2a1e0*/  IMAD.MOV.U32 R5, RZ, RZ, R14 ;  /* 0x000000ffff057224 */ /* 0x000fe200078e000e */
[----:B------:R-:W-:Y:S06]  /*2a1f0*/  BRA `(.L_x_1843) ;  /* 0xffffffb400847947 */ /* 0x000fec000383ffff */
.L_x_1688:
[----:B------:R-:W-:Y:S01]  /*2a200*/  BSSY B0, `(.L_x_1844) ;  /* 0x0000008000007945 */ /* 0x000fe20003800000 */
[----:B------:R-:W-:Y:S02]  /*2a210*/  IMAD.MOV.U32 R13, RZ, RZ, R2 ;  /* 0x000000ffff0d7224 */ /* 0x000fe400078e0002 */
[----:B------:R-:W-:Y:S02]  /*2a220*/  IMAD.MOV.U32 R12, RZ, RZ, R6 ;  /* 0x000000ffff0c7224 */ /* 0x000fe400078e0006 */
[----:B-1----:R-:W-:Y:S02]  /*2a230*/  IMAD.MOV.U32 R11, RZ, RZ, 0x1f ;  /* 0x0000001fff0b7424 */ /* 0x002fe400078e00ff */
[----:B------:R-:W-:-:S07]  /*2a240*/  IMAD.MOV.U32 R15, RZ, RZ, -0x1 ;  /* 0xffffffffff0f7424 */ /* 0x000fce00078e00ff */
[----:B0--345:R-:W-:Y:S05]  /*2a250*/  WARPSYNC.COLLECTIVE R15, `(.L_x_1845) ;  /* 0x000000000f087348 */ /* 0x039fea0003c00000 */
[----:B------:R1:W2:Y:S02]  /*2a260*/  SHFL.IDX P6, R14, R13, R12, R11 ;  /* 0x0000000c0d0e7389 */ /* 0x0002a400000c000b */
[----:B012345:R-:W-:Y:S01]  /*2a270*/  ENDCOLLECTIVE ;  /* 0x000000000000791b */ /* 0x03ffe20003800000 */
.L_x_1845:
[----:B------:R-:W-:Y:S05]  /*2a280*/  BSYNC B0 ;  /* 0x0000000000007941 */ /* 0x000fea0003800000 */
.L_x_1844:
[----:B------:R-:W-:Y:S01]  /*2a290*/  IMAD.MOV.U32 R24, RZ, RZ, R14 ;  /* 0x000000ffff187224 */ /* 0x000fe200078e000e */
[----:B------:R-:W-:Y:S06]  /*2a2a0*/  BRA `(.L_x_1687) ;  /* 0xffffffb400707947 */ /* 0x000fec000383ffff */
.L_x_1694:
[----:B0-----:R0:W2:Y:S02]  /*2a2b0*/  SYNCS.PHASECHK.TRANS64.TRYWAIT P0, [R5+URZ+0x13220], R0 ;  /* 0x01322000050075a7 */ /* 0x0010a4000800017f */
[----:B--2---:R-:W-:Y:S05]  /*2a2c0*/  @!P0 NANOSLEEP.SYNCS 0x989680 ;  /* 0x009896800000895d */ /* 0x004fea0003900000 */
[----:B------:R-:W2:Y:S02]  /*2a2d0*/  @!P0 SYNCS.PHASECHK.TRANS64 P0, [R5+URZ+0x13220], R0 ;  /* 0x01322000050085a7 */ /* 0x000ea4000800007f */
[----:B--2---:R-:W-:Y:S05]  /*2a2e0*/  @!P0 BRA `(.L_x_1694) ;  /* 0xfffffffc00f08947 */ /* 0x004fea000383ffff */
[----:B------:R-:W-:Y:S05]  /*2a2f0*/  BRA `(.L_x_1846) ;  /* 0xffffffbc00d87947 */ /* 0x000fea000383ffff */
.L_x_1695:
[----:B------:R-:W2:Y:S01]  /*2a300*/  S2R R2, SR_TID.X ;  /* 0x0000000000027919 */ /* 0x000ea20000002100 */
[----:B------:R-:W-:Y:S01]  /*2a310*/  BSSY B0, `(.L_x_1847) ;  /* 0x000000a000007945 */ /* 0x000fe20003800000 */
[----:B------:R-:W-:Y:S02]  /*2a320*/  IMAD.MOV.U32 R12, RZ, RZ, RZ ;  /* 0x000000ffff0c7224 */ /* 0x000fe400078e00ff */
[----:B-1----:R-:W-:Y:S02]  /*2a330*/  IMAD.MOV.U32 R11, RZ, RZ, 0x1f ;  /* 0x0000001fff0b7424 */ /* 0x002fe400078e00ff */
[----:B------:R-:W-:Y:S01]  /*2a340*/  IMAD.MOV.U32 R15, RZ, RZ, -0x1 ;  /* 0xffffffffff0f7424 */ /* 0x000fe200078e00ff */
[----:B--2---:R-:W-:-:S04]  /*2a350*/  SHF.R.U32.HI R2, RZ, 0x5, R2 ;  /* 0x00000005ff027819 */ /* 0x004fc80000011602 */
[----:B------:R-:W-:-:S05]  /*2a360*/  LOP3.LUT R2, R2, 0x3, RZ, 0xc0, !PT ;  /* 0x0000000302027812 */ /* 0x000fca00078ec0ff */
[----:B------:R-:W-:-:S07]  /*2a370*/  IMAD.MOV.U32 R13, RZ, RZ, R2 ;  /* 0x000000ffff0d7224 */ /* 0x000fce00078e0002 */
[----:B0----5:R-:W-:Y:S05]  /*2a380*/  WARPSYNC.COLLECTIVE R15, `(.L_x_1848) ;  /* 0x000000000f087348 */ /* 0x021fea0003c00000 */
[----:B------:R1:W2:Y:S02]  /*2a390*/  SHFL.IDX P6, R14, R13, R12, R11 ;  /* 0x0000000c0d0e7389 */ /* 0x0002a400000c000b */
[----:B012--5:R-:W-:Y:S01]  /*2a3a0*/  ENDCOLLECTIVE ;  /* 0x000000000000791b */ /* 0x027fe20003800000 */
.L_x_1848:
[----:B------:R-:W-:Y:S05]  /*2a3b0*/  BSYNC B0 ;  /* 0x0000000000007941 */ /* 0x000fea0003800000 */
.L_x_1847:
[----:B------:R-:W-:Y:S05]  /*2a3c0*/  BRA `(.L_x_1849) ;  /* 0xffffffbc00c07947 */ /* 0x000fea000383ffff */
.L_x_1696:
[----:B------:R-:W-:Y:S01]  /*2a3d0*/  BSSY B0, `(.L_x_1850) ;  /* 0x0000006000007945 */ /* 0x000fe20003800000 */
[----:B------:R-:W-:-:S07]  /*2a3e0*/  IMAD.MOV.U32 R15, RZ, RZ, -0x1 ;  /* 0xffffffffff0f7424 */ /* 0x000fce00078e00ff */
[----:B01---5:R-:W-:Y:S05]  /*2a3f0*/  WARPSYNC.COLLECTIVE R15, `(.L_x_1851) ;  /* 0x000000000f0c7348 */ /* 0x023fea0003c00000 */
[----:B------:R-:W-:Y:S02]  /*2a400*/  ELECT P6, UR62, PT ;  /* 0x00000000003e782f */ /* 0x000fe400038c0000 */
[----:B------:R-:W-:Y:S01]  /*2a410*/  MOV R14, UR62 ;  /* 0x0000003e000e7c02 */ /* 0x000fe20008000f00 */
[----:B01---5:R-:W-:Y:S10]  /*2a420*/  ENDCOLLECTIVE ;  /* 0x000000000000791b */ /* 0x023ff40003800000 */
.L_x_1851:
[----:B------:R-:W-:Y:S05]  /*2a430*/  BSYNC B0 ;  /* 0x0000000000007941 */ /* 0x000fea0003800000 */
.L_x_1850:
[----:B------:R-:W-:Y:S05]  /*2a440*/  BRA `(.L_x_1852) ;  /* 0xffffffbc00b47947 */ /* 0x000fea000383ffff */
.L_x_1698:
[----:B0-----:R0:W2:Y:S02]  /*2a450*/  SYNCS.PHASECHK.TRANS64.TRYWAIT P1, [R4+URZ+0x13240], R3 ;  /* 0x01324003040075a7 */ /* 0x0010a4000802017f */
[----:B--2---:R-:W-:Y:S05]  /*2a460*/  @!P1 NANOSLEEP.SYNCS 0x989680 ;  /* 0x009896800000995d */ /* 0x004fea0003900000 */
[----:B------:R-:W2:Y:S02]  /*2a470*/  @!P1 SYNCS.PHASECHK.TRANS64 P1, [R4+URZ+0x13240], R3 ;  /* 0x01324003040095a7 */ /* 0x000ea4000802007f */
[----:B--2---:R-:W-:Y:S05]  /*2a480*/  @!P1 BRA `(.L_x_1698) ;  /* 0xfffffffc00f09947 */ /* 0x004fea000383ffff */
[----:B------:R-:W-:Y:S05]  /*2a490*/  BRA `(.L_x_1853) ;  /* 0xffffffbc00dc7947 */ /* 0x000fea000383ffff */
.L_x_1700:
[----:B--2---:R2:W3:Y:S02]  /*2a4a0*/  SYNCS.PHASECHK.TRANS64.TRYWAIT P1, [R5+URZ+0x13240], R0 ;  /* 0x01324000050075a7 */ /* 0x0044e4000802017f */
[----:B---3--:R-:W-:Y:S05]  /*2a4b0*/  @!P1 NANOSLEEP.SYNCS 0x989680 ;  /* 0x009896800000995d */ /* 0x008fea0003900000 */
[----:B------:R-:W3:Y:S02]  /*2a4c0*/  @!P1 SYNCS.PHASECHK.TRANS64 P1, [R5+URZ+0x13240], R0 ;  /* 0x01324000050095a7 */ /* 0x000ee4000802007f */
[----:B---3--:R-:W-:Y:S05]  /*2a4d0*/  @!P1 BRA `(.L_x_1700) ;  /* 0xfffffffc00f09947 */ /* 0x008fea000383ffff */
[----:B------:R-:W-:Y:S05]  /*2a4e0*/  BRA `(.L_x_1854) ;  /* 0xffffffbc00ec7947 */ /* 0x000fea000383ffff */
.L_x_1702:
[----:B---3--:R3:W4:Y:S02]  /*2a4f0*/  SYNCS.PHASECHK.TRANS64.TRYWAIT P1, [R4+URZ+0x13260], R3 ;  /* 0x01326003040075a7 */ /* 0x008724000802017f */
[----:B----4-:R-:W-:Y:S05]  /*2a500*/  @!P1 NANOSLEEP.SYNCS 0x989680 ;  /* 0x009896800000995d */ /* 0x010fea0003900000 */
[----:B------:R-:W4:Y:S02]  /*2a510*/  @!P1 SYNCS.PHASECHK.TRANS64 P1, [R4+URZ+0x13260], R3 ;  /* 0x01326003040095a7 */ /* 0x000f24000802007f */
[----:B----4-:R-:W-:Y:S05]  /*2a520*/  @!P1 BRA `(.L_x_1702) ;  /* 0xfffffffc00f09947 */ /* 0x010fea000383ffff */
[----:B------:R-:W-:Y:S05]  /*2a530*/  BRA `(.L_x_1855) ;  /* 0xffffffbc00e87947 */ /* 0x000fea000383ffff */
.L_x_1704:
[----:B----4-:R4:W0:Y:S02]  /*2a540*/  SYNCS.PHASECHK.TRANS64.TRYWAIT P1, [R5+URZ+0x13260], R0 ;  /* 0x01326000050075a7 */ /* 0x010824000802017f */
[----:B0-----:R-:W-:Y:S05]  /*2a550*/  @!P1 NANOSLEEP.SYNCS 0x989680 ;  /* 0x009896800000995d */ /* 0x001fea0003900000 */
[----:B------:R-:W0:Y:S02]  /*2a560*/  @!P1 SYNCS.PHASECHK.TRANS64 P1, [R5+URZ+0x13260], R0 ;  /* 0x01326000050095a7 */ /* 0x000e24000802007f */
[----:B0-----:R-:W-:Y:S05]  /*2a570*/  @!P1 BRA `(.L_x_1704) ;  /* 0xfffffffc00f09947 */ /* 0x001fea000383ffff */
[----:B------:R-:W-:Y:S05]  /*2a580*/  BRA `(.L_x_1856) ;  /* 0xffffffbc00e47947 */ /* 0x000fea000383ffff */
.L_x_1706:
[----:B------:R0:W0:Y:S02]  /*2a590*/  SYNCS.PHASECHK.TRANS64.TRYWAIT P1, [R4+URZ+0x13280], R3 ;  /* 0x01328003040075a7 */ /* 0x000024000802017f */
[----:B0-----:R-:W-:Y:S05]  /*2a5a0*/  @!P1 NANOSLEEP.SYNCS 0x989680 ;  /* 0x009896800000995d */ /* 0x001fea0003900000 */
[----:B------:R-:W0:Y:S02]  /*2a5b0*/  @!P1 SYNCS.PHASECHK.TRANS64 P1, [R4+URZ+0x13280], R3 ;  /* 0x01328003040095a7 */ /* 0x000e24000802007f */
[----:B0-----:R-:W-:Y:S05]  /*2a5c0*/  @!P1 BRA `(.L_x_1706) ;  /* 0xfffffffc00f09947 */ /* 0x001fea000383ffff */
[----:B------:R-:W-:Y:S05]  /*2a5d0*/  BRA `(.L_x_1857) ;  /* 0xffffffbc00e07947 */ /* 0x000fea000383ffff */
.L_x_1858:
        /* <DEDUP_REMOVED lines=10> */
.L_x_2724:


//--------------------- .text._ZN7cutlass13device_kernelIN5flash11enable_sm90INS1_16FlashAttnFwdSm90INS1_25CollectiveMainloopFwdSm90ILi2EN4cute5tupleIJNS5_1CILi1EEES8_S8_EEENS6_IJNS7_ILi192EEENS7_ILi160EEENS7_ILi64EEEEEELi64ENS_12float_e4m3_tEfNS_4arch4Sm90ELb1ELb0ELb1ELb0ELb1ELb0ELb0ELb1ELb1ELb1ELb1ELb0EEENS1_21CollectiveEpilogueFwdINS6_IJSA_SC_SB_EEES9_NS_10bfloat16_tESG_Li384ELb0ELb1ELb1ELb1EEENS1_19SingleTileSchedulerILb0ELb1ELb1ELi192EEEEEEEEEvNT_6ParamsE --------------------------
	.section	.text._ZN7cutlass13device_kernelIN5flash11enable_sm90INS1_16FlashAttnFwdSm90INS1_25CollectiveMainloopFwdSm90ILi2EN4cute5tupleIJNS5_1CILi1EEES8_S8_EEENS6_IJNS7_ILi192EEENS7_ILi160EEENS7_ILi64EEEEEELi64ENS_12float_e4m3_tEfNS_4arch4Sm90ELb1ELb0ELb1ELb0ELb1ELb0ELb0ELb1ELb1ELb1ELb1ELb0EEENS1_21CollectiveEpilogueFwdINS6_IJSA_SC_SB_EEES9_NS_10bfloat16_tESG_Li384ELb0ELb1ELb1ELb1EEENS1_19SingleTileSchedulerILb0ELb1ELb1ELi192EEEEEEEEEvNT_6ParamsE,"ax",@progbits
	.align	128
.text._ZN7cutlass13device_kernelIN5flash11enable_sm90INS1_16FlashAttnFwdSm90INS1_25CollectiveMainloopFwdSm90ILi2EN4cute5tupleIJNS5_1CILi1EEES8_S8_EEENS6_IJNS7_ILi192EEENS7_ILi160EEENS7_ILi64EEEEEELi64ENS_12float_e4m3_tEfNS_4arch4Sm90ELb1ELb0ELb1ELb0ELb1ELb0ELb0ELb1ELb1ELb1ELb1ELb0EEENS1_21CollectiveEpilogueFwdINS6_IJSA_SC_SB_EEES9_NS_10bfloat16_tESG_Li384ELb0ELb1ELb1ELb1EEENS1_19SingleTileSchedulerILb0ELb1ELb1ELi192EEEEEEEEEvNT_6ParamsE:
        .type           _ZN7cutlass13device_kernelIN5flash11enable_sm90INS1_16FlashAttnFwdSm90INS1_25CollectiveMainloopFwdSm90ILi2EN4cute5tupleIJNS5_1CILi1EEES8_S8_EEENS6_IJNS7_ILi192EEENS7_ILi160EEENS7_ILi64EEEEEELi64ENS_12float_e4m3_tEfNS_4arch4Sm90ELb1ELb0ELb1ELb0ELb1ELb0ELb0ELb1ELb1ELb1ELb1ELb0EEENS1_21CollectiveEpilogueFwdINS6_IJSA_SC_SB_EEES9_NS_10bfloat16_tESG_Li384ELb0ELb1ELb1ELb1EEENS1_19SingleTileSchedulerILb0ELb1ELb1ELi192EEEEEEEEEvNT_6ParamsE,@function
        .size           _ZN7cutlass13device_kernelIN5flash11enable_sm90INS1_16FlashAttnFwdSm90INS1_25CollectiveMainloopFwdSm90ILi2EN4cute5tupleIJNS5_1CILi1EEES8_S8_EEENS6_IJNS7_ILi192EEENS7_ILi160EEENS7_ILi64EEEEEELi64ENS_12float_e4m3_tEfNS_4arch4Sm90ELb1ELb0ELb1ELb0ELb1ELb0ELb0ELb1ELb1ELb1ELb1ELb0EEENS1_21CollectiveEpilogueFwdINS6_IJSA_SC_SB_EEES9_NS_10bfloat16_tESG_Li384ELb0ELb1ELb1ELb1EEENS1_19SingleTileSchedulerILb0ELb1ELb1ELi192EEEEEEEEEvNT_6ParamsE,(.L_x_2725 - _ZN7cutlass13device_kernelIN5flash11enable_sm90INS1_16FlashAttnFwdSm90INS1_25CollectiveMainloopFwdSm90ILi2EN4cute5tupleIJNS5_1CILi1EEES8_S8_EEENS6_IJNS7_ILi192EEENS7_ILi160EEENS7_ILi64EEEEEELi64ENS_12float_e4m3_tEfNS_4arch4Sm90ELb1ELb0ELb1ELb0ELb1ELb0ELb0ELb1ELb1ELb1ELb1ELb0EEENS1_21CollectiveEpilogueFwdINS6_IJSA_SC_SB_EEES9_NS_10bfloat16_tESG_Li384ELb0ELb1ELb1ELb1EEENS1_19SingleTileSchedulerILb0ELb1ELb1ELi192EEEEEEEEEvNT_6ParamsE)
        .other          _ZN7cutlass13device_kernelIN5flash11enable_sm90INS1_16FlashAttnFwdSm90INS1_25CollectiveMainloopFwdSm90ILi2EN4cute5tupleIJNS5_1CILi1EEES8_S8_EEENS6_IJNS7_ILi192EEENS7_ILi160EEENS7_ILi64EEEEEELi64ENS_12float_e4m3_tEfNS_4arch4Sm90ELb1ELb0ELb1ELb0ELb1ELb0ELb0ELb1ELb1ELb1ELb1ELb0EEENS1_21CollectiveEpilogueFwdINS6_IJSA_SC_SB_EEES9_NS_10bfloat16_tESG_Li384ELb0ELb1ELb1ELb1EEENS1_19SingleTileSchedulerILb0ELb1ELb1ELi192EEEEEEEEEvNT_6ParamsE,@"STO_CUDA_ENTRY STV_DEFAULT"
_ZN7cutlass13device_kernelIN5flash11enable_sm90INS1_16FlashAttnFwdSm90INS1_25CollectiveMainloopFwdSm90ILi2EN4cute5tupleIJNS5_1CILi1EEES8_S8_EEENS6_IJNS7_ILi192EEENS7_ILi160EEENS7_ILi64EEEEEELi64ENS_12float_e4m3_tEfNS_4arch4Sm90ELb1ELb0ELb1ELb0ELb1ELb0ELb0ELb1ELb1ELb1ELb1ELb0EEENS1_21CollectiveEpilogueFwdINS6_IJSA_SC_SB_EEES9_NS_10bfloat16_tESG_Li384ELb0ELb1ELb1ELb1EEENS1_19SingleTileSchedulerILb0ELb1ELb1ELi192EEEEEEEEEvNT_6ParamsE:
        /* <DEDUP_REMOVED lines=45> */
.L_x_1859:
        /* <DEDUP_REMOVED lines=22> */
.L_x_1860:
        /* <DEDUP_REMOVED lines=18> */
.L_x_1861:
        /* <DEDUP_REMOVED lines=22> */
.L_x_1862:
        /* <DEDUP_REMOVED lines=23> */
.L_x_1863:
        /* <DEDUP_REMOVED lines=9> */
.L_x_1866:
        /* <DEDUP_REMOVED lines=18> */
[----:B------:R-:W0:Y:S01]  /*09d0*/  S2UR UR38, SR_CTAID.X ;  /* 0x00000000002679c3 */ /* 0x000e220000002500 */
[----:B------:R-:W-:Y:S01]  /*09e0*/  ULDC UR4, c[0x0][0x448] ;  /* 0x0001120000047ab9 */ /* 0x000fe20000000800 */
[----:B------:R-:W-:Y:S01]  /*09f0*/  ULDC UR42, c[0x0][0x424] ;  /* 0x00010900002a7ab9 */ /* 0x000fe20000000800 */
[----:B------:R-:W-:Y:S01]  /*0a00*/  UISETP.NE.AND UP1, UPT, UR4, 0x1, UPT ;  /* 0x000000010400788c */ /* 0x000fe2000bf25270 */
[----:B------:R-:W-:Y:S02]  /*0a10*/  ULDC UR7, c[0x0][0x288] ;  /* 0x0000a20000077ab9 */ /* 0x000fe40000000800 */
[----:B------:R-:W-:Y:S01]  /*0a20*/  ULDC.64 UR4, c[0x0][0x418] ;  /* 0x0001060000047ab9 */ /* 0x000fe20000000a00 */
[----:B------:R-:W-:Y:S02]  /*0a30*/  UIADD3 UR7, -UR7, 0xa0, URZ ;  /* 0x000000a007077890 */ /* 0x000fe4000fffe13f */
[----:B------:R-:W-:Y:S01]  /*0a40*/  UISETP.NE.U32.AND UP0, UPT, UR4, URZ, UPT ;  /* 0x0000003f0400728c */ /* 0x000fe2000bf05070 */
[----:B------:R-:W-:Y:S01]  /*0a50*/  ULDC UR49, c[0x0][0x2f0] ;  /* 0x0000bc0000317ab9 */ /* 0x000fe20000000800 */
[----:B------:R-:W-:-:S02]  /*0a60*/  UP2UR UR47, UPR, URZ, 0x2 ;  /* 0x000000023f2f7883 */ /* 0x000fc40008000000 */
[----:B------:R-:W-:Y:S01]  /*0a70*/  UISETP.NE.AND.EX UP0, UPT, UR5, URZ, UPT, UP0 ;  /* 0x0000003f0500728c */ /* 0x000fe2000bf05300 */
[----:B------:R-:W-:Y:S02]  /*0a80*/  @UP1 ULDC UR8, c[0x0][0x450] ;  /* 0x0001140000081ab9 */ /* 0x000fe40000000800 */
[----:B------:R-:W-:Y:S01]  /*0a90*/  @UP1 ULDC UR5, c[0x0][0x44c] ;  /* 0x0001130000051ab9 */ /* 0x000fe20000000800 */
[----:B------:R-:W-:Y:S02]  /*0aa0*/  USEL UR42, UR42, 0x1, UP0 ;  /* 0x000000012a2a7887 */ /* 0x000fe40008000000 */
[----:B------:R-:W-:Y:S02]  /*0ab0*/  USHF.R.U32.HI UR10, URZ, 0x10, UR41 ;  /* 0x000000103f0a7899 */ /* 0x000fe40008011629 */
[----:B------:R-:W-:Y:S02]  /*0ac0*/  UIMAD UR7, UR42, UR49, UR7 ;  /* 0x000000312a0772a4 */ /* 0x000fe4000f8e0207 */
[----:B0-----:R-:W-:-:S02]  /*0ad0*/  UIMAD UR38, UR38, 0xc0, URZ ;  /* 0x000000c0262678a4 */ /* 0x001fc4000f8e023f */
[----:B------:R-:W-:Y:S02]  /*0ae0*/  ULOP3.LUT UR41, UR41, 0xffff, URZ, 0xc0, !UPT ;  /* 0x0000ffff29297892 */ /* 0x000fe4000f8ec03f */
[----:B------:R-:W-:Y:S02]  /*0af0*/  @UP1 UIADD3 UR4, UR38, 0xbf, URZ ;  /* 0x000000bf26041890 */ /* 0x000fe4000fffe03f */
[----:B------:R-:W-:Y:S02]  /*0b00*/  UIADD3 UR6, UR38, 0xbf, URZ ;  /* 0x000000bf26067890 */ /* 0x000fe4000fffe03f */
[----:B------:R-:W-:Y:S02]  /*0b10*/  UIMAD.WIDE.U32 UR4, UR4, UR5, URZ ;  /* 0x00000005040472a5 */ /* 0x000fe4000f8e003f */
[----:B------:R-:W-:Y:S02]  /*0b20*/  UIMAD UR4, UR42, UR49, 0x9f ;  /* 0x0000009f2a0474a4 */ /* 0x000fe4000f8e0231 */
[----:B------:R-:W-:-:S02]  /*0b30*/  @UP1 USHF.R.U32.HI UR6, URZ, UR8, UR5 ;  /* 0x000000083f061299 */ /* 0x000fc40008011605 */
[----:B------:R-:W-:Y:S02]  /*0b40*/  UIMAD.WIDE UR4, UR4, 0x66666667, URZ ;  /* 0x66666667040478a5 */ /* 0x000fe4000f8e023f */
[----:B------:R-:W-:Y:S02]  /*0b50*/  UIADD3 UR6, UR7, UR6, URZ ;  /* 0x0000000607067290 */ /* 0x000fe4000fffe03f */
[----:B------:R-:W-:Y:S02]  /*0b60*/  USHF.R.U32.HI UR4, URZ, 0x1f, UR5 ;  /* 0x0000001f3f047899 */ /* 0x000fe40008011605 */
[----:B------:R-:W-:Y:S02]  /*0b70*/  UIMAD.WIDE UR6, UR6, 0x66666667, URZ ;  /* 0x66666667060678a5 */ /* 0x000fe4000f8e023f */
[----:B------:R-:W-:Y:S02]  /*0b80*/  ULEA.HI.SX32 UR4, UR5, UR4, 0x1a ;  /* 0x0000000405047291 */ /* 0x000fe4000f8fd23f */
[----:B------:R-:W-:-:S04]  /*0b90*/  USHF.R.U32.HI UR6, URZ, 0x1f, UR7 ;  /* 0x0000001f3f067899 */ /* 0x000fc80008011607 */
[----:B------:R-:W-:-:S04]  /*0ba0*/  ULEA.HI.SX32 UR6, UR7, UR6, 0x1a ;  /* 0x0000000607067291 */ /* 0x000fc8000f8fd23f */
[----:B------:R-:W-:-:S04]  /*0bb0*/  UISETP.LT.AND UP0, UPT, UR4, UR6, UPT ;  /* 0x000000060400728c */ /* 0x000fc8000bf01270 */
[----:B------:R-:W-:Y:S02]  /*0bc0*/  USEL UR9, UR4, UR6, UP0 ;  /* 0x0000000604097287 */ /* 0x000fe40008000000 */
[----:B------:R-:W-:Y:S02]  /*0bd0*/  UISETP.NE.AND UP0, UPT, UR10, URZ, UPT ;  /* 0x0000003f0a00728c */ /* 0x000fe4000bf05270 */
[----:B------:R-:W-:Y:S01]  /*0be0*/  UISETP.GE.AND UP1, UPT, UR9, 0x1, UPT ;  /* 0x000000010900788c */ /* 0x000fe2000bf26270 */
[----:B------:R-:W-:-:S05]  /*0bf0*/  UMOV UR4, URZ ;  /* 0x0000003f00047c82 */ /* 0x000fca0008000000 */
[----:B------:R-:W-:-:S03]  /*0c00*/  PLOP3.LUT P0, PT, PT, PT, UP1, 0x80, 0x0 ;  /* 0x000000000000781c */ /* 0x000fc60003f0f018 */
[----:B------:R-:W-:-:S10]  /*0c10*/  @!UP0 ULDC UR10, c[0x0][0x9f0] ;  /* 0x00027c00000a8ab9 */ /* 0x000fd40000000800 */
[----:B------:R-:W-:Y:S05]  /*0c20*/  @!P0 BRA `(.L_x_1868) ;  /* 0x0000000000848947 */ /* 0x000fea0003800000 */
[----:B------:R-:W-:Y:S01]  /*0c30*/  IMAD.U32 R3, RZ, RZ, UR10 ;  /* 0x0000000aff037e24 */ /* 0x000fe2000f8e00ff */
[----:B------:R-:W-:Y:S01]  /*0c40*/  UIADD3 UR6, UR10, -0x1, UR9 ;  /* 0xffffffff0a067890 */ /* 0x000fe2000fffe009 */
[----:B------:R-:W-:-:S03]  /*0c50*/  UMOV UR4, URZ ;  /* 0x0000003f00047c82 */ /* 0x000fc60008000000 */
[-C--:B------:R-:W-:Y:S02]  /*0c60*/  IABS R0, R3.reuse ;  /* 0x0000000300007213 */ /* 0x080fe40000000000 */
[----:B------:R-:W-:Y:S01]  /*0c70*/  IMAD.U32 R4, RZ, RZ, UR6 ;  /* 0x00000006ff047e24 */ /* 0x000fe2000f8e00ff */
[----:B------:R-:W-:Y:S01]  /*0c80*/  IABS R5, R3 ;  /* 0x0000000300057213 */ /* 0x000fe20000000000 */
[----:B------:R-:W-:Y:S01]  /*0c90*/  ULOP3.LUT UR6, UR6, UR10, URZ, 0x3c, !UPT ;  /* 0x0000000a06067292 */ /* 0x000fe2000f8e3c3f */
[----:B------:R-:W-:Y:S02]  /*0ca0*/  R2UR UR11, R0 ;  /* 0x00000000000b72ca */ /* 0x000fe400000e0000 */
[----:B------:R-:W-:-:S04]  /*0cb0*/  IABS R4, R4 ;  /* 0x0000000400047213 */ /* 0x000fc80000000000 */
[----:B------:R-:W-:-:S04]  /*0cc0*/  MOV R3, R4 ;  /* 0x0000000400037202 */ /* 0x000fc80000000f00 */
[----:B------:R-:W-:-:S03]  /*0cd0*/  R2UR UR8, R3 ;  /* 0x00000000030872ca */ /* 0x000fc600000e0000 */
        /* <DEDUP_REMOVED lines=22> */
.L_x_1868:
[----:B------:R-:W-:Y:S01]  /*0e40*/  UIMAD UR41, UR41, UR4, URZ ;  /* 0x00000004292972a4 */ /* 0x000fe2000f8e023f */
[----:B------:R-:W-:Y:S01]  /*0e50*/  IMAD.U32 R0, RZ, RZ, UR9 ;  /* 0x00000009ff007e24 */ /* 0x000fe2000f8e00ff */
[----:B------:R-:W-:Y:S01]  /*0e60*/  USHF.R.S32.HI UR40, URZ, 0x1f, UR44 ;  /* 0x0000001f3f287899 */ /* 0x000fe2000801142c */
[----:B------:R-:W-:Y:S01]  /*0e70*/  IMAD.U32 R3, RZ, RZ, UR4 ;  /* 0x00000004ff037e24 */ /* 0x000fe2000f8e00ff */
[----:B------:R-:W-:Y:S01]  /*0e80*/  UIMAD UR49, UR42, UR49, URZ ;  /* 0x000000312a3172a4 */ /* 0x000fe2000f8e023f */
[----:B------:R-:W-:Y:S01]  /*0e90*/  VIADD R104, R17, 0xffffff80 ;  /* 0xffffff8011687836 */ /* 0x000fe20000000000 */
[----:B------:R-:W-:Y:S02]  /*0ea0*/  PLOP3.LUT P0, PT, PT, PT, PT, 0x80, 0x0 ;  /* 0x000000000000781c */ /* 0x000fe40003f0f070 */
[----:B------:R-:W-:Y:S02]  /*0eb0*/  CS2R R28, SRZ ;  /* 0x00000000001c7805 */ /* 0x000fe4000001ff00 */
[----:B------:R-:W-:Y:S01]  /*0ec0*/  VIADDMNMX R0, R3, UR41, R0, PT ;  /* 0x0000002903007c46 */ /* 0x000fe2000b800100 */
[----:B------:R-:W-:Y:S01]  /*0ed0*/  IMAD.MOV.U32 R4, RZ, RZ, RZ ;  /* 0x000000ffff047224 */ /* 0x000fe200078e00ff */
[----:B------:R-:W-:-:S02]  /*0ee0*/  CS2R R24, SRZ ;  /* 0x0000000000187805 */ /* 0x000fc4000001ff00 */
[----:B------:R-:W-:Y:S02]  /*0ef0*/  CS2R R30, SRZ ;  /* 0x00000000001e7805 */ /* 0x000fe4000001ff00 */
[----:B------:R-:W-:Y:S02]  /*0f00*/  R2UR UR39, R0 ;  /* 0x00000000002772ca */ /* 0x000fe400000e0000 */
[----:B------:R-:W-:Y:S02]  /*0f10*/  CS2R R26, SRZ ;  /* 0x00000000001a7805 */ /* 0x000fe4000001ff00 */
[----:B------:R-:W-:Y:S02]  /*0f20*/  MOV R0, RZ ;  /* 0x000000ff00007202 */ /* 0x000fe40000000f00 */
        /* <DEDUP_REMOVED lines=10> */
[----:B------:R-:W-:Y:S01]  /*0fd0*/  UISETP.GT.AND UP0, UPT, UR39, UR41, UPT ;  /* 0x000000292700728c */ /* 0x000fe2000bf04270 */
[----:B------:R-:W-:Y:S02]  /*0fe0*/  CS2R R54, SRZ ;  /* 0x0000000000367805 */ /* 0x000fe4000001ff00 */
[----:B------:R-:W-:-:S03]  /*0ff0*/  CS2R R50, SRZ ;  /* 0x0000000000327805 */ /* 0x000fc6000001ff00 */
[----:B------:R-:W-:-:S13]  /*1000*/  PLOP3.LUT P1, PT, PT, PT, UP0, 0x80, 0x0 ;  /* 0x000000000000781c */ /* 0x000fda0003f2f008 */
[----:B------:R-:W-:Y:S05]  /*1010*/  @!P1 BRA `(.L_x_1869) ;  /* 0x000000a800609947 */ /* 0x000fea0003800000 */
        /* <DEDUP_REMOVED lines=35> */
[----:B-1----:R-:W-:Y:S05]  /*1250*/  CALL.ABS.NOINC R2 ;  /* 0x0000000002007343 */ /* 0x002fea0003c00000 */
.L_x_1870:
        /* <DEDUP_REMOVED lines=10> */
[----:B------:R-:W-:Y:S02]  /*1300*/  @UP0 ULDC.64 UR16, c[0x0][0x9a8] ;  /* 0x00026a0000100ab9 */ /* 0x000fe40000000a00 */
[----:B------:R-:W-:Y:S01]  /*1310*/  @UP1 ULDC.64 UR14, c[0x0][0x9b8] ;  /* 0x00026e00000e1ab9 */ /* 0x000fe20000000a00 */
[----:B------:R-:W-:Y:S02]  /*1320*/  @UP0 UIMAD UR8, UR40, UR16, URZ ;  /* 0x00000010280802a4 */ /* 0x000fe4000f8e023f */
[----:B------:R-:W-:Y:S02]  /*1330*/  @UP1 UIMAD UR10, UR40, UR14, URZ ;  /* 0x0000000e280a12a4 */ /* 0x000fe4000f8e023f */
[----:B------:R-:W-:Y:S02]  /*1340*/  @UP0 UIMAD.WIDE.U32 UR12, UR44, UR16, URZ ;  /* 0x000000102c0c02a5 */ /* 0x000fe4000f8e003f */
[----:B------:R-:W-:Y:S02]  /*1350*/  @UP0 UIMAD UR17, UR44, UR17, UR8 ;  /* 0x000000112c1102a4 */ /* 0x000fe4000f8e0208 */
[----:B------:R-:W-:-:S02]  /*1360*/  @UP0 USHF.R.S32.HI UR16, URZ, 0x1f, UR43 ;  /* 0x0000001f3f100899 */ /* 0x000fc4000801142b */
[----:B------:R-:W-:Y:S02]  /*1370*/  @UP1 USHF.R.S32.HI UR19, URZ, 0x1f, UR43 ;  /* 0x0000001f3f131899 */ /* 0x000fe4000801142b */
[----:B------:R-:W-:Y:S02]  /*1380*/  @UP1 UIMAD.WIDE.U32 UR8, UR44, UR14, URZ ;  /* 0x0000000e2c0812a5 */ /* 0x000fe4000f8e003f */
[----:B------:R-:W-:Y:S02]  /*1390*/  @UP1 UIMAD UR18, UR44, UR15, UR10 ;  /* 0x0000000f2c1212a4 */ /* 0x000fe4000f8e020a */
[----:B------:R-:W-:Y:S01]  /*13a0*/  @UP0 UIADD3 UR13, UR13, UR17, URZ ;  /* 0x000000110d0d0290 */ /* 0x000fe2000fffe03f */
[----:B------:R-:W-:Y:S01]  /*13b0*/  @UP0 ULDC.64 UR14, c[0x0][0x9b0] ;  /* 0x00026c00000e0ab9 */ /* 0x000fe20000000a00 */
[----:B------:R-:W-:Y:S01]  /*13c0*/  @UP1 ULDC.64 UR10, c[0x0][0x9c0] ;  /* 0x00027000000a1ab9 */ /* 0x000fe20000000a00 */
        /* <DEDUP_REMOVED lines=14> */
[----:B------:R-:W-:Y:S01]  /*14b0*/  MOV R4, UR4 ;  /* 0x0000000400047c02 */ /* 0x000fe20008000f00 */
[----:B------:R-:W-:Y:S01]  /*14c0*/  ULDC UR4, c[0x0][0x9d8] ;  /* 0x0002760000047ab9 */ /* 0x000fe20000000800 */
[----:B------:R-:W-:-:S02]  /*14d0*/  IMAD.U32 R3, RZ, RZ, UR7 ;  /* 0x00000007ff037e24 */ /* 0x000fc4000f8e00ff */
[----:B------:R-:W-:-:S03]  /*14e0*/  IMAD.U32 R5, RZ, RZ, UR5 ;  /* 0x00000005ff057e24 */ /* 0x000fc6000f8e00ff */
[----:B------:R-:W2:Y:S04]  /*14f0*/  @P0 LDG.E R7, desc[UR50][R2.64] ;  /* 0x0000003202070981 */ /* 0x000ea8000c1e1900 */
[----:B------:R-:W2:Y:S01]  /*1500*/  @P1 LDG.E R0, desc[UR50][R4.64] ;  /* 0x0000003204001981 */ /* 0x000ea2000c1e1900 */
[----:B------:R-:W-:-:S04]  /*1510*/  SHF.L.U32 R6, RZ, 0x1f, RZ ;  /* 0x0000001fff067819 */ /* 0x000fc800000006ff */
[----:B------:R-:W0:Y:S01]  /*1520*/  SYNCS.PHASECHK.TRANS64.TRYWAIT P0, [UR46+0x12400], R6 ;  /* 0x01240006ff0075a7 */ /* 0x000e22000800016e */
[----:B--2---:R-:W-:-:S04]  /*1530*/  FMUL.FTZ R0, R7, R0 ;  /* 0x0000000007007220 */ /* 0x004fc80000410000 */
[----:B------:R-:W-:Y:S01]  /*1540*/  FMUL.FTZ R0, R0, UR4 ;  /* 0x0000000400007c20 */ /* 0x000fe20008410000 */
[----:B0-----:R-:W-:Y:S06]  /*1550*/  @!P0 BRA `(.L_x_1871) ;  /* 0x0000010400088947 */ /* 0x001fec0003800000 */
.L_x_1967:
[----:B------:R-:W-:-:S06]  /*1560*/  ULOP3.LUT UR4, UR45, 0x1, URZ, 0xfc, !UPT ;  /* 0x000000012d047892 */ /* 0x000fcc000f8efc3f */
[----:B------:R-:W-:-:S05]  /*1570*/  IMAD.U32 R2, RZ, RZ, UR4 ;  /* 0x00000004ff027e24 */ /* 0x000fca000f8e00ff */
[----:B------:R-:W-:-:S13]  /*1580*/  ISETP.NE.AND P0, PT, R2, 0x3, PT ;  /* 0x000000030200780c */ /* 0x000fda0003f05270 */
[----:B------:R-:W-:Y:S05]  /*1590*/  @!P0 BRA `(.L_x_1872) ;  /* 0x0000000000048947 */ /* 0x000fea0003800000 */
[----:B------:R-:W-:Y:S01]  /*15a0*/  BPT.TRAP 0x1 ;  /* 0x000000040000795c */ /* 0x000fe20000300000 */
.L_x_1872:
[----:B------:R1:W2:Y:S01]  /*15b0*/  SYNCS.PHASECHK.TRANS64.TRYWAIT P1, [UR46+0x12430], R6 ;  /* 0x01243006ff0075a7 */ /* 0x0002a2000802016e */
[----:B------:R-:W-:Y:S05]  /*15c0*/  @!P0 BRA `(.L_x_1873) ;  /* 0x0000000000048947 */ /* 0x000fea0003800000 */
[----:B------:R-:W-:Y:S01]  /*15d0*/  BPT.TRAP 0x1 ;  /* 0x000000040000795c */ /* 0x000fe20000300000 */
.L_x_1873:
[----:B--2---:R-:W-:Y:S05]  /*15e0*/  @P1 BRA `(.L_x_1874) ;  /* 0x0000000000081947 */ /* 0x004fea0003800000 */
[----:B------:R-:W2:Y:S02]  /*15f0*/  SYNCS.PHASECHK.TRANS64.TRYWAIT P1, [UR46+0x12430], R6 ;  /* 0x01243006ff0075a7 */ /* 0x000ea4000802016e */
[----:B--2---:R-:W-:Y:S05]  /*1600*/  @!P1 BRA `(.L_x_1875) ;  /* 0x0000010000f49947 */ /* 0x004fea0003800000 */
.L_x_1874:
[----:B------:R-:W-:Y:S05]  /*1610*/  WARPSYNC.ALL ;  /* 0x0000000000007948 */ /* 0x000fea0003800000 */
[----:B------:R-:W-:Y:S01]  /*1620*/  UIADD3 UR4, UR46, 0xd200, URZ ;  /* 0x0000d2002e047890 */ /* 0x000fe2000fffe03f */
[----:B------:R-:W-:Y:S01]  /*1630*/  WARPGROUP.ARRIVE ;  /* 0x00000000000079c5 */ /* 0x000fe20000000000 */
[----:B------:R-:W-:Y:S01]  /*1640*/  UMOV UR5, UR37 ;  /* 0x0000002500057c82 */ /* 0x000fe20008000000 */
[----:B------:R-:W-:Y:S01]  /*1650*/  UMOV UR7, 0x80000020 ;  /* 0x8000002000077882 */ /* 0x000fe20000000000 */
[----:B------:R-:W-:Y:S01]  /*1660*/  USHF.R.U32.HI UR4, URZ, 0x4, UR4 ;  /* 0x000000043f047899 */ /* 0x000fe20008011604 */
[----:B------:R-:W-:Y:S01]  /*1670*/  UMOV UR8, UR36 ;  /* 0x0000002400087c82 */ /* 0x000fe20008000000 */
[----:B------:R-:W-:-:S02]  /*1680*/  UMOV UR9, UR37 ;  /* 0x0000002500097c82 */ /* 0x000fc40008000000 */
[----:B------:R-:W-:Y:S01]  /*1690*/  ULOP3.LUT UR4, UR4, 0x3fff, URZ, 0xc0, !UPT ;  /* 0x00003fff04047892 */ /* 0x000fe2000f8ec03f */
[----:B------:R-:W-:Y:S01]  /*16a0*/  UMOV UR11, 0x80000020 ;  /* 0x80000020000b7882 */ /* 0x000fe20000000000 */
[----:B------:R-:W-:Y:S02]  /*16b0*/  UMOV UR12, UR36 ;  /* 0x00000024000c7c82 */ /* 0x000fe40008000000 */
[----:B------:R-:W-:Y:S01]  /*16c0*/  ULOP3.LUT UR16, UR4, 0x10000, URZ, 0xfc, !UPT ;  /* 0x0001000004107892 */ /* 0x000fe2000f8efc3f */
[----:B------:R-:W-:Y:S02]  /*16d0*/  UMOV UR13, UR37 ;  /* 0x00000025000d7c82 */ /* 0x000fe40008000000 */
[----:B------:R-:W-:Y:S01]  /*16e0*/  UMOV UR4, UR36 ;  /* 0x0000002400047c82 */ /* 0x000fe20008000000 */
        /* <DEDUP_REMOVED lines=12> */
[----:B------:R-:W-:Y:S02]  /*17b0*/  UIADD3 UR8, UR16, 0x200, URZ ;  /* 0x0000020010087890 */ /* 0x000fe4000fffe03f */
        /* <DEDUP_REMOVED lines=32> */
[----:B------:R-:W-:Y:S01]  /*19c0*/  QGMMA.64x32x32.F32.E4M3.E4M3 R72, gdesc[UR8], R72, gsb0 ;  /* 0x00600000084879f3 */ /* 0x000fe20008000848 */
[----:B------:R-:W-:Y:S02]  /*19d0*/  UIADD3 UR8, UR16, 0x202, URZ ;  /* 0x0000020210087890 */ /* 0x000fe4000fffe03f */
        /* <DEDUP_REMOVED lines=14> */
.L_x_1876:
[----:B------:R-:W-:Y:S01]  /*1ac0*/  LOP3.LUT R7, R106, 0xffffff80, RZ, 0xc0, !PT ;  /* 0xffffff806a077812 */ /* 0x000fe200078ec0ff */
[C---:B------:R-:W-:Y:S01]  /*1ad0*/  FMUL.FTZ R14, R0.reuse, R73 ;  /* 0x00000049000e7220 */ /* 0x040fe20000410000 */
[C---:B------:R-:W-:Y:S01]  /*1ae0*/  FMUL.FTZ R73, R0.reuse, R75 ;  /* 0x0000004b00497220 */ /* 0x040fe20000410000 */
[----:B------:R-:W-:Y:S01]  /*1af0*/  LEA.HI R107, R107, R104, RZ, 0x2 ;  /* 0x000000686b6b7211 */ /* 0x000fe200078f10ff */
[----:B------:R-:W-:Y:S01]  /*1b00*/  FMUL.FTZ R16, R0, R77 ;  /* 0x0000004d00107220 */ /* 0x000fe20000410000 */
[----:B------:R-:W-:Y:S02]  /*1b10*/  IMAD.IADD R7, R104, 0x1, -R7 ;  /* 0x0000000168077824 */ /* 0x000fe400078e0a07 */
[C---:B------:R-:W-:Y:S01]  /*1b20*/  FMUL.FTZ R22, R0.reuse, R56 ;  /* 0x0000003800167220 */ /* 0x040fe20000410000 */
[C---:B------:R-:W-:Y:S01]  /*1b30*/  FMUL.FTZ R77, R0.reuse, R82 ;  /* 0x00000052004d7220 */ /* 0x040fe20000410000 */
[C---:B------:R-:W-:Y:S01]  /*1b40*/  FMUL.FTZ R56, R0.reuse, R61 ;  /* 0x0000003d00387220 */ /* 0x040fe20000410000 */
[C---:B------:R-:W-:Y:S01]  /*1b50*/  FMUL.FTZ R82, R0.reuse, R58 ;  /* 0x0000003a00527220 */ /* 0x040fe20000410000 */
[----:B01----:R-:W-:Y:S01]  /*1b60*/  SHF.R.S32.HI R6, RZ, 0x1f, R7 ;  /* 0x0000001fff067819 */ /* 0x003fe20000011407 */
[C---:B------:R-:W-:Y:S01]  /*1b70*/  FMUL.FTZ R61, R0.reuse, R62 ;  /* 0x0000003e003d7220 */ /* 0x040fe20000410000 */
[C---:B------:R-:W-:Y:S01]  /*1b80*/  FMUL.FTZ R62, R0.reuse, R63 ;  /* 0x0000003f003e7220 */ /* 0x040fe20000410000 */
[----:B------:R-:W-:Y:S01]  /*1b90*/  LOP3.LUT R107, R107, 0xfffffffc, RZ, 0xc0, !PT ;  /* 0xfffffffc6b6b7812 */ /* 0x000fe200078ec0ff */
[----:B------:R-:W-:Y:S01]  /*1ba0*/  FMUL.FTZ R20, R0, R84 ;  /* 0x0000005400147220 */ /* 0x000fe20000410000 */
[----:B------:R-:W-:Y:S01]  /*1bb0*/  LEA.HI R75, R6, R7, RZ, 0x2 ;  /* 0x00000007064b7211 */ /* 0x000fe200078f10ff */
[----:B------:R-:W-:Y:S01]  /*1bc0*/  FMUL.FTZ R84, R0, R59 ;  /* 0x0000003b00547220 */ /* 0x000fe20000410000 */
[----:B------:R-:W-:Y:S01]  /*1bd0*/  LEA.HI R58, R6, R7, RZ, 0x5 ;  /* 0x00000007063a7211 */ /* 0x000fe200078f28ff */
[----:B------:R-:W-:Y:S01]  /*1be0*/  FMUL.FTZ R23, R0, R60 ;  /* 0x0000003c00177220 */ /* 0x000fe20000410000 */
[--C-:B------:R-:W-:Y:S01]  /*1bf0*/  SHF.R.S32.HI R6, RZ, 0x2, R75.reuse ;  /* 0x00000002ff067819 */ /* 0x100fe2000001144b */
[----:B------:R-:W-:Y:S01]  /*1c00*/  IMAD.HI R60, R105, 0x55555556, RZ ;  /* 0x55555556693c7827 */ /* 0x000fe200078e02ff */
[----:B------:R-:W-:-:S03]  /*1c10*/  SHF.R.S32.HI R63, RZ, 0x1f, R75 ;  /* 0x0000001fff3f7819 */ /* 0x000fc6000001144b */
[----:B------:R-:W-:Y:S01]  /*1c20*/  FMUL.FTZ R21, R0, R57 ;  /* 0x0000003900157220 */ /* 0x000fe20000410000 */
[----:B------:R-:W-:Y:S01]  /*1c30*/  SHF.R.S32.HI R59, RZ, 0x5, R58 ;  /* 0x00000005ff3b7819 */ /* 0x000fe2000001143a */
[----:B------:R-:W-:Y:S01]  /*1c40*/  IMAD.IADD R107, R104, 0x1, -R107 ;  /* 0x00000001686b7824 */ /* 0x000fe200078e0a6b */
[----:B------:R-:W-:Y:S01]  /*1c50*/  LEA.HI R63, R63, R6, RZ, 0x3 ;  /* 0x000000063f3f7211 */ /* 0x000fe200078f18ff */
[----:B------:R-:W-:Y:S01]  /*1c60*/  UISETP.NE.AND UP0, UPT, UR47, URZ, UPT ;  /* 0x0000003f2f00728c */ /* 0x000fe2000bf05270 */
[C---:B------:R-:W-:Y:S01]  /*1c70*/  FMUL.FTZ R57, R0.reuse, R64 ;  /* 0x0000004000397220 */ /* 0x040fe20000410000 */
[----:B------:R-:W-:Y:S01]  /*1c80*/  LEA R64, R59, UR38, 0x4 ;  /* 0x000000263b407c11 */ /* 0x000fe2000f8e20ff */
[----:B------:R-:W-:Y:S01]  /*1c90*/  FMUL.FTZ R58, R0, R65 ;  /* 0x00000041003a7220 */ /* 0x000fe20000410000 */
[----:B------:R-:W-:Y:S01]  /*1ca0*/  LOP3.LUT R63, R63, 0xfffffff8, RZ, 0xc0, !PT ;  /* 0xfffffff83f3f7812 */ /* 0x000fe200078ec0ff */
[----:B------:R-:W-:Y:S01]  /*1cb0*/  UMOV UR7, 0xffffff60 ;  /* 0xffffff6000077882 */ /* 0x000fe20000000000 */
[----:B------:R-:W-:Y:S01]  /*1cc0*/  LEA.HI R60, R60, R60, RZ, 0x1 ;  /* 0x0000003c3c3c7211 */ /* 0x000fe200078f08ff */
[----:B------:R-:W-:Y:S01]  /*1cd0*/  UIMAD UR7, UR39, UR7, 0xa1 ;  /* 0x000000a1270774a4 */ /* 0x000fe2000f8e0207 */
[----:B------:R-:W-:Y:S01]  /*1ce0*/  LEA.HI R59, R107, R107, RZ, 0x1 ;  /* 0x0000006b6b3b7211 */ /* 0x000fe200078f08ff */
[----:B------:R-:W-:Y:S01]  /*1cf0*/  FMUL.FTZ R13, R0, R72 ;  /* 0x00000048000d7220 */ /* 0x000fe20000410000 */
[----:B------:R-:W-:Y:S01]  /*1d00*/  IADD3 R65, R64, R6, -R63 ;  /* 0x0000000640417210 */ /* 0x000fe20007ffe83f */
[----:B------:R-:W-:Y:S01]  /*1d10*/  IMAD R60, R60, -0x3, R105 ;  /* 0xfffffffd3c3c7824 */ /* 0x000fe200078e0269 */
[----:B------:R-:W-:Y:S01]  /*1d20*/  LOP3.LUT R6, R59, 0x1ffffffe, RZ, 0xc0, !PT ;  /* 0x1ffffffe3b067812 */ /* 0x000fe200078ec0ff */
[----:B------:R-:W-:Y:S01]  /*1d30*/  @UP0 ULDC UR6, c[0x0][0x44c] ;  /* 0x0001130000060ab9 */ /* 0x000fe20000000800 */
[----:B------:R-:W-:Y:S01]  /*1d40*/  PLOP3.LUT P1, PT, PT, PT, UP0, 0x80, 0x0 ;  /* 0x000000000000781c */ /* 0x000fe20003f2f008 */
[----:B------:R-:W-:Y:S01]  /*1d50*/  IMAD R65, R60, 0x40, R65 ;  /* 0x000000403c417824 */ /* 0x000fe200078e0241 */
[----:B------:R-:W-:Y:S01]  /*1d60*/  IADD3 R6, R107, -R6, RZ ;  /* 0x800000066b067210 */ /* 0x000fe20007ffe0ff */
[C---:B------:R-:W-:Y:S01]  /*1d70*/  FMUL.FTZ R63, R0.reuse, R66 ;  /* 0x00000042003f7220 */ /* 0x040fe20000410000 */
[----:B------:R-:W-:Y:S01]  /*1d80*/  PLOP3.LUT P2, PT, PT, PT, UP0, 0x80, 0x0 ;  /* 0x000000000000781c */ /* 0x000fe20003f4f008 */
[----:B------:R-:W-:Y:S01]  /*1d90*/  FMUL.FTZ R60, R0, R68 ;  /* 0x00000044003c7220 */ /* 0x000fe20000410000 */
[----:B------:R-:W-:Y:S01]  /*1da0*/  LOP3.LUT R68, R75, 0x7ffffffc, RZ, 0xc0, !PT ;  /* 0x7ffffffc4b447812 */ /* 0x000fe200078ec0ff */
[----:B------:R-:W-:-:S02]  /*1db0*/  IMAD R6, R6, 0x8, R65 ;  /* 0x0000000806067824 */ /* 0x000fc400078e0241 */
        /* <DEDUP_REMOVED lines=9> */
[----:B------:R-:W-:Y:S01]  /*1e50*/  MOV R86, UR7 ;  /* 0x0000000700567c02 */ /* 0x000fe20008000f00 */
[----:B------:R-:W-:Y:S01]  /*1e60*/  IMAD.IADD R7, R7, 0x1, -R68 ;  /* 0x0000000107077824 */ /* 0x000fe200078e0a44 */
[----:B------:R-:W-:Y:S01]  /*1e70*/  @P2 SHF.R.U32.HI R66, RZ, UR6, R59 ;  /* 0x00000006ff422c19 */ /* 0x000fe2000801163b */
[----:B------:R-:W-:Y:S01]  /*1e80*/  UIMAD UR6, UR39, -0xa0, UR49 ;  /* 0xffffff60270678a4 */ /* 0x000fe2000f8e0231 */
[C---:B------:R-:W-:Y:S01]  /*1e90*/  FMUL.FTZ R4, R0.reuse, R89 ;  /* 0x0000005900047220 */ /* 0x040fe20000410000 */
[----:B------:R-:W-:Y:S01]  /*1ea0*/  FMUL.FTZ R89, R0, R94 ;  /* 0x0000005e00597220 */ /* 0x000fe20000410000 */
[----:B------:R-:W-:Y:S01]  /*1eb0*/  IMAD R75, R7, -0x2, R86 ;  /* 0xfffffffe074b7824 */ /* 0x000fe200078e0256 */
[----:B------:R-:W0:Y:S01]  /*1ec0*/  SHFL.IDX PT, R65, R66, 0x1, 0x1c1f ;  /* 0x003c1f0042417f89 */ /* 0x000e2200000e0000 */
[----:B------:R-:W-:Y:S01]  /*1ed0*/  UIADD3 UR6, UR6, 0xa0, URZ ;  /* 0x000000a006067890 */ /* 0x000fe2000fffe03f */
[----:B------:R-:W1:Y:S01]  /*1ee0*/  MUFU.TANH R3, R3 ;  /* 0x0000000300037308 */ /* 0x000e620000002400 */
[----:B------:R-:W-:-:S02]  /*1ef0*/  IMAD.U32 R86, RZ, RZ, UR49 ;  /* 0x00000031ff567e24 */ /* 0x000fc4000f8e00ff */
[C---:B------:R-:W-:Y:S01]  /*1f00*/  FMUL.FTZ R90, R0.reuse, R95 ;  /* 0x0000005f005a7220 */ /* 0x040fe20000410000 */
[----:B------:R-:W-:Y:S01]  /*1f10*/  ULDC UR11, c[0x0][0x288] ;  /* 0x0000a200000b7ab9 */ /* 0x000fe20000000800 */
[C---:B------:R-:W-:Y:S01]  /*1f20*/  FMUL.FTZ R91, R0.reuse, R98 ;  /* 0x00000062005b7220 */ /* 0x040fe20000410000 */
[----:B------:R-:W-:Y:S01]  /*1f30*/  IMAD.U32 R68, RZ, RZ, UR6 ;  /* 0x00000006ff447e24 */ /* 0x000fe2000f8e00ff */
[----:B------:R-:W-:Y:S01]  /*1f40*/  IADD3 R75, R75, -UR11, R86 ;  /* 0x8000000b4b4b7c10 */ /* 0x000fe2000fffe056 */
[C---:B------:R-:W-:Y:S01]  /*1f50*/  FMUL.FTZ R9, R0.reuse, R92 ;  /* 0x0000005c00097220 */ /* 0x040fe20000410000 */
[----:B------:R-:W2:Y:S01]  /*1f60*/  MUFU.TANH R88, R88 ;  /* 0x0000005800587308 */ /* 0x000ea20000002400 */
[----:B------:R-:W-:Y:S02]  /*1f70*/  IMAD R68, R7, -0x2, R68 ;  /* 0xfffffffe07447824 */ /* 0x000fe400078e0244 */
        /* <DEDUP_REMOVED lines=12> */
[----:B0-----:R-:W-:Y:S01]  /*2040*/  VIADDMNMX R65, R65, R75, R68, PT ;  /* 0x0000004b41417246 */ /* 0x001fe20003800144 */
[C---:B------:R-:W-:Y:S01]  /*2050*/  FMUL.FTZ R19, R0.reuse, R85 ;  /* 0x0000005500137220 */ /* 0x040fe20000410000 */
[----:B------:R-:W0:Y:S01]  /*2060*/  MUFU.TANH R90, R90 ;  /* 0x0000005a005a7308 */ /* 0x000e220000002400 */
[C---:B------:R-:W-:Y:S01]  /*2070*/  FMUL.FTZ R18, R0.reuse, R81 ;  /* 0x0000005100127220 */ /* 0x040fe20000410000 */
[C---:B------:R-:W-:Y:S01]  /*2080*/  ISETP.GT.AND P1, PT, R65.reuse, RZ, PT ;  /* 0x000000ff4100720c */ /* 0x040fe20003f24270 */
[C---:B------:R-:W-:Y:S01]  /*2090*/  FMUL.FTZ R71, R0.reuse, R71 ;  /* 0x0000004700477220 */ /* 0x040fe20000410000 */
[C---:B------:R-:W-:Y:S01]  /*20a0*/  ISETP.GT.AND P2, PT, R65.reuse, 0x1, PT ;  /* 0x000000014100780c */ /* 0x040fe20003f44270 */
[C---:B------:R-:W-:Y:S01]  /*20b0*/  FMUL.FTZ R10, R0.reuse, R96 ;  /* 0x00000060000a7220 */ /* 0x040fe20000410000 */
[----:B------:R-:W-:Y:S01]  /*20c0*/  ISETP.GT.AND P3, PT, R65, 0x8, PT ;  /* 0x000000084100780c */ /* 0x000fe20003f64270 */
[C---:B------:R-:W-:Y:S01]  /*20d0*/  FMUL.FTZ R59, R0.reuse, R69 ;  /* 0x00000045003b7220 */ /* 0x040fe20000410000 */
[----:B------:R-:W4:Y:S01]  /*20e0*/  MUFU.TANH R91, R91 ;  /* 0x0000005b005b7308 */ /* 0x000f220000002400 */
[----:B-1----:R-:W-:Y:S01]  /*20f0*/  FSEL R97, R3, -INF , P1 ;  /* 0xff80000003617808 */ /* 0x002fe20000800000 */
[----:B------:R-:W-:Y:S01]  /*2100*/  FMUL.FTZ R64, R0, R67 ;  /* 0x0000004300407220 */ /* 0x000fe20000410000 */
[----:B--2---:R-:W-:Y:S01]  /*2110*/  FSEL R95, R88, -INF , P2 ;  /* 0xff800000585f7808 */ /* 0x004fe20001000000 */
[C---:B------:R-:W-:Y:S01]  /*2120*/  FMUL.FTZ R42, R0.reuse, R42 ;  /* 0x0000002a002a7220 */ /* 0x040fe20000410000 */
[----:B------:R-:W-:Y:S01]  /*2130*/  ISETP.GT.AND P1, PT, R65, 0x9, PT ;  /* 0x000000094100780c */ /* 0x000fe20003f24270 */
[C---:B------:R-:W-:Y:S01]  /*2140*/  FMUL.FTZ R70, R0.reuse, R70 ;  /* 0x0000004600467220 */ /* 0x040fe20000410000 */
[----:B---3--:R-:W-:Y:S01]  /*2150*/  FSEL R89, R89, -INF , P3 ;  /* 0xff80000059597808 */ /* 0x008fe20001800000 */
[----:B------:R-:W1:Y:S01]  /*2160*/  MUFU.TANH R92, R92 ;  /* 0x0000005c005c7308 */ /* 0x000e620000002400 */
[----:B------:R-:W-:Y:S01]  /*2170*/  FMNMX.FTZ R86, R97, R95, !PT ;  /* 0x0000005f61567209 */ /* 0x000fe20007810000 */
[C---:B------:R-:W-:Y:S01]  /*2180*/  FMUL.FTZ R43, R0.reuse, R43 ;  /* 0x0000002b002b7220 */ /* 0x040fe20000410000 */
[----:B------:R-:W-:Y:S01]  /*2190*/  ISETP.GT.AND P2, PT, R65, 0x10, PT ;  /* 0x000000104100780c */ /* 0x000fe20003f44270 */
[----:B------:R-:W-:Y:S01]  /*21a0*/  FMUL.FTZ R50, R0, R50 ;  /* 0x0000003200327220 */ /* 0x000fe20000410000 */
[----:B0-----:R-:W-:Y:S01]  /*21b0*/  FSEL R99, R90, -INF , P1 ;  /* 0xff8000005a637808 */ /* 0x001fe20000800000 */
[C---:B------:R-:W-:Y:S01]  /*21c0*/  FMUL.FTZ R46, R0.reuse, R46 ;  /* 0x0000002e002e7220 */ /* 0x040fe20000410000 */
[----:B------:R-:W-:Y:S01]  /*21d0*/  FMNMX.FTZ R86, R89, R86, !PT ;  /* 0x0000005659567209 */ /* 0x000fe20007810000 */
[----:B------:R-:W0:Y:S01]  /*21e0*/  MUFU.TANH R93, R93 ;  /* 0x0000005d005d7308 */ /* 0x000e220000002400 */
[----:B------:R-:W-:Y:S01]  /*21f0*/  ISETP.GT.AND P1, PT, R65, 0x11, PT ;  /* 0x000000114100780c */ /* 0x000fe20003f24270 */
[C---:B------:R-:W-:Y:S01]  /*2200*/  FMUL.FTZ R47, R0.reuse, R47 ;  /* 0x0000002f002f7220 */ /* 0x040fe20000410000 */
[----:B----4-:R-:W-:Y:S01]  /*2210*/  FSEL R101, R91, -INF , P2 ;  /* 0xff8000005b657808 */ /* 0x010fe20001000000 */
[C---:B------:R-:W-:Y:S01]  /*2220*/  FMUL.FTZ R51, R0.reuse, R51 ;  /* 0x0000003300337220 */ /* 0x040fe20000410000 */
[----:B------:R-:W-:Y:S01]  /*2230*/  FMNMX.FTZ R86, R99, R86, !PT ;  /* 0x0000005663567209 */ /* 0x000fe20007810000 */
[----:B------:R-:W-:Y:S01]  /*2240*/  FMUL.FTZ R54, R0, R54 ;  /* 0x0000003600367220 */ /* 0x000fe20000410000 */
[----:B------:R-:W-:Y:S01]  /*2250*/  ISETP.GT.AND P2, PT, R65, 0x18, PT ;  /* 0x000000184100780c */ /* 0x000fe20003f44270 */
[----:B------:R-:W2:Y:S01]  /*2260*/  MUFU.TANH R94, R94 ;  /* 0x0000005e005e7308 */ /* 0x000ea20000002400 */
[----:B-1----:R-:W-:Y:S01]  /*2270*/  FSEL R91, R92, -INF , P1 ;  /* 0xff8000005c5b7808 */ /* 0x002fe20000800000 */
[C---:B------:R-:W-:Y:S01]  /*2280*/  FMUL.FTZ R55, R0.reuse, R55 ;  /* 0x0000003700377220 */ /* 0x040fe20000410000 */
[----:B------:R-:W-:Y:S01]  /*2290*/  FMNMX.FTZ R86, R101, R86, !PT ;  /* 0x0000005665567209 */ /* 0x000fe20007810000 */
[----:B------:R-:W-:Y:S01]  /*22a0*/  ULDC UR17, c[0x0][0x988] ;  /* 0x0002620000117ab9 */ /* 0x000fe20000000800 */
[----:B------:R-:W-:Y:S01]  /*22b0*/  ISETP.GT.AND P1, PT, R65, 0x19, PT ;  /* 0x000000194100780c */ /* 0x000fe20003f24270 */
[C---:B------:R-:W-:Y:S01]  /*22c0*/  FMUL.FTZ R12, R0.reuse, R100 ;  /* 0x00000064000c7220 */ /* 0x040fe20000410000 */
[----:B------:R-:W-:Y:S01]  /*22d0*/  FMNMX.FTZ R86, R91, R86, !PT ;  /* 0x000000565b567209 */ /* 0x000fe20007810000 */
[----:B------:R-:W1:Y:S01]  /*22e0*/  MUFU.TANH R72, R72 ;  /* 0x0000004800487308 */ /* 0x000e620000002400 */
[----:B0-----:R-:W-:Y:S01]  /*22f0*/  FSEL R93, R93, -INF , P2 ;  /* 0xff8000005d5d7808 */ /* 0x001fe20001000000 */
[C---:B------:R-:W-:Y:S01]  /*2300*/  FMUL.FTZ R40, R0.reuse, R40 ;  /* 0x0000002800287220 */ /* 0x040fe20000410000 */
[----:B------:R-:W-:Y:S01]  /*2310*/  ISETP.GT.AND P2, PT, R65, 0x20, PT ;  /* 0x000000204100780c */ /* 0x000fe20003f44270 */
[C---:B------:R-:W-:Y:S01]  /*2320*/  FMUL.FTZ R41, R0.reuse, R41 ;  /* 0x0000002900297220 */ /* 0x040fe20000410000 */
[----:B------:R-:W-:Y:S01]  /*2330*/  FMNMX.FTZ R86, R93, R86, !PT ;  /* 0x000000565d567209 */ /* 0x000fe20007810000 */
[----:B------:R-:W-:Y:S01]  /*2340*/  FMUL.FTZ R53, R0, R53 ;  /* 0x0000003500357220 */ /* 0x000fe20000410000 */
[----:B------:R-:W-:Y:S01]  /*2350*/  @UP0 ULDC UR6, c[0x0][0x44c] ;  /* 0x0001130000060ab9 */ /* 0x000fe20000000800 */
[----:B------:R-:W0:Y:S01]  /*2360*/  MUFU.TANH R73, R73 ;  /* 0x0000004900497308 */ /* 0x000e220000002400 */
[----:B--2---:R-:W-:Y:S01]  /*2370*/  FSEL R87, R94, -INF , P1 ;  /* 0xff8000005e577808 */ /* 0x004fe20000800000 */
[----:B------:R-:W-:Y:S01]  /*2380*/  FMUL.FTZ R94, R0, R36 ;  /* 0x00000024005e7220 */ /* 0x000fe20000410000 */
[----:B------:R-:W-:Y:S01]  /*2390*/  ISETP.GT.AND P1, PT, R65, 0x21, PT ;  /* 0x000000214100780c */ /* 0x000fe20003f24270 */
[----:B------:R-:W-:Y:S01]  /*23a0*/  UIMAD.WIDE.U32 UR6, UR38, UR6, URZ ;  /* 0x00000006260672a5 */ /* 0x000fe2000f8e003f */
[----:B------:R-:W-:Y:S01]  /*23b0*/  FMNMX.FTZ R86, R87, R86, !PT ;  /* 0x0000005657567209 */ /* 0x000fe20007810000 */
[----:B------:R-:W-:Y:S01]  /*23c0*/  @UP0 ULDC UR12, c[0x0][0x450] ;  /* 0x00011400000c0ab9 */ /* 0x000fe20000000800 */
[----:B------:R-:W-:Y:S01]  /*23d0*/  UIADD3 UR8, UR39, -0x2, URZ ;  /* 0xfffffffe27087890 */ /* 0x000fe2000fffe03f */
[----:B------:R-:W2:Y:S01]  /*23e0*/  MUFU.TANH R74, R74 ;  /* 0x0000004a004a7308 */ /* 0x000ea20000002400 */
[----:B-1----:R-:W-:Y:S01]  /*23f0*/  FSEL R85, R72, -INF , P2 ;  /* 0xff80000048557808 */ /* 0x002fe20001000000 */
[----:B------:R-:W-:Y:S01]  /*2400*/  @UP0 USHF.R.U32.HI UR38, URZ, UR12, UR7 ;  /* 0x0000000c3f260299 */ /* 0x000fe20008011607 */
[----:B------:R-:W-:Y:S01]  /*2410*/  ISETP.GT.AND P2, PT, R65, 0x28, PT ;  /* 0x000000284100780c */ /* 0x000fe20003f44270 */
[----:B------:R-:W-:Y:S01]  /*2420*/  UIADD3 UR10, UR46, 0x12440, URZ ;  /* 0x000124402e0a7890 */ /* 0x000fe2000fffe03f */
[----:B------:R-:W-:Y:S01]  /*2430*/  FMNMX.FTZ R86, R85, R86, !PT ;  /* 0x0000005655567209 */ /* 0x000fe20007810000 */
[----:B------:R-:W-:Y:S01]  /*2440*/  UIADD3 UR6, UR38, -UR11, UR49 ;  /* 0x8000000b26067290 */ /* 0x000fe2000fffe031 */
[----:B------:R-:W1:Y:S01]  /*2450*/  S2UR UR9, SR_CgaCtaId ;  /* 0x00000000000979c3 */ /* 0x000e620000008800 */
[----:B------:R-:W3:Y:S01]  /*2460*/  MUFU.TANH R79, R79 ;  /* 0x0000004f004f7308 */ /* 0x000ee20000002400 */
[----:B0-----:R-:W-:Y:S01]  /*2470*/  FSEL R83, R73, -INF , P1 ;  /* 0xff80000049537808 */ /* 0x001fe20000800000 */
[----:B------:R-:W-:Y:S01]  /*2480*/  UIMAD.WIDE UR6, UR6, 0x66666667, URZ ;  /* 0x66666667060678a5 */ /* 0x000fe2000f8e023f */
[----:B------:R-:W-:Y:S01]  /*2490*/  ISETP.GT.AND P1, PT, R65, 0x29, PT ;  /* 0x000000294100780c */ /* 0x000fe20003f24270 */
[----:B------:R-:W-:Y:S01]  /*24a0*/  UPRMT UR10, UR48, 0x654, UR10 ;  /* 0x00000654300a7896 */ /* 0x000fe2000800000a */
[----:B------:R-:W-:Y:S01]  /*24b0*/  FMNMX.FTZ R86, R83, R86, !PT ;  /* 0x0000005653567209 */ /* 0x000fe20007810000 */
[----:B------:R-:W-:-:S02]  /*24c0*/  USHF.R.U32.HI UR6, URZ, 0x1f, UR7 ;  /* 0x0000001f3f067899 */ /* 0x000fc40008011607 */
[----:B------:R-:W0:Y:S01]  /*24d0*/  MUFU.TANH R77, R77 ;  /* 0x0000004d004d7308 */ /* 0x000e220000002400 */
[----:B--2---:R-:W-:Y:S01]  /*24e0*/  FSEL R81, R74, -INF , P2 ;  /* 0xff8000004a517808 */ /* 0x004fe20001000000 */
[----:B------:R-:W-:Y:S01]  /*24f0*/  ULEA.HI.SX32 UR6, UR7, UR6, 0x1a ;  /* 0x0000000607067291 */ /* 0x000fe2000f8fd23f */
[----:B------:R-:W-:Y:S01]  /*2500*/  ISETP.GT.AND P2, PT, R65, 0x30, PT ;  /* 0x000000304100780c */ /* 0x000fe20003f44270 */
[----:B------:R-:W-:Y:S01]  /*2510*/  UMOV UR11, URZ ;  /* 0x0000003f000b7c82 */ /* 0x000fe20008000000 */
[----:B------:R-:W-:Y:S01]  /*2520*/  FMNMX.FTZ R86, R81, R86, !PT ;  /* 0x0000005651567209 */ /* 0x000fe20007810000 */
[----:B------:R-:W-:Y:S01]  /*2530*/  UISETP.LT.AND UP0, UPT, UR41, UR6, UPT ;  /* 0x000000062900728c */ /* 0x000fe2000bf01270 */
[----:B------:R-:W-:Y:S01]  /*2540*/  SYNCS.ARRIVE.TRANS64.RED.A1T0 RZ, [UR10], RZ ;  /* 0x000000ffffff79a7 */ /* 0x000fe2000810040a */
[----:B------:R-:W2:Y:S01]  /*2550*/  MUFU.TANH R76, R76 ;  /* 0x0000004c004c7308 */ /* 0x000ea20000002400 */
[----:B---3--:R-:W-:Y:S01]  /*2560*/  FSEL R79, R79, -INF , P1 ;  /* 0xff8000004f4f7808 */ /* 0x008fe20000800000 */
[----:B------:R-:W-:Y:S01]  /*2570*/  USEL UR21, UR41, UR6, !UP0 ;  /* 0x0000000629157287 */ /* 0x000fe2000c000000 */
[----:B------:R-:W-:Y:S01]  /*2580*/  ISETP.GT.AND P1, PT, R65, 0x31, PT ;  /* 0x000000314100780c */ /* 0x000fe20003f24270 */
[----:B------:R-:W-:Y:S01]  /*2590*/  UMOV UR10, URZ ;  /* 0x0000003f000a7c82 */ /* 0x000fe20008000000 */
[----:B------:R-:W-:Y:S01]  /*25a0*/  FMNMX.FTZ R86, R79, R86, !PT ;  /* 0x000000564f567209 */ /* 0x000fe20007810000 */
[----:B------:R-:W-:-:S02]  /*25b0*/  UISETP.GE.AND UP0, UPT, UR8, UR21, UPT ;  /* 0x000000150800728c */ /* 0x000fc4000bf06270 */
[----:B------:R-:W-:Y:S01]  /*25c0*/  MUFU.TANH R78, R78 ;  /* 0x0000004e004e7308 */ /* 0x000fe20000002400 */
[----:B0-----:R-:W-:Y:S02]  /*25d0*/  FSEL R77, R77, -INF , P2 ;  /* 0xff8000004d4d7808 */ /* 0x001fe40001000000 */
[----:B------:R-:W-:Y:S02]  /*25e0*/  ISETP.GT.AND P2, PT, R65, 0x38, PT ;  /* 0x000000384100780c */ /* 0x000fe40003f44270 */
[----:B------:R-:W-:-:S03]  /*25f0*/  FMNMX.FTZ R86, R77, R86, !PT ;  /* 0x000000564d567209 */ /* 0x000fc60007810000 */
[----:B------:R-:W0:Y:S01]  /*2600*/  MUFU.TANH R80, R80 ;  /* 0x0000005000507308 */ /* 0x000e220000002400 */
[----:B--2---:R-:W-:Y:S02]  /*2610*/  FSEL R73, R76, -INF , P1 ;  /* 0xff8000004c497808 */ /* 0x004fe40000800000 */
[----:B------:R-:W-:Y:S02]  /*2620*/  ISETP.GT.AND P1, PT, R65, 0x39, PT ;  /* 0x000000394100780c */ /* 0x000fe40003f24270 */
[----:B------:R-:W-:-:S03]  /*2630*/  FMNMX.FTZ R86, R73, R86, !PT ;  /* 0x0000005649567209 */ /* 0x000fc60007810000 */
[----:B------:R-:W2:Y:S08]  /*2640*/  MUFU.TANH R82, R82 ;  /* 0x0000005200527308 */ /* 0x000eb00000002400 */
[----:B------:R-:W3:Y:S01]  /*2650*/  MUFU.TANH R84, R84 ;  /* 0x0000005400547308 */ /* 0x000ee20000002400 */
[----:B0-----:R-:W-:Y:S02]  /*2660*/  FSEL R69, R80, -INF , P1 ;  /* 0xff80000050457808 */ /* 0x001fe40000800000 */
[----:B------:R-:W-:-:S05]  /*2670*/  ISETP.GT.AND P1, PT, R65, 0x41, PT ;  /* 0x000000414100780c */ /* 0x000fca0003f24270 */
[----:B------:R-:W0:Y:S08]  /*2680*/  MUFU.TANH R61, R61 ;  /* 0x0000003d003d7308 */ /* 0x000e300000002400 */
[----:B------:R4:W-:Y:S08]  /*2690*/  MUFU.TANH R96, R71 ;  /* 0x0000004700607308 */ /* 0x0009f00000002400 */
[----:B------:R-:W-:Y:S01]  /*26a0*/  MUFU.TANH R62, R62 ;  /* 0x0000003e003e7308 */ /* 0x000fe20000002400 */
[----:B----4-:R-:W-:-:S02]  /*26b0*/  FSEL R71, R78, -INF , P2 ;  /* 0xff8000004e477808 */ /* 0x010fc40001000000 */
[----:B------:R-:W-:Y:S02]  /*26c0*/  ISETP.GT.AND P2, PT, R65, 0x40, PT ;  /* 0x000000404100780c */ /* 0x000fe40003f44270 */
[----:B------:R-:W-:Y:S02]  /*26d0*/  FMNMX.FTZ R86, R71, R86, !PT ;  /* 0x0000005647567209 */ /* 0x000fe40007810000 */
[----:B--2---:R-:W-:Y:S01]  /*26e0*/  FSEL R67, R82, -INF , P2 ;  /* 0xff80000052437808 */ /* 0x004fe20001000000 */
[----:B------:R-:W2:Y:S01]  /*26f0*/  MUFU.TANH R63, R63 ;  /* 0x0000003f003f7308 */ /* 0x000ea20000002400 */
[----:B------:R-:W-:Y:S02]  /*2700*/  FMNMX.FTZ R86, R69, R86, !PT ;  /* 0x0000005645567209 */ /* 0x000fe40007810000 */
[----:B------:R-:W-:Y:S02]  /*2710*/  ISETP.GT.AND P2, PT, R65, 0x48, PT ;  /* 0x000000484100780c */ /* 0x000fe40003f44270 */
[----:B------:R-:W-:-:S03]  /*2720*/  FMNMX.FTZ R3, R67, R86, !PT ;  /* 0x0000005643037209 */ /* 0x000fc60007810000 */
[----:B------:R-:W-:Y:S08]  /*2730*/  MUFU.TANH R64, R64 ;  /* 0x0000004000407308 */ /* 0x000ff00000002400 */
[----:B------:R3:W-:Y:S08]  /*2740*/  MUFU.TANH R88, R42 ;  /* 0x0000002a00587308 */ /* 0x0007f00000002400 */
[----:B------:R-:W4:Y:S01]  /*2750*/  MUFU.TANH R70, R70 ;  /* 0x0000004600467308 */ /* 0x000f220000002400 */
[----:B---3--:R-:W-:-:S02]  /*2760*/  FSEL R42, R84, -INF , P1 ;  /* 0xff800000542a7808 */ /* 0x008fc40000800000 */
[----:B------:R-:W-:-:S05]  /*2770*/  ISETP.GT.AND P1, PT, R65, 0x49, PT ;  /* 0x000000494100780c */ /* 0x000fca0003f24270 */
[----:B------:R0:W3:Y:S08]  /*2780*/  MUFU.TANH R90, R43 ;  /* 0x0000002b005a7308 */ /* 0x0000f00000002400 */
[----:B------:R5:W-:Y:S01]  /*2790*/  MUFU.TANH R92, R50 ;  /* 0x00000032005c7308 */ /* 0x000be20000002400 */
[----:B0-----:R-:W-:Y:S01]  /*27a0*/  FSEL R43, R61, -INF , P2 ;  /* 0xff8000003d2b7808 */ /* 0x001fe20001000000 */
[----:B------:R-:W-:Y:S01]  /*27b0*/  FMUL.FTZ R61, R0, R31 ;  /* 0x0000001f003d7220 */ /* 0x000fe20000410000 */
[----:B------:R-:W-:-:S05]  /*27c0*/  ISETP.GT.AND P2, PT, R65, 0x50, PT ;  /* 0x000000504100780c */ /* 0x000fca0003f44270 */
[----:B------:R0:W-:Y:S01]  /*27d0*/  MUFU.TANH R72, R46 ;  /* 0x0000002e00487308 */ /* 0x0001e20000002400 */
[----:B-----5:R-:W-:Y:S01]  /*27e0*/  FMNMX.FTZ R50, R42, R3, !PT ;  /* 0x000000032a327209 */ /* 0x020fe20007810000 */
[C---:B------:R-:W-:Y:S01]  /*27f0*/  FMUL.FTZ R3, R0.reuse, R26 ;  /* 0x0000001a00037220 */ /* 0x040fe20000410000 */
[----:B--2---:R-:W-:Y:S01]  /*2800*/  FSEL R26, R63, -INF , P2 ;  /* 0xff8000003f1a7808 */ /* 0x004fe20001000000 */
[----:B------:R-:W-:Y:S01]  /*2810*/  FMUL.FTZ R63, R0, R35 ;  /* 0x00000023003f7220 */ /* 0x000fe20000410000 */
[----:B------:R-:W-:-:S03]  /*2820*/  ISETP.GT.AND P2, PT, R65, 0x58, PT ;  /* 0x000000584100780c */ /* 0x000fc60003f44270 */
[----:B------:R2:W5:Y:S01]  /*2830*/  MUFU.TANH R74, R47 ;  /* 0x0000002f004a7308 */ /* 0x0005620000002400 */
[----:B0-----:R-:W-:Y:S02]  /*2840*/  FSEL R46, R62, -INF , P1 ;  /* 0xff8000003e2e7808 */ /* 0x001fe40000800000 */
[----:B------:R-:W-:-:S05]  /*2850*/  ISETP.GT.AND P1, PT, R65, 0x51, PT ;  /* 0x000000514100780c */ /* 0x000fca0003f24270 */
[----:B------:R0:W1:Y:S01]  /*2860*/  MUFU.TANH R76, R51 ;  /* 0x00000033004c7308 */ /* 0x0000620000002400 */
[----:B--2---:R-:W-:Y:S02]  /*2870*/  FMNMX.FTZ R47, R43, R50, !PT ;  /* 0x000000322b2f7209 */ /* 0x004fe40007810000 */
[----:B----4-:R-:W-:Y:S02]  /*2880*/  FSEL R50, R70, -INF , P2 ;  /* 0xff80000046327808 */ /* 0x010fe40001000000 */
[----:B------:R-:W-:-:S03]  /*2890*/  ISETP.GT.AND P2, PT, R65, 0x60, PT ;  /* 0x000000604100780c */ /* 0x000fc60003f44270 */
[----:B------:R2:W4:Y:S01]  /*28a0*/  MUFU.TANH R78, R54 ;  /* 0x00000036004e7308 */ /* 0x0005220000002400 */
[----:B0-----:R-:W-:Y:S02]  /*28b0*/  FMNMX.FTZ R51, R46, R47, !PT ;  /* 0x0000002f2e337209 */ /* 0x001fe40007810000 */
[----:B------:R-:W-:Y:S02]  /*28c0*/  FSEL R47, R64, -INF , P1 ;  /* 0xff800000402f7808 */ /* 0x000fe40000800000 */
[----:B------:R-:W-:Y:S02]  /*28d0*/  FMNMX.FTZ R62, R26, R51, !PT ;  /* 0x000000331a3e7209 */ /* 0x000fe40007810000 */
[----:B------:R-:W-:Y:S01]  /*28e0*/  ISETP.GT.AND P1, PT, R65, 0x59, PT ;  /* 0x000000594100780c */ /* 0x000fe20003f24270 */
[----:B------:R0:W-:Y:S01]  /*28f0*/  MUFU.TANH R82, R3 ;  /* 0x0000000300527308 */ /* 0x0001e20000002400 */
[----:B------:R-:W-:Y:S01]  /*2900*/  FMNMX.FTZ R51, R47, R62, !PT ;  /* 0x0000003e2f337209 */ /* 0x000fe20007810000 */
[----:B--2---:R-:W-:Y:S01]  /*2910*/  FMUL.FTZ R54, R0, R27 ;  /* 0x0000001b00367220 */ /* 0x004fe20000410000 */
[----:B------:R-:W-:-:S02]  /*2920*/  FSEL R27, R96, -INF , P1 ;  /* 0xff800000601b7808 */ /* 0x000fc40000800000 */
[----:B------:R-:W-:Y:S02]  /*2930*/  FMNMX.FTZ R62, R50, R51, !PT ;  /* 0x00000033323e7209 */ /* 0x000fe40007810000 */
[C---:B------:R-:W-:Y:S01]  /*2940*/  ISETP.GT.AND P1, PT, R65.reuse, 0x61, PT ;  /* 0x000000614100780c */ /* 0x040fe20003f24270 */
[----:B------:R2:W4:Y:S01]  /*2950*/  MUFU.TANH R80, R55 ;  /* 0x0000003700507308 */ /* 0x0005220000002400 */
[----:B0-----:R-:W-:Y:S01]  /*2960*/  FMUL.FTZ R3, R0, R30 ;  /* 0x0000001e00037220 */ /* 0x001fe20000410000 */
[----:B------:R-:W-:Y:S02]  /*2970*/  FSEL R30, R88, -INF , P2 ;  /* 0xff800000581e7808 */ /* 0x000fe40001000000 */
[----:B------:R-:W-:Y:S02]  /*2980*/  ISETP.GT.AND P2, PT, R65, 0x68, PT ;  /* 0x000000684100780c */ /* 0x000fe40003f44270 */
[----:B---3--:R-:W-:Y:S01]  /*2990*/  FSEL R51, R90, -INF , P1 ;  /* 0xff8000005a337808 */ /* 0x008fe20000800000 */
[----:B------:R-:W-:Y:S01]  /*29a0*/  FMUL.FTZ R90, R0, R33 ;  /* 0x00000021005a7220 */ /* 0x000fe20000410000 */
[----:B------:R0:W3:Y:S01]  /*29b0*/  MUFU.TANH R70, R54 ;  /* 0x0000003600467308 */ /* 0x0000e20000002400 */
[----:B--2---:R-:W-:Y:S01]  /*29c0*/  FMNMX.FTZ R55, R27, R62, !PT ;  /* 0x0000003e1b377209 */ /* 0x004fe20007810000 */
[----:B------:R-:W-:Y:S01]  /*29d0*/  SHFL.IDX PT, R33, R66, RZ, 0x1c1f ;  /* 0x001c1fff42217589 */ /* 0x000fe200000e0000 */
[----:B------:R-:W-:-:S02]  /*29e0*/  ISETP.GT.AND P1, PT, R65, 0x69, PT ;  /* 0x000000694100780c */ /* 0x000fc40003f24270 */
[----:B------:R-:W-:Y:S02]  /*29f0*/  FMNMX.FTZ R62, R30, R55, !PT ;  /* 0x000000371e3e7209 */ /* 0x000fe40007810000 */
[----:B-----5:R-:W-:Y:S01]  /*2a00*/  FSEL R31, R74, -INF , P1 ;  /* 0xff8000004a1f7808 */ /* 0x020fe20000800000 */
[----:B------:R2:W5:Y:S01]  /*2a10*/  MUFU.TANH R84, R3 ;  /* 0x0000000300547308 */ /* 0x0005620000002400 */
[----:B0-----:R-:W-:Y:S01]  /*2a20*/  FSEL R54, R72, -INF , P2 ;  /* 0xff80000048367808 */ /* 0x001fe20001000000 */
[----:B------:R-:W-:Y:S01]  /*2a30*/  FMUL.FTZ R72, R0, R39 ;  /* 0x0000002700487220 */ /* 0x000fe20000410000 */
[----:B------:R-:W-:Y:S02]  /*2a40*/  FMNMX.FTZ R55, R51, R62, !PT ;  /* 0x0000003e33377209 */ /* 0x000fe40007810000 */
[C---:B------:R-:W-:Y:S02]  /*2a50*/  ISETP.GT.AND P2, PT, R65.reuse, 0x70, PT ;  /* 0x000000704100780c */ /* 0x040fe40003f44270 */
[----:B------:R-:W-:Y:S01]  /*2a60*/  FMNMX.FTZ R62, R54, R55, !PT ;  /* 0x00000037363e7209 */ /* 0x000fe20007810000 */
[----:B------:R4:W0:Y:S01]  /*2a70*/  MUFU.TANH R86, R61 ;  /* 0x0000003d00567308 */ /* 0x0008220000002400 */
[----:B------:R-:W-:Y:S01]  /*2a80*/  ISETP.GT.AND P1, PT, R65, 0x71, PT ;  /* 0x000000714100780c */ /* 0x000fe20003f24270 */
[----:B--2---:R-:W-:Y:S01]  /*2a90*/  FMUL.FTZ R3, R0, R34 ;  /* 0x0000002200037220 */ /* 0x004fe20000410000 */
[----:B------:R-:W-:Y:S01]  /*2aa0*/  FSEL R55, R92, -INF , P2 ;  /* 0xff8000005c377808 */ /* 0x000fe20001000000 */
[----:B------:R-:W-:Y:S01]  /*2ab0*/  FMUL.FTZ R92, R0, R37 ;  /* 0x00000025005c7220 */ /* 0x000fe20000410000 */
[----:B------:R-:W-:-:S02]  /*2ac0*/  FMNMX.FTZ R62, R31, R62, !PT ;  /* 0x0000003e1f3e7209 */ /* 0x000fc40007810000 */
[----:B------:R-:W-:Y:S01]  /*2ad0*/  ISETP.GT.AND P2, PT, R65, 0x78, PT ;  /* 0x000000784100780c */ /* 0x000fe20003f44270 */
[----:B------:R2:W0:Y:S01]  /*2ae0*/  MUFU.TANH R88, R3 ;  /* 0x0000000300587308 */ /* 0x0004220000002400 */
[----:B-1----:R-:W-:Y:S02]  /*2af0*/  FSEL R34, R76, -INF , P1 ;  /* 0xff8000004c227808 */ /* 0x002fe40000800000 */
[----:B------:R-:W-:Y:S02]  /*2b00*/  FMNMX.FTZ R103, R55, R62, !PT ;  /* 0x0000003e37677209 */ /* 0x000fe40007810000 */
[C---:B------:R-:W-:Y:S02]  /*2b10*/  ISETP.GT.AND P1, PT, R65.reuse, 0x79, PT ;  /* 0x000000794100780c */ /* 0x040fe40003f24270 */
[----:B----4-:R-:W-:Y:S01]  /*2b20*/  FSEL R61, R78, -INF , P2 ;  /* 0xff8000004e3d7808 */ /* 0x010fe20001000000 */
[----:B------:R-:W1:Y:S01]  /*2b30*/  MUFU.TANH R76, R63 ;  /* 0x0000003f004c7308 */ /* 0x000e620000002400 */
[----:B------:R-:W-:Y:S01]  /*2b40*/  FMNMX.FTZ R62, R34, R103, !PT ;  /* 0x00000067223e7209 */ /* 0x000fe20007810000 */
[----:B--2---:R-:W-:Y:S01]  /*2b50*/  FMUL.FTZ R3, R0, R38 ;  /* 0x0000002600037220 */ /* 0x004fe20000410000 */
[----:B------:R-:W-:-:S02]  /*2b60*/  ISETP.GT.AND P2, PT, R65, 0x80, PT ;  /* 0x000000804100780c */ /* 0x000fc40003f44270 */
[----:B------:R-:W-:Y:S02]  /*2b70*/  FSEL R35, R80, -INF , P1 ;  /* 0xff80000050237808 */ /* 0x000fe40000800000 */
[----:B------:R-:W-:Y:S01]  /*2b80*/  FMNMX.FTZ R64, R61, R62, !PT ;  /* 0x0000003e3d407209 */ /* 0x000fe20007810000 */
[----:B------:R-:W2:Y:S01]  /*2b90*/  MUFU.TANH R78, R3 ;  /* 0x00000003004e7308 */ /* 0x000ea20000002400 */
[----:B------:R-:W-:Y:S02]  /*2ba0*/  ISETP.GT.AND P1, PT, R65, 0x81, PT ;  /* 0x000000814100780c */ /* 0x000fe40003f24270 */
[----:B------:R-:W-:Y:S01]  /*2bb0*/  FSEL R62, R82, -INF , P2 ;  /* 0xff800000523e7808 */ /* 0x000fe20001000000 */
[----:B------:R-:W-:Y:S01]  /*2bc0*/  FMUL.FTZ R82, R0, R24 ;  /* 0x0000001800527220 */ /* 0x000fe20000410000 */
[----:B------:R-:W-:Y:S01]  /*2bd0*/  FMNMX.FTZ R103, R35, R64, !PT ;  /* 0x0000004023677209 */ /* 0x000fe20007810000 */
[----:B------:R-:W-:Y:S01]  /*2be0*/  IMAD.U32 R24, RZ, RZ, UR17 ;  /* 0x00000011ff187e24 */ /* 0x000fe2000f8e00ff */
[----:B------:R-:W-:Y:S01]  /*2bf0*/  ISETP.GT.AND P2, PT, R65, 0x88, PT ;  /* 0x000000884100780c */ /* 0x000fe20003f44270 */
[----:B------:R4:W2:Y:S01]  /*2c00*/  MUFU.TANH R80, R72 ;  /* 0x0000004800507308 */ /* 0x0008a20000002400 */
[----:B---3--:R-:W-:Y:S01]  /*2c10*/  FSEL R38, R70, -INF , P1 ;  /* 0xff80000046267808 */ /* 0x008fe20000800000 */
[----:B------:R-:W-:Y:S01]  /*2c20*/  FMUL.FTZ R70, R0, R44 ;  /* 0x0000002c00467220 */ /* 0x000fe20000410000 */
[----:B------:R-:W-:-:S02]  /*2c30*/  FMNMX.FTZ R103, R62, R103, !PT ;  /* 0x000000673e677209 */ /* 0x000fc40007810000 */
[C---:B------:R-:W-:Y:S02]  /*2c40*/  ISETP.GT.AND P1, PT, R65.reuse, 0x89, PT ;  /* 0x000000894100780c */ /* 0x040fe40003f24270 */
[----:B-----5:R-:W-:Y:S01]  /*2c50*/  FSEL R64, R84, -INF , P2 ;  /* 0xff80000054407808 */ /* 0x020fe20001000000 */
[----:B------:R-:W3:Y:S01]  /*2c60*/  MUFU.TANH R2, R2 ;  /* 0x0000000200027308 */ /* 0x000ee20000002400 */
[----:B------:R-:W-:Y:S01]  /*2c70*/  FMNMX.FTZ R103, R38, R103, !PT ;  /* 0x0000006726677209 */ /* 0x000fe20007810000 */
[C---:B----4-:R-:W-:Y:S01]  /*2c80*/  FMUL.FTZ R72, R0.reuse, R45 ;  /* 0x0000002d00487220 */ /* 0x050fe20000410000 */
[C---:B------:R-:W-:Y:S01]  /*2c90*/  ISETP.GT.AND P2, PT, R65.reuse, 0x90, PT ;  /* 0x000000904100780c */ /* 0x040fe20003f44270 */
[----:B------:R-:W-:Y:S01]  /*2ca0*/  FMUL.FTZ R84, R0, R29 ;  /* 0x0000001d00547220 */ /* 0x000fe20000410000 */
[----:B0-----:R-:W-:Y:S01]  /*2cb0*/  FSEL R39, R86, -INF , P1 ;  /* 0xff80000056277808 */ /* 0x001fe20000800000 */
[----:B------:R-:W-:Y:S01]  /*2cc0*/  FMUL.FTZ R86, R0, R28 ;  /* 0x0000001c00567220 */ /* 0x000fe20000410000 */
[----:B------:R-:W-:Y:S01]  /*2cd0*/  FMNMX.FTZ R74, R64, R103, !PT ;  /* 0x00000067404a7209 */ /* 0x000fe20007810000 */
[----:B------:R-:W0:Y:S01]  /*2ce0*/  MUFU.TANH R4, R4 ;  /* 0x0000000400047308 */ /* 0x000e220000002400 */
[----:B------:R-:W-:-:S02]  /*2cf0*/  ISETP.GT.AND P1, PT, R65, 0x91, PT ;  /* 0x000000914100780c */ /* 0x000fc40003f24270 */
[----:B------:R-:W-:Y:S01]  /*2d00*/  FSEL R63, R88, -INF , P2 ;  /* 0xff800000583f7808 */ /* 0x000fe20001000000 */
[----:B------:R-:W-:Y:S01]  /*2d10*/  FMUL.FTZ R88, R0, R32 ;  /* 0x0000002000587220 */ /* 0x000fe20000410000 */
[----:B------:R-:W-:Y:S02]  /*2d20*/  FMNMX.FTZ R74, R39, R74, !PT ;  /* 0x0000004a274a7209 */ /* 0x000fe40007810000 */
[----:B------:R-:W-:Y:S01]  /*2d30*/  ISETP.GT.AND P2, PT, R65, 0x98, PT ;  /* 0x000000984100780c */ /* 0x000fe20003f44270 */
[----:B------:R-:W4:Y:S01]  /*2d40*/  MUFU.TANH R9, R9 ;  /* 0x0000000900097308 */ /* 0x000f220000002400 */
[----:B-1----:R-:W-:Y:S02]  /*2d50*/  FSEL R44, R76, -INF , P1 ;  /* 0xff8000004c2c7808 */ /* 0x002fe40000800000 */
[----:B------:R-:W-:Y:S02]  /*2d60*/  FMNMX.FTZ R3, R63, R74, !PT ;  /* 0x0000004a3f037209 */ /* 0x000fe40007810000 */
[----:B------:R-:W-:-:S02]  /*2d70*/  ISETP.GT.AND P1, PT, R65, 0x99, PT ;  /* 0x000000994100780c */ /* 0x000fc40003f24270 */
[----:B--2---:R-:W-:Y:S01]  /*2d80*/  FSEL R45, R78, -INF , P2 ;  /* 0xff8000004e2d7808 */ /* 0x004fe20001000000 */
[----:B------:R-:W1:Y:S01]  /*2d90*/  MUFU.TANH R5, R5 ;  /* 0x0000000500057308 */ /* 0x000e620000002400 */
[----:B------:R-:W-:Y:S01]  /*2da0*/  FMNMX.FTZ R74, R44, R3, !PT ;  /* 0x000000032c4a7209 */ /* 0x000fe20007810000 */
[----:B------:R-:W-:Y:S01]  /*2db0*/  FMUL.FTZ R78, R0, R52 ;  /* 0x00000034004e7220 */ /* 0x000fe20000410000 */
[----:B------:R-:W-:Y:S01]  /*2dc0*/  FSEL R65, R80, -INF , P1 ;  /* 0xff80000050417808 */ /* 0x000fe20000800000 */
[C---:B------:R-:W-:Y:S01]  /*2dd0*/  FMUL.FTZ R80, R0.reuse, R25 ;  /* 0x0000001900507220 */ /* 0x040fe20000410000 */
[----:B------:R-:W-:Y:S01]  /*2de0*/  FMNMX.FTZ R76, R45, R74, !PT ;  /* 0x0000004a2d4c7209 */ /* 0x000fe20007810000 */
[C---:B------:R-:W-:Y:S02]  /*2df0*/  FMUL.FTZ R74, R0.reuse, R48 ;  /* 0x00000030004a7220 */ /* 0x040fe40000410000 */
[----:B------:R-:W2:Y:S01]  /*2e00*/  MUFU.TANH R10, R10 ;  /* 0x0000000a000a7308 */ /* 0x000ea20000002400 */
[----:B------:R-:W-:Y:S01]  /*2e10*/  FMNMX.FTZ R3, R65, R76, !PT ;  /* 0x0000004c41037209 */ /* 0x000fe20007810000 */
[----:B------:R-:W-:-:S04]  /*2e20*/  FMUL.FTZ R76, R0, R49 ;  /* 0x00000031004c7220 */ /* 0x000fc80000410000 */
[----:B------:R-:W5:Y:S02]  /*2e30*/  SHFL.BFLY PT, R48, R3, 0x2, 0x1f ;  /* 0x0c401f0003307f89 */ /* 0x000f6400000e0000 */
[----:B------:R-:W2:Y:S08]  /*2e40*/  MUFU.TANH R8, R8 ;  /* 0x0000000800087308 */ /* 0x000eb00000002400 */
[----:B------:R-:W2:Y:S08]  /*2e50*/  MUFU.TANH R12, R12 ;  /* 0x0000000c000c7308 */ /* 0x000eb00000002400 */
[----:B------:R-:W2:Y:S01]  /*2e60*/  MUFU.TANH R11, R11 ;  /* 0x0000000b000b7308 */ /* 0x000ea20000002400 */
[----:B-----5:R-:W-:-:S07]  /*2e70*/  FMNMX.FTZ R48, R3, R48, !PT ;  /* 0x0000003003307209 */ /* 0x020fce0007810000 */
[----:B------:R-:W5:Y:S01]  /*2e80*/  MUFU.TANH R13, R13 ;  /* 0x0000000d000d7308 */ /* 0x000f620000002400 */
[----:B------:R-:W3:Y:S07]  /*2e90*/  SHFL.BFLY PT, R3, R48, 0x1, 0x1f ;  /* 0x0c201f0030037f89 */ /* 0x000eee00000e0000 */
[----:B------:R-:W5:Y:S08]  /*2ea0*/  MUFU.TANH R14, R14 ;  /* 0x0000000e000e7308 */ /* 0x000f700000002400 */
[----:B------:R-:W5:Y:S08]  /*2eb0*/  MUFU.TANH R15, R15 ;  /* 0x0000000f000f7308 */ /* 0x000f700000002400 */
[----:B------:R-:W5:Y:S01]  /*2ec0*/  MUFU.TANH R16, R16 ;  /* 0x0000001000107308 */ /* 0x000f620000002400 */
[----:B---3--:R-:W-:-:S04]  /*2ed0*/  FMNMX.FTZ R3, R48, R3, !PT ;  /* 0x0000000330037209 */ /* 0x008fc80007810000 */
[C---:B------:R-:W-:Y:S01]  /*2ee0*/  FSETP.NEU.FTZ.AND P1, PT, R3.reuse, -INF , PT ;  /* 0xff8000000300780b */ /* 0x040fe20003f3d000 */
[----:B------:R-:W-:Y:S02]  /*2ef0*/  FFMA.FTZ R24, R3, R24, -8 ;  /* 0xc100000003187423 */ /* 0x000fe40000010018 */
[----:B------:R-:W3:Y:S03]  /*2f00*/  MUFU.TANH R17, R17 ;  /* 0x0000001100117308 */ /* 0x000ee60000002400 */
[----:B------:R-:W-:-:S05]  /*2f10*/  FSEL R24, R24, RZ, P1 ;  /* 0x000000ff18187208 */ /* 0x000fca0000800000 */
[----:B------:R-:W3:Y:S01]  /*2f20*/  MUFU.TANH R18, R18 ;  /* 0x0000001200127308 */ /* 0x000ee20000002400 */
[----:B------:R-:W-:Y:S01]  /*2f30*/  FFMA.FTZ R29, R89, UR17, -R24 ;  /* 0x00000011591d7c23 */ /* 0x000fe20008010818 */
[----:B------:R-:W-:Y:S01]  /*2f40*/  VIADDMNMX R89, R33, R75, R68, PT ;  /* 0x0000004b21597246 */ /* 0x000fe20003800144 */
[--C-:B------:R-:W-:Y:S01]  /*2f50*/  FFMA.FTZ R87, R87, UR17, -R24.reuse ;  /* 0x0000001157577c23 */ /* 0x100fe20008010818 */
[--C-:B------:R-:W-:Y:S01]  /*2f60*/  FFMA.FTZ R25, R97, UR17, -R24.reuse ;  /* 0x0000001161197c23 */ /* 0x100fe20008010818 */
[--C-:B------:R-:W-:Y:S01]  /*2f70*/  FFMA.FTZ R28, R95, UR17, -R24.reuse ;  /* 0x000000115f1c7c23 */ /* 0x100fe20008010818 */
[----:B------:R-:W-:Y:S01]  /*2f80*/  ISETP.GT.AND P1, PT, R89, RZ, PT ;  /* 0x000000ff5900720c */ /* 0x000fe20003f24270 */
[--C-:B------:R-:W-:Y:S01]  /*2f90*/  FFMA.FTZ R32, R99, UR17, -R24.reuse ;  /* 0x0000001163207c23 */ /* 0x100fe20008010818 */
[C---:B------:R-:W-:Y:S01]  /*2fa0*/  ISETP.GT.AND P2, PT, R89.reuse, 0x1, PT ;  /* 0x000000015900780c */ /* 0x040fe20003f44270 */
[----:B------:R-:W3:Y:S01]  /*2fb0*/  MUFU.TANH R20, R20 ;  /* 0x0000001400147308 */ /* 0x000ee20000002400 */
[----:B------:R-:W-:Y:S01]  /*2fc0*/  ISETP.GT.AND P3, PT, R89, 0x8, PT ;  /* 0x000000085900780c */ /* 0x000fe20003f64270 */
[--C-:B------:R-:W-:Y:S01]  /*2fd0*/  FFMA.FTZ R33, R101, UR17, -R24.reuse ;  /* 0x0000001165217c23 */ /* 0x100fe20008010818 */
[----:B------:R-:W-:Y:S01]  /*2fe0*/  FSEL R36, R2, -INF , P1 ;  /* 0xff80000002247808 */ /* 0x000fe20000800000 */
[--C-:B------:R-:W-:Y:S01]  /*2ff0*/  FFMA.FTZ R91, R91, UR17, -R24.reuse ;  /* 0x000000115b5b7c23 */ /* 0x100fe20008010818 */
[----:B0-----:R-:W-:Y:S01]  /*3000*/  FSEL R37, R4, -INF , P2 ;  /* 0xff80000004257808 */ /* 0x001fe20001000000 */
[--C-:B------:R-:W-:Y:S01]  /*3010*/  FFMA.FTZ R93, R93, UR17, -R24.reuse ;  /* 0x000000115d5d7c23 */ /* 0x100fe20008010818 */
[----:B------:R-:W-:Y:S01]  /*3020*/  ISETP.GT.AND P1, PT, R89, 0x9, PT ;  /* 0x000000095900780c */ /* 0x000fe20003f24270 */
[----:B------:R-:W0:Y:S01]  /*3030*/  MUFU.TANH R19, R19 ;  /* 0x0000001300137308 */ /* 0x000e220000002400 */
[----:B----4-:R-:W-:Y:S01]  /*3040*/  FSEL R9, R9, -INF , P3 ;  /* 0xff80000009097808 */ /* 0x010fe20001800000 */
[--C-:B------:R-:W-:Y:S01]  /*3050*/  FFMA.FTZ R26, R26, UR17, -R24.reuse ;  /* 0x000000111a1a7c23 */ /* 0x100fe20008010818 */
[----:B------:R-:W-:Y:S01]  /*3060*/  FMNMX.FTZ R2, R36, R37, !PT ;  /* 0x0000002524027209 */ /* 0x000fe20007810000 */
[--C-:B------:R-:W-:Y:S01]  /*3070*/  FFMA.FTZ R47, R47, UR17, -R24.reuse ;  /* 0x000000112f2f7c23 */ /* 0x100fe20008010818 */
[----:B------:R-:W-:Y:S01]  /*3080*/  ISETP.GT.AND P2, PT, R89, 0x10, PT ;  /* 0x000000105900780c */ /* 0x000fe20003f44270 */
[--C-:B------:R-:W-:Y:S01]  /*3090*/  FFMA.FTZ R27, R27, UR17, -R24.reuse ;  /* 0x000000111b1b7c23 */ /* 0x100fe20008010818 */
[----:B-1----:R-:W-:Y:S01]  /*30a0*/  FSEL R5, R5, -INF , P1 ;  /* 0xff80000005057808 */ /* 0x002fe20000800000 */
[----:B------:R-:W1:Y:S01]  /*30b0*/  MUFU.TANH R22, R22 ;  /* 0x0000001600167308 */ /* 0x000e620000002400 */
[----:B------:R-:W-:Y:S01]  /*30c0*/  FMNMX.FTZ R2, R9, R2, !PT ;  /* 0x0000000209027209 */ /* 0x000fe20007810000 */
[--C-:B------:R-:W-:Y:S01]  /*30d0*/  FFMA.FTZ R30, R30, UR17, -R24.reuse ;  /* 0x000000111e1e7c23 */ /* 0x100fe20008010818 */
[----:B------:R-:W-:Y:S01]  /*30e0*/  ISETP.GT.AND P1, PT, R89, 0x11, PT ;  /* 0x000000115900780c */ /* 0x000fe20003f24270 */
[--C-:B------:R-:W-:Y:S01]  /*30f0*/  FFMA.FTZ R51, R51, UR17, -R24.reuse ;  /* 0x0000001133337c23 */ /* 0x100fe20008010818 */
[----:B--2---:R-:W-:Y:S01]  /*3100*/  FSEL R48, R10, -INF , P2 ;  /* 0xff8000000a307808 */ /* 0x004fe20001000000 */
[--C-:B------:R-:W-:Y:S01]  /*3110*/  FFMA.FTZ R31, R31, UR17, -R24.reuse ;  /* 0x000000111f1f7c23 */ /* 0x100fe20008010818 */
[----:B------:R-:W-:Y:S01]  /*3120*/  FMNMX.FTZ R49, R5, R2, !PT ;  /* 0x0000000205317209 */ /* 0x000fe20007810000 */
[----:B------:R-:W2:Y:S01]  /*3130*/  MUFU.TANH R21, R21 ;  /* 0x0000001500157308 */ /* 0x000ea20000002400 */
[----:B------:R-:W-:Y:S01]  /*3140*/  ISETP.GT.AND P2, PT, R89, 0x18, PT ;  /* 0x000000185900780c */ /* 0x000fe20003f44270 */
[--C-:B------:R-:W-:Y:S01]  /*3150*/  FFMA.FTZ R35, R35, UR17, -R24.reuse ;  /* 0x0000001123237c23 */ /* 0x100fe20008010818 */
[----:B------:R-:W-:Y:S01]  /*3160*/  FSEL R8, R8, -INF , P1 ;  /* 0xff80000008087808 */ /* 0x000fe20000800000 */
[--C-:B------:R-:W-:Y:S01]  /*3170*/  FFMA.FTZ R38, R38, UR17, -R24.reuse ;  /* 0x0000001126267c23 */ /* 0x100fe20008010818 */
[----:B------:R-:W-:Y:S01]  /*3180*/  FMNMX.FTZ R75, R48, R49, !PT ;  /* 0x00000031304b7209 */ /* 0x000fe20007810000 */
[--C-:B------:R-:W-:Y:S01]  /*3190*/  FFMA.FTZ R39, R39, UR17, -R24.reuse ;  /* 0x0000001127277c23 */ /* 0x100fe20008010818 */
[----:B------:R-:W-:Y:S01]  /*31a0*/  ISETP.GT.AND P1, PT, R89, 0x19, PT ;  /* 0x000000195900780c */ /* 0x000fe20003f24270 */
[----:B------:R-:W4:Y:S01]  /*31b0*/  MUFU.TANH R23, R23 ;  /* 0x0000001700177308 */ /* 0x000f220000002400 */
[----:B------:R-:W-:Y:S01]  /*31c0*/  FSEL R12, R12, -INF , P2 ;  /* 0xff8000000c0c7808 */ /* 0x000fe20001000000 */
[--C-:B------:R-:W-:Y:S01]  /*31d0*/  FFMA.FTZ R63, R63, UR17, -R24.reuse ;  /* 0x000000113f3f7c23 */ /* 0x100fe20008010818 */
[----:B------:R-:W-:Y:S01]  /*31e0*/  FMNMX.FTZ R75, R8, R75, !PT ;  /* 0x0000004b084b7209 */ /* 0x000fe20007810000 */
[--C-:B------:R-:W-:Y:S01]  /*31f0*/  FFMA.FTZ R44, R44, UR17, -R24.reuse ;  /* 0x000000112c2c7c23 */ /* 0x100fe20008010818 */
[----:B------:R-:W-:Y:S01]  /*3200*/  ISETP.GT.AND P2, PT, R89, 0x20, PT ;  /* 0x000000205900780c */ /* 0x000fe20003f44270 */
[--C-:B------:R-:W-:Y:S01]  /*3210*/  FFMA.FTZ R45, R45, UR17, -R24.reuse ;  /* 0x000000112d2d7c23 */ /* 0x100fe20008010818 */
[----:B------:R-:W-:Y:S01]  /*3220*/  FSEL R52, R11, -INF , P1 ;  /* 0xff8000000b347808 */ /* 0x000fe20000800000 */
[----:B------:R-:W-:Y:S01]  /*3230*/  FFMA.FTZ R11, R85, UR17, -R24 ;  /* 0x00000011550b7c23 */ /* 0x000fe20008010818 */
[----:B------:R-:W-:Y:S01]  /*3240*/  FMNMX.FTZ R75, R12, R75, !PT ;  /* 0x0000004b0c4b7209 */ /* 0x000fe20007810000 */
[----:B------:R-:W4:Y:S01]  /*3250*/  MUFU.TANH R56, R56 ;  /* 0x0000003800387308 */ /* 0x000f220000002400 */
[----:B------:R-:W-:-:S02]  /*3260*/  ISETP.GT.AND P1, PT, R89, 0x21, PT ;  /* 0x000000215900780c */ /* 0x000fc40003f24270 */
[----:B-----5:R-:W-:Y:S02]  /*3270*/  FSEL R66, R13, -INF , P2 ;  /* 0xff8000000d427808 */ /* 0x020fe40001000000 */
[----:B------:R-:W-:Y:S02]  /*3280*/  FMNMX.FTZ R75, R52, R75, !PT ;  /* 0x0000004b344b7209 */ /* 0x000fe40007810000 */
[----:B------:R-:W-:Y:S01]  /*3290*/  ISETP.GT.AND P2, PT, R89, 0x28, PT ;  /* 0x000000285900780c */ /* 0x000fe20003f44270 */
[----:B------:R0:W-:Y:S01]  /*32a0*/  MUFU.EX2 R49, R87 ;  /* 0x0000005700317308 */ /* 0x0001e20000000800 */
[----:B------:R-:W-:Y:S01]  /*32b0*/  FSEL R68, R14, -INF , P1 ;  /* 0xff8000000e447808 */ /* 0x000fe20000800000 */
[----:B------:R-:W-:Y:S01]  /*32c0*/  FFMA.FTZ R14, R83, UR17, -R24 ;  /* 0x00000011530e7c23 */ /* 0x000fe20008010818 */
[----:B------:R-:W-:Y:S02]  /*32d0*/  FMNMX.FTZ R13, R66, R75, !PT ;  /* 0x0000004b420d7209 */ /* 0x000fe40007810000 */
[----:B------:R-:W-:-:S02]  /*32e0*/  ISETP.GT.AND P1, PT, R89, 0x29, PT ;  /* 0x000000295900780c */ /* 0x000fc40003f24270 */
[----:B------:R-:W-:Y:S01]  /*32f0*/  FSEL R75, R15, -INF , P2 ;  /* 0xff8000000f4b7808 */ /* 0x000fe20001000000 */
[----:B------:R-:W5:Y:S01]  /*3300*/  MUFU.TANH R57, R57 ;  /* 0x0000003900397308 */ /* 0x000f620000002400 */
[----:B------:R-:W-:Y:S01]  /*3310*/  FMNMX.FTZ R2, R68, R13, !PT ;  /* 0x0000000d44027209 */ /* 0x000fe20007810000 */
[--C-:B------:R-:W-:Y:S01]  /*3320*/  FFMA.FTZ R13, R81, UR17, -R24.reuse ;  /* 0x00000011510d7c23 */ /* 0x100fe20008010818 */
[----:B------:R-:W-:Y:S01]  /*3330*/  ISETP.GT.AND P2, PT, R89, 0x30, PT ;  /* 0x000000305900780c */ /* 0x000fe20003f44270 */
[--C-:B------:R-:W-:Y:S01]  /*3340*/  FFMA.FTZ R15, R77, UR17, -R24.reuse ;  /* 0x000000114d0f7c23 */ /* 0x100fe20008010818 */
[----:B------:R-:W-:Y:S01]  /*3350*/  FSEL R83, R16, -INF , P1 ;  /* 0xff80000010537808 */ /* 0x000fe20000800000 */
[----:B------:R-:W-:Y:S01]  /*3360*/  FFMA.FTZ R16, R79, UR17, -R24 ;  /* 0x000000114f107c23 */ /* 0x000fe20008010818 */
[----:B------:R-:W-:Y:S01]  /*3370*/  FMNMX.FTZ R2, R75, R2, !PT ;  /* 0x000000024b027209 */ /* 0x000fe20007810000 */
[----:B------:R-:W5:Y:S01]  /*3380*/  MUFU.TANH R58, R58 ;  /* 0x0000003a003a7308 */ /* 0x000f620000002400 */
[----:B------:R-:W-:-:S02]  /*3390*/  ISETP.GT.AND P1, PT, R89, 0x31, PT ;  /* 0x000000315900780c */ /* 0x000fc40003f24270 */
[----:B---3--:R-:W-:Y:S01]  /*33a0*/  FSEL R81, R17, -INF , P2 ;  /* 0xff80000011517808 */ /* 0x008fe20001000000 */
[--C-:B------:R-:W-:Y:S01]  /*33b0*/  FFMA.FTZ R17, R71, UR17, -R24.reuse ;  /* 0x0000001147117c23 */ /* 0x100fe20008010818 */
[----:B------:R-:W-:Y:S02]  /*33c0*/  FMNMX.FTZ R2, R83, R2, !PT ;  /* 0x0000000253027209 */ /* 0x000fe40007810000 */
[----:B------:R-:W-:Y:S01]  /*33d0*/  ISETP.GT.AND P2, PT, R89, 0x38, PT ;  /* 0x000000385900780c */ /* 0x000fe20003f44270 */
[----:B------:R-:W3:Y:S01]  /*33e0*/  MUFU.TANH R60, R60 ;  /* 0x0000003c003c7308 */ /* 0x000ee20000002400 */
[----:B------:R-:W-:Y:S01]  /*33f0*/  FSEL R85, R18, -INF , P1 ;  /* 0xff80000012557808 */ /* 0x000fe20000800000 */
[----:B------:R-:W-:Y:S01]  /*3400*/  FFMA.FTZ R18, R73, UR17, -R24 ;  /* 0x0000001149127c23 */ /* 0x000fe20008010818 */
[----:B------:R-:W-:Y:S02]  /*3410*/  FMNMX.FTZ R2, R81, R2, !PT ;  /* 0x0000000251027209 */ /* 0x000fe40007810000 */
[----:B------:R-:W-:-:S02]  /*3420*/  ISETP.GT.AND P1, PT, R89, 0x39, PT ;  /* 0x000000395900780c */ /* 0x000fc40003f24270 */
[----:B------:R-:W-:Y:S01]  /*3430*/  FSEL R79, R20, -INF , P2 ;  /* 0xff800000144f7808 */ /* 0x000fe20001000000 */
[----:B------:R-:W3:Y:S01]  /*3440*/  MUFU.TANH R59, R59 ;  /* 0x0000003b003b7308 */ /* 0x000ee20000002400 */
[----:B------:R-:W-:Y:S01]  /*3450*/  FMNMX.FTZ R2, R85, R2, !PT ;  /* 0x0000000255027209 */ /* 0x000fe20007810000 */
[--C-:B------:R-:W-:Y:S01]  /*3460*/  FFMA.FTZ R20, R69, UR17, -R24.reuse ;  /* 0x0000001145147c23 */ /* 0x100fe20008010818 */
[----:B------:R-:W-:Y:S01]  /*3470*/  ISETP.GT.AND P2, PT, R89, 0x40, PT ;  /* 0x000000405900780c */ /* 0x000fe20003f44270 */
[----:B------:R-:W-:Y:S01]  /*3480*/  FFMA.FTZ R69, R67, UR17, -R24 ;  /* 0x0000001143457c23 */ /* 0x000fe20008010818 */
[----:B0-----:R-:W-:Y:S02]  /*3490*/  FSEL R87, R19, -INF , P1 ;  /* 0xff80000013577808 */ /* 0x001fe40000800000 */
[----:B------:R-:W-:Y:S01]  /*34a0*/  FMNMX.FTZ R2, R79, R2, !PT ;  /* 0x000000024f027209 */ /* 0x000fe20007810000 */
[----:B------:R-:W0:Y:S01]  /*34b0*/  MUFU.TANH R40, R40 ;  /* 0x0000002800287308 */ /* 0x000e220000002400 */
[----:B------:R-:W-:-:S02]  /*34c0*/  ISETP.GT.AND P1, PT, R89, 0x41, PT ;  /* 0x000000415900780c */ /* 0x000fc40003f24270 */
[----:B-1----:R-:W-:Y:S01]  /*34d0*/  FSEL R77, R22, -INF , P2 ;  /* 0xff800000164d7808 */ /* 0x002fe20001000000 */
[--C-:B------:R-:W-:Y:S01]  /*34e0*/  FFMA.FTZ R22, R42, UR17, -R24.reuse ;  /* 0x000000112a167c23 */ /* 0x100fe20008010818 */
[----:B------:R-:W-:Y:S01]  /*34f0*/  FMNMX.FTZ R2, R87, R2, !PT ;  /* 0x0000000257027209 */ /* 0x000fe20007810000 */
[--C-:B------:R-:W-:Y:S01]  /*3500*/  FFMA.FTZ R42, R43, UR17, -R24.reuse ;  /* 0x000000112b2a7c23 */ /* 0x100fe20008010818 */
[----:B------:R-:W-:Y:S01]  /*3510*/  ISETP.GT.AND P2, PT, R89, 0x48, PT ;  /* 0x000000485900780c */ /* 0x000fe20003f44270 */
[----:B------:R-:W1:Y:S01]  /*3520*/  MUFU.TANH R41, R41 ;  /* 0x0000002900297308 */ /* 0x000e620000002400 */
[----:B--2---:R-:W-:Y:S01]  /*3530*/  FSEL R21, R21, -INF , P1 ;  /* 0xff80000015157808 */ /* 0x004fe20000800000 */
[--C-:B------:R-:W-:Y:S01]  /*3540*/  FFMA.FTZ R43, R46, UR17, -R24.reuse ;  /* 0x000000112e2b7c23 */ /* 0x100fe20008010818 */
[----:B------:R-:W-:Y:S01]  /*3550*/  FMNMX.FTZ R2, R77, R2, !PT ;  /* 0x000000024d027209 */ /* 0x000fe20007810000 */
[--C-:B------:R-:W-:Y:S01]  /*3560*/  FFMA.FTZ R46, R50, UR17, -R24.reuse ;  /* 0x00000011322e7c23 */ /* 0x100fe20008010818 */
[----:B------:R-:W-:Y:S01]  /*3570*/  ISETP.GT.AND P1, PT, R89, 0x49, PT ;  /* 0x000000495900780c */ /* 0x000fe20003f24270 */
[--C-:B------:R-:W-:Y:S01]  /*3580*/  FFMA.FTZ R50, R54, UR17, -R24.reuse ;  /* 0x0000001136327c23 */ /* 0x100fe20008010818 */
[----:B----4-:R-:W-:Y:S01]  /*3590*/  FSEL R23, R23, -INF , P2 ;  /* 0xff80000017177808 */ /* 0x010fe20001000000 */
[----:B------:R-:W2:Y:S01]  /*35a0*/  MUFU.TANH R70, R70 ;  /* 0x0000004600467308 */ /* 0x000ea20000002400 */
[----:B------:R-:W-:Y:S01]  /*35b0*/  FMNMX.FTZ R2, R21, R2, !PT ;  /* 0x0000000215027209 */ /* 0x000fe20007810000 */
[--C-:B------:R-:W-:Y:S01]  /*35c0*/  FFMA.FTZ R54, R55, UR17, -R24.reuse ;  /* 0x0000001137367c23 */ /* 0x100fe20008010818 */
[----:B------:R-:W-:Y:S01]  /*35d0*/  ISETP.GT.AND P2, PT, R89, 0x50, PT ;  /* 0x000000505900780c */ /* 0x000fe20003f44270 */
[--C-:B------:R-:W-:Y:S01]  /*35e0*/  FFMA.FTZ R55, R34, UR17, -R24.reuse ;  /* 0x0000001122377c23 */ /* 0x100fe20008010818 */
[----:B------:R-:W-:Y:S01]  /*35f0*/  FSEL R56, R56, -INF , P1 ;  /* 0xff80000038387808 */ /* 0x000fe20000800000 */
[--C-:B------:R-:W-:Y:S01]  /*3600*/  FFMA.FTZ R34, R61, UR17, -R24.reuse ;  /* 0x000000113d227c23 */ /* 0x100fe20008010818 */
[----:B------:R-:W-:Y:S01]  /*3610*/  FMNMX.FTZ R19, R23, R2, !PT ;  /* 0x0000000217137209 */ /* 0x000fe20007810000 */
[----:B------:R-:W4:Y:S01]  /*3620*/  MUFU.TANH R72, R72 ;  /* 0x0000004800487308 */ /* 0x000f220000002400 */
[----:B------:R-:W-:Y:S01]  /*3630*/  ISETP.GT.AND P1, PT, R89, 0x51, PT ;  /* 0x000000515900780c */ /* 0x000fe20003f24270 */
[--C-:B------:R-:W-:Y:S01]  /*3640*/  FFMA.FTZ R61, R62, UR17, -R24.reuse ;  /* 0x000000113e3d7c23 */ /* 0x100fe20008010818 */
[----:B-----5:R-:W-:Y:S01]  /*3650*/  FSEL R57, R57, -INF , P2 ;  /* 0xff80000039397808 */ /* 0x020fe20001000000 */
[--C-:B------:R-:W-:Y:S01]  /*3660*/  FFMA.FTZ R62, R64, UR17, -R24.reuse ;  /* 0x00000011403e7c23 */ /* 0x100fe20008010818 */
[----:B------:R-:W-:Y:S01]  /*3670*/  FMNMX.FTZ R2, R56, R19, !PT ;  /* 0x0000001338027209 */ /* 0x000fe20007810000 */
[----:B------:R-:W-:Y:S01]  /*3680*/  FFMA.FTZ R24, R65, UR17, -R24 ;  /* 0x0000001141187c23 */ /* 0x000fe20008010818 */
[----:B------:R-:W-:Y:S01]  /*3690*/  ISETP.GT.AND P2, PT, R89, 0x58, PT ;  /* 0x000000585900780c */ /* 0x000fe20003f44270 */
[----:B------:R-:W5:Y:S01]  /*36a0*/  MUFU.TANH R74, R74 ;  /* 0x0000004a004a7308 */ /* 0x000f620000002400 */
[----:B------:R-:W-:-:S02]  /*36b0*/  FSEL R58, R58, -INF , P1 ;  /* 0xff8000003a3a7808 */ /* 0x000fc40000800000 */
[----:B------:R-:W-:Y:S02]  /*36c0*/  FMNMX.FTZ R19, R57, R2, !PT ;  /* 0x0000000239137209 */ /* 0x000fe40007810000 */
[C---:B------:R-:W-:Y:S02]  /*36d0*/  ISETP.GT.AND P1, PT, R89.reuse, 0x59, PT ;  /* 0x000000595900780c */ /* 0x040fe40003f24270 */
[----:B---3--:R-:W-:Y:S01]  /*36e0*/  FSEL R60, R60, -INF , P2 ;  /* 0xff8000003c3c7808 */ /* 0x008fe20001000000 */
[----:B------:R-:W3:Y:S01]  /*36f0*/  MUFU.TANH R76, R76 ;  /* 0x0000004c004c7308 */ /* 0x000ee20000002400 */
[----:B------:R-:W-:Y:S02]  /*3700*/  FMNMX.FTZ R19, R58, R19, !PT ;  /* 0x000000133a137209 */ /* 0x000fe40007810000 */
[----:B------:R-:W-:Y:S02]  /*3710*/  ISETP.GT.AND P2, PT, R89, 0x60, PT ;  /* 0x000000605900780c */ /* 0x000fe40003f44270 */
[----:B------:R-:W-:-:S02]  /*3720*/  FSEL R59, R59, -INF , P1 ;  /* 0xff8000003b3b7808 */ /* 0x000fc40000800000 */
[----:B------:R-:W-:Y:S01]  /*3730*/  FMNMX.FTZ R2, R60, R19, !PT ;  /* 0x000000133c027209 */ /* 0x000fe20007810000 */
[----:B------:R-:W3:Y:S01]  /*3740*/  MUFU.TANH R78, R78 ;  /* 0x0000004e004e7308 */ /* 0x000ee20000002400 */
[----:B------:R-:W-:Y:S02]  /*3750*/  ISETP.GT.AND P1, PT, R89, 0x61, PT ;  /* 0x000000615900780c */ /* 0x000fe40003f24270 */
[----:B0-----:R-:W-:Y:S02]  /*3760*/  FSEL R40, R40, -INF , P2 ;  /* 0xff80000028287808 */ /* 0x001fe40001000000 */
[----:B------:R-:W-:Y:S02]  /*3770*/  FMNMX.FTZ R67, R59, R2, !PT ;  /* 0x000000023b437209 */ /* 0x000fe40007810000 */
[----:B------:R-:W-:Y:S01]  /*3780*/  ISETP.GT.AND P2, PT, R89, 0x68, PT ;  /* 0x000000685900780c */ /* 0x000fe20003f44270 */
[----:B------:R-:W0:Y:S01]  /*3790*/  MUFU.TANH R53, R53 ;  /* 0x0000003500357308 */ /* 0x000e220000002400 */
[----:B-1----:R-:W-:-:S02]  /*37a0*/  FSEL R41, R41, -INF , P1 ;  /* 0xff80000029297808 */ /* 0x002fc40000800000 */
[----:B------:R-:W-:Y:S02]  /*37b0*/  FMNMX.FTZ R2, R40, R67, !PT ;  /* 0x0000004328027209 */ /* 0x000fe40007810000 */
[----:B------:R-:W-:Y:S02]  /*37c0*/  ISETP.GT.AND P1, PT, R89, 0x69, PT ;  /* 0x000000695900780c */ /* 0x000fe40003f24270 */
[----:B--2---:R-:W-:Y:S01]  /*37d0*/  FSEL R70, R70, -INF , P2 ;  /* 0xff80000046467808 */ /* 0x004fe20001000000 */
[----:B------:R-:W1:Y:S01]  /*37e0*/  MUFU.TANH R82, R82 ;  /* 0x0000005200527308 */ /* 0x000e620000002400 */
[----:B------:R-:W-:Y:S02]  /*37f0*/  FMNMX.FTZ R67, R41, R2, !PT ;  /* 0x0000000229437209 */ /* 0x000fe40007810000 */
[----:B------:R-:W-:Y:S02]  /*3800*/  ISETP.GT.AND P2, PT, R89, 0x70, PT ;  /* 0x000000705900780c */ /* 0x000fe40003f44270 */
[----:B----4-:R-:W-:-:S02]  /*3810*/  FSEL R72, R72, -INF , P1 ;  /* 0xff80000048487808 */ /* 0x010fc40000800000 */
[----:B------:R-:W-:Y:S01]  /*3820*/  FMNMX.FTZ R67, R70, R67, !PT ;  /* 0x0000004346437209 */ /* 0x000fe20007810000 */
[----:B------:R-:W2:Y:S01]  /*3830*/  MUFU.TANH R80, R80 ;  /* 0x0000005000507308 */ /* 0x000ea20000002400 */
[C---:B------:R-:W-:Y:S02]  /*3840*/  ISETP.GT.AND P1, PT, R89.reuse, 0x71, PT ;  /* 0x000000715900780c */ /* 0x040fe40003f24270 */
[----:B-----5:R-:W-:Y:S02]  /*3850*/  FSEL R74, R74, -INF , P2 ;  /* 0xff8000004a4a7808 */ /* 0x020fe40001000000 */
[----:B------:R-:W-:Y:S02]  /*3860*/  FMNMX.FTZ R67, R72, R67, !PT ;  /* 0x0000004348437209 */ /* 0x000fe40007810000 */
[----:B------:R-:W-:Y:S01]  /*3870*/  ISETP.GT.AND P2, PT, R89, 0x78, PT ;  /* 0x000000785900780c */ /* 0x000fe20003f44270 */
[----:B------:R-:W4:Y:S01]  /*3880*/  MUFU.TANH R86, R86 ;  /* 0x0000005600567308 */ /* 0x000f220000002400 */
[----:B---3--:R-:W-:-:S02]  /*3890*/  FSEL R76, R76, -INF , P1 ;  /* 0xff8000004c4c7808 */ /* 0x008fc40000800000 */
[----:B------:R-:W-:Y:S02]  /*38a0*/  FMNMX.FTZ R67, R74, R67, !PT ;  /* 0x000000434a437209 */ /* 0x000fe40007810000 */
[C---:B------:R-:W-:Y:S02]  /*38b0*/  ISETP.GT.AND P1, PT, R89.reuse, 0x79, PT ;  /* 0x000000795900780c */ /* 0x040fe40003f24270 */
[----:B------:R-:W-:Y:S01]  /*38c0*/  FSEL R78, R78, -INF , P2 ;  /* 0xff8000004e4e7808 */ /* 0x000fe20001000000 */
[----:B------:R-:W3:Y:S01]  /*38d0*/  MUFU.TANH R84, R84 ;  /* 0x0000005400547308 */ /* 0x000ee20000002400 */
[----:B------:R-:W-:Y:S02]  /*38e0*/  FMNMX.FTZ R67, R76, R67, !PT ;  /* 0x000000434c437209 */ /* 0x000fe40007810000 */
[----:B------:R-:W-:Y:S02]  /*38f0*/  ISETP.GT.AND P2, PT, R89, 0x80, PT ;  /* 0x000000805900780c */ /* 0x000fe40003f44270 */
[----:B0-----:R-:W-:-:S02]  /*3900*/  FSEL R53, R53, -INF , P1 ;  /* 0xff80000035357808 */ /* 0x001fc40000800000 */
[----:B------:R-:W-:Y:S01]  /*3910*/  FMNMX.FTZ R2, R78, R67, !PT ;  /* 0x000000434e027209 */ /* 0x000fe20007810000 */
[----:B------:R-:W0:Y:S01]  /*3920*/  MUFU.TANH R88, R88 ;  /* 0x0000005800587308 */ /* 0x000e220000002400 */
[----:B------:R-:W-:Y:S02]  /*3930*/  ISETP.GT.AND P1, PT, R89, 0x81, PT ;  /* 0x000000815900780c */ /* 0x000fe40003f24270 */
[----:B-1----:R-:W-:Y:S02]  /*3940*/  FSEL R82, R82, -INF , P2 ;  /* 0xff80000052527808 */ /* 0x002fe40001000000 */
[----:B------:R-:W-:Y:S02]  /*3950*/  FMNMX.FTZ R67, R53, R2, !PT ;  /* 0x0000000235437209 */ /* 0x000fe40007810000 */
[----:B------:R-:W-:Y:S01]  /*3960*/  ISETP.GT.AND P2, PT, R89, 0x88, PT ;  /* 0x000000885900780c */ /* 0x000fe20003f44270 */
[----:B------:R-:W1:Y:S01]  /*3970*/  MUFU.TANH R90, R90 ;  /* 0x0000005a005a7308 */ /* 0x000e620000002400 */
[----:B--2---:R-:W-:-:S02]  /*3980*/  FSEL R80, R80, -INF , P1 ;  /* 0xff80000050507808 */ /* 0x004fc40000800000 */
[----:B------:R-:W-:Y:S02]  /*3990*/  FMNMX.FTZ R67, R82, R67, !PT ;  /* 0x0000004352437209 */ /* 0x000fe40007810000 */
[C---:B------:R-:W-:Y:S02]  /*39a0*/  ISETP.GT.AND P1, PT, R89.reuse, 0x89, PT ;  /* 0x000000895900780c */ /* 0x040fe40003f24270 */
[----:B----4-:R-:W-:Y:S01]  /*39b0*/  FSEL R86, R86, -INF , P2 ;  /* 0xff80000056567808 */ /* 0x010fe20001000000 */
[----:B------:R-:W2:Y:S01]  /*39c0*/  MUFU.TANH R94, R94 ;  /* 0x0000005e005e7308 */ /* 0x000ea20000002400 */
[----:B------:R-:W-:Y:S02]  /*39d0*/  FMNMX.FTZ R67, R80, R67, !PT ;  /* 0x0000004350437209 */ /* 0x000fe40007810000 */
[----:B------:R-:W-:Y:S02]  /*39e0*/  ISETP.GT.AND P2, PT, R89, 0x90, PT ;  /* 0x000000905900780c */ /* 0x000fe40003f44270 */
[----:B---3--:R-:W-:-:S02]  /*39f0*/  FSEL R84, R84, -INF , P1 ;  /* 0xff80000054547808 */ /* 0x008fc40000800000 */
[----:B------:R-:W-:Y:S01]  /*3a00*/  FMNMX.FTZ R67, R86, R67, !PT ;  /* 0x0000004356437209 */ /* 0x000fe20007810000 */
[----:B------:R-:W3:Y:S01]  /*3a10*/  MUFU.TANH R92, R92 ;  /* 0x0000005c005c7308 */ /* 0x000ee20000002400 */
[C---:B------:R-:W-:Y:S02]  /*3a20*/  ISETP.GT.AND P1, PT, R89.reuse, 0x91, PT ;  /* 0x000000915900780c */ /* 0x040fe40003f24270 */
[----:B0-----:R-:W-:Y:S02]  /*3a30*/  FSEL R88, R88, -INF , P2 ;  /* 0xff80000058587808 */ /* 0x001fe40001000000 */
[----:B------:R-:W-:Y:S02]  /*3a40*/  FMNMX.FTZ R67, R84, R67, !PT ;  /* 0x0000004354437209 */ /* 0x000fe40007810000 */
[----:B------:R-:W-:Y:S01]  /*3a50*/  ISETP.GT.AND P2, PT, R89, 0x98, PT ;  /* 0x000000985900780c */ /* 0x000fe20003f44270 */
[----:B------:R-:W-:Y:S01]  /*3a60*/  MUFU.EX2 R19, R69 ;  /* 0x0000004500137308 */ /* 0x000fe20000000800 */
[----:B-1----:R-:W-:-:S02]  /*3a70*/  FSEL R90, R90, -INF , P1 ;  /* 0xff8000005a5a7808 */ /* 0x002fc40000800000 */
[----:B------:R-:W-:Y:S02]  /*3a80*/  FMNMX.FTZ R67, R88, R67, !PT ;  /* 0x0000004358437209 */ /* 0x000fe40007810000 */
[----:B------:R-:W-:Y:S02]  /*3a90*/  ISETP.GT.AND P1, PT, R89, 0x99, PT ;  /* 0x000000995900780c */ /* 0x000fe40003f24270 */
[----:B--2---:R-:W-:Y:S01]  /*3aa0*/  FSEL R94, R94, -INF , P2 ;  /* 0xff8000005e5e7808 */ /* 0x004fe20001000000 */
[----:B------:R-:W-:Y:S01]  /*3ab0*/  MUFU.EX2 R25, R25 ;  /* 0x0000001900197308 */ /* 0x000fe20000000800 */
[----:B------:R-:W-:Y:S02]  /*3ac0*/  FMNMX.FTZ R67, R90, R67, !PT ;  /* 0x000000435a437209 */ /* 0x000fe40007810000 */
[----:B---3--:R-:W-:Y:S02]  /*3ad0*/  FSEL R92, R92, -INF , P1 ;  /* 0xff8000005c5c7808 */ /* 0x008fe40000800000 */
[----:B------:R-:W-:-:S03]  /*3ae0*/  FMNMX.FTZ R67, R94, R67, !PT ;  /* 0x000000435e437209 */ /* 0x000fc60007810000 */
[----:B------:R-:W0:Y:S01]  /*3af0*/  MUFU.EX2 R28, R28 ;  /* 0x0000001c001c7308 */ /* 0x000e220000000800 */
[----:B------:R-:W-:-:S05]  /*3b00*/  FMNMX.FTZ R67, R92, R67, !PT ;  /* 0x000000435c437209 */ /* 0x000fca0007810000 */
[----:B------:R-:W1:Y:S02]  /*3b10*/  SHFL.BFLY PT, R2, R67, 0x2, 0x1f ;  /* 0x0c401f0043027f89 */ /* 0x000e6400000e0000 */
[----:B------:R-:W-:Y:S08]  /*3b20*/  MUFU.EX2 R29, R29 ;  /* 0x0000001d001d7308 */ /* 0x000ff00000000800 */
[----:B------:R-:W2:Y:S01]  /*3b30*/  MUFU.EX2 R32, R32 ;  /* 0x0000002000207308 */ /* 0x000ea20000000800 */
[----:B0-----:R-:W-:-:S07]  /*3b40*/  FADD.FTZ R100, R25, R28 ;  /* 0x0000001c19647221 */ /* 0x001fce0000010000 */
[----:B------:R-:W-:Y:S01]  /*3b50*/  MUFU.EX2 R33, R33 ;  /* 0x0000002100217308 */ /* 0x000fe20000000800 */
[----:B-1----:R-:W-:Y:S01]  /*3b60*/  FMNMX.FTZ R69, R67, R2, !PT ;  /* 0x0000000243457209 */ /* 0x002fe20007810000 */
[----:B------:R-:W-:-:S06]  /*3b70*/  IMAD.U32 R67, RZ, RZ, UR17 ;  /* 0x00000011ff437e24 */ /* 0x000fcc000f8e00ff */
[----:B------:R-:W-:Y:S01]  /*3b80*/  MUFU.EX2 R4, R91 ;  /* 0x0000005b00047308 */ /* 0x000fe20000000800 */
[----:B--2---:R-:W-:Y:S01]  /*3b90*/  F2FP.SATFINITE.E4M3.F32.PACK_AB_MERGE_C R153, R32, R29, RZ ;  /* 0x0000001d2099723e */ /* 0x004fe200048070ff */
[----:B------:R-:W0:Y:S03]  /*3ba0*/  SHFL.BFLY PT, R2, R69, 0x1, 0x1f ;  /* 0x0c201f0045027f89 */ /* 0x000e2600000e0000 */
[----:B------:R-:W-:-:S03]  /*3bb0*/  F2FP.SATFINITE.E4M3.F32.PACK_AB_MERGE_C R153, R28, R25, R153 ;  /* 0x000000191c99723e */ /* 0x000fc60004807099 */
[----:B------:R-:W1:Y:S08]  /*3bc0*/  MUFU.EX2 R10, R93 ;  /* 0x0000005d000a7308 */ /* 0x000e700000000800 */
[----:B------:R-:W-:Y:S08]  /*3bd0*/  MUFU.EX2 R11, R11 ;  /* 0x0000000b000b7308 */ /* 0x000ff00000000800 */
[----:B------:R-:W-:Y:S01]  /*3be0*/  MUFU.EX2 R14, R14 ;  /* 0x0000000e000e7308 */ /* 0x000fe20000000800 */
[----:B-1----:R-:W-:-:S02]  /*3bf0*/  F2FP.SATFINITE.E4M3.F32.PACK_AB_MERGE_C R155, R49, R10, RZ ;  /* 0x0000000a319b723e */ /* 0x002fc400048070ff */
[----:B0-----:R-:W-:Y:S02]  /*3c00*/  FMNMX.FTZ R2, R69, R2, !PT ;  /* 0x0000000245027209 */ /* 0x001fe40007810000 */
[----:B------:R-:W-:Y:S02]  /*3c10*/  F2FP.SATFINITE.E4M3.F32.PACK_AB_MERGE_C R155, R4, R33, R155 ;  /* 0x00000021049b723e */ /* 0x000fe4000480709b */
[C---:B------:R-:W-:Y:S01]  /*3c20*/  FSETP.NEU.FTZ.AND P1, PT, R2.reuse, -INF , PT ;  /* 0xff8000000200780b */ /* 0x040fe20003f3d000 */
[----:B------:R-:W-:Y:S01]  /*3c30*/  FFMA.FTZ R67, R2, R67, -8 ;  /* 0xc100000002437423 */ /* 0x000fe20000010043 */
[----:B------:R-:W-:Y:S04]  /*3c40*/  MUFU.EX2 R13, R13 ;  /* 0x0000000d000d7308 */ /* 0x000fe80000000800 */
[----:B------:R-:W-:-:S02]  /*3c50*/  FSEL R67, R67, RZ, P1 ;  /* 0x000000ff43437208 */ /* 0x000fc40000800000 */
[----:B------:R-:W-:Y:S02]  /*3c60*/  PLOP3.LUT P1, PT, PT, PT, UP0, 0x80, 0x0 ;  /* 0x000000000000781c */ /* 0x000fe40003f2f008 */
        /* <DEDUP_REMOVED lines=20> */
[----:B------:R-:W-:Y:S01]  /*3db0*/  FADD.FTZ R81, R29, R100 ;  /* 0x000000641d517221 */ /* 0x000fe20000010000 */
[--C-:B------:R-:W-:Y:S01]  /*3dc0*/  FFMA.FTZ R12, R66, UR17, -R67.reuse ;  /* 0x00000011420c7c23 */ /* 0x100fe20008010843 */
[--C-:B------:R-:W-:Y:S01]  /*3dd0*/  FFMA.FTZ R66, R75, UR17, -R67.reuse ;  /* 0x000000114b427c23 */ /* 0x100fe20008010843 */
[----:B------:R-:W-:Y:S01]  /*3de0*/  FFMA.FTZ R75, R83, UR17, -R67 ;  /* 0x00000011534b7c23 */ /* 0x000fe20008010843 */
[----:B------:R-:W1:Y:S01]  /*3df0*/  MUFU.EX2 R9, R9 ;  /* 0x0000000900097308 */ /* 0x000e620000000800 */
[----:B------:R-:W-:Y:S01]  /*3e00*/  FADD.FTZ R100, R32, R81 ;  /* 0x0000005120647221 */ /* 0x000fe20000010000 */
[--C-:B------:R-:W-:Y:S01]  /*3e10*/  FFMA.FTZ R73, R85, UR17, -R67.reuse ;  /* 0x0000001155497c23 */ /* 0x100fe20008010843 */
[--C-:B------:R-:W-:Y:S01]  /*3e20*/  FFMA.FTZ R79, R79, UR17, -R67.reuse ;  /* 0x000000114f4f7c23 */ /* 0x100fe20008010843 */
[--C-:B------:R-:W-:Y:S01]  /*3e30*/  FFMA.FTZ R96, R87, UR17, -R67.reuse ;  /* 0x0000001157607c23 */ /* 0x100fe20008010843 */
[----:B------:R-:W-:Y:S01]  /*3e40*/  FADD.FTZ R83, R33, R100 ;  /* 0x0000006421537221 */ /* 0x000fe20000010000 */
[--C-:B------:R-:W-:Y:S01]  /*3e50*/  FFMA.FTZ R21, R21, UR17, -R67.reuse ;  /* 0x0000001115157c23 */ /* 0x100fe20008010843 */
[----:B------:R-:W-:Y:S01]  /*3e60*/  FFMA.FTZ R74, R74, UR17, -R67 ;  /* 0x000000114a4a7c23 */ /* 0x000fe20008010843 */
[----:B------:R-:W2:Y:S01]  /*3e70*/  MUFU.EX2 R64, R64 ;  /* 0x0000004000407308 */ /* 0x000ea20000000800 */
[----:B0-----:R-:W-:Y:S01]  /*3e80*/  FADD.FTZ R60, R36, R37 ;  /* 0x00000025243c7221 */ /* 0x001fe20000010000 */
[----:B------:R-:W-:Y:S01]  /*3e90*/  FADD.FTZ R83, R4, R83 ;  /* 0x0000005304537221 */ /* 0x000fe20000010000 */
[--C-:B------:R-:W-:Y:S01]  /*3ea0*/  FFMA.FTZ R40, R40, UR17, -R67.reuse ;  /* 0x0000001128287c23 */ /* 0x100fe20008010843 */
[----:B------:R-:W-:Y:S01]  /*3eb0*/  F2FP.SATFINITE.E4M3.F32.PACK_AB_MERGE_C R29, R16, R13, RZ ;  /* 0x0000000d101d723e */ /* 0x000fe200048070ff */
[--C-:B------:R-:W-:Y:S01]  /*3ec0*/  FFMA.FTZ R41, R41, UR17, -R67.reuse ;  /* 0x0000001129297c23 */ /* 0x100fe20008010843 */
[--C-:B------:R-:W-:Y:S01]  /*3ed0*/  FFMA.FTZ R78, R78, UR17, -R67.reuse ;  /* 0x000000114e4e7c23 */ /* 0x100fe20008010843 */
[--C-:B------:R-:W-:Y:S01]  /*3ee0*/  FFMA.FTZ R82, R82, UR17, -R67.reuse ;  /* 0x0000001152527c23 */ /* 0x100fe20008010843 */
[----:B------:R-:W0:Y:S01]  /*3ef0*/  MUFU.EX2 R5, R5 ;  /* 0x0000000500057308 */ /* 0x000e220000000800 */
[----:B-1----:R-:W-:Y:S01]  /*3f00*/  FADD.FTZ R59, R9, R60 ;  /* 0x0000003c093b7221 */ /* 0x002fe20000010000 */
[----:B------:R-:W-:Y:S01]  /*3f10*/  FFMA.FTZ R80, R80, UR17, -R67 ;  /* 0x0000001150507c23 */ /* 0x000fe20008010843 */
[----:B------:R-:W-:Y:S01]  /*3f20*/  F2FP.SATFINITE.E4M3.F32.PACK_AB_MERGE_C R149, R14, R11, R29 ;  /* 0x0000000b0e95723e */ /* 0x000fe2000480701d */
[--C-:B------:R-:W-:Y:S01]  /*3f30*/  FFMA.FTZ R86, R86, UR17, -R67.reuse ;  /* 0x0000001156567c23 */ /* 0x100fe20008010843 */
[--C-:B------:R-:W-:Y:S01]  /*3f40*/  FFMA.FTZ R84, R84, UR17, -R67.reuse ;  /* 0x0000001154547c23 */ /* 0x100fe20008010843 */
[--C-:B------:R-:W-:Y:S01]  /*3f50*/  FFMA.FTZ R88, R88, UR17, -R67.reuse ;  /* 0x0000001158587c23 */ /* 0x100fe20008010843 */
[----:B------:R-:W-:Y:S01]  /*3f60*/  FFMA.FTZ R90, R90, UR17, -R67 ;  /* 0x000000115a5a7c23 */ /* 0x000fe20008010843 */
[----:B------:R-:W1:Y:S01]  /*3f70*/  MUFU.EX2 R8, R8 ;  /* 0x0000000800087308 */ /* 0x000e620000000800 */
[----:B--2---:R-:W-:Y:S01]  /*3f80*/  FADD.FTZ R60, R64, R59 ;  /* 0x0000003b403c7221 */ /* 0x004fe20000010000 */
[--C-:B------:R-:W-:Y:S01]  /*3f90*/  FFMA.FTZ R59, R70, UR17, -R67.reuse ;  /* 0x00000011463b7c23 */ /* 0x100fe20008010843 */
[--C-:B------:R-:W-:Y:S01]  /*3fa0*/  FFMA.FTZ R70, R72, UR17, -R67.reuse ;  /* 0x0000001148467c23 */ /* 0x100fe20008010843 */
[----:B------:R-:W-:Y:S01]  /*3fb0*/  F2FP.SATFINITE.E4M3.F32.PACK_AB_MERGE_C R152, R64, R9, RZ ;  /* 0x000000094098723e */ /* 0x000fe200048070ff */
[----:B------:R-:W-:Y:S01]  /*3fc0*/  FFMA.FTZ R94, R94, UR17, -R67 ;  /* 0x000000115e5e7c23 */ /* 0x000fe20008010843 */
[----:B------:R-:W-:-:S02]  /*3fd0*/  CS2R R28, SRZ ;  /* 0x00000000001c7805 */ /* 0x000fc4000001ff00 */
[----:B------:R-:W2:Y:S01]  /*3fe0*/  MUFU.EX2 R48, R48 ;  /* 0x0000003000307308 */ /* 0x000ea20000000800 */
[----:B0-----:R-:W-:Y:S01]  /*3ff0*/  FADD.FTZ R81, R5, R60 ;  /* 0x0000003c05517221 */ /* 0x001fe20000010000 */
[----:B------:R-:W-:Y:S01]  /*4000*/  FADD.FTZ R60, R10, R83 ;  /* 0x000000530a3c7221 */ /* 0x000fe20000010000 */
[----:B------:R-:W-:Y:S02]  /*4010*/  F2FP.SATFINITE.E4M3.F32.PACK_AB_MERGE_C R152, R37, R36, R152 ;  /* 0x000000242598723e */ /* 0x000fe40004807098 */
[----:B------:R-:W-:Y:S01]  /*4020*/  CS2R R36, SRZ ;  /* 0x0000000000247805 */ /* 0x000fe2000001ff00 */
[----:B------:R-:W-:Y:S01]  /*4030*/  FADD.FTZ R100, R49, R60 ;  /* 0x0000003c31647221 */ /* 0x000fe20000010000 */
[----:B------:R-:W-:Y:S01]  /*4040*/  FFMA.FTZ R60, R76, UR17, -R67 ;  /* 0x000000114c3c7c23 */ /* 0x000fe20008010843 */
[----:B------:R-:W0:Y:S01]  /*4050*/  MUFU.EX2 R71, R71 ;  /* 0x0000004700477308 */ /* 0x000e220000000800 */
[----:B-1----:R-:W-:-:S07]  /*4060*/  FADD.FTZ R81, R8, R81 ;  /* 0x0000005108517221 */ /* 0x002fce0000010000 */
[----:B------:R-:W1:Y:S01]  /*4070*/  MUFU.EX2 R12, R12 ;  /* 0x0000000c000c7308 */ /* 0x000e620000000800 */
[----:B--2---:R-:W-:Y:S01]  /*4080*/  FADD.FTZ R72, R48, R81 ;  /* 0x0000005130487221 */ /* 0x004fe20000010000 */
[----:B------:R-:W-:-:S04]  /*4090*/  FADD.FTZ R81, R11, R100 ;  /* 0x000000640b517221 */ /* 0x000fc80000010000 */
[----:B------:R-:W-:Y:S02]  /*40a0*/  FADD.FTZ R76, R14, R81 ;  /* 0x000000510e4c7221 */ /* 0x000fe40000010000 */
[----:B------:R-:W2:Y:S01]  /*40b0*/  MUFU.EX2 R69, R69 ;  /* 0x0000004500457308 */ /* 0x000ea20000000800 */
[----:B0-----:R-:W-:Y:S01]  /*40c0*/  FADD.FTZ R65, R71, R72 ;  /* 0x0000004847417221 */ /* 0x001fe20000010000 */
[----:B------:R-:W-:Y:S01]  /*40d0*/  FADD.FTZ R83, R13, R76 ;  /* 0x0000004c0d537221 */ /* 0x000fe20000010000 */
[----:B------:R-:W-:Y:S02]  /*40e0*/  F2FP.SATFINITE.E4M3.F32.PACK_AB_MERGE_C R154, R71, R48, RZ ;  /* 0x00000030479a723e */ /* 0x000fe400048070ff */
[----:B------:R-:W-:Y:S01]  /*40f0*/  CS2R R48, SRZ ;  /* 0x0000000000307805 */ /* 0x000fe2000001ff00 */
[----:B------:R-:W-:Y:S01]  /*4100*/  FADD.FTZ R76, R16, R83 ;  /* 0x00000053104c7221 */ /* 0x000fe20000010000 */
[----:B------:R-:W-:Y:S01]  /*4110*/  F2FP.SATFINITE.E4M3.F32.PACK_AB_MERGE_C R154, R8, R5, R154 ;  /* 0x00000005089a723e */ /* 0x000fe2000480709a */
[----:B------:R-:W0:Y:S01]  /*4120*/  MUFU.EX2 R66, R66 ;  /* 0x0000004200427308 */ /* 0x000e220000000800 */
[----:B-1----:R-:W-:Y:S01]  /*4130*/  FADD.FTZ R72, R12, R65 ;  /* 0x000000410c487221 */ /* 0x002fe20000010000 */
[--C-:B------:R-:W-:Y:S01]  /*4140*/  FFMA.FTZ R65, R53, UR17, -R67.reuse ;  /* 0x0000001135417c23 */ /* 0x100fe20008010843 */
[----:B------:R-:W-:-:S05]  /*4150*/  FFMA.FTZ R67, R92, UR17, -R67 ;  /* 0x000000115c437c23 */ /* 0x000fca0008010843 */
[----:B------:R-:W1:Y:S01]  /*4160*/  MUFU.EX2 R75, R75 ;  /* 0x0000004b004b7308 */ /* 0x000e620000000800 */
[----:B--2---:R-:W-:-:S07]  /*4170*/  FADD.FTZ R81, R69, R72 ;  /* 0x0000004845517221 */ /* 0x004fce0000010000 */
[----:B------:R-:W2:Y:S01]  /*4180*/  MUFU.EX2 R15, R15 ;  /* 0x0000000f000f7308 */ /* 0x000ea20000000800 */
[----:B0-----:R-:W-:-:S07]  /*4190*/  FADD.FTZ R72, R66, R81 ;  /* 0x0000005142487221 */ /* 0x001fce0000010000 */
[----:B------:R-:W0:Y:S01]  /*41a0*/  MUFU.EX2 R52, R52 ;  /* 0x0000003400347308 */ /* 0x000e220000000800 */
[C---:B-1----:R-:W-:Y:S01]  /*41b0*/  FADD.FTZ R81, R75.reuse, R72 ;  /* 0x000000484b517221 */ /* 0x042fe20000010000 */
[----:B------:R-:W-:-:S04]  /*41c0*/  F2FP.SATFINITE.E4M3.F32.PACK_AB_MERGE_C R148, R75, R66, RZ ;  /* 0x000000424b94723e */ /* 0x000fc800048070ff */
[----:B------:R-:W-:Y:S02]  /*41d0*/  F2FP.SATFINITE.E4M3.F32.PACK_AB_MERGE_C R148, R69, R12, R148 ;  /* 0x0000000c4594723e */ /* 0x000fe40004807094 */
[----:B------:R-:W-:Y:S01]  /*41e0*/  MUFU.EX2 R18, R18 ;  /* 0x0000001200127308 */ /* 0x000fe20000000800 */
[----:B--2---:R-:W-:-:S07]  /*41f0*/  FADD.FTZ R83, R15, R76 ;  /* 0x0000004c0f537221 */ /* 0x004fce0000010000 */
[----:B------:R-:W1:Y:S01]  /*4200*/  MUFU.EX2 R73, R73 ;  /* 0x0000004900497308 */ /* 0x000e620000000800 */
[----:B0-----:R-:W-:-:S07]  /*4210*/  FADD.FTZ R72, R52, R81 ;  /* 0x0000005134487221 */ /* 0x001fce0000010000 */
[----:B------:R-:W-:Y:S08]  /*4220*/  MUFU.EX2 R17, R17 ;  /* 0x0000001100117308 */ /* 0x000ff00000000800 */
[----:B------:R-:W0:Y:S01]  /*4230*/  MUFU.EX2 R79, R79 ;  /* 0x0000004f004f7308 */ /* 0x000e220000000800 */
[----:B-1----:R-:W-:-:S07]  /*4240*/  FADD.FTZ R72, R73, R72 ;  /* 0x0000004849487221 */ /* 0x002fce0000010000 */
[----:B------:R-:W-:Y:S08]  /*4250*/  MUFU.EX2 R20, R20 ;  /* 0x0000001400147308 */ /* 0x000ff00000000800 */
[----:B------:R-:W1:Y:S01]  /*4260*/  MUFU.EX2 R96, R96 ;  /* 0x0000006000607308 */ /* 0x000e620000000800 */
[----:B0-----:R-:W-:-:S07]  /*4270*/  FADD.FTZ R81, R79, R72 ;  /* 0x000000484f517221 */ /* 0x001fce0000010000 */
[----:B------:R-:W0:Y:S08]  /*4280*/  MUFU.EX2 R68, R68 ;  /* 0x0000004400447308 */ /* 0x000e300000000800 */
[----:B------:R-:W2:Y:S01]  /*4290*/  MUFU.EX2 R22, R22 ;  /* 0x0000001600167308 */ /* 0x000ea20000000800 */
[C---:B-1----:R-:W-:Y:S01]  /*42a0*/  FADD.FTZ R81, R96.reuse, R81 ;  /* 0x0000005160517221 */ /* 0x042fe20000010000 */
[----:B------:R-:W-:-:S04]  /*42b0*/  F2FP.SATFINITE.E4M3.F32.PACK_AB_MERGE_C R79, R96, R79, RZ ;  /* 0x0000004f604f723e */ /* 0x000fc800048070ff */
[----:B------:R-:W-:Y:S02]  /*42c0*/  F2FP.SATFINITE.E4M3.F32.PACK_AB_MERGE_C R150, R73, R52, R79 ;  /* 0x000000344996723e */ /* 0x000fe4000480704f */
[----:B------:R1:W-:Y:S08]  /*42d0*/  MUFU.EX2 R53, R74 ;  /* 0x0000004a00357308 */ /* 0x0003f00000000800 */
[----:B------:R-:W3:Y:S01]  /*42e0*/  MUFU.EX2 R21, R21 ;  /* 0x0000001500157308 */ /* 0x000ee20000000800 */
[----:B-1----:R-:W-:-:S04]  /*42f0*/  FADD.FTZ R74, R18, R83 ;  /* 0x00000053124a7221 */ /* 0x002fc80000010000 */
[----:B------:R-:W-:-:S03]  /*4300*/  FADD.FTZ R83, R17, R74 ;  /* 0x0000004a11537221 */ /* 0x000fc60000010000 */
[----:B------:R-:W1:Y:S01]  /*4310*/  MUFU.EX2 R42, R42 ;  /* 0x0000002a002a7308 */ /* 0x000e620000000800 */
[C---:B------:R-:W-:Y:S01]  /*4320*/  FADD.FTZ R32, R20.reuse, R83 ;  /* 0x0000005314207221 */ /* 0x040fe20000010000 */
[----:B------:R-:W-:-:S03]  /*4330*/  F2FP.SATFINITE.E4M3.F32.PACK_AB_MERGE_C R20, R20, R17, RZ ;  /* 0x000000111414723e */ /* 0x000fc600048070ff */
[----:B------:R-:W-:Y:S01]  /*4340*/  FADD.FTZ R9, R19, R32 ;  /* 0x0000002013097221 */ /* 0x000fe20000010000 */
[----:B0-----:R-:W-:Y:S01]  /*4350*/  FADD.FTZ R32, R68, R81 ;  /* 0x0000005144207221 */ /* 0x001fe20000010000 */
[----:B------:R-:W-:Y:S01]  /*4360*/  F2FP.SATFINITE.E4M3.F32.PACK_AB_MERGE_C R151, R18, R15, R20 ;  /* 0x0000000f1297723e */ /* 0x000fe20004807014 */
[----:B------:R-:W0:Y:S01]  /*4370*/  MUFU.EX2 R77, R77 ;  /* 0x0000004d004d7308 */ /* 0x000e220000000800 */
[----:B--2---:R-:W-:Y:S01]  /*4380*/  FADD.FTZ R9, R22, R9 ;  /* 0x0000000916097221 */ /* 0x004fe20000010000 */
[----:B---3--:R-:W-:-:S06]  /*4390*/  FADD.FTZ R32, R21, R32 ;  /* 0x0000002015207221 */ /* 0x008fcc0000010000 */
[----:B------:R-:W2:Y:S01]  /*43a0*/  MUFU.EX2 R43, R43 ;  /* 0x0000002b002b7308 */ /* 0x000ea20000000800 */
[----:B-1----:R-:W-:-:S07]  /*43b0*/  FADD.FTZ R10, R42, R9 ;  /* 0x000000092a0a7221 */ /* 0x002fce0000010000 */
[----:B------:R-:W1:Y:S01]  /*43c0*/  MUFU.EX2 R98, R98 ;  /* 0x0000006200627308 */ /* 0x000e620000000800 */
[----:B0-----:R-:W-:Y:S01]  /*43d0*/  FADD.FTZ R9, R77, R32 ;  /* 0x000000204d097221 */ /* 0x001fe20000010000 */
[----:B------:R-:W-:-:S06]  /*43e0*/  CS2R R32, SRZ ;  /* 0x0000000000207805 */ /* 0x000fcc000001ff00 */
[----:B------:R-:W0:Y:S01]  /*43f0*/  MUFU.EX2 R26, R26 ;  /* 0x0000001a001a7308 */ /* 0x000e220000000800 */
[C---:B--2---:R-:W-:Y:S01]  /*4400*/  FADD.FTZ R13, R43.reuse, R10 ;  /* 0x0000000a2b0d7221 */ /* 0x044fe20000010000 */
[----:B------:R-:W-:-:S04]  /*4410*/  F2FP.SATFINITE.E4M3.F32.PACK_AB_MERGE_C R42, R43, R42, RZ ;  /* 0x0000002a2b2a723e */ /* 0x000fc800048070ff */
[----:B------:R-:W-:Y:S02]  /*4420*/  F2FP.SATFINITE.E4M3.F32.PACK_AB_MERGE_C R145, R22, R19, R42 ;  /* 0x000000131691723e */ /* 0x000fe4000480702a */
[----:B------:R-:W-:Y:S01]  /*4430*/  CS2R R42, SRZ ;  /* 0x00000000002a7805 */ /* 0x000fe2000001ff00 */
[----:B------:R-:W2:Y:S01]  /*4440*/  MUFU.EX2 R23, R23 ;  /* 0x0000001700177308 */ /* 0x000ea20000000800 */
[C---:B-1----:R-:W-:Y:S01]  /*4450*/  FADD.FTZ R10, R98.reuse, R9 ;  /* 0x00000009620a7221 */ /* 0x042fe20000010000 */
[----:B------:R-:W-:-:S04]  /*4460*/  F2FP.SATFINITE.E4M3.F32.PACK_AB_MERGE_C R77, R98, R77, RZ ;  /* 0x0000004d624d723e */ /* 0x000fc800048070ff */
[----:B------:R-:W-:Y:S02]  /*4470*/  F2FP.SATFINITE.E4M3.F32.PACK_AB_MERGE_C R144, R21, R68, R77 ;  /* 0x000000441590723e */ /* 0x000fe4000480704d */
        /* <DEDUP_REMOVED lines=13> */
[C---:B0-----:R-:W-:Y:S01]  /*4550*/  F2FP.SATFINITE.E4M3.F32.PACK_AB_MERGE_C R46, R27.reuse, R46, RZ ;  /* 0x0000002e1b2e723e */ /* 0x041fe200048070ff */
[----:B------:R-:W-:-:S03]  /*4560*/  FADD.FTZ R27, R27, R16 ;  /* 0x000000101b1b7221 */ /* 0x000fc60000010000 */
[----:B------:R-:W-:Y:S02]  /*4570*/  F2FP.SATFINITE.E4M3.F32.PACK_AB_MERGE_C R147, R47, R26, R46 ;  /* 0x0000001a2f93723e */ /* 0x000fe4000480702e */
[----:B------:R-:W-:Y:S01]  /*4580*/  CS2R R46, SRZ ;  /* 0x00000000002e7805 */ /* 0x000fe2000001ff00 */
[----:B------:R-:W0:Y:S01]  /*4590*/  MUFU.EX2 R40, R40 ;  /* 0x0000002800287308 */ /* 0x000e220000000800 */
[C---:B--2---:R-:W-:Y:S01]  /*45a0*/  FADD.FTZ R17, R58.reuse, R13 ;  /* 0x0000000d3a117221 */ /* 0x044fe20000010000 */
[----:B------:R-:W-:-:S04]  /*45b0*/  F2FP.SATFINITE.E4M3.F32.PACK_AB_MERGE_C R57, R58, R57, RZ ;  /* 0x000000393a39723e */ /* 0x000fc800048070ff */
[----:B------:R-:W-:Y:S02]  /*45c0*/  F2FP.SATFINITE.E4M3.F32.PACK_AB_MERGE_C R146, R56, R23, R57 ;  /* 0x000000173892723e */ /* 0x000fe40004807039 */
[----:B------:R-:W2:Y:S01]  /*45d0*/  MUFU.EX2 R51, R51 ;  /* 0x0000003300337308 */ /* 0x000ea20000000800 */
[----:B-1----:R-:W-:Y:S01]  /*45e0*/  FADD.FTZ R10, R30, R27 ;  /* 0x0000001b1e0a7221 */ /* 0x002fe20000010000 */
[----:B------:R-:W-:-:S06]  /*45f0*/  CS2R R26, SRZ ;  /* 0x00000000001a7805 */ /* 0x000fcc000001ff00 */
        /* <DEDUP_REMOVED lines=11> */
[C---:B-1----:R-:W-:Y:S01]  /*46b0*/  F2FP.SATFINITE.E4M3.F32.PACK_AB_MERGE_C R50, R31.reuse, R50, RZ ;  /* 0x000000321f32723e */ /* 0x042fe200048070ff */
[----:B------:R-:W-:-:S03]  /*46c0*/  FADD.FTZ R31, R31, R4 ;  /* 0x000000041f1f7221 */ /* 0x000fc60000010000 */
[----:B------:R-:W-:Y:S02]  /*46d0*/  F2FP.SATFINITE.E4M3.F32.PACK_AB_MERGE_C R141, R51, R30, R50 ;  /* 0x0000001e338d723e */ /* 0x000fe40004807032 */
[----:B------:R-:W-:Y:S01]  /*46e0*/  CS2R R50, SRZ ;  /* 0x0000000000327805 */ /* 0x000fe2000001ff00 */
[----:B------:R-:W1:Y:S01]  /*46f0*/  MUFU.EX2 R55, R55 ;  /* 0x0000003700377308 */ /* 0x000e620000000800 */
[C---:B0-----:R-:W-:Y:S01]  /*4700*/  F2FP.SATFINITE.E4M3.F32.PACK_AB_MERGE_C R59, R70.reuse, R59, RZ ;  /* 0x0000003b463b723e */ /* 0x041fe200048070ff */
[----:B------:R-:W-:-:S03]  /*4710*/  FADD.FTZ R70, R70, R5 ;  /* 0x0000000546467221 */ /* 0x000fc60000010000 */
[----:B------:R-:W-:Y:S01]  /*4720*/  F2FP.SATFINITE.E4M3.F32.PACK_AB_MERGE_C R140, R41, R40, R59 ;  /* 0x00000028298c723e */ /* 0x000fe2000480703b */
[----:B------:R-:W-:Y:S01]  /*4730*/  FADD.FTZ R11, R53, R70 ;  /* 0x00000046350b7221 */ /* 0x000fe20000010000 */
[----:B------:R-:W-:Y:S01]  /*4740*/  CS2R R40, SRZ ;  /* 0x0000000000287805 */ /* 0x000fe2000001ff00 */
[----:B------:R-:W0:Y:S01]  /*4750*/  MUFU.EX2 R60, R60 ;  /* 0x0000003c003c7308 */ /* 0x000e220000000800 */
[----:B--2---:R-:W-:Y:S01]  /*4760*/  FADD.FTZ R4, R54, R31 ;  /* 0x0000001f36047221 */ /* 0x004fe20000010000 */
[----:B------:R-:W-:-:S06]  /*4770*/  CS2R R30, SRZ ;  /* 0x00000000001e7805 */ /* 0x000fcc000001ff00 */
        /* <DEDUP_REMOVED lines=9> */
[C---:B0-----:R-:W-:Y:S01]  /*4810*/  FADD.FTZ R8, R35.reuse, R8 ;  /* 0x0000000823087221 */ /* 0x041fe20000010000 */
[----:B------:R-:W-:-:S04]  /*4820*/  F2FP.SATFINITE.E4M3.F32.PACK_AB_MERGE_C R34, R35, R34, RZ ;  /* 0x000000222322723e */ /* 0x000fc800048070ff */
[----:B------:R-:W-:Y:S02]  /*4830*/  F2FP.SATFINITE.E4M3.F32.PACK_AB_MERGE_C R143, R55, R54, R34 ;  /* 0x00000036378f723e */ /* 0x000fe40004807022 */
[----:B------:R-:W-:Y:S01]  /*4840*/  CS2R R34, SRZ ;  /* 0x0000000000227805 */ /* 0x000fe2000001ff00 */
[----:B------:R-:W0:Y:S01]  /*4850*/  MUFU.EX2 R82, R82 ;  /* 0x0000005200527308 */ /* 0x000e220000000800 */
[C---:B--2---:R-:W-:Y:S01]  /*4860*/  F2FP.SATFINITE.E4M3.F32.PACK_AB_MERGE_C R78, R65.reuse, R78, RZ ;  /* 0x0000004e414e723e */ /* 0x044fe200048070ff */
[----:B------:R-:W-:Y:S01]  /*4870*/  FADD.FTZ R65, R65, R4 ;  /* 0x0000000441417221 */ /* 0x000fe20000010000 */
[----:B------:R-:W-:Y:S02]  /*4880*/  CS2R R54, SRZ ;  /* 0x0000000000367805 */ /* 0x000fe4000001ff00 */
[----:B------:R-:W-:Y:S02]  /*4890*/  F2FP.SATFINITE.E4M3.F32.PACK_AB_MERGE_C R142, R60, R53, R78 ;  /* 0x000000353c8e723e */ /* 0x000fe4000480704e */
[----:B------:R-:W-:Y:S01]  /*48a0*/  CS2R R52, SRZ ;  /* 0x0000000000347805 */ /* 0x000fe2000001ff00 */
        /* <DEDUP_REMOVED lines=13> */
[C---:B-1----:R-:W-:Y:S01]  /*4980*/  FADD.FTZ R8, R39.reuse, R8 ;  /* 0x0000000827087221 */ /* 0x042fe20000010000 */
[----:B------:R-:W-:-:S04]  /*4990*/  F2FP.SATFINITE.E4M3.F32.PACK_AB_MERGE_C R62, R39, R62, RZ ;  /* 0x0000003e273e723e */ /* 0x000fc800048070ff */
[----:B------:R-:W-:Y:S02]  /*49a0*/  F2FP.SATFINITE.E4M3.F32.PACK_AB_MERGE_C R137, R38, R61, R62 ;  /* 0x0000003d2689723e */ /* 0x000fe4000480703e */
[----:B------:R-:W-:Y:S01]  /*49b0*/  CS2R R38, SRZ ;  /* 0x0000000000267805 */ /* 0x000fe2000001ff00 */
[----:B------:R-:W1:Y:S01]  /*49c0*/  MUFU.EX2 R88, R88 ;  /* 0x0000005800587308 */ /* 0x000e620000000800 */
[C---:B0-----:R-:W-:Y:S01]  /*49d0*/  F2FP.SATFINITE.E4M3.F32.PACK_AB_MERGE_C R86, R13.reuse, R86, RZ ;  /* 0x000000560d56723e */ /* 0x041fe200048070ff */
[----:B------:R-:W-:-:S03]  /*49e0*/  FADD.FTZ R13, R13, R4 ;  /* 0x000000040d0d7221 */ /* 0x000fc60000010000 */
[----:B------:R-:W-:-:S03]  /*49f0*/  F2FP.SATFINITE.E4M3.F32.PACK_AB_MERGE_C R136, R9, R82, R86 ;  /* 0x000000520988723e */ /* 0x000fc60004807056 */
[----:B------:R-:W0:Y:S01]  /*4a00*/  MUFU.EX2 R44, R44 ;  /* 0x0000002c002c7308 */ /* 0x000e220000000800 */
[----:B--2---:R-:W-:-:S07]  /*4a10*/  FADD.FTZ R11, R63, R8 ;  /* 0x000000083f0b7221 */ /* 0x004fce0000010000 */
[----:B------:R-:W2:Y:S01]  /*4a20*/  MUFU.EX2 R5, R90 ;  /* 0x0000005a00057308 */ /* 0x000ea20000000800 */
[----:B-1----:R-:W-:-:S07]  /*4a30*/  FADD.FTZ R4, R88, R13 ;  /* 0x0000000d58047221 */ /* 0x002fce0000010000 */
[----:B------:R-:W-:Y:S01]  /*4a40*/  MUFU.EX2 R45, R45 ;  /* 0x0000002d002d7308 */ /* 0x000fe20000000800 */
[----:B0-----:R-:W-:-:S07]  /*4a50*/  FADD.FTZ R8, R44, R11 ;  /* 0x0000000b2c087221 */ /* 0x001fce0000010000 */
[----:B------:R-:W-:Y:S01]  /*4a60*/  MUFU.EX2 R94, R94 ;  /* 0x0000005e005e7308 */ /* 0x000fe20000000800 */
[----:B--2---:R-:W-:-:S07]  /*4a70*/  FADD.FTZ R9, R5, R4 ;  /* 0x0000000405097221 */ /* 0x004fce0000010000 */
[----:B------:R-:W0:Y:S08]  /*4a80*/  MUFU.EX2 R67, R67 ;  /* 0x0000004300437308 */ /* 0x000e300000000800 */
[----:B------:R-:W1:Y:S01]  /*4a90*/  MUFU.EX2 R24, R24 ;  /* 0x0000001800187308 */ /* 0x000e620000000800 */
[----:B0-----:R-:W-:Y:S01]  /*4aa0*/  F2FP.SATFINITE.E4M3.F32.PACK_AB_MERGE_C R4, R67, R94, RZ ;  /* 0x0000005e4304723e */ /* 0x001fe200048070ff */
[----:B------:R-:W-:-:S03]  /*4ab0*/  FADD.FTZ R94, R94, R9 ;  /* 0x000000095e5e7221 */ /* 0x000fc60000010000 */
[----:B------:R-:W-:Y:S01]  /*4ac0*/  F2FP.SATFINITE.E4M3.F32.PACK_AB_MERGE_C R138, R5, R88, R4 ;  /* 0x00000058058a723e */ /* 0x000fe20004807004 */
[----:B------:R-:W-:Y:S01]  /*4ad0*/  FADD.FTZ R5, R67, R94 ;  /* 0x0000005e43057221 */ /* 0x000fe20000010000 */
[----:B-1----:R-:W-:Y:S01]  /*4ae0*/  F2FP.SATFINITE.E4M3.F32.PACK_AB_MERGE_C R10, R24, R45, RZ ;  /* 0x0000002d180a723e */ /* 0x002fe200048070ff */
[----:B------:R-:W-:-:S03]  /*4af0*/  FADD.FTZ R45, R45, R8 ;  /* 0x000000082d2d7221 */ /* 0x000fc60000010000 */
[----:B------:R-:W-:Y:S01]  /*4b00*/  F2FP.SATFINITE.E4M3.F32.PACK_AB_MERGE_C R139, R44, R63, R10 ;  /* 0x0000003f2c8b723e */ /* 0x000fe2000480700a */
[----:B------:R-:W-:Y:S01]  /*4b10*/  FADD.FTZ R4, R24, R45 ;  /* 0x0000002d18047221 */ /* 0x000fe20000010000 */
[----:B------:R-:W-:Y:S02]  /*4b20*/  CS2R R24, SRZ ;  /* 0x0000000000187805 */ /* 0x000fe4000001ff00 */
[----:B------:R-:W-:Y:S01]  /*4b30*/  CS2R R44, SRZ ;  /* 0x00000000002c7805 */ /* 0x000fe2000001ff00 */
[----:B------:R-:W-:Y:S06]  /*4b40*/  @!P1 BRA `(.L_x_1877) ;  /* 0x0000003800489947 */ /* 0x000fec0003800000 */
        /* <DEDUP_REMOVED lines=20> */
[----:B------:R-:W-:-:S05]  /*4c90*/  ULDC UR17, c[0x0][0x988] ;  /* 0x0002620000117ab9 */ /* 0x000fca0000000800 */
.L_x_1888:
[----:B------:R-:W-:-:S04]  /*4ca0*/  UIADD3 UR6, UR22, 0x1, URZ ;  /* 0x0000000116067890 */ /* 0x000fc8000fffe03f */
[----:B------:R-:W-:-:S04]  /*4cb0*/  UISETP.NE.AND UP0, UPT, UR6, 0x2, UPT ;  /* 0x000000020600788c */ /* 0x000fc8000bf05270 */
[----:B------:R-:W-:Y:S02]  /*4cc0*/  USEL UR10, URZ, 0x1, UP0 ;  /* 0x000000013f0a7887 */ /* 0x000fe40008000000 */
[----:B------:R-:W-:Y:S02]  /*4cd0*/  USEL UR11, UR6, URZ, UP0 ;  /* 0x0000003f060b7287 */ /* 0x000fe40008000000 */
[----:B------:R-:W-:Y:S01]  /*4ce0*/  ULOP3.LUT UR10, UR23, UR10, URZ, 0x3c, !UPT ;  /* 0x0000000a170a7292 */ /* 0x000fe2000f8e3c3f */
[----:B------:R-:W-:Y:S11]  /*4cf0*/  @!P0 BRA `(.L_x_1878) ;  /* 0x0000000000048947 */ /* 0x000ff60003800000 */
[----:B------:R-:W-:Y:S01]  /*4d00*/  BPT.TRAP 0x1 ;  /* 0x000000040000795c */ /* 0x000fe20000300000 */
.L_x_1878:
[----:B------:R-:W-:Y:S01]  /*4d10*/  ULEA UR20, UR11, UR46, 0x3 ;  /* 0x0000002e0b147291 */ /* 0x000fe2000f8e183f */
[----:B------:R-:W-:-:S04]  /*4d20*/  MOV R8, UR10 ;  /* 0x0000000a00087c02 */ /* 0x000fc80008000f00 */
[----:B------:R-:W-:-:S04]  /*4d30*/  SHF.L.U32 R8, R8, 0x1f, RZ ;  /* 0x0000001f08087819 */ /* 0x000fc800000006ff */
[----:B------:R0:W1:Y:S01]  /*4d40*/  SYNCS.PHASECHK.TRANS64.TRYWAIT P1, [UR20+0x12430], R8 ;  /* 0x01243008ff0075a7 */ /* 0x0000620008020154 */
[----:B------:R-:W-:Y:S05]  /*4d50*/  @!P0 BRA `(.L_x_1879) ;  /* 0x0000000000048947 */ /* 0x000fea0003800000 */
[----:B------:R-:W-:Y:S01]  /*4d60*/  BPT.TRAP 0x1 ;  /* 0x000000040000795c */ /* 0x000fe20000300000 */
.L_x_1879:
[----:B-1----:R-:W-:Y:S05]  /*4d70*/  @P1 BRA `(.L_x_1880) ;  /* 0x0000000000081947 */ /* 0x002fea0003800000 */
[----:B------:R-:W1:Y:S02]  /*4d80*/  SYNCS.PHASECHK.TRANS64.TRYWAIT P1, [UR20+0x12430], R8 ;  /* 0x01243008ff0075a7 */ /* 0x000e640008020154 */
[----:B-1----:R-:W-:Y:S05]  /*4d90*/  @!P1 BRA `(.L_x_1881) ;  /* 0x000000cc00289947 */ /* 0x002fea0003800000 */
.L_x_1880:
        /* <DEDUP_REMOVED lines=64> */
.L_x_1882:
[----:B------:R-:W-:Y:S01]  /*51a0*/  ULEA UR13, UR22, UR46, 0x3 ;  /* 0x0000002e160d7291 */ /* 0x000fe2000f8e183f */
[----:B01----:R-:W-:-:S05]  /*51b0*/  IMAD.U32 R8, RZ, RZ, UR23 ;  /* 0x00000017ff087e24 */ /* 0x003fca000f8e00ff */
[----:B------:R-:W-:-:S04]  /*51c0*/  SHF.L.U32 R8, R8, 0x1f, RZ ;  /* 0x0000001f08087819 */ /* 0x000fc800000006ff */
[----:B------:R0:W1:Y:S01]  /*51d0*/  SYNCS.PHASECHK.TRANS64.TRYWAIT P1, [UR13+0x12450], R8 ;  /* 0x01245008ff0075a7 */ /* 0x000062000802014d */
[----:B------:R-:W-:Y:S05]  /*51e0*/  @!P0 BRA `(.L_x_1883) ;  /* 0x0000000000048947 */ /* 0x000fea0003800000 */
[----:B------:R-:W-:Y:S01]  /*51f0*/  BPT.TRAP 0x1 ;  /* 0x000000040000795c */ /* 0x000fe20000300000 */
.L_x_1883:
[----:B-1----:R-:W-:Y:S05]  /*5200*/  @P1 BRA `(.L_x_1884) ;  /* 0x0000000000081947 */ /* 0x002fea0003800000 */
[----:B------:R-:W1:Y:S02]  /*5210*/  SYNCS.PHASECHK.TRANS64.TRYWAIT P1, [UR13+0x12450], R8 ;  /* 0x01245008ff0075a7 */ /* 0x000e64000802014d */
[----:B-1----:R-:W-:Y:S05]  /*5220*/  @!P1 BRA `(.L_x_1885) ;  /* 0x000000c8001c9947 */ /* 0x002fea0003800000 */
.L_x_1884:
        /* <DEDUP_REMOVED lines=32> */
.L_x_1886:
        /* <DEDUP_REMOVED lines=10> */
[----:B------:R-:W-:Y:S01]  /*54d0*/  IMAD.MOV.U32 R93, RZ, RZ, R6 ;  /* 0x000000ffff5d7224 */ /* 0x000fe200078e0006 */
        /* <DEDUP_REMOVED lines=14> */
[----:B------:R-:W-:Y:S01]  /*55c0*/  UMOV UR6, 0x1 ;  /* 0x0000000100067882 */ /* 0x000fe20000000000 */
[C---:B------:R-:W-:Y:S01]  /*55d0*/  FMUL.FTZ R104, R0.reuse, R119 ;  /* 0x0000007700687220 */ /* 0x040fe20000410000 */
[----:B------:R-:W-:Y:S01]  /*55e0*/  UIMAD UR6, UR8, -0xa0, UR6 ;  /* 0xffffff60080678a4 */ /* 0x000fe2000f8e0206 */
[C---:B------:R-:W-:Y:S01]  /*55f0*/  FMUL.FTZ R116, R0.reuse, R89 ;  /* 0x0000005900747220 */ /* 0x040fe20000410000 */
[----:B------:R-:W2:Y:S01]  /*5600*/  SHFL.IDX PT, R128, R93, RZ, 0x1c1f ;  /* 0x001c1fff5d807589 */ /* 0x000ea200000e0000 */
[C---:B------:R-:W-:Y:S01]  /*5610*/  FMUL.FTZ R89, R0.reuse, R91 ;  /* 0x0000005b00597220 */ /* 0x040fe20000410000 */
[C---:B------:R-:W-:Y:S01]  /*5620*/  FMUL.FTZ R119, R0.reuse, R92 ;  /* 0x0000005c00777220 */ /* 0x040fe20000410000 */
[----:B------:R-:W-:Y:S01]  /*5630*/  FMUL.FTZ R91, R0, R95 ;  /* 0x0000005f005b7220 */ /* 0x000fe20000410000 */
[----:B------:R-:W-:-:S02]  /*5640*/  IMAD.U32 R96, RZ, RZ, UR6 ;  /* 0x00000006ff607e24 */ /* 0x000fc4000f8e00ff */
[C---:B------:R-:W-:Y:S01]  /*5650*/  FMUL.FTZ R92, R0.reuse, R98 ;  /* 0x00000062005c7220 */ /* 0x040fe20000410000 */
[----:B------:R-:W3:Y:S01]  /*5660*/  MUFU.TANH R120, R120 ;  /* 0x0000007800787308 */ /* 0x000ee20000002400 */
[----:B------:R-:W-:Y:S02]  /*5670*/  IMAD.U32 R98, RZ, RZ, UR19 ;  /* 0x00000013ff627e24 */ /* 0x000fe4000f8e00ff */
[C---:B01----:R-:W-:Y:S01]  /*5680*/  FMUL.FTZ R8, R0.reuse, R122 ;  /* 0x0000007a00087220 */ /* 0x043fe20000410000 */
[----:B------:R-:W-:Y:S02]  /*5690*/  IMAD R95, R7, -0x2, R96 ;  /* 0xfffffffe075f7824 */ /* 0x000fe400078e0260 */
[C---:B------:R-:W-:Y:S01]  /*56a0*/  FMUL.FTZ R122, R0.reuse, R125 ;  /* 0x0000007d007a7220 */ /* 0x040fe20000410000 */
[C---:B------:R-:W-:Y:S01]  /*56b0*/  FMUL.FTZ R9, R0.reuse, R123 ;  /* 0x0000007b00097220 */ /* 0x040fe20000410000 */
[----:B------:R-:W-:Y:S01]  /*56c0*/  FMUL.FTZ R123, R0, R129 ;  /* 0x00000081007b7220 */ /* 0x000fe20000410000 */
[----:B------:R-:W-:Y:S01]  /*56d0*/  IMAD R95, R98, UR42, R95 ;  /* 0x0000002a625f7c24 */ /* 0x000fe2000f8e025f */
        /* <DEDUP_REMOVED lines=9> */
[----:B------:R-:W-:Y:S01]  /*5770*/  FMUL.FTZ R125, R0, R133 ;  /* 0x00000085007d7220 */ /* 0x000fe20000410000 */
[----:B--2---:R-:W-:Y:S01]  /*5780*/  IADD3 R128, R128, -UR18, R95 ;  /* 0x8000001280807c10 */ /* 0x004fe2000fffe05f */
[C---:B------:R-:W-:Y:S01]  /*5790*/  FMUL.FTZ R18, R0.reuse, R110 ;  /* 0x0000006e00127220 */ /* 0x040fe20000410000 */
[C---:B------:R-:W-:Y:S01]  /*57a0*/  FMUL.FTZ R19, R0.reuse, R111 ;  /* 0x0000006f00137220 */ /* 0x040fe20000410000 */
[----:B------:R-:W-:Y:S01]  /*57b0*/  FMUL.FTZ R105, R0, R105 ;  /* 0x0000006900697220 */ /* 0x000fe20000410000 */
[----:B------:R-:W-:Y:S01]  /*57c0*/  ISETP.GT.AND P1, PT, R128, RZ, PT ;  /* 0x000000ff8000720c */ /* 0x000fe20003f24270 */
[----:B------:R-:W-:Y:S01]  /*57d0*/  FMUL.FTZ R129, R0, R112 ;  /* 0x0000007000817220 */ /* 0x000fe20000410000 */
[----:B------:R-:W2:Y:S01]  /*57e0*/  MUFU.TANH R122, R122 ;  /* 0x0000007a007a7308 */ /* 0x000ea20000002400 */
[----:B------:R-:W-:Y:S01]  /*57f0*/  ISETP.GT.AND P2, PT, R128, 0x1, PT ;  /* 0x000000018000780c */ /* 0x000fe20003f44270 */
[----:B------:R-:W-:Y:S01]  /*5800*/  FMUL.FTZ R72, R0, R72 ;  /* 0x0000004800487220 */ /* 0x000fe20000410000 */
[----:B---3--:R-:W-:Y:S01]  /*5810*/  FSEL R109, R120, -INF , P1 ;  /* 0xff800000786d7808 */ /* 0x008fe20000800000 */
[----:B------:R-:W-:Y:S01]  /*5820*/  FMUL.FTZ R132, R0, R100 ;  /* 0x0000006400847220 */ /* 0x000fe20000410000 */
[----:B------:R-:W-:Y:S01]  /*5830*/  ISETP.GT.AND P1, PT, R128, 0x8, PT ;  /* 0x000000088000780c */ /* 0x000fe20003f24270 */
[----:B------:R-:W-:Y:S01]  /*5840*/  FMUL.FTZ R113, R0, R113 ;  /* 0x0000007100717220 */ /* 0x000fe20000410000 */
[----:B0-----:R-:W-:Y:S01]  /*5850*/  FSEL R108, R20, -INF , P2 ;  /* 0xff800000146c7808 */ /* 0x001fe20001000000 */
[----:B------:R-:W0:Y:S01]  /*5860*/  MUFU.TANH R124, R124 ;  /* 0x0000007c007c7308 */ /* 0x000e220000002400 */
[----:B------:R-:W-:Y:S01]  /*5870*/  FMNMX.FTZ R99, R109, R2, !PT ;  /* 0x000000026d637209 */ /* 0x000fe20007810000 */
[----:B------:R-:W-:Y:S01]  /*5880*/  FMUL.FTZ R20, R0, R73 ;  /* 0x0000004900147220 */ /* 0x000fe20000410000 */
[----:B------:R-:W-:Y:S01]  /*5890*/  ISETP.GT.AND P2, PT, R128, 0x9, PT ;  /* 0x000000098000780c */ /* 0x000fe20003f44270 */
[C---:B------:R-:W-:Y:S01]  /*58a0*/  FMUL.FTZ R133, R0.reuse, R101 ;  /* 0x0000006500857220 */ /* 0x040fe20000410000 */
[----:B-1----:R-:W-:Y:S01]  /*58b0*/  FSEL R110, R121, -INF , P1 ;  /* 0xff800000796e7808 */ /* 0x002fe20000800000 */
[----:B------:R-:W-:Y:S01]  /*58c0*/  FMUL.FTZ R121, R0, R76 ;  /* 0x0000004c00797220 */ /* 0x000fe20000410000 */
[----:B------:R-:W-:Y:S01]  /*58d0*/  FMNMX.FTZ R99, R108, R99, !PT ;  /* 0x000000636c637209 */ /* 0x000fe20007810000 */
[----:B------:R-:W1:Y:S01]  /*58e0*/  MUFU.TANH R123, R123 ;  /* 0x0000007b007b7308 */ /* 0x000e620000002400 */
[----:B------:R-:W-:Y:S01]  /*58f0*/  ISETP.GT.AND P1, PT, R128, 0x10, PT ;  /* 0x000000108000780c */ /* 0x000fe20003f24270 */
[----:B------:R-:W-:Y:S01]  /*5900*/  FMUL.FTZ R96, R0, R102 ;  /* 0x0000006600607220 */ /* 0x000fe20000410000 */
[----:B--2---:R-:W-:Y:S01]  /*5910*/  FSEL R111, R122, -INF , P2 ;  /* 0xff8000007a6f7808 */ /* 0x004fe20001000000 */
[----:B------:R-:W-:Y:S01]  /*5920*/  FMUL.FTZ R122, R0, R77 ;  /* 0x0000004d007a7220 */ /* 0x000fe20000410000 */
[----:B------:R-:W-:Y:S01]  /*5930*/  FMNMX.FTZ R98, R110, R99, !PT ;  /* 0x000000636e627209 */ /* 0x000fe20007810000 */
[----:B------:R-:W-:Y:S01]  /*5940*/  FMUL.FTZ R12, R0, R130 ;  /* 0x00000082000c7220 */ /* 0x000fe20000410000 */
[----:B------:R-:W-:Y:S01]  /*5950*/  ISETP.GT.AND P2, PT, R128, 0x11, PT ;  /* 0x000000118000780c */ /* 0x000fe20003f44270 */
[----:B------:R-:W2:Y:S01]  /*5960*/  MUFU.TANH R126, R126 ;  /* 0x0000007e007e7308 */ /* 0x000ea20000002400 */
[----:B0-----:R-:W-:Y:S01]  /*5970*/  FSEL R112, R124, -INF , P1 ;  /* 0xff8000007c707808 */ /* 0x001fe20000800000 */
[C---:B------:R-:W-:Y:S01]  /*5980*/  FMUL.FTZ R130, R0.reuse, R97 ;  /* 0x0000006100827220 */ /* 0x040fe20000410000 */
[----:B------:R-:W-:Y:S01]  /*5990*/  FMNMX.FTZ R73, R111, R98, !PT ;  /* 0x000000626f497209 */ /* 0x000fe20007810000 */
[----:B------:R-:W-:Y:S01]  /*59a0*/  FMUL.FTZ R97, R0, R103 ;  /* 0x0000006700617220 */ /* 0x000fe20000410000 */
[----:B------:R-:W-:Y:S01]  /*59b0*/  ISETP.GT.AND P1, PT, R128, 0x18, PT ;  /* 0x000000188000780c */ /* 0x000fe20003f24270 */
[----:B------:R-:W-:Y:S01]  /*59c0*/  FMUL.FTZ R14, R0, R134 ;  /* 0x00000086000e7220 */ /* 0x000fe20000410000 */
[----:B------:R-:W-:Y:S01]  /*59d0*/  FMNMX.FTZ R99, R112, R73, !PT ;  /* 0x0000004970637209 */ /* 0x000fe20007810000 */
[----:B------:R-:W-:Y:S01]  /*59e0*/  MUFU.TANH R125, R125 ;  /* 0x0000007d007d7308 */ /* 0x000fe20000002400 */
[----:B-1----:R-:W-:Y:S01]  /*59f0*/  FSEL R98, R123, -INF , P2 ;  /* 0xff8000007b627808 */ /* 0x002fe20001000000 */
[----:B------:R-:W-:Y:S01]  /*5a00*/  FMUL.FTZ R123, R0, R80 ;  /* 0x00000050007b7220 */ /* 0x000fe20000410000 */
[----:B------:R-:W-:Y:S01]  /*5a10*/  ISETP.GT.AND P2, PT, R128, 0x19, PT ;  /* 0x000000198000780c */ /* 0x000fe20003f44270 */
[----:B------:R-:W-:Y:S01]  /*5a20*/  FMUL.FTZ R15, R0, R135 ;  /* 0x00000087000f7220 */ /* 0x000fe20000410000 */
[----:B------:R-:W-:Y:S01]  /*5a30*/  FMNMX.FTZ R100, R98, R99, !PT ;  /* 0x0000006362647209 */ /* 0x000fe20007810000 */
[C---:B------:R-:W-:Y:S01]  /*5a40*/  FMUL.FTZ R75, R0.reuse, R75 ;  /* 0x0000004b004b7220 */ /* 0x040fe20000410000 */
[----:B------:R-:W-:Y:S01]  /*5a50*/  FMUL.FTZ R78, R0, R78 ;  /* 0x0000004e004e7220 */ /* 0x000fe20000410000 */
[----:B------:R-:W0:Y:S01]  /*5a60*/  MUFU.TANH R127, R127 ;  /* 0x0000007f007f7308 */ /* 0x000e220000002400 */
[----:B--2---:R-:W-:Y:S01]  /*5a70*/  FSEL R73, R126, -INF , P1 ;  /* 0xff8000007e497808 */ /* 0x004fe20000800000 */
[----:B------:R-:W-:Y:S01]  /*5a80*/  FMUL.FTZ R82, R0, R82 ;  /* 0x0000005200527220 */ /* 0x000fe20000410000 */
[----:B------:R-:W-:Y:S01]  /*5a90*/  ISETP.GT.AND P1, PT, R128, 0x20, PT ;  /* 0x000000208000780c */ /* 0x000fe20003f24270 */
[C---:B------:R-:W-:Y:S01]  /*5aa0*/  FMUL.FTZ R83, R0.reuse, R83 ;  /* 0x0000005300537220 */ /* 0x040fe20000410000 */
[----:B------:R-:W-:Y:S01]  /*5ab0*/  FMNMX.FTZ R99, R73, R100, !PT ;  /* 0x0000006449637209 */ /* 0x000fe20007810000 */
        /* <DEDUP_REMOVED lines=11> */
[----:B0-----:R-:W-:Y:S01]  /*5b70*/  FSEL R76, R127, -INF , P1 ;  /* 0xff8000007f4c7808 */ /* 0x001fe20000800000 */
[----:B------:R-:W-:Y:S01]  /*5b80*/  FMUL.FTZ R71, R0, R71 ;  /* 0x0000004700477220 */ /* 0x000fe20000410000 */
[----:B------:R-:W-:Y:S01]  /*5b90*/  ISETP.GT.AND P1, PT, R128, 0x28, PT ;  /* 0x000000288000780c */ /* 0x000fe20003f24270 */
[----:B------:R-:W-:-:S04]  /*5ba0*/  UIADD3 UR20, UR20, 0x12440, URZ ;  /* 0x0001244014147890 */ /* 0x000fc8000fffe03f */
[----:B------:R0:W-:Y:S01]  /*5bb0*/  MUFU.TANH R120, R72 ;  /* 0x0000004800787308 */ /* 0x0001e20000002400 */
[----:B------:R-:W-:-:S07]  /*5bc0*/  UPRMT UR20, UR9, 0x654, UR20 ;  /* 0x0000065409147896 */ /* 0x000fce0008000014 */
[----:B------:R-:W3:Y:S01]  /*5bd0*/  MUFU.TANH R107, R107 ;  /* 0x0000006b006b7308 */ /* 0x000ee20000002400 */
[----:B0-----:R-:W-:Y:S01]  /*5be0*/  FMUL.FTZ R72, R0, R74 ;  /* 0x0000004a00487220 */ /* 0x001fe20000410000 */
[----:B------:R-:W-:Y:S01]  /*5bf0*/  FSEL R74, R125, -INF , P2 ;  /* 0xff8000007d4a7808 */ /* 0x000fe20001000000 */
[----:B------:R-:W-:Y:S01]  /*5c00*/  SYNCS.ARRIVE.TRANS64.RED.A1T0 RZ, [UR20], RZ ;  /* 0x000000ffffff79a7 */ /* 0x000fe20008100414 */
[----:B------:R-:W-:Y:S02]  /*5c10*/  ISETP.GT.AND P2, PT, R128, 0x21, PT ;  /* 0x000000218000780c */ /* 0x000fe40003f44270 */
[----:B------:R-:W-:Y:S02]  /*5c20*/  FMNMX.FTZ R101, R74, R99, !PT ;  /* 0x000000634a657209 */ /* 0x000fe40007810000 */
[----:B------:R-:W0:Y:S01]  /*5c30*/  MUFU.TANH R129, R129 ;  /* 0x0000008100817308 */ /* 0x000e220000002400 */
[----:B-1----:R-:W-:Y:S01]  /*5c40*/  FSEL R99, R105, -INF , P2 ;  /* 0xff80000069637808 */ /* 0x002fe20001000000 */
[----:B------:R-:W-:Y:S01]  /*5c50*/  FMUL.FTZ R105, R0, R81 ;  /* 0x0000005100697220 */ /* 0x000fe20000410000 */
[----:B------:R-:W-:-:S02]  /*5c60*/  FMNMX.FTZ R100, R76, R101, !PT ;  /* 0x000000654c647209 */ /* 0x000fc40007810000 */
[----:B------:R-:W-:Y:S02]  /*5c70*/  ISETP.GT.AND P2, PT, R128, 0x29, PT ;  /* 0x000000298000780c */ /* 0x000fe40003f44270 */
[----:B--2---:R-:W-:Y:S01]  /*5c80*/  FSEL R77, R106, -INF , P1 ;  /* 0xff8000006a4d7808 */ /* 0x004fe20000800000 */
[----:B------:R-:W1:Y:S01]  /*5c90*/  MUFU.TANH R113, R113 ;  /* 0x0000007100717308 */ /* 0x000e620000002400 */
[----:B------:R-:W-:Y:S02]  /*5ca0*/  FMNMX.FTZ R102, R99, R100, !PT ;  /* 0x0000006463667209 */ /* 0x000fe40007810000 */
[C---:B------:R-:W-:Y:S02]  /*5cb0*/  ISETP.GT.AND P1, PT, R128.reuse, 0x30, PT ;  /* 0x000000308000780c */ /* 0x040fe40003f24270 */
[----:B---3--:R-:W-:Y:S02]  /*5cc0*/  FSEL R100, R107, -INF , P2 ;  /* 0xff8000006b647808 */ /* 0x008fe40001000000 */
[----:B------:R-:W-:Y:S01]  /*5cd0*/  FMNMX.FTZ R101, R77, R102, !PT ;  /* 0x000000664d657209 */ /* 0x000fe20007810000 */
[----:B------:R-:W2:Y:S01]  /*5ce0*/  MUFU.TANH R115, R115 ;  /* 0x0000007300737308 */ /* 0x000ea20000002400 */
[----:B------:R-:W-:-:S02]  /*5cf0*/  ISETP.GT.AND P2, PT, R128, 0x31, PT ;  /* 0x000000318000780c */ /* 0x000fc40003f44270 */
[----:B0-----:R-:W-:Y:S02]  /*5d00*/  FSEL R80, R129, -INF , P1 ;  /* 0xff80000081507808 */ /* 0x001fe40000800000 */
[----:B------:R-:W-:Y:S02]  /*5d10*/  FMNMX.FTZ R103, R100, R101, !PT ;  /* 0x0000006564677209 */ /* 0x000fe40007810000 */
[----:B------:R-:W-:Y:S01]  /*5d20*/  ISETP.GT.AND P1, PT, R128, 0x38, PT ;  /* 0x000000388000780c */ /* 0x000fe20003f24270 */
[----:B------:R-:W0:Y:S01]  /*5d30*/  MUFU.TANH R114, R114 ;  /* 0x0000007200727308 */ /* 0x000e220000002400 */
[----:B-1----:R-:W-:Y:S01]  /*5d40*/  FSEL R101, R113, -INF , P2 ;  /* 0xff80000071657808 */ /* 0x002fe20001000000 */
[----:B------:R-:W-:Y:S01]  /*5d50*/  FMUL.FTZ R113, R0, R56 ;  /* 0x0000003800717220 */ /* 0x000fe20000410000 */
[----:B------:R-:W-:Y:S02]  /*5d60*/  FMNMX.FTZ R102, R80, R103, !PT ;  /* 0x0000006750667209 */ /* 0x000fe40007810000 */
[----:B------:R-:W-:-:S02]  /*5d70*/  ISETP.GT.AND P2, PT, R128, 0x39, PT ;  /* 0x000000398000780c */ /* 0x000fc40003f44270 */
[----:B------:R-:W-:Y:S01]  /*5d80*/  FMNMX.FTZ R106, R101, R102, !PT ;  /* 0x00000066656a7209 */ /* 0x000fe20007810000 */
[----:B------:R-:W1:Y:S01]  /*5d90*/  MUFU.TANH R117, R117 ;  /* 0x0000007500757308 */ /* 0x000e620000002400 */
[----:B--2---:R-:W-:Y:S02]  /*5da0*/  FSEL R81, R115, -INF , P1 ;  /* 0xff80000073517808 */ /* 0x004fe40000800000 */
[----:B------:R-:W-:Y:S02]  /*5db0*/  ISETP.GT.AND P1, PT, R128, 0x40, PT ;  /* 0x000000408000780c */ /* 0x000fe40003f24270 */
[----:B------:R-:W-:Y:S01]  /*5dc0*/  FMNMX.FTZ R103, R81, R106, !PT ;  /* 0x0000006a51677209 */ /* 0x000fe20007810000 */
[----:B------:R-:W-:Y:S02]  /*5dd0*/  FMUL.FTZ R106, R0, R84 ;  /* 0x00000054006a7220 */ /* 0x000fe40000410000 */
[----:B------:R-:W2:Y:S01]  /*5de0*/  MUFU.TANH R116, R116 ;  /* 0x0000007400747308 */ /* 0x000ea20000002400 */
[----:B0-----:R-:W-:-:S02]  /*5df0*/  FSEL R102, R114, -INF , P2 ;  /* 0xff80000072667808 */ /* 0x001fc40001000000 */
[----:B------:R-:W-:Y:S02]  /*5e00*/  ISETP.GT.AND P2, PT, R128, 0x41, PT ;  /* 0x000000418000780c */ /* 0x000fe40003f44270 */
[----:B------:R-:W-:-:S03]  /*5e10*/  FMNMX.FTZ R107, R102, R103, !PT ;  /* 0x00000067666b7209 */ /* 0x000fc60007810000 */
[----:B------:R-:W0:Y:S01]  /*5e20*/  MUFU.TANH R119, R119 ;  /* 0x0000007700777308 */ /* 0x000e220000002400 */
[----:B-1----:R-:W-:Y:S02]  /*5e30*/  FSEL R84, R117, -INF , P1 ;  /* 0xff80000075547808 */ /* 0x002fe40000800000 */
[----:B------:R-:W-:Y:S02]  /*5e40*/  ISETP.GT.AND P1, PT, R128, 0x48, PT ;  /* 0x000000488000780c */ /* 0x000fe40003f24270 */
[----:B------:R-:W-:-:S03]  /*5e50*/  FMNMX.FTZ R114, R84, R107, !PT ;  /* 0x0000006b54727209 */ /* 0x000fc60007810000 */
[----:B------:R-:W-:Y:S01]  /*5e60*/  MUFU.TANH R118, R118 ;  /* 0x0000007600767308 */ /* 0x000fe20000002400 */
[----:B--2---:R-:W-:Y:S01]  /*5e70*/  FSEL R103, R116, -INF , P2 ;  /* 0xff80000074677808 */ /* 0x004fe20001000000 */
[----:B------:R-:W-:Y:S01]  /*5e80*/  FMUL.FTZ R116, R0, R85 ;  /* 0x0000005500747220 */ /* 0x000fe20000410000 */
[----:B------:R-:W-:Y:S02]  /*5e90*/  ISETP.GT.AND P2, PT, R128, 0x49, PT ;  /* 0x000000498000780c */ /* 0x000fe40003f44270 */
[----:B------:R-:W-:-:S03]  /*5ea0*/  FMNMX.FTZ R114, R103, R114, !PT ;  /* 0x0000007267727209 */ /* 0x000fc60007810000 */
[----:B------:R-:W1:Y:S01]  /*5eb0*/  MUFU.TANH R131, R131 ;  /* 0x0000008300837308 */ /* 0x000e620000002400 */
[----:B0-----:R-:W-:Y:S02]  /*5ec0*/  FSEL R85, R119, -INF , P1 ;  /* 0xff80000077557808 */ /* 0x001fe40000800000 */
[----:B------:R-:W-:Y:S02]  /*5ed0*/  ISETP.GT.AND P1, PT, R128, 0x50, PT ;  /* 0x000000508000780c */ /* 0x000fe40003f24270 */
[----:B------:R-:W-:-:S03]  /*5ee0*/  FMNMX.FTZ R114, R85, R114, !PT ;  /* 0x0000007255727209 */ /* 0x000fc60007810000 */
[----:B------:R-:W-:Y:S08]  /*5ef0*/  MUFU.TANH R130, R130 ;  /* 0x0000008200827308 */ /* 0x000ff00000002400 */
[----:B------:R-:W0:Y:S01]  /*5f00*/  MUFU.TANH R132, R132 ;  /* 0x0000008400847308 */ /* 0x000e220000002400 */
[----:B-1----:R-:W-:Y:S02]  /*5f10*/  FSEL R56, R131, -INF , P1 ;  /* 0xff80000083387808 */ /* 0x002fe40000800000 */
[----:B------:R-:W-:-:S05]  /*5f20*/  ISETP.GT.AND P1, PT, R128, 0x58, PT ;  /* 0x000000588000780c */ /* 0x000fca0003f24270 */
[----:B------:R-:W1:Y:S08]  /*5f30*/  MUFU.TANH R133, R133 ;  /* 0x0000008500857308 */ /* 0x000e700000002400 */
[----:B------:R2:W-:Y:S08]  /*5f40*/  MUFU.TANH R115, R105 ;  /* 0x0000006900737308 */ /* 0x0005f00000002400 */
[----:B------:R-:W3:Y:S01]  /*5f50*/  MUFU.TANH R20, R20 ;  /* 0x0000001400147308 */ /* 0x000ee20000002400 */
[----:B--2---:R-:W-:-:S02]  /*5f60*/  FSEL R105, R118, -INF , P2 ;  /* 0xff80000076697808 */ /* 0x004fc40001000000 */
[----:B------:R-:W-:Y:S02]  /*5f70*/  ISETP.GT.AND P2, PT, R128, 0x51, PT ;  /* 0x000000518000780c */ /* 0x000fe40003f44270 */
[----:B------:R-:W-:Y:S01]  /*5f80*/  FMNMX.FTZ R107, R105, R114, !PT ;  /* 0x00000072696b7209 */ /* 0x000fe20007810000 */
[----:B------:R-:W-:Y:S01]  /*5f90*/  FMUL.FTZ R114, R0, R57 ;  /* 0x0000003900727220 */ /* 0x000fe20000410000 */
[----:B0-----:R-:W-:Y:S01]  /*5fa0*/  FSEL R57, R132, -INF , P1 ;  /* 0xff80000084397808 */ /* 0x001fe20000800000 */
[----:B------:R0:W-:Y:S01]  /*5fb0*/  MUFU.TANH R117, R106 ;  /* 0x0000006a00757308 */ /* 0x0001e20000002400 */
[----:B------:R-:W-:Y:S02]  /*5fc0*/  FMNMX.FTZ R107, R56, R107, !PT ;  /* 0x0000006b386b7209 */ /* 0x000fe40007810000 */
[----:B------:R-:W-:-:S05]  /*5fd0*/  ISETP.GT.AND P1, PT, R128, 0x60, PT ;  /* 0x000000608000780c */ /* 0x000fca0003f24270 */
[----:B------:R-:W2:Y:S01]  /*5fe0*/  MUFU.TANH R121, R121 ;  /* 0x0000007900797308 */ /* 0x000ea20000002400 */
[----:B0-----:R-:W-:Y:S02]  /*5ff0*/  FSEL R106, R130, -INF , P2 ;  /* 0xff800000826a7808 */ /* 0x001fe40001000000 */
[----:B------:R-:W-:Y:S02]  /*6000*/  ISETP.GT.AND P2, PT, R128, 0x59, PT ;  /* 0x000000598000780c */ /* 0x000fe40003f44270 */
[----:B------:R-:W-:Y:S02]  /*6010*/  FMNMX.FTZ R118, R106, R107, !PT ;  /* 0x0000006b6a767209 */ /* 0x000fe40007810000 */
[----:B-1----:R-:W-:Y:S01]  /*6020*/  FSEL R107, R133, -INF , P2 ;  /* 0xff800000856b7808 */ /* 0x002fe20001000000 */
[----:B------:R-:W0:Y:S01]  /*6030*/  MUFU.TANH R122, R122 ;  /* 0x0000007a007a7308 */ /* 0x000e220000002400 */
[----:B------:R-:W-:Y:S01]  /*6040*/  FMNMX.FTZ R124, R57, R118, !PT ;  /* 0x00000076397c7209 */ /* 0x000fe20007810000 */
[----:B------:R-:W-:Y:S01]  /*6050*/  FMUL.FTZ R118, R0, R60 ;  /* 0x0000003c00767220 */ /* 0x000fe20000410000 */
[----:B------:R-:W-:-:S02]  /*6060*/  ISETP.GT.AND P2, PT, R128, 0x61, PT ;  /* 0x000000618000780c */ /* 0x000fc40003f44270 */
[----:B------:R-:W-:Y:S02]  /*6070*/  FSEL R60, R120, -INF , P1 ;  /* 0xff800000783c7808 */ /* 0x000fe40000800000 */
[----:B------:R-:W-:Y:S01]  /*6080*/  FMNMX.FTZ R119, R107, R124, !PT ;  /* 0x0000007c6b777209 */ /* 0x000fe20007810000 */
[----:B------:R-:W1:Y:S01]  /*6090*/  MUFU.TANH R123, R123 ;  /* 0x0000007b007b7308 */ /* 0x000e620000002400 */
[----:B------:R-:W-:-:S07]  /*60a0*/  ISETP.GT.AND P1, PT, R128, 0x68, PT ;  /* 0x000000688000780c */ /* 0x000fce0003f24270 */
[----:B------:R3:W-:Y:S08]  /*60b0*/  MUFU.TANH R125, R113 ;  /* 0x00000071007d7308 */ /* 0x0007f00000002400 */
[----:B------:R4:W-:Y:S01]  /*60c0*/  MUFU.TANH R126, R114 ;  /* 0x00000072007e7308 */ /* 0x0009e20000002400 */
[----:B---3--:R-:W-:Y:S01]  /*60d0*/  FSEL R113, R20, -INF , P2 ;  /* 0xff80000014717808 */ /* 0x008fe20001000000 */
[----:B------:R-:W-:Y:S01]  /*60e0*/  FMUL.FTZ R20, R0, R61 ;  /* 0x0000003d00147220 */ /* 0x000fe20000410000 */
[----:B------:R-:W-:-:S02]  /*60f0*/  ISETP.GT.AND P2, PT, R128, 0x69, PT ;  /* 0x000000698000780c */ /* 0x000fc40003f44270 */
[----:B--2---:R-:W-:Y:S02]  /*6100*/  FSEL R61, R121, -INF , P1 ;  /* 0xff800000793d7808 */ /* 0x004fe40000800000 */
[----:B------:R-:W-:Y:S01]  /*6110*/  ISETP.GT.AND P1, PT, R128, 0x70, PT ;  /* 0x000000708000780c */ /* 0x000fe20003f24270 */
[----:B------:R-:W2:Y:S01]  /*6120*/  MUFU.TANH R116, R116 ;  /* 0x0000007400747308 */ /* 0x000ea20000002400 */
[----:B----4-:R-:W-:-:S04]  /*6130*/  FMNMX.FTZ R114, R60, R119, !PT ;  /* 0x000000773c727209 */ /* 0x010fc80007810000 */
[----:B------:R-:W-:Y:S02]  /*6140*/  FMNMX.FTZ R120, R113, R114, !PT ;  /* 0x0000007271787209 */ /* 0x000fe40007810000 */
[----:B0-----:R-:W-:Y:S01]  /*6150*/  FSEL R114, R122, -INF , P2 ;  /* 0xff8000007a727808 */ /* 0x001fe20001000000 */
[----:B------:R0:W3:Y:S01]  /*6160*/  MUFU.TANH R124, R118 ;  /* 0x00000076007c7308 */ /* 0x0000e20000002400 */
[----:B------:R-:W-:Y:S02]  /*6170*/  FMNMX.FTZ R119, R61, R120, !PT ;  /* 0x000000783d777209 */ /* 0x000fe40007810000 */
[----:B------:R-:W-:Y:S02]  /*6180*/  ISETP.GT.AND P2, PT, R128, 0x71, PT ;  /* 0x000000718000780c */ /* 0x000fe40003f44270 */
[----:B------:R-:W-:Y:S02]  /*6190*/  FMNMX.FTZ R119, R114, R119, !PT ;  /* 0x0000007772777209 */ /* 0x000fe40007810000 */
[----:B------:R-:W-:Y:S01]  /*61a0*/  FSEL R115, R115, -INF , P2 ;  /* 0xff80000073737808 */ /* 0x000fe20001000000 */
[----:B------:R4:W5:Y:S01]  /*61b0*/  MUFU.TANH R127, R20 ;  /* 0x00000014007f7308 */ /* 0x0009620000002400 */
[----:B0-----:R-:W-:Y:S01]  /*61c0*/  FMUL.FTZ R118, R0, R64 ;  /* 0x0000004000767220 */ /* 0x001fe20000410000 */
[----:B-1----:R-:W-:-:S02]  /*61d0*/  FSEL R64, R123, -INF , P1 ;  /* 0xff8000007b407808 */ /* 0x002fc40000800000 */
[----:B------:R-:W-:Y:S02]  /*61e0*/  ISETP.GT.AND P1, PT, R128, 0x78, PT ;  /* 0x000000788000780c */ /* 0x000fe40003f24270 */
[----:B------:R-:W-:Y:S01]  /*61f0*/  FMNMX.FTZ R120, R64, R119, !PT ;  /* 0x0000007740787209 */ /* 0x000fe20007810000 */
[----:B------:R-:W-:Y:S01]  /*6200*/  FMUL.FTZ R119, R0, R68 ;  /* 0x0000004400777220 */ /* 0x000fe20000410000 */
[----:B------:R-:W-:Y:S01]  /*6210*/  ISETP.GT.AND P2, PT, R128, 0x79, PT ;  /* 0x000000798000780c */ /* 0x000fe20003f44270 */
[----:B----4-:R-:W-:Y:S01]  /*6220*/  FMUL.FTZ R20, R0, R65 ;  /* 0x0000004100147220 */ /* 0x010fe20000410000 */
[----:B------:R-:W-:Y:S01]  /*6230*/  FSEL R65, R117, -INF , P1 ;  /* 0xff80000075417808 */ /* 0x000fe20000800000 */
[----:B------:R-:W0:Y:S01]  /*6240*/  MUFU.TANH R122, R118 ;  /* 0x00000076007a7308 */ /* 0x000e220000002400 */
[----:B------:R-:W-:Y:S02]  /*6250*/  FMNMX.FTZ R120, R115, R120, !PT ;  /* 0x0000007873787209 */ /* 0x000fe40007810000 */
[----:B------:R-:W-:-:S02]  /*6260*/  ISETP.GT.AND P1, PT, R128, 0x80, PT ;  /* 0x000000808000780c */ /* 0x000fc40003f24270 */
[----:B--2---:R-:W-:Y:S02]  /*6270*/  FSEL R116, R116, -INF , P2 ;  /* 0xff80000074747808 */ /* 0x004fe40001000000 */
[----:B------:R-:W-:Y:S01]  /*6280*/  FMNMX.FTZ R117, R65, R120, !PT ;  /* 0x0000007841757209 */ /* 0x000fe20007810000 */
[----:B------:R1:W2:Y:S01]  /*6290*/  MUFU.TANH R123, R20 ;  /* 0x00000014007b7308 */ /* 0x0002a20000002400 */
[----:B------:R-:W-:Y:S02]  /*62a0*/  ISETP.GT.AND P2, PT, R128, 0x81, PT ;  /* 0x000000818000780c */ /* 0x000fe40003f44270 */
[----:B------:R-:W-:Y:S02]  /*62b0*/  FSEL R68, R125, -INF , P1 ;  /* 0xff8000007d447808 */ /* 0x000fe40000800000 */
[----:B------:R-:W-:Y:S02]  /*62c0*/  FMNMX.FTZ R121, R116, R117, !PT ;  /* 0x0000007574797209 */ /* 0x000fe40007810000 */
[----:B------:R-:W-:Y:S01]  /*62d0*/  ISETP.GT.AND P1, PT, R128, 0x88, PT ;  /* 0x000000888000780c */ /* 0x000fe20003f24270 */
[----:B------:R0:W4:Y:S01]  /*62e0*/  MUFU.TANH R125, R119 ;  /* 0x00000077007d7308 */ /* 0x0001220000002400 */
[----:B------:R-:W-:Y:S01]  /*62f0*/  FSEL R117, R126, -INF , P2 ;  /* 0xff8000007e757808 */ /* 0x000fe20001000000 */
[----:B-1----:R-:W-:Y:S01]  /*6300*/  FMUL.FTZ R20, R0, R69 ;  /* 0x0000004500147220 */ /* 0x002fe20000410000 */
[----:B------:R-:W-:-:S02]  /*6310*/  FMNMX.FTZ R118, R68, R121, !PT ;  /* 0x0000007944767209 */ /* 0x000fc40007810000 */
[----:B------:R-:W-:Y:S02]  /*6320*/  ISETP.GT.AND P2, PT, R128, 0x89, PT ;  /* 0x000000898000780c */ /* 0x000fe40003f44270 */
[----:B---3--:R-:W-:Y:S01]  /*6330*/  FSEL R69, R124, -INF , P1 ;  /* 0xff8000007c457808 */ /* 0x008fe20000800000 */
[----:B------:R-:W-:Y:S01]  /*6340*/  MUFU.TANH R8, R8 ;  /* 0x0000000800087308 */ /* 0x000fe20000002400 */
[----:B------:R-:W-:Y:S02]  /*6350*/  FMNMX.FTZ R120, R117, R118, !PT ;  /* 0x0000007675787209 */ /* 0x000fe40007810000 */
[C---:B------:R-:W-:Y:S02]  /*6360*/  ISETP.GT.AND P1, PT, R128.reuse, 0x90, PT ;  /* 0x000000908000780c */ /* 0x040fe40003f24270 */
[----:B-----5:R-:W-:Y:S02]  /*6370*/  FSEL R118, R127, -INF , P2 ;  /* 0xff8000007f767808 */ /* 0x020fe40001000000 */
[----:B------:R-:W-:Y:S01]  /*6380*/  FMNMX.FTZ R121, R69, R120, !PT ;  /* 0x0000007845797209 */ /* 0x000fe20007810000 */
[----:B------:R1:W3:Y:S01]  /*6390*/  MUFU.TANH R124, R20 ;  /* 0x00000014007c7308 */ /* 0x0002e20000002400 */
[----:B------:R-:W-:-:S02]  /*63a0*/  ISETP.GT.AND P2, PT, R128, 0x91, PT ;  /* 0x000000918000780c */ /* 0x000fc40003f44270 */
[----:B0-----:R-:W-:Y:S02]  /*63b0*/  FSEL R119, R122, -INF , P1 ;  /* 0xff8000007a777808 */ /* 0x001fe40000800000 */
[----:B------:R-:W-:Y:S02]  /*63c0*/  FMNMX.FTZ R122, R118, R121, !PT ;  /* 0x00000079767a7209 */ /* 0x000fe40007810000 */
[----:B--2---:R-:W-:Y:S01]  /*63d0*/  FSEL R120, R123, -INF , P2 ;  /* 0xff8000007b787808 */ /* 0x004fe20001000000 */
[----:B------:R-:W0:Y:S01]  /*63e0*/  MUFU.TANH R9, R9 ;  /* 0x0000000900097308 */ /* 0x000e220000002400 */
[----:B------:R-:W-:Y:S02]  /*63f0*/  ISETP.GT.AND P1, PT, R128, 0x98, PT ;  /* 0x000000988000780c */ /* 0x000fe40003f24270 */
[----:B------:R-:W-:Y:S01]  /*6400*/  FMNMX.FTZ R123, R119, R122, !PT ;  /* 0x0000007a777b7209 */ /* 0x000fe20007810000 */
[----:B------:R-:W-:Y:S01]  /*6410*/  FMUL.FTZ R122, R0, R79 ;  /* 0x0000004f007a7220 */ /* 0x000fe20000410000 */
[----:B------:R-:W-:-:S02]  /*6420*/  ISETP.GT.AND P2, PT, R128, 0x99, PT ;  /* 0x000000998000780c */ /* 0x000fc40003f44270 */
[----:B----4-:R-:W-:Y:S01]  /*6430*/  FSEL R121, R125, -INF , P1 ;  /* 0xff8000007d797808 */ /* 0x010fe20000800000 */
[----:B------:R-:W2:Y:S01]  /*6440*/  SHFL.IDX PT, R128, R93, 0x1, 0x1c1f ;  /* 0x003c1f005d807f89 */ /* 0x000ea200000e0000 */
[----:B-1----:R-:W-:Y:S01]  /*6450*/  FMNMX.FTZ R20, R120, R123, !PT ;  /* 0x0000007b78147209 */ /* 0x002fe20007810000 */
[----:B------:R-:W-:Y:S01]  /*6460*/  MUFU.TANH R10, R10 ;  /* 0x0000000a000a7308 */ /* 0x000fe20000002400 */
[----:B---3--:R-:W-:Y:S02]  /*6470*/  FSEL R79, R124, -INF , P2 ;  /* 0xff8000007c4f7808 */ /* 0x008fe40001000000 */
[----:B------:R-:W-:-:S04]  /*6480*/  FMNMX.FTZ R20, R121, R20, !PT ;  /* 0x0000001479147209 */ /* 0x000fc80007810000 */
[----:B------:R-:W-:Y:S01]  /*6490*/  FMNMX.FTZ R20, R79, R20, !PT ;  /* 0x000000144f147209 */ /* 0x000fe20007810000 */
[----:B------:R-:W1:Y:S04]  /*64a0*/  MUFU.TANH R11, R11 ;  /* 0x0000000b000b7308 */ /* 0x000e680000002400 */
[----:B------:R-:W3:Y:S04]  /*64b0*/  SHFL.BFLY PT, R123, R20, 0x2, 0x1f ;  /* 0x0c401f00147b7f89 */ /* 0x000ee800000e0000 */
[----:B------:R-:W-:Y:S01]  /*64c0*/  MUFU.TANH R12, R12 ;  /* 0x0000000c000c7308 */ /* 0x000fe20000002400 */
[----:B--2---:R-:W-:-:S07]  /*64d0*/  IADD3 R95, R128, -UR18, R95 ;  /* 0x80000012805f7c10 */ /* 0x004fce000fffe05f */
[----:B------:R-:W2:Y:S01]  /*64e0*/  MUFU.TANH R13, R13 ;  /* 0x0000000d000d7308 */ /* 0x000ea20000002400 */
[C---:B------:R-:W-:Y:S02]  /*64f0*/  ISETP.GT.AND P2, PT, R95.reuse, RZ, PT ;  /* 0x000000ff5f00720c */ /* 0x040fe40003f44270 */
[C---:B------:R-:W-:Y:S02]  /*6500*/  ISETP.GT.AND P3, PT, R95.reuse, 0x1, PT ;  /* 0x000000015f00780c */ /* 0x040fe40003f64270 */
[----:B------:R-:W-:Y:S02]  /*6510*/  FSEL R8, R8, -INF , P2 ;  /* 0xff80000008087808 */ /* 0x000fe40001000000 */
[----:B------:R-:W-:Y:S01]  /*6520*/  ISETP.GT.AND P2, PT, R95, 0x8, PT ;  /* 0x000000085f00780c */ /* 0x000fe20003f44270 */
[----:B------:R-:W-:Y:S01]  /*6530*/  MUFU.TANH R14, R14 ;  /* 0x0000000e000e7308 */ /* 0x000fe20000002400 */
[----:B0-----:R-:W-:Y:S02]  /*6540*/  FSEL R9, R9, -INF , P3 ;  /* 0xff80000009097808 */ /* 0x001fe40001800000 */
[----:B---3--:R-:W-:-:S02]  /*6550*/  FMNMX.FTZ R123, R20, R123, !PT ;  /* 0x0000007b147b7209 */ /* 0x008fc40007810000 */
[----:B------:R-:W-:-:S03]  /*6560*/  ISETP.GT.AND P3, PT, R95, 0x9, PT ;  /* 0x000000095f00780c */ /* 0x000fc60003f64270 */
[----:B------:R-:W0:Y:S01]  /*6570*/  SHFL.BFLY PT, R20, R123, 0x1, 0x1f ;  /* 0x0c201f007b147f89 */ /* 0x000e2200000e0000 */
[----:B------:R-:W3:Y:S01]  /*6580*/  MUFU.TANH R15, R15 ;  /* 0x0000000f000f7308 */ /* 0x000ee20000002400 */
[----:B-1----:R-:W-:Y:S02]  /*6590*/  FSEL R11, R11, -INF , P3 ;  /* 0xff8000000b0b7808 */ /* 0x002fe40001800000 */
[----:B------:R-:W-:-:S04]  /*65a0*/  ISETP.GT.AND P3, PT, R95, 0x11, PT ;  /* 0x000000115f00780c */ /* 0x000fc80003f64270 */
[----:B--2---:R-:W-:Y:S01]  /*65b0*/  FSEL R13, R13, -INF , P3 ;  /* 0xff8000000d0d7808 */ /* 0x004fe20001800000 */
[----:B------:R-:W-:Y:S01]  /*65c0*/  MUFU.TANH R16, R16 ;  /* 0x0000001000107308 */ /* 0x000fe20000002400 */
[----:B------:R-:W-:-:S07]  /*65d0*/  ISETP.GT.AND P3, PT, R95, 0x19, PT ;  /* 0x000000195f00780c */ /* 0x000fce0003f64270 */
[----:B------:R-:W1:Y:S01]  /*65e0*/  MUFU.TANH R17, R17 ;  /* 0x0000001100117308 */ /* 0x000e620000002400 */
[----:B---3--:R-:W-:Y:S02]  /*65f0*/  FSEL R15, R15, -INF , P3 ;  /* 0xff8000000f0f7808 */ /* 0x008fe40001800000 */
[----:B------:R-:W-:Y:S02]  /*6600*/  ISETP.GT.AND P3, PT, R95, 0x21, PT ;  /* 0x000000215f00780c */ /* 0x000fe40003f64270 */
[----:B0-----:R-:W-:-:S03]  /*6610*/  FMNMX.FTZ R20, R123, R20, !PT ;  /* 0x000000147b147209 */ /* 0x001fc60007810000 */
[----:B------:R-:W0:Y:S01]  /*6620*/  MUFU.TANH R18, R18 ;  /* 0x0000001200127308 */ /* 0x000e220000002400 */
[----:B------:R-:W-:Y:S02]  /*6630*/  MOV R123, UR17 ;  /* 0x00000011007b7c02 */ /* 0x000fe40008000f00 */
[----:B------:R-:W-:-:S03]  /*6640*/  FSETP.NEU.FTZ.AND P1, PT, R20, -INF , PT ;  /* 0xff8000001400780b */ /* 0x000fc60003f3d000 */
[----:B------:R-:W-:Y:S02]  /*6650*/  FFMA.FTZ R124, R20, R123, -8 ;  /* 0xc1000000147c7423 */ /* 0x000fe4000001007b */
[----:B------:R-:W2:Y:S01]  /*6660*/  MUFU.TANH R19, R19 ;  /* 0x0000001300137308 */ /* 0x000ea20000002400 */
[----:B-1----:R-:W-:Y:S02]  /*6670*/  FSEL R17, R17, -INF , P3 ;  /* 0xff80000011117808 */ /* 0x002fe40001800000 */
[----:B------:R-:W-:Y:S02]  /*6680*/  FSEL R124, R124, RZ, P1 ;  /* 0x000000ff7c7c7208 */ /* 0x000fe40000800000 */
[----:B------:R-:W-:-:S03]  /*6690*/  ISETP.GT.AND P3, PT, R95, 0x29, PT ;  /* 0x000000295f00780c */ /* 0x000fc60003f64270 */
[--C-:B------:R-:W-:Y:S01]  /*66a0*/  FFMA.FTZ R126, R109, UR17, -R124.reuse ;  /* 0x000000116d7e7c23 */ /* 0x100fe2000801087c */
[----:B------:R-:W-:-:S01]  /*66b0*/  FFMA.FTZ R93, R98, UR17, -R124 ;  /* 0x00000011625d7c23 */ /* 0x000fc2000801087c */
[--C-:B------:R-:W-:Y:S01]  /*66c0*/  FFMA.FTZ R109, R108, UR17, -R124.reuse ;  /* 0x000000116c6d7c23 */ /* 0x100fe2000801087c */
[----:B------:R-:W-:Y:S01]  /*66d0*/  FMNMX.FTZ R98, R8, R3, !PT ;  /* 0x0000000308627209 */ /* 0x000fe20007810000 */
[--C-:B------:R-:W-:Y:S01]  /*66e0*/  FFMA.FTZ R108, R110, UR17, -R124.reuse ;  /* 0x000000116e6c7c23 */ /* 0x100fe2000801087c */
[----:B------:R-:W-:-:S01]  /*66f0*/  FFMA.FTZ R110, R112, UR17, -R124 ;  /* 0x00000011706e7c23 */ /* 0x000fc2000801087c */
[--C-:B------:R-:W-:Y:S01]  /*6700*/  FFMA.FTZ R112, R73, UR17, -R124.reuse ;  /* 0x0000001149707c23 */ /* 0x100fe2000801087c */
[----:B------:R-:W-:Y:S01]  /*6710*/  FSEL R73, R10, -INF , P2 ;  /* 0xff8000000a497808 */ /* 0x000fe20001000000 */
[--C-:B------:R-:W-:Y:S01]  /*6720*/  FFMA.FTZ R123, R74, UR17, -R124.reuse ;  /* 0x000000114a7b7c23 */ /* 0x100fe2000801087c */
[----:B------:R-:W-:Y:S01]  /*6730*/  FMNMX.FTZ R98, R9, R98, !PT ;  /* 0x0000006209627209 */ /* 0x000fe20007810000 */
[----:B------:R-:W1:Y:S01]  /*6740*/  MUFU.TANH R21, R21 ;  /* 0x0000001500157308 */ /* 0x000e620000002400 */
[----:B------:R-:W-:Y:S01]  /*6750*/  ISETP.GT.AND P2, PT, R95, 0x10, PT ;  /* 0x000000105f00780c */ /* 0x000fe20003f44270 */
[--C-:B------:R-:W-:Y:S01]  /*6760*/  FFMA.FTZ R127, R100, UR17, -R124.reuse ;  /* 0x00000011647f7c23 */ /* 0x100fe2000801087c */
[----:B------:R-:W-:Y:S01]  /*6770*/  FMNMX.FTZ R98, R73, R98, !PT ;  /* 0x0000006249627209 */ /* 0x000fe20007810000 */
[--C-:B------:R-:W-:Y:S01]  /*6780*/  FFMA.FTZ R102, R102, UR17, -R124.reuse ;  /* 0x0000001166667c23 */ /* 0x100fe2000801087c */
[----:B------:R-:W-:Y:S01]  /*6790*/  FSEL R12, R12, -INF , P2 ;  /* 0xff8000000c0c7808 */ /* 0x000fe20001000000 */
[--C-:B------:R-:W-:Y:S01]  /*67a0*/  FFMA.FTZ R106, R106, UR17, -R124.reuse ;  /* 0x000000116a6a7c23 */ /* 0x100fe2000801087c */
[----:B------:R-:W-:Y:S01]  /*67b0*/  FMNMX.FTZ R125, R11, R98, !PT ;  /* 0x000000620b7d7209 */ /* 0x000fe20007810000 */
[--C-:B------:R-:W-:Y:S01]  /*67c0*/  FFMA.FTZ R98, R76, UR17, -R124.reuse ;  /* 0x000000114c627c23 */ /* 0x100fe2000801087c */
[----:B------:R-:W-:Y:S01]  /*67d0*/  ISETP.GT.AND P2, PT, R95, 0x18, PT ;  /* 0x000000185f00780c */ /* 0x000fe20003f44270 */
[----:B------:R-:W3:Y:S01]  /*67e0*/  MUFU.TANH R22, R22 ;  /* 0x0000001600167308 */ /* 0x000ee20000002400 */
[----:B------:R-:W-:Y:S01]  /*67f0*/  FMNMX.FTZ R76, R12, R125, !PT ;  /* 0x0000007d0c4c7209 */ /* 0x000fe20007810000 */
[--C-:B------:R-:W-:Y:S01]  /*6800*/  FFMA.FTZ R111, R111, UR17, -R124.reuse ;  /* 0x000000116f6f7c23 */ /* 0x100fe2000801087c */
[----:B------:R-:W-:Y:S01]  /*6810*/  FSEL R74, R14, -INF , P2 ;  /* 0xff8000000e4a7808 */ /* 0x000fe20001000000 */
[--C-:B------:R-:W-:Y:S01]  /*6820*/  FFMA.FTZ R99, R99, UR17, -R124.reuse ;  /* 0x0000001163637c23 */ /* 0x100fe2000801087c */
[----:B------:R-:W-:Y:S01]  /*6830*/  FMNMX.FTZ R125, R13, R76, !PT ;  /* 0x0000004c0d7d7209 */ /* 0x000fe20007810000 */
[--C-:B------:R-:W-:Y:S01]  /*6840*/  FFMA.FTZ R81, R81, UR17, -R124.reuse ;  /* 0x0000001151517c23 */ /* 0x100fe2000801087c */
[----:B------:R-:W-:Y:S01]  /*6850*/  ISETP.GT.AND P2, PT, R95, 0x20, PT ;  /* 0x000000205f00780c */ /* 0x000fe20003f44270 */
[----:B------:R4:W-:Y:S01]  /*6860*/  MUFU.EX2 R14, R98 ;  /* 0x00000062000e7308 */ /* 0x0009e20000000800 */
        /* <DEDUP_REMOVED lines=8> */
[----:B----4-:R-:W-:Y:S01]  /*68f0*/  FMNMX.FTZ R98, R16, R125, !PT ;  /* 0x0000007d10627209 */ /* 0x010fe20007810000 */
[--C-:B------:R-:W-:Y:S01]  /*6900*/  FFMA.FTZ R56, R56, UR17, -R124.reuse ;  /* 0x0000001138387c23 */ /* 0x100fe2000801087c */
[----:B0-----:R-:W-:Y:S01]  /*6910*/  FSEL R76, R18, -INF , P2 ;  /* 0xff800000124c7808 */ /* 0x001fe20001000000 */
[--C-:B------:R-:W-:Y:S01]  /*6920*/  FFMA.FTZ R57, R57, UR17, -R124.reuse ;  /* 0x0000001139397c23 */ /* 0x100fe2000801087c */
[----:B------:R-:W-:Y:S01]  /*6930*/  ISETP.GT.AND P2, PT, R95, 0x30, PT ;  /* 0x000000305f00780c */ /* 0x000fe20003f44270 */
[--C-:B------:R-:W-:Y:S01]  /*6940*/  FFMA.FTZ R60, R60, UR17, -R124.reuse ;  /* 0x000000113c3c7c23 */ /* 0x100fe2000801087c */
[----:B--2---:R-:W-:Y:S01]  /*6950*/  FSEL R19, R19, -INF , P3 ;  /* 0xff80000013137808 */ /* 0x004fe20001800000 */
[----:B------:R-:W0:Y:S01]  /*6960*/  MUFU.TANH R23, R23 ;  /* 0x0000001700177308 */ /* 0x000e220000002400 */
[----:B-----5:R-:W-:-:S01]  /*6970*/  FFMA.FTZ R112, R77, UR17, -R124 ;  /* 0x000000114d707c23 */ /* 0x020fc2000801087c */
[----:B------:R-:W-:Y:S01]  /*6980*/  FMNMX.FTZ R77, R17, R98, !PT ;  /* 0x00000062114d7209 */ /* 0x000fe20007810000 */
[----:B------:R-:W-:-:S01]  /*6990*/  FFMA.FTZ R61, R61, UR17, -R124 ;  /* 0x000000113d3d7c23 */ /* 0x000fc2000801087c */
[----:B------:R-:W-:Y:S01]  /*69a0*/  ISETP.GT.AND P3, PT, R95, 0x31, PT ;  /* 0x000000315f00780c */ /* 0x000fe20003f64270 */
[----:B------:R-:W-:-:S01]  /*69b0*/  FFMA.FTZ R64, R64, UR17, -R124 ;  /* 0x0000001140407c23 */ /* 0x000fc2000801087c */
[----:B------:R-:W-:Y:S01]  /*69c0*/  FMNMX.FTZ R98, R76, R77, !PT ;  /* 0x0000004d4c627209 */ /* 0x000fe20007810000 */
[----:B------:R-:W-:-:S01]  /*69d0*/  FFMA.FTZ R65, R65, UR17, -R124 ;  /* 0x0000001141417c23 */ /* 0x000fc2000801087c */
[----:B------:R-:W2:Y:S01]  /*69e0*/  MUFU.TANH R104, R104 ;  /* 0x0000006800687308 */ /* 0x000ea20000002400 */
[----:B-1----:R-:W-:Y:S01]  /*69f0*/  FSEL R77, R21, -INF , P2 ;  /* 0xff800000154d7808 */ /* 0x002fe20001000000 */
[--C-:B------:R-:W-:Y:S01]  /*6a00*/  FFMA.FTZ R68, R68, UR17, -R124.reuse ;  /* 0x0000001144447c23 */ /* 0x100fe2000801087c */
[----:B------:R-:W-:Y:S01]  /*6a10*/  FMNMX.FTZ R100, R19, R98, !PT ;  /* 0x0000006213647209 */ /* 0x000fe20007810000 */
[----:B------:R-:W-:Y:S01]  /*6a20*/  FFMA.FTZ R69, R69, UR17, -R124 ;  /* 0x0000001145457c23 */ /* 0x000fe2000801087c */
[----:B------:R-:W-:-:S02]  /*6a30*/  ISETP.GT.AND P2, PT, R95, 0x38, PT ;  /* 0x000000385f00780c */ /* 0x000fc40003f44270 */
[----:B---3--:R-:W-:Y:S01]  /*6a40*/  FSEL R98, R22, -INF , P3 ;  /* 0xff80000016627808 */ /* 0x008fe20001800000 */
[----:B------:R-:W1:Y:S01]  /*6a50*/  MUFU.TANH R88, R88 ;  /* 0x0000005800587308 */ /* 0x000e620000002400 */
[----:B------:R-:W-:Y:S01]  /*6a60*/  FMNMX.FTZ R125, R77, R100, !PT ;  /* 0x000000644d7d7209 */ /* 0x000fe20007810000 */
[----:B------:R-:W-:Y:S01]  /*6a70*/  FFMA.FTZ R22, R80, UR17, -R124 ;  /* 0x0000001150167c23 */ /* 0x000fe2000801087c */
[----:B------:R-:W-:Y:S02]  /*6a80*/  ISETP.GT.AND P3, PT, R95, 0x39, PT ;  /* 0x000000395f00780c */ /* 0x000fe40003f64270 */
[----:B0-----:R-:W-:Y:S02]  /*6a90*/  FSEL R80, R23, -INF , P2 ;  /* 0xff80000017507808 */ /* 0x001fe40001000000 */
[----:B------:R-:W-:Y:S01]  /*6aa0*/  FMNMX.FTZ R125, R98, R125, !PT ;  /* 0x0000007d627d7209 */ /* 0x000fe20007810000 */
[----:B------:R-:W0:Y:S01]  /*6ab0*/  MUFU.TANH R89, R89 ;  /* 0x0000005900597308 */ /* 0x000e220000002400 */
[----:B------:R-:W-:-:S02]  /*6ac0*/  ISETP.GT.AND P2, PT, R95, 0x40, PT ;  /* 0x000000405f00780c */ /* 0x000fc40003f44270 */
[----:B--2---:R-:W-:Y:S02]  /*6ad0*/  FSEL R104, R104, -INF , P3 ;  /* 0xff80000068687808 */ /* 0x004fe40001800000 */
[----:B------:R-:W-:Y:S02]  /*6ae0*/  FMNMX.FTZ R125, R80, R125, !PT ;  /* 0x0000007d507d7209 */ /* 0x000fe40007810000 */
[C---:B------:R-:W-:Y:S01]  /*6af0*/  ISETP.GT.AND P3, PT, R95.reuse, 0x41, PT ;  /* 0x000000415f00780c */ /* 0x040fe20003f64270 */
[----:B------:R-:W2:Y:S01]  /*6b00*/  MUFU.TANH R90, R90 ;  /* 0x0000005a005a7308 */ /* 0x000ea20000002400 */
[----:B-1----:R-:W-:Y:S02]  /*6b10*/  FSEL R100, R88, -INF , P2 ;  /* 0xff80000058647808 */ /* 0x002fe40001000000 */
[----:B------:R-:W-:Y:S02]  /*6b20*/  FMNMX.FTZ R125, R104, R125, !PT ;  /* 0x0000007d687d7209 */ /* 0x000fe40007810000 */
[----:B------:R-:W-:-:S03]  /*6b30*/  ISETP.GT.AND P2, PT, R95, 0x48, PT ;  /* 0x000000485f00780c */ /* 0x000fc60003f44270 */
[----:B------:R-:W1:Y:S01]  /*6b40*/  MUFU.TANH R91, R91 ;  /* 0x0000005b005b7308 */ /* 0x000e620000002400 */
[----:B0-----:R-:W-:Y:S02]  /*6b50*/  FSEL R89, R89, -INF , P3 ;  /* 0xff80000059597808 */ /* 0x001fe40001800000 */
[----:B------:R-:W-:-:S05]  /*6b60*/  ISETP.GT.AND P3, PT, R95, 0x49, PT ;  /* 0x000000495f00780c */ /* 0x000fca0003f64270 */
[----:B------:R-:W-:Y:S01]  /*6b70*/  MUFU.TANH R92, R92 ;  /* 0x0000005c005c7308 */ /* 0x000fe20000002400 */
[----:B--2---:R-:W-:Y:S02]  /*6b80*/  FSEL R90, R90, -INF , P2 ;  /* 0xff8000005a5a7808 */ /* 0x004fe40001000000 */
[----:B------:R-:W-:-:S05]  /*6b90*/  ISETP.GT.AND P2, PT, R95, 0x50, PT ;  /* 0x000000505f00780c */ /* 0x000fca0003f44270 */
[----:B------:R-:W0:Y:S01]  /*6ba0*/  MUFU.TANH R94, R94 ;  /* 0x0000005e005e7308 */ /* 0x000e220000002400 */
[----:B-1----:R-:W-:Y:S02]  /*6bb0*/  FSEL R91, R91, -INF , P3 ;  /* 0xff8000005b5b7808 */ /* 0x002fe40001800000 */
[----:B------:R-:W-:-:S05]  /*6bc0*/  ISETP.GT.AND P3, PT, R95, 0x51, PT ;  /* 0x000000515f00780c */ /* 0x000fca0003f64270 */
[----:B------:R1:W-:Y:S08]  /*6bd0*/  MUFU.EX2 R23, R22 ;  /* 0x0000001600177308 */ /* 0x0003f00000000800 */
[----:B------:R2:W-:Y:S01]  /*6be0*/  MUFU.EX2 R18, R112 ;  /* 0x0000007000127308 */ /* 0x0005e20000000800 */
[----:B-1----:R-:W-:Y:S02]  /*6bf0*/  FMNMX.FTZ R22, R100, R125, !PT ;  /* 0x0000007d64167209 */ /* 0x002fe40007810000 */
[----:B0-----:R-:W-:-:S02]  /*6c00*/  FSEL R94, R94, -INF , P3 ;  /* 0xff8000005e5e7808 */ /* 0x001fc40001800000 */
[----:B------:R-:W-:-:S03]  /*6c10*/  ISETP.GT.AND P3, PT, R95, 0x59, PT ;  /* 0x000000595f00780c */ /* 0x000fc60003f64270 */
[----:B------:R-:W0:Y:S01]  /*6c20*/  MUFU.TANH R96, R96 ;  /* 0x0000006000607308 */ /* 0x000e220000002400 */
[----:B--2---:R-:W-:-:S01]  /*6c30*/  FFMA.FTZ R112, R101, UR17, -R124 ;  /* 0x0000001165707c23 */ /* 0x004fc2000801087c */
[----:B------:R-:W-:-:S04]  /*6c40*/  FMNMX.FTZ R101, R89, R22, !PT ;  /* 0x0000001659657209 */ /* 0x000fc80007810000 */
[----:B------:R-:W-:Y:S02]  /*6c50*/  FMNMX.FTZ R22, R90, R101, !PT ;  /* 0x000000655a167209 */ /* 0x000fe40007810000 */
[----:B------:R-:W1:Y:S01]  /*6c60*/  MUFU.TANH R97, R97 ;  /* 0x0000006100617308 */ /* 0x000e620000002400 */
[----:B------:R-:W-:Y:S02]  /*6c70*/  FSEL R101, R92, -INF , P2 ;  /* 0xff8000005c657808 */ /* 0x000fe40001000000 */
[----:B------:R-:W-:Y:S02]  /*6c80*/  FMNMX.FTZ R22, R91, R22, !PT ;  /* 0x000000165b167209 */ /* 0x000fe40007810000 */
[----:B------:R-:W-:Y:S02]  /*6c90*/  ISETP.GT.AND P2, PT, R95, 0x58, PT ;  /* 0x000000585f00780c */ /* 0x000fe40003f44270 */
[----:B------:R-:W-:Y:S01]  /*6ca0*/  FMNMX.FTZ R125, R101, R22, !PT ;  /* 0x00000016657d7209 */ /* 0x000fe20007810000 */
[----:B------:R-:W2:Y:S01]  /*6cb0*/  MUFU.TANH R72, R72 ;  /* 0x0000004800487308 */ /* 0x000ea20000002400 */
[----:B0-----:R-:W-:-:S02]  /*6cc0*/  FSEL R96, R96, -INF , P2 ;  /* 0xff80000060607808 */ /* 0x001fc40001000000 */
[----:B------:R-:W-:Y:S02]  /*6cd0*/  FMNMX.FTZ R125, R94, R125, !PT ;  /* 0x0000007d5e7d7209 */ /* 0x000fe40007810000 */
[----:B------:R-:W-:Y:S02]  /*6ce0*/  ISETP.GT.AND P2, PT, R95, 0x60, PT ;  /* 0x000000605f00780c */ /* 0x000fe40003f44270 */
[----:B------:R-:W-:Y:S01]  /*6cf0*/  FMNMX.FTZ R22, R96, R125, !PT ;  /* 0x0000007d60167209 */ /* 0x000fe20007810000 */
[----:B------:R-:W0:Y:S01]  /*6d00*/  MUFU.TANH R75, R75 ;  /* 0x0000004b004b7308 */ /* 0x000e220000002400 */
[----:B-1----:R-:W-:Y:S02]  /*6d10*/  FSEL R97, R97, -INF , P3 ;  /* 0xff80000061617808 */ /* 0x002fe40001800000 */
[----:B------:R-:W-:Y:S02]  /*6d20*/  ISETP.GT.AND P3, PT, R95, 0x61, PT ;  /* 0x000000615f00780c */ /* 0x000fe40003f64270 */
[----:B------:R-:W-:-:S03]  /*6d30*/  FMNMX.FTZ R125, R97, R22, !PT ;  /* 0x00000016617d7209 */ /* 0x000fc60007810000 */
[----:B------:R-:W-:Y:S01]  /*6d40*/  MUFU.TANH R78, R78 ;  /* 0x0000004e004e7308 */ /* 0x000fe20000002400 */
[----:B--2---:R-:W-:Y:S02]  /*6d50*/  FSEL R72, R72, -INF , P2 ;  /* 0xff80000048487808 */ /* 0x004fe40001000000 */
[----:B------:R-:W-:Y:S02]  /*6d60*/  ISETP.GT.AND P2, PT, R95, 0x68, PT ;  /* 0x000000685f00780c */ /* 0x000fe40003f44270 */
[----:B------:R-:W-:-:S03]  /*6d70*/  FMNMX.FTZ R22, R72, R125, !PT ;  /* 0x0000007d48167209 */ /* 0x000fc60007810000 */
[----:B------:R-:W1:Y:S01]  /*6d80*/  MUFU.TANH R122, R122 ;  /* 0x0000007a007a7308 */ /* 0x000e620000002400 */
[----:B0-----:R-:W-:Y:S02]  /*6d90*/  FSEL R75, R75, -INF , P3 ;  /* 0xff8000004b4b7808 */ /* 0x001fe40001800000 */
[----:B------:R-:W-:Y:S02]  /*6da0*/  ISETP.GT.AND P3, PT, R95, 0x69, PT ;  /* 0x000000695f00780c */ /* 0x000fe40003f64270 */
[----:B------:R-:W-:-:S03]  /*6db0*/  FMNMX.FTZ R22, R75, R22, !PT ;  /* 0x000000164b167209 */ /* 0x000fc60007810000 */
[----:B------:R-:W0:Y:S08]  /*6dc0*/  MUFU.TANH R82, R82 ;  /* 0x0000005200527308 */ /* 0x000e300000002400 */
[----:B------:R-:W2:Y:S01]  /*6dd0*/  MUFU.TANH R83, R83 ;  /* 0x0000005300537308 */ /* 0x000ea20000002400 */
[----:B-1----:R-:W-:Y:S02]  /*6de0*/  FSEL R122, R122, -INF , P3 ;  /* 0xff8000007a7a7808 */ /* 0x002fe40001800000 */
[----:B------:R-:W-:-:S05]  /*6df0*/  ISETP.GT.AND P3, PT, R95, 0x71, PT ;  /* 0x000000715f00780c */ /* 0x000fca0003f64270 */
[----:B------:R1:W-:Y:S08]  /*6e00*/  MUFU.EX2 R92, R102 ;  /* 0x00000066005c7308 */ /* 0x0003f00000000800 */
[----:B------:R-:W3:Y:S01]  /*6e10*/  MUFU.TANH R86, R86 ;  /* 0x0000005600567308 */ /* 0x000ee20000002400 */
[----:B-1----:R-:W-:-:S01]  /*6e20*/  FFMA.FTZ R102, R85, UR17, -R124 ;  /* 0x0000001155667c23 */ /* 0x002fc2000801087c */
[----:B------:R-:W-:-:S02]  /*6e30*/  FSEL R85, R78, -INF , P2 ;  /* 0xff8000004e557808 */ /* 0x000fc40001000000 */
[----:B------:R-:W-:Y:S02]  /*6e40*/  ISETP.GT.AND P2, PT, R95, 0x70, PT ;  /* 0x000000705f00780c */ /* 0x000fe40003f44270 */
[----:B------:R-:W-:Y:S02]  /*6e50*/  FMNMX.FTZ R125, R85, R22, !PT ;  /* 0x00000016557d7209 */ /* 0x000fe40007810000 */
[----:B------:R-:W1:Y:S01]  /*6e60*/  MUFU.TANH R87, R87 ;  /* 0x0000005700577308 */ /* 0x000e620000002400 */
[----:B0-----:R-:W-:Y:S02]  /*6e70*/  FSEL R82, R82, -INF , P2 ;  /* 0xff80000052527808 */ /* 0x001fe40001000000 */
[----:B------:R-:W-:Y:S02]  /*6e80*/  FMNMX.FTZ R125, R122, R125, !PT ;  /* 0x0000007d7a7d7209 */ /* 0x000fe40007810000 */
[----:B------:R-:W-:Y:S02]  /*6e90*/  ISETP.GT.AND P2, PT, R95, 0x78, PT ;  /* 0x000000785f00780c */ /* 0x000fe40003f44270 */
[----:B--2---:R-:W-:Y:S01]  /*6ea0*/  FSEL R83, R83, -INF , P3 ;  /* 0xff80000053537808 */ /* 0x004fe20001800000 */
[----:B------:R-:W0:Y:S01]  /*6eb0*/  MUFU.TANH R58, R58 ;  /* 0x0000003a003a7308 */ /* 0x000e220000002400 */
[----:B------:R-:W-:-:S02]  /*6ec0*/  FMNMX.FTZ R22, R82, R125, !PT ;  /* 0x0000007d52167209 */ /* 0x000fc40007810000 */
[----:B------:R-:W-:Y:S02]  /*6ed0*/  ISETP.GT.AND P3, PT, R95, 0x79, PT ;  /* 0x000000795f00780c */ /* 0x000fe40003f64270 */
[----:B---3--:R-:W-:Y:S02]  /*6ee0*/  FSEL R86, R86, -INF , P2 ;  /* 0xff80000056567808 */ /* 0x008fe40001000000 */
[----:B------:R-:W-:Y:S01]  /*6ef0*/  FMNMX.FTZ R125, R83, R22, !PT ;  /* 0x00000016537d7209 */ /* 0x000fe20007810000 */
[----:B------:R-:W2:Y:S01]  /*6f00*/  MUFU.TANH R59, R59 ;  /* 0x0000003b003b7308 */ /* 0x000ea20000002400 */
[----:B------:R-:W-:Y:S02]  /*6f10*/  ISETP.GT.AND P2, PT, R95, 0x80, PT ;  /* 0x000000805f00780c */ /* 0x000fe40003f44270 */
[----:B-1----:R-:W-:Y:S02]  /*6f20*/  FSEL R87, R87, -INF , P3 ;  /* 0xff80000057577808 */ /* 0x002fe40001800000 */
[----:B------:R-:W-:-:S02]  /*6f30*/  FMNMX.FTZ R22, R86, R125, !PT ;  /* 0x0000007d56167209 */ /* 0x000fc40007810000 */
[C---:B------:R-:W-:Y:S01]  /*6f40*/  ISETP.GT.AND P3, PT, R95.reuse, 0x81, PT ;  /* 0x000000815f00780c */ /* 0x040fe20003f64270 */
[----:B------:R-:W1:Y:S01]  /*6f50*/  MUFU.TANH R62, R62 ;  /* 0x0000003e003e7308 */ /* 0x000e620000002400 */
[----:B0-----:R-:W-:Y:S02]  /*6f60*/  FSEL R58, R58, -INF , P2 ;  /* 0xff8000003a3a7808 */ /* 0x001fe40001000000 */
[----:B------:R-:W-:-:S05]  /*6f70*/  ISETP.GT.AND P2, PT, R95, 0x88, PT ;  /* 0x000000885f00780c */ /* 0x000fca0003f44270 */
[----:B------:R-:W0:Y:S01]  /*6f80*/  MUFU.TANH R63, R63 ;  /* 0x0000003f003f7308 */ /* 0x000e220000002400 */
[----:B--2---:R-:W-:Y:S02]  /*6f90*/  FSEL R59, R59, -INF , P3 ;  /* 0xff8000003b3b7808 */ /* 0x004fe40001800000 */
[----:B------:R-:W-:-:S05]  /*6fa0*/  ISETP.GT.AND P3, PT, R95, 0x89, PT ;  /* 0x000000895f00780c */ /* 0x000fca0003f64270 */
[----:B------:R-:W-:Y:S01]  /*6fb0*/  MUFU.TANH R66, R66 ;  /* 0x0000004200427308 */ /* 0x000fe20000002400 */
[----:B-1----:R-:W-:Y:S02]  /*6fc0*/  FSEL R62, R62, -INF , P2 ;  /* 0xff8000003e3e7808 */ /* 0x002fe40001000000 */
[----:B------:R-:W-:-:S05]  /*6fd0*/  ISETP.GT.AND P2, PT, R95, 0x90, PT ;  /* 0x000000905f00780c */ /* 0x000fca0003f44270 */
[----:B------:R1:W-:Y:S01]  /*6fe0*/  MUFU.EX2 R21, R127 ;  /* 0x0000007f00157308 */ /* 0x0003e20000000800 */
[----:B0-----:R-:W-:Y:S02]  /*6ff0*/  FSEL R63, R63, -INF , P3 ;  /* 0xff8000003f3f7808 */ /* 0x001fe40001800000 */
[----:B------:R-:W-:-:S05]  /*7000*/  ISETP.GT.AND P3, PT, R95, 0x91, PT ;  /* 0x000000915f00780c */ /* 0x000fca0003f64270 */
[----:B------:R-:W0:Y:S01]  /*7010*/  MUFU.TANH R67, R67 ;  /* 0x0000004300437308 */ /* 0x000e220000002400 */
[----:B-1----:R-:W-:-:S04]  /*7020*/  FMNMX.FTZ R127, R87, R22, !PT ;  /* 0x00000016577f7209 */ /* 0x002fc80007810000 */
[----:B------:R-:W-:-:S03]  /*7030*/  FMNMX.FTZ R22, R58, R127, !PT ;  /* 0x0000007f3a167209 */ /* 0x000fc60007810000 */
[----:B------:R-:W-:Y:S01]  /*7040*/  MUFU.TANH R70, R70 ;  /* 0x0000004600467308 */ /* 0x000fe20000002400 */
[----:B------:R-:W-:-:S04]  /*7050*/  FMNMX.FTZ R127, R59, R22, !PT ;  /* 0x000000163b7f7209 */ /* 0x000fc80007810000 */
[----:B------:R-:W-:-:S03]  /*7060*/  FMNMX.FTZ R22, R62, R127, !PT ;  /* 0x0000007f3e167209 */ /* 0x000fc60007810000 */
[----:B------:R-:W1:Y:S01]  /*7070*/  MUFU.TANH R71, R71 ;  /* 0x0000004700477308 */ /* 0x000e620000002400 */
[----:B0-----:R-:W-:Y:S02]  /*7080*/  FSEL R67, R67, -INF , P3 ;  /* 0xff80000043437808 */ /* 0x001fe40001800000 */
[----:B------:R-:W-:-:S05]  /*7090*/  ISETP.GT.AND P3, PT, R95, 0x99, PT ;  /* 0x000000995f00780c */ /* 0x000fca0003f64270 */
[----:B------:R0:W-:Y:S08]  /*70a0*/  MUFU.EX2 R125, R106 ;  /* 0x0000006a007d7308 */ /* 0x0001f00000000800 */
[----:B------:R2:W-:Y:S01]  /*70b0*/  MUFU.EX2 R78, R102 ;  /* 0x00000066004e7308 */ /* 0x0005e20000000800 */
[----:B0-----:R-:W-:-:S01]  /*70c0*/  FFMA.FTZ R106, R107, UR17, -R124 ;  /* 0x000000116b6a7c23 */ /* 0x001fc2000801087c */
[----:B------:R-:W-:-:S02]  /*70d0*/  FMNMX.FTZ R107, R63, R22, !PT ;  /* 0x000000163f6b7209 */ /* 0x000fc40007810000 */
[----:B-1----:R-:W-:-:S04]  /*70e0*/  FSEL R71, R71, -INF , P3 ;  /* 0xff80000047477808 */ /* 0x002fc80001800000 */
[----:B------:R0:W-:Y:S01]  /*70f0*/  MUFU.EX2 R88, R112 ;  /* 0x0000007000587308 */ /* 0x0001e20000000800 */
[----:B--2---:R-:W-:Y:S02]  /*7100*/  FSEL R102, R66, -INF , P2 ;  /* 0xff80000042667808 */ /* 0x004fe40001000000 */
[----:B------:R-:W-:Y:S02]  /*7110*/  ISETP.GT.AND P2, PT, R95, 0x98, PT ;  /* 0x000000985f00780c */ /* 0x000fe40003f44270 */
[----:B------:R-:W-:Y:S01]  /*7120*/  FMNMX.FTZ R22, R102, R107, !PT ;  /* 0x0000006b66167209 */ /* 0x000fe20007810000 */
[--C-:B------:R-:W-:Y:S01]  /*7130*/  FFMA.FTZ R107, R115, UR17, -R124.reuse ;  /* 0x00000011736b7c23 */ /* 0x100fe2000801087c */
[----:B------:R-:W-:Y:S01]  /*7140*/  FSEL R70, R70, -INF , P2 ;  /* 0xff80000046467808 */ /* 0x000fe20001000000 */
[--C-:B------:R-:W-:Y:S01]  /*7150*/  FFMA.FTZ R115, R119, UR17, -R124.reuse ;  /* 0x0000001177737c23 */ /* 0x100fe2000801087c */
[----:B------:R-:W-:Y:S01]  /*7160*/  FMNMX.FTZ R95, R67, R22, !PT ;  /* 0x00000016435f7209 */ /* 0x000fe20007810000 */
[----:B0-----:R-:W-:Y:S01]  /*7170*/  FFMA.FTZ R112, R113, UR17, -R124 ;  /* 0x0000001171707c23 */ /* 0x001fe2000801087c */
[----:B------:R-:W-:Y:S01]  /*7180*/  IMAD.U32 R119, RZ, RZ, UR17 ;  /* 0x00000011ff777e24 */ /* 0x000fe2000f8e00ff */
[----:B------:R0:W-:Y:S01]  /*7190*/  MUFU.EX2 R66, R106 ;  /* 0x0000006a00427308 */ /* 0x0001e20000000800 */
[----:B------:R-:W-:-:S04]  /*71a0*/  FMNMX.FTZ R22, R70, R95, !PT ;  /* 0x0000005f46167209 */ /* 0x000fc80007810000 */
[----:B------:R-:W-:-:S03]  /*71b0*/  FMNMX.FTZ R22, R71, R22, !PT ;  /* 0x0000001647167209 */ /* 0x000fc60007810000 */
[----:B------:R1:W-:Y:S01]  /*71c0*/  MUFU.EX2 R95, R112 ;  /* 0x00000070005f7308 */ /* 0x0003e20000000800 */
[----:B0-----:R-:W-:-:S01]  /*71d0*/  FFMA.FTZ R106, R114, UR17, -R124 ;  /* 0x00000011726a7c23 */ /* 0x001fc2000801087c */
[----:B------:R-:W0:Y:S01]  /*71e0*/  SHFL.BFLY PT, R113, R22, 0x2, 0x1f ;  /* 0x0c401f0016717f89 */ /* 0x000e2200000e0000 */
[----:B------:R-:W-:-:S01]  /*71f0*/  FFMA.FTZ R114, R118, UR17, -R124 ;  /* 0x0000001176727c23 */ /* 0x000fc2000801087c */
[----:B------:R-:W-:-:S04]  /*7200*/  FFMA.FTZ R118, R79, UR17, -R124 ;  /* 0x000000114f767c23 */ /* 0x000fc8000801087c */
[----:B------:R-:W-:Y:S01]  /*7210*/  MUFU.EX2 R126, R126 ;  /* 0x0000007e007e7308 */ /* 0x000fe20000000800 */
[----:B-1----:R-:W-:-:S07]  /*7220*/  FFMA.FTZ R112, R116, UR17, -R124 ;  /* 0x0000001174707c23 */ /* 0x002fce000801087c */
[----:B------:R-:W-:Y:S08]  /*7230*/  MUFU.EX2 R109, R109 ;  /* 0x0000006d006d7308 */ /* 0x000ff00000000800 */
[----:B------:R-:W-:Y:S01]  /*7240*/  MUFU.EX2 R108, R108 ;  /* 0x0000006c006c7308 */ /* 0x000fe20000000800 */
[----:B0-----:R-:W-:Y:S01]  /*7250*/  FMNMX.FTZ R116, R22, R113, !PT ;  /* 0x0000007116747209 */ /* 0x001fe20007810000 */
[--C-:B------:R-:W-:Y:S01]  /*7260*/  FFMA.FTZ R113, R117, UR17, -R124.reuse ;  /* 0x0000001175717c23 */ /* 0x100fe2000801087c */
[----:B------:R-:W-:-:S01]  /*7270*/  FFMA.FTZ R117, R121, UR17, -R124 ;  /* 0x0000001179757c23 */ /* 0x000fc2000801087c */
[----:B------:R-:W-:-:S02]  /*7280*/  FSEL R121, R20, RZ, P1 ;  /* 0x000000ff14797208 */ /* 0x000fc40000800000 */
[----:B------:R-:W0:Y:S02]  /*7290*/  SHFL.BFLY PT, R127, R116, 0x1, 0x1f ;  /* 0x0c201f00747f7f89 */ /* 0x000e2400000e0000 */
[----:B------:R-:W-:Y:S01]  /*72a0*/  MUFU.EX2 R111, R111 ;  /* 0x0000006f006f7308 */ /* 0x000fe20000000800 */
[----:B------:R-:W-:-:S04]  /*72b0*/  FADD.FTZ R121, -R121, R2 ;  /* 0x0000000279797221 */ /* 0x000fc80000010100 */
[----:B------:R-:W-:-:S03]  /*72c0*/  FMUL.FTZ R121, R121, UR17 ;  /* 0x0000001179797c20 */ /* 0x000fc60008410000 */
[----:B------:R-:W-:Y:S08]  /*72d0*/  MUFU.EX2 R110, R110 ;  /* 0x0000006e006e7308 */ /* 0x000ff00000000800 */
[----:B------:R-:W-:Y:S01]  /*72e0*/  MUFU.EX2 R93, R93 ;  /* 0x0000005d005d7308 */ /* 0x000fe20000000800 */
[----:B0-----:R-:W-:Y:S01]  /*72f0*/  FMNMX.FTZ R22, R116, R127, !PT ;  /* 0x0000007f74167209 */ /* 0x001fe20007810000 */
[----:B------:R-:W-:-:S06]  /*7300*/  FFMA.FTZ R116, R120, UR17, -R124 ;  /* 0x0000001178747c23 */ /* 0x000fcc000801087c */
[----:B------:R-:W-:Y:S01]  /*7310*/  MUFU.EX2 R123, R123 ;  /* 0x0000007b007b7308 */ /* 0x000fe20000000800 */
[C---:B------:R-:W-:Y:S01]  /*7320*/  FSETP.NEU.FTZ.AND P2, PT, R22.reuse, -INF , PT ;  /* 0xff8000001600780b */ /* 0x040fe20003f5d000 */
[----:B------:R-:W-:-:S05]  /*7330*/  FFMA.FTZ R119, R22, R119, -8 ;  /* 0xc100000016777423 */ /* 0x000fca0000010077 */
[----:B------:R-:W-:Y:S01]  /*7340*/  FSEL R79, R119, RZ, P2 ;  /* 0x000000ff774f7208 */ /* 0x000fe20001000000 */
[----:B------:R-:W-:Y:S04]  /*7350*/  MUFU.EX2 R99, R99 ;  /* 0x0000006300637308 */ /* 0x000fe80000000800 */
[----:B------:R-:W-:-:S01]  /*7360*/  FFMA.FTZ R2, R90, UR17, -R79 ;  /* 0x000000115a027c23 */ /* 0x000fc2000801084f */
[----:B------:R-:W-:Y:S01]  /*7370*/  FSEL R90, R22, RZ, P2 ;  /* 0x000000ff165a7208 */ /* 0x000fe20001000000 */
[----:B------:R-:W-:-:S01]  /*7380*/  FFMA.FTZ R119, R8, UR17, -R79 ;  /* 0x0000001108777c23 */ /* 0x000fc2000801084f */
[--C-:B------:R-:W-:Y:S01]  /*7390*/  FFMA.FTZ R8, R9, UR17, -R79.reuse ;  /* 0x0000001109087c23 */ /* 0x100fe2000801084f */
[----:B------:R-:W-:-:S01]  /*73a0*/  FFMA.FTZ R9, R73, UR17, -R79 ;  /* 0x0000001149097c23 */ /* 0x000fc2000801084f */
[----:B------:R-:W-:Y:S01]  /*73b0*/  FFMA.FTZ R120, R11, UR17, -R79 ;  /* 0x000000110b787c23 */ /* 0x000fe2000801084f */
[----:B------:R-:W-:-:S01]  /*73c0*/  FADD.FTZ R90, -R90, R3 ;  /* 0x000000035a5a7221 */ /* 0x000fc20000010100 */
[--C-:B------:R-:W-:Y:S01]  /*73d0*/  FFMA.FTZ R11, R12, UR17, -R79.reuse ;  /* 0x000000110c0b7c23 */ /* 0x100fe2000801084f */
        /* <DEDUP_REMOVED lines=33> */
[----:B-1----:R-:W-:-:S01]  /*75f0*/  FFMA.FTZ R5, R90, R4, R119 ;  /* 0x000000045a057223 */ /* 0x002fc20000010077 */
[----:B------:R-:W-:Y:S01]  /*7600*/  FADD.FTZ R104, R110, R101 ;  /* 0x000000656e687221 */ /* 0x000fe20000010000 */
[----:B------:R-:W-:-:S01]  /*7610*/  FFMA.FTZ R86, R86, UR17, -R79 ;  /* 0x0000001156567c23 */ /* 0x000fc2000801084f */
[--C-:B------:R-:W-:Y:S01]  /*7620*/  FFMA.FTZ R87, R87, UR17, -R79.reuse ;  /* 0x0000001157577c23 */ /* 0x100fe2000801084f */
[----:B------:R-:W-:-:S01]  /*7630*/  FFMA.FTZ R58, R58, UR17, -R79 ;  /* 0x000000113a3a7c23 */ /* 0x000fc2000801084f */
[----:B------:R-:W-:Y:S01]  /*7640*/  FADD.FTZ R101, R93, R104 ;  /* 0x000000685d657221 */ /* 0x000fe20000010000 */
[----:B------:R-:W-:-:S01]  /*7650*/  FFMA.FTZ R59, R59, UR17, -R79 ;  /* 0x000000113b3b7c23 */ /* 0x000fc2000801084f */
[----:B------:R-:W1:Y:S01]  /*7660*/  MUFU.EX2 R120, R120 ;  /* 0x0000007800787308 */ /* 0x000e620000000800 */
        /* <DEDUP_REMOVED lines=8> */
[----:B--2---:R-:W-:-:S01]  /*76f0*/  FADD.FTZ R5, R9, R4 ;  /* 0x0000000409057221 */ /* 0x004fc20000010000 */
[----:B------:R-:W-:-:S04]  /*7700*/  FADD.FTZ R104, R14, R101 ;  /* 0x000000650e687221 */ /* 0x000fc80000010000 */
[----:B------:R-:W-:Y:S01]  /*7710*/  FADD.FTZ R101, R99, R104 ;  /* 0x0000006863657221 */ /* 0x000fe20000010000 */
[----:B------:R-:W-:-:S01]  /*7720*/  FFMA.FTZ R104, R122, UR17, -R79 ;  /* 0x000000117a687c23 */ /* 0x000fc2000801084f */
        /* <DEDUP_REMOVED lines=20> */
[----:B------:R-:W-:-:S06]  /*7870*/  FADD.FTZ R5, R23, R122 ;  /* 0x0000007a17057221 */ /* 0x000fcc0000010000 */
[----:B------:R-:W2:Y:S01]  /*7880*/  MUFU.EX2 R81, R81 ;  /* 0x0000005100517308 */ /* 0x000ea20000000800 */
[----:B-1----:R-:W-:-:S01]  /*7890*/  FADD.FTZ R101, R19, R4 ;  /* 0x0000000413657221 */ /* 0x002fc20000010000 */
[----:B------:R-:W-:-:S06]  /*78a0*/  FADD.FTZ R4, R88, R5 ;  /* 0x0000000558047221 */ /* 0x000fcc0000010000 */
[----:B------:R-:W1:Y:S01]  /*78b0*/  MUFU.EX2 R73, R73 ;  /* 0x0000004900497308 */ /* 0x000e620000000800 */
[----:B0-----:R-:W-:-:S07]  /*78c0*/  FADD.FTZ R122, R98, R101 ;  /* 0x00000065627a7221 */ /* 0x001fce0000010000 */
[----:B------:R-:W0:Y:S01]  /*78d0*/  MUFU.EX2 R80, R80 ;  /* 0x0000005000507308 */ /* 0x000e220000000800 */
[----:B--2---:R-:W-:-:S04]  /*78e0*/  FADD.FTZ R5, R81, R4 ;  /* 0x0000000451057221 */ /* 0x004fc80000010000 */
[----:B------:R-:W-:-:S03]  /*78f0*/  FADD.FTZ R5, R92, R5 ;  /* 0x000000055c057221 */ /* 0x000fc60000010000 */
        /* <DEDUP_REMOVED lines=9> */
[----:B0-----:R-:W-:-:S04]  /*7990*/  FADD.FTZ R101, R103, R122 ;  /* 0x0000007a67657221 */ /* 0x001fc80000010000 */
[----:B------:R-:W-:-:S03]  /*79a0*/  FADD.FTZ R4, R78, R101 ;  /* 0x000000654e047221 */ /* 0x000fc60000010000 */
        /* <DEDUP_REMOVED lines=9> */
[----:B-1----:R-:W-:-:S04]  /*7a40*/  FADD.FTZ R4, R56, R5 ;  /* 0x0000000538047221 */ /* 0x002fc80000010000 */
[----:B------:R-:W-:-:S03]  /*7a50*/  FADD.FTZ R4, R125, R4 ;  /* 0x000000047d047221 */ /* 0x000fc60000010000 */
        /* <DEDUP_REMOVED lines=76> */
.L_x_1887:
        /* <DEDUP_REMOVED lines=81> */
[----:B------:R-:W-:Y:S01]  /*8430*/  F2FP.SATFINITE.E4M3.F32.PACK_AB_MERGE_C R139, R102, R101, R21 ;  /* 0x00000065668b723e */ /* 0x000fe20004807015 */
[----:B------:R-:W-:Y:S06]  /*8440*/  @P1 BRA `(.L_x_1888) ;  /* 0xffffffc800141947 */ /* 0x000fec000383ffff */
[----:B------:R-:W-:Y:S01]  /*8450*/  IMAD.MOV.U32 R3, RZ, RZ, R22 ;  /* 0x000000ffff037224 */ /* 0x000fe200078e0016 */
[----:B------:R-:W-:-:S07]  /*8460*/  MOV R2, R20 ;  /* 0x0000001400027202 */ /* 0x000fce0000000f00 */
.L_x_1877:
[----:B------:R-:W-:-:S06]  /*8470*/  UISETP.GE.AND UP0, UPT, UR8, UR41, UPT ;  /* 0x000000290800728c */ /* 0x000fcc000bf06270 */
[----:B------:R-:W-:-:S13]  /*8480*/  PLOP3.LUT P1, PT, PT, PT, UP0, 0x80, 0x0 ;  /* 0x000000000000781c */ /* 0x000fda0003f2f008 */
[----:B------:R-:W-:Y:S05]  /*8490*/  @!P1 BRA `(.L_x_1889) ;  /* 0x0000002c001c9947 */ /* 0x000fea0003800000 */
[----:B------:R-:W-:Y:S01]  /*84a0*/  IMAD.MOV.U32 R6, RZ, RZ, R3 ;  /* 0x000000ffff067224 */ /* 0x000fe200078e0003 */
[----:B------:R-:W-:Y:S01]  /*84b0*/  UMOV UR24, UR10 ;  /* 0x0000000a00187c82 */ /* 0x000fe20008000000 */
[----:B------:R-:W-:Y:S01]  /*84c0*/  IMAD.MOV.U32 R7, RZ, RZ, R2 ;  /* 0x000000ffff077224 */ /* 0x000fe200078e0002 */
[----:B------:R-:W-:Y:S01]  /*84d0*/  UMOV UR19, UR11 ;  /* 0x0000000b00137c82 */ /* 0x000fe20008000000 */
[----:B------:R-:W-:-:S05]  /*84e0*/  ULDC UR17, c[0x0][0x988] ;  /* 0x0002620000117ab9 */ /* 0x000fca0000000800 */
.L_x_1900:
[----:B------:R-:W-:-:S04]  /*84f0*/  UIADD3 UR11, UR19, 0x1, URZ ;  /* 0x00000001130b7890 */ /* 0x000fc8000fffe03f */
[----:B------:R-:W-:-:S04]  /*8500*/  UISETP.NE.AND UP0, UPT, UR11, 0x2, UPT ;  /* 0x000000020b00788c */ /* 0x000fc8000bf05270 */
[----:B------:R-:W-:Y:S02]  /*8510*/  USEL UR10, URZ, 0x1, UP0 ;  /* 0x000000013f0a7887 */ /* 0x000fe40008000000 */
[----:B------:R-:W-:Y:S02]  /*8520*/  USEL UR11, UR11, URZ, UP0 ;  /* 0x0000003f0b0b7287 */ /* 0x000fe40008000000 */
[----:B------:R-:W-:Y:S01]  /*8530*/  ULOP3.LUT UR10, UR24, UR10, URZ, 0x3c, !UPT ;  /* 0x0000000a180a7292 */ /* 0x000fe2000f8e3c3f */
[----:B------:R-:W-:Y:S11]  /*8540*/  @!P0 BRA `(.L_x_1890) ;  /* 0x0000000000048947 */ /* 0x000ff60003800000 */
[----:B------:R-:W-:Y:S01]  /*8550*/  BPT.TRAP 0x1 ;  /* 0x000000040000795c */ /* 0x000fe20000300000 */
.L_x_1890:
[----:B------:R-:W-:Y:S01]  /*8560*/  ULEA UR18, UR11, UR46, 0x3 ;  /* 0x0000002e0b127291 */ /* 0x000fe2000f8e183f */
[----:B------:R-:W-:-:S05]  /*8570*/  IMAD.U32 R2, RZ, RZ, UR10 ;  /* 0x0000000aff027e24 */ /* 0x000fca000f8e00ff */
[----:B------:R-:W-:-:S04]  /*8580*/  SHF.L.U32 R2, R2, 0x1f, RZ ;  /* 0x0000001f02027819 */ /* 0x000fc800000006ff */
[----:B------:R0:W1:Y:S01]  /*8590*/  SYNCS.PHASECHK.TRANS64.TRYWAIT P1, [UR18+0x12430], R2 ;  /* 0x01243002ff0075a7 */ /* 0x0000620008020152 */
[----:B------:R-:W-:Y:S05]  /*85a0*/  @!P0 BRA `(.L_x_1891) ;  /* 0x0000000000048947 */ /* 0x000fea0003800000 */
[----:B------:R-:W-:Y:S01]  /*85b0*/  BPT.TRAP 0x1 ;  /* 0x000000040000795c */ /* 0x000fe20000300000 */
.L_x_1891:
[----:B-1----:R-:W-:Y:S05]  /*85c0*/  @P1 BRA `(.L_x_1892) ;  /* 0x0000000000081947 */ /* 0x002fea0003800000 */
[----:B------:R-:W1:Y:S02]  /*85d0*/  SYNCS.PHASECHK.TRANS64.TRYWAIT P1, [UR18+0x12430], R2 ;  /* 0x01243002ff0075a7 */ /* 0x000e640008020152 */
[----:B-1----:R-:W-:Y:S05]  /*85e0*/  @!P1 BRA `(.L_x_1893) ;  /* 0x0000009400449947 */ /* 0x002fea0003800000 */
.L_x_1892:
        /* <DEDUP_REMOVED lines=63> */
.L_x_1894:
[----:B------:R-:W-:Y:S01]  /*89e0*/  ULEA UR13, UR19, UR46, 0x3 ;  /* 0x0000002e130d7291 */ /* 0x000fe2000f8e183f */
[----:B01----:R-:W-:-:S05]  /*89f0*/  IMAD.U32 R2, RZ, RZ, UR24 ;  /* 0x00000018ff027e24 */ /* 0x003fca000f8e00ff */
[----:B------:R-:W-:-:S04]  /*8a00*/  SHF.L.U32 R2, R2, 0x1f, RZ ;  /* 0x0000001f02027819 */ /* 0x000fc800000006ff */
[----:B------:R0:W1:Y:S01]  /*8a10*/  SYNCS.PHASECHK.TRANS64.TRYWAIT P1, [UR13+0x12450], R2 ;  /* 0x01245002ff0075a7 */ /* 0x000062000802014d */
[----:B------:R-:W-:Y:S05]  /*8a20*/  @!P0 BRA `(.L_x_1895) ;  /* 0x0000000000048947 */ /* 0x000fea0003800000 */
[----:B------:R-:W-:Y:S01]  /*8a30*/  BPT.TRAP 0x1 ;  /* 0x000000040000795c */ /* 0x000fe20000300000 */
.L_x_1895:
[----:B-1----:R-:W-:Y:S05]  /*8a40*/  @P1 BRA `(.L_x_1896) ;  /* 0x0000000000081947 */ /* 0x002fea0003800000 */
[----:B------:R-:W1:Y:S02]  /*8a50*/  SYNCS.PHASECHK.TRANS64.TRYWAIT P1, [UR13+0x12450], R2 ;  /* 0x01245002ff0075a7 */ /* 0x000e64000802014d */
[----:B-1----:R-:W-:Y:S05]  /*8a60*/  @!P1 BRA `(.L_x_1897) ;  /* 0x00000090003c9947 */ /* 0x002fea0003800000 */
.L_x_1896:
        /* <DEDUP_REMOVED lines=32> */
.L_x_1898:
        /* <DEDUP_REMOVED lines=21> */
[----:B------:R-:W-:Y:S01]  /*8dc0*/  FMUL.FTZ R23, R0, R135 ;  /* 0x0000008700177220 */ /* 0x000fe20000410000 */
[----:B------:R-:W3:Y:S01]  /*8dd0*/  MUFU.TANH R9, R9 ;  /* 0x0000000900097308 */ /* 0x000ee20000002400 */
[----:B01----:R-:W-:Y:S01]  /*8de0*/  FMNMX.FTZ R2, R8, R7, !PT ;  /* 0x0000000708027209 */ /* 0x003fe20007810000 */
        /* <DEDUP_REMOVED lines=14> */
[----:B------:R-:W1:Y:S01]  /*8ed0*/  MUFU.TANH R12, R12 ;  /* 0x0000000c000c7308 */ /* 0x000e620000002400 */
[----:B---3--:R-:W-:Y:S01]  /*8ee0*/  FMNMX.FTZ R83, R9, R2, !PT ;  /* 0x0000000209537209 */ /* 0x008fe20007810000 */
        /* <DEDUP_REMOVED lines=52> */
[----:B------:R-:W-:Y:S01]  /*9230*/  FMUL.FTZ R70, R0, R71 ;  /* 0x0000004700467220 */ /* 0x000fe20000410000 */
[----:B------:R-:W-:Y:S01]  /*9240*/  MOV R67, UR17 ;  /* 0x0000001100437c02 */ /* 0x000fe20008000f00 */
[----:B------:R-:W2:Y:S01]  /*9250*/  MUFU.TANH R19, R19 ;  /* 0x0000001300137308 */ /* 0x000ea20000002400 */
[----:B0-----:R-:W-:Y:S01]  /*9260*/  FMNMX.FTZ R56, R18, R87, !PT ;  /* 0x0000005712387209 */ /* 0x001fe20007810000 */
[----:B------:R-:W-:Y:S01]  /*9270*/  FMUL.FTZ R87, R0, R57 ;  /* 0x0000003900577220 */ /* 0x000fe20000410000 */
[----:B------:R-:W-:-:S04]  /*9280*/  UIADD3 UR18, UR18, 0x12440, URZ ;  /* 0x0001244012127890 */ /* 0x000fc8000fffe03f */
[----:B------:R-:W-:Y:S01]  /*9290*/  UPRMT UR18, UR9, 0x654, UR18 ;  /* 0x0000065409127896 */ /* 0x000fe20008000012 */
[----:B------:R-:W0:Y:S01]  /*92a0*/  MUFU.TANH R20, R20 ;  /* 0x0000001400147308 */ /* 0x000e220000002400 */
[----:B-1----:R-:W-:-:S07]  /*92b0*/  FMNMX.FTZ R3, R17, R2, !PT ;  /* 0x0000000211037209 */ /* 0x002fce0007810000 */
[----:B------:R-:W1:Y:S01]  /*92c0*/  MUFU.TANH R22, R22 ;  /* 0x0000001600167308 */ /* 0x000e620000002400 */
[----:B--2---:R-:W-:Y:S01]  /*92d0*/  FMNMX.FTZ R123, R19, R56, !PT ;  /* 0x00000038137b7209 */ /* 0x004fe20007810000 */
[----:B------:R-:W-:Y:S06]  /*92e0*/  SYNCS.ARRIVE.TRANS64.RED.A1T0 RZ, [UR18], RZ ;  /* 0x000000ffffff79a7 */ /* 0x000fec0008100412 */
[----:B------:R-:W2:Y:S01]  /*92f0*/  MUFU.TANH R21, R21 ;  /* 0x0000001500157308 */ /* 0x000ea20000002400 */
[----:B0-----:R-:W-:-:S07]  /*9300*/  FMNMX.FTZ R2, R20, R3, !PT ;  /* 0x0000000314027209 */ /* 0x001fce0007810000 */
[----:B------:R-:W0:Y:S01]  /*9310*/  MUFU.TANH R23, R23 ;  /* 0x0000001700177308 */ /* 0x000e220000002400 */
[----:B-1----:R-:W-:Y:S01]  /*9320*/  FMNMX.FTZ R56, R22, R123, !PT ;  /* 0x0000007b16387209 */ /* 0x002fe20007810000 */
[C---:B------:R-:W-:Y:S01]  /*9330*/  FMUL.FTZ R123, R0.reuse, R61 ;  /* 0x0000003d007b7220 */ /* 0x040fe20000410000 */
[C---:B------:R-:W-:Y:S01]  /*9340*/  FMUL.FTZ R61, R0.reuse, R62 ;  /* 0x0000003e003d7220 */ /* 0x040fe20000410000 */
[----:B------:R-:W-:-:S04]  /*9350*/  FMUL.FTZ R62, R0, R63 ;  /* 0x0000003f003e7220 */ /* 0x000fc80000410000 */
        /* <DEDUP_REMOVED lines=12> */
[----:B-1----:R-:W-:Y:S01]  /*9420*/  FMNMX.FTZ R57, R107, R58, !PT ;  /* 0x0000003a6b397209 */ /* 0x002fe20007810000 */
[----:B------:R-:W-:-:S06]  /*9430*/  FMUL.FTZ R58, R0, R59 ;  /* 0x0000003b003a7220 */ /* 0x000fcc0000410000 */
        /* <DEDUP_REMOVED lines=127> */
[C---:B------:R-:W-:Y:S01]  /*9c30*/  FFMA.FTZ R132, R2.reuse, R67, -8 ;  /* 0xc100000002847423 */ /* 0x040fe20000010043 */
[----:B------:R-:W-:-:S03]  /*9c40*/  FADD.FTZ R7, -R2, R7 ;  /* 0x0000000702077221 */ /* 0x000fc60000010100 */
[--C-:B------:R-:W-:Y:S01]  /*9c50*/  FFMA.FTZ R130, R20, UR17, -R132.reuse ;  /* 0x0000001114827c23 */ /* 0x100fe20008010884 */
[----:B------:R-:W-:-:S01]  /*9c60*/  FFMA.FTZ R20, R88, UR17, -R132 ;  /* 0x0000001158147c23 */ /* 0x000fc20008010884 */
[--C-:B------:R-:W-:Y:S01]  /*9c70*/  FFMA.FTZ R88, R92, UR17, -R132.reuse ;  /* 0x000000115c587c23 */ /* 0x100fe20008010884 */
[----:B------:R-:W-:-:S01]  /*9c80*/  FFMA.FTZ R92, R100, UR17, -R132 ;  /* 0x00000011645c7c23 */ /* 0x000fc20008010884 */
[----:B------:R-:W-:Y:S01]  /*9c90*/  FFMA.FTZ R100, R84, UR17, -R132 ;  /* 0x0000001154647c23 */ /* 0x000fe20008010884 */
[----:B------:R-:W-:Y:S02]  /*9ca0*/  IMAD.U32 R84, RZ, RZ, UR17 ;  /* 0x00000011ff547e24 */ /* 0x000fe4000f8e00ff */
[----:B------:R-:W-:Y:S01]  /*9cb0*/  FADD.FTZ R6, -R3, R6 ;  /* 0x0000000603067221 */ /* 0x000fe20000010100 */
[----:B------:R-:W-:-:S01]  /*9cc0*/  FFMA.FTZ R68, R121, UR17, -R132 ;  /* 0x0000001179447c23 */ /* 0x000fc20008010884 */
[----:B------:R-:W-:Y:S01]  /*9cd0*/  FMUL.FTZ R60, R7, UR17 ;  /* 0x00000011073c7c20 */ /* 0x000fe20008410000 */
[----:B------:R-:W-:-:S01]  /*9ce0*/  FFMA.FTZ R121, R3, R84, -8 ;  /* 0xc100000003797423 */ /* 0x000fc20000010054 */
[----:B------:R-:W-:Y:S01]  /*9cf0*/  FMUL.FTZ R7, R6, UR17 ;  /* 0x0000001106077c20 */ /* 0x000fe20008410000 */
[----:B------:R-:W-:-:S01]  /*9d00*/  FFMA.FTZ R6, R8, UR17, -R132 ;  /* 0x0000001108067c23 */ /* 0x000fc20008010884 */
        /* <DEDUP_REMOVED lines=17> */
[--C-:B------:R-:W-:Y:S01]  /*9e20*/  FFMA.FTZ R64, R72, UR17, -R132.reuse ;  /* 0x0000001148407c23 */ /* 0x100fe20008010884 */
[----:B------:R-:W-:-:S01]  /*9e30*/  FFMA.FTZ R72, R86, UR17, -R132 ;  /* 0x0000001156487c23 */ /* 0x000fc20008010884 */
[----:B------:R-:W-:Y:S01]  /*9e40*/  MUFU.EX2 R7, R7 ;  /* 0x0000000700077308 */ /* 0x000fe20000000800 */
[----:B------:R-:W-:-:S01]  /*9e50*/  FFMA.FTZ R15, R19, UR17, -R121 ;  /* 0x00000011130f7c23 */ /* 0x000fc20008010879 */
[----:B------:R-:W-:Y:S01]  /*9e60*/  FFMA.FTZ R86, R98, UR17, -R121 ;  /* 0x0000001162567c23 */ /* 0x000fe20008010879 */
[----:B------:R-:W-:-:S01]  /*9e70*/  FFMA.FTZ R16, R112, UR17, -R132 ;  /* 0x0000001170107c23 */ /* 0x000fc20008010884 */
[--C-:B------:R-:W-:Y:S01]  /*9e80*/  FFMA.FTZ R112, R122, UR17, -R132.reuse ;  /* 0x000000117a707c23 */ /* 0x100fe20008010884 */
        /* <DEDUP_REMOVED lines=19> */
[----:B------:R-:W2:Y:S01]  /*9fc0*/  MUFU.EX2 R11, R11 ;  /* 0x0000000b000b7308 */ /* 0x000ea20000000800 */
[----:B-1----:R-:W-:-:S01]  /*9fd0*/  FFMA.FTZ R4, R7, R4, R84 ;  /* 0x0000000407047223 */ /* 0x002fc20000010054 */
[--C-:B------:R-:W-:Y:S01]  /*9fe0*/  FFMA.FTZ R23, R115, UR17, -R121.reuse ;  /* 0x0000001173177c23 */ /* 0x100fe20008010879 */
        /* <DEDUP_REMOVED lines=15> */
[--C-:B------:R-:W-:Y:S01]  /*a0e0*/  FFMA.FTZ R85, R91, UR17, -R121.reuse ;  /* 0x000000115b557c23 */ /* 0x100fe20008010879 */
[----:B------:R-:W-:-:S01]  /*a0f0*/  FFMA.FTZ R91, R95, UR17, -R121 ;  /* 0x000000115f5b7c23 */ /* 0x000fc20008010879 */
[----:B------:R-:W-:Y:S01]  /*a100*/  FFMA.FTZ R95, R103, UR17, -R121 ;  /* 0x00000011675f7c23 */ /* 0x000fe20008010879 */
[----:B------:R-:W-:-:S01]  /*a110*/  FFMA.FTZ R60, R96, UR17, -R132 ;  /* 0x00000011603c7c23 */ /* 0x000fc20008010884 */
[--C-:B------:R-:W-:Y:S01]  /*a120*/  FFMA.FTZ R74, R74, UR17, -R121.reuse ;  /* 0x000000114a4a7c23 */ /* 0x100fe20008010879 */
        /* <DEDUP_REMOVED lines=12> */
[----:B------:R-:W-:-:S05]  /*a1f0*/  FFMA.FTZ R70, R70, UR17, -R121 ;  /* 0x0000001146467c23 */ /* 0x000fca0008010879 */
        /* <DEDUP_REMOVED lines=158> */
.L_x_1899:
        /* <DEDUP_REMOVED lines=81> */
[----:B------:R-:W-:Y:S01]  /*b0f0*/  F2FP.SATFINITE.E4M3.F32.PACK_AB_MERGE_C R139, R61, R58, R62 ;  /* 0x0000003a3d8b723e */ /* 0x000fe2000480703e */
[----:B------:R-:W-:Y:S06]  /*b100*/  @P1 BRA `(.L_x_1900) ;  /* 0xffffffd000f81947 */ /* 0x000fec000383ffff */
.L_x_1889:
[----:B------:R-:W-:Y:S06]  /*b110*/  BAR.ARV 0x8, 0x200 ;  /* 0x0208000000007b1d */ /* 0x000fec0000002000 */
[----:B------:R-:W-:Y:S05]  /*b120*/  @!P0 BRA `(.L_x_1901) ;  /* 0x0000000000048947 */ /* 0x000fea0003800000 */
[----:B------:R-:W-:Y:S01]  /*b130*/  BPT.TRAP 0x1 ;  /* 0x000000040000795c */ /* 0x000fe20000300000 */
.L_x_1901:
[----:B------:R-:W-:Y:S01]  /*b140*/  ULEA UR16, UR11, UR46, 0x3 ;  /* 0x0000002e0b107291 */ /* 0x000fe2000f8e183f */
[----:B------:R-:W-:-:S05]  /*b150*/  IMAD.U32 R0, RZ, RZ, UR10 ;  /* 0x0000000aff007e24 */ /* 0x000fca000f8e00ff */
[----:B------:R-:W-:-:S04]  /*b160*/  SHF.L.U32 R0, R0, 0x1f, RZ ;  /* 0x0000001f00007819 */ /* 0x000fc800000006ff */
[----:B------:R0:W1:Y:S01]  /*b170*/  SYNCS.PHASECHK.TRANS64.TRYWAIT P1, [UR16+0x12450], R0 ;  /* 0x01245000ff0075a7 */ /* 0x0000620008020150 */
[----:B------:R-:W-:Y:S05]  /*b180*/  @!P0 BRA `(.L_x_1902) ;  /* 0x0000000000048947 */ /* 0x000fea0003800000 */
[----:B------:R-:W-:Y:S01]  /*b190*/  BPT.TRAP 0x1 ;  /* 0x000000040000795c */ /* 0x000fe20000300000 */
.L_x_1902:
[----:B-1----:R-:W-:Y:S05]  /*b1a0*/  @P1 BRA `(.L_x_1903) ;  /* 0x0000000000081947 */ /* 0x002fea0003800000 */
[----:B------:R-:W1:Y:S02]  /*b1b0*/  SYNCS.PHASECHK.TRANS64.TRYWAIT P1, [UR16+0x12450], R0 ;  /* 0x01245000ff0075a7 */ /* 0x000e640008020150 */
[----:B-1----:R-:W-:Y:S05]  /*b1c0*/  @!P1 BRA `(.L_x_1904) ;  /* 0x00000068007c9947 */ /* 0x002fea0003800000 */
.L_x_1903:
[----:B------:R-:W-:Y:S01]  /*b1d0*/  UIADD3 UR46, UR46, 0x200, URZ ;  /* 0x000002002e2e7890 */ /* 0x000fe2000fffe03f */
[----:B------:R-:W-:Y:S01]  /*b1e0*/  WARPGROUP.ARRIVE ;  /* 0x00000000000079c5 */ /* 0x000fe20000000000 */
[----:B------:R-:W-:Y:S01]  /*b1f0*/  ULDC.64 UR12, c[0x0][0x9a0] ;  /* 0x00026800000c7ab9 */ /* 0x000fe20000000a00 */
[----:B------:R-:W-:Y:S01]  /*b200*/  MOV R8, 0x3f800000 ;  /* 0x3f80000000087802 */ /* 0x000fe20000000f00 */
[----:B------:R-:W-:Y:S02]  /*b210*/  USHF.R.U32.HI UR46, URZ, 0x4, UR46 ;  /* 0x000000043f2e7899 */ /* 0x000fe4000801162e */
[----:B------:R-:W-:Y:S02]  /*b220*/  UISETP.NE.U32.AND UP0, UPT, UR12, URZ, UPT ;  /* 0x0000003f0c00728c */ /* 0x000fe4000bf05070 */
[----:B------:R-:W-:Y:S02]  /*b230*/  ULOP3.LUT UR46, UR46, 0x3fff, URZ, 0xc0, !UPT ;  /* 0x00003fff2e2e7892 */ /* 0x000fe4000f8ec03f */
[----:B------:R-:W-:-:S02]  /*b240*/  UISETP.NE.AND.EX UP0, UPT, UR13, URZ, UPT, UP0 ;  /* 0x0000003f0d00728c */ /* 0x000fc4000bf05300 */
[----:B------:R-:W-:-:S04]  /*b250*/  ULOP3.LUT UR8, UR46, 0x10000, URZ, 0xfc, !UPT ;  /* 0x000100002e087892 */ /* 0x000fc8000f8efc3f */
[----:B------:R-:W-:Y:S01]  /*b260*/  UIMAD UR8, UR11, 0x280, UR8 ;  /* 0x000002800b0878a4 */ /* 0x000fe2000f8e0208 */
[----:B------:R-:W-:Y:S02]  /*b270*/  PLOP3.LUT P1, PT, PT, PT, UP0, 0x80, 0x0 ;  /* 0x000000000000781c */ /* 0x000fe40003f2f008 */
[----:B------:R-:W-:Y:S02]  /*b280*/  UMOV UR11, 0xc0000010 ;  /* 0xc0000010000b7882 */ /* 0x000fe40000000000 */
[----:B------:R-:W-:Y:S01]  /*b290*/  @UP0 ULDC.64 UR14, c[0x0][0x9c8] ;  /* 0x00027200000e0ab9 */ /* 0x000fe20000000a00 */
[----:B------:R-:W-:Y:S01]  /*b2a0*/  @UP0 USHF.R.S32.HI UR7, URZ, 0x1f, UR43 ;  /* 0x0000001f3f070899 */ /* 0x000fe2000801142b */
[----:B------:R-:W-:Y:S01]  /*b2b0*/  UMOV UR10, UR8 ;  /* 0x00000008000a7c82 */ /* 0x000fe20008000000 */
[----:B------:R-:W-:Y:S01]  /*b2c0*/  @UP0 UIMAD UR6, UR40, UR14, URZ ;  /* 0x0000000e280602a4 */ /* 0x000fe2000f8e023f */
[----:B------:R-:W-:Y:S01]  /*b2d0*/  QGMMA.64x64x32.F32.E4M3.E4M3 R24, R152, gdesc[UR8], R24, gsb0 ;  /* 0x00e0000898187df3 */ /* 0x000fe20008000818 */
[----:B------:R-:W-:-:S02]  /*b2e0*/  @UP0 UIMAD.WIDE.U32 UR4, UR44, UR14, URZ ;  /* 0x0000000e2c0402a5 */ /* 0x000fc4000f8e003f */
[----:B------:R-:W-:-:S03]  /*b2f0*/  @UP0 UIMAD UR6, UR44, UR15, UR6 ;  /* 0x0000000f2c0602a4 */ /* 0x000fc6000f8e0206 */
[----:B------:R-:W-:Y:S01]  /*b300*/  @UP0 ULDC.64 UR14, c[0x0][0x9d0] ;  /* 0x00027400000e0ab9 */ /* 0x000fe20000000a00 */
[----:B------:R-:W-:Y:S02]  /*b310*/  @UP0 UIADD3 UR5, UR5, UR6, URZ ;  /* 0x0000000605050290 */ /* 0x000fe4000fffe03f */
[----:B------:R-:W-:Y:S02]  /*b320*/  @UP0 UIMAD UR7, UR7, UR14, URZ ;  /* 0x0000000e070702a4 */ /* 0x000fe4000f8e023f */
[----:B------:R-:W-:Y:S02]  /*b330*/  @UP0 UIMAD.WIDE.U32 UR4, UR43, UR14, UR4 ;  /* 0x0000000e2b0402a5 */ /* 0x000fe4000f8e0004 */
[----:B------:R-:W-:Y:S02]  /*b340*/  @UP0 UIMAD UR7, UR43, UR15, UR7 ;  /* 0x0000000f2b0702a4 */ /* 0x000fe4000f8e0207 */
[----:B------:R-:W-:Y:S02]  /*b350*/  @UP0 ULEA UR6, UP1, UR4, UR12, 0x2 ;  /* 0x0000000c04060291 */ /* 0x000fe4000f82103f */
[----:B------:R-:W-:-:S04]  /*b360*/  @UP0 UIADD3 UR5, UR5, UR7, URZ ;  /* 0x0000000705050290 */ /* 0x000fc8000fffe03f */
[----:B------:R-:W-:Y:S01]  /*b370*/  @UP0 ULEA.HI.X UR7, UR4, UR13, UR5, 0x2, UP1 ;  /* 0x0000000d04070291 */ /* 0x000fe200088f1405 */
[----:B------:R-:W-:-:S05]  /*b380*/  IMAD.U32 R6, RZ, RZ, UR6 ;  /* 0x00000006ff067e24 */ /* 0x000fca000f8e00ff */
[----:B-1----:R-:W-:Y:S01]  /*b390*/  IMAD.U32 R7, RZ, RZ, UR7 ;  /* 0x00000007ff077e24 */ /* 0x002fe2000f8e00ff */
        /* <DEDUP_REMOVED lines=17> */
[----:B------:R-:W3:Y:S01]  /*b4b0*/  SHFL.BFLY PT, R9, R4, 0x2, 0x1f ;  /* 0x0c401f0004097f89 */ /* 0x000ee200000e0000 */
[----:B------:R-:W-:Y:S02]  /*b4c0*/  WARPGROUP.DEPBAR.LE gsb0, 0x0 ;  /* 0x00008000000079c5 */ /* 0x000fe40000010000 */
[----:B------:R-:W-:-:S06]  /*b4d0*/  WARPGROUP.ARRIVE ;  /* 0x00000000000079c5 */ /* 0x000fcc0000000000 */
[----:B------:R-:W-:Y:S01]  /*b4e0*/  QGMMA.64x64x32.F32.E4M3.E4M3 R24, R140, gdesc[UR4], R24, gsb0 ;  /* 0x00e000048c187df3 */ /* 0x000fe20008000818 */
[----:B0-----:R-:W-:Y:S01]  /*b4f0*/  FADD.FTZ R0, R0, R5 ;  /* 0x0000000500007221 */ /* 0x001fe20000010000 */
[----:B------:R-:W-:Y:S01]  /*b500*/  UIADD3 UR8, UR8, 0x200, URZ ;  /* 0x0000020008087890 */ /* 0x000fe2000fffe03f */
[----:B---3--:R-:W-:Y:S01]  /*b510*/  FADD.FTZ R9, R9, R4 ;  /* 0x0000000409097221 */ /* 0x008fe20000010000 */
[----:B------:R-:W-:Y:S02]  /*b520*/  UMOV UR7, 0xc0000010 ;  /* 0xc000001000077882 */ /* 0x000fe40000000000 */
[----:B-1----:R-:W0:Y:S03]  /*b530*/  SHFL.BFLY PT, R7, R0, 0x1, 0x1f ;  /* 0x0c201f0000077f89 */ /* 0x002e2600000e0000 */
[----:B------:R-:W-:Y:S01]  /*b540*/  UMOV UR6, UR8 ;  /* 0x0000000800067c82 */ /* 0x000fe20008000000 */
[----:B------:R-:W1:Y:S01]  /*b550*/  SHFL.BFLY PT, R6, R9, 0x1, 0x1f ;  /* 0x0c201f0009067f89 */ /* 0x000e6200000e0000 */
[----:B------:R-:W-:-:S02]  /*b560*/  IMAD.MOV.U32 R5, RZ, RZ, RZ ;  /* 0x000000ffff057224 */ /* 0x000fc400078e00ff */
[----:B0-----:R-:W-:Y:S01]  /*b570*/  FADD.FTZ R7, R0, R7 ;  /* 0x0000000700077221 */ /* 0x001fe20000010000 */
[----:B-1----:R-:W-:-:S04]  /*b580*/  FADD.FTZ R11, R9, R6 ;  /* 0x00000006090b7221 */ /* 0x002fc80000010000 */
        /* <DEDUP_REMOVED lines=14> */
[----:B------:R-:W-:Y:S01]  /*b670*/  MOV R14, UR17 ;  /* 0x00000011000e7c02 */ /* 0x000fe20008000f00 */
[----:B------:R-:W-:-:S02]  /*b680*/  IMAD.U32 R15, RZ, RZ, UR17 ;  /* 0x00000011ff0f7e24 */ /* 0x000fc4000f8e00ff */
[----:B0-----:R-:W-:Y:S02]  /*b690*/  @P2 FMUL.FTZ R6, R6, 0.69314718246459960938 ;  /* 0x3f31721806062820 */ /* 0x001fe40000410000 */
        /* <DEDUP_REMOVED lines=12> */
.L_x_1905:
        /* <DEDUP_REMOVED lines=36> */
.L_x_1869:
        /* <DEDUP_REMOVED lines=22> */
[----:B0-----:R-:W-:Y:S01]  /*bb00*/  LEA.HI R2, R5, R6, RZ, 0x7 ;  /* 0x0000000605027211 */ /* 0x001fe200078f38ff */
[----:B------:R-:W-:Y:S01]  /*bb10*/  UIMAD UR9, UR43, UR9, UR6 ;  /* 0x000000092b0972a4 */ /* 0x000fe2000f8e0206 */
[----:B------:R-:W-:Y:S01]  /*bb20*/  SEL R89, R29, R28, P0 ;  /* 0x0000001c1d597207 */ /* 0x000fe20000000000 */
[----:B------:R-:W0:Y:S01]  /*bb30*/  S2UR UR4, SR_CTAID.Y ;  /* 0x00000000000479c3 */ /* 0x000e220000002600 */
[----:B------:R-:W-:Y:S01]  /*bb40*/  LOP3.LUT R3, R2, 0xffffff80, RZ, 0xc0, !PT ;  /* 0xffffff8002037812 */ /* 0x000fe200078ec0ff */
[----:B------:R-:W-:Y:S01]  /*bb50*/  UIADD3 UR9, UR5, UR9, URZ ;  /* 0x0000000905097290 */ /* 0x000fe2000fffe03f */
[----:B------:R-:W-:Y:S01]  /*bb60*/  LEA.HI R16, R5, R6, RZ, 0x2 ;  /* 0x0000000605107211 */ /* 0x000fe200078f10ff */
[----:B------:R-:W-:Y:S01]  /*bb70*/  IMAD.U32 R21, RZ, RZ, UR5 ;  /* 0x00000005ff157e24 */ /* 0x000fe2000f8e00ff */
[----:B------:R-:W-:Y:S01]  /*bb80*/  SEL R77, R44, R45, P0 ;  /* 0x0000002d2c4d7207 */ /* 0x000fe20000000000 */
[----:B------:R-:W-:Y:S01]  /*bb90*/  IMAD.IADD R12, R6, 0x1, -R3 ;  /* 0x00000001060c7824 */ /* 0x000fe200078e0a03 */
[----:B------:R-:W-:Y:S01]  /*bba0*/  LOP3.LUT R19, R16, 0xfffffffc, RZ, 0xc0, !PT ;  /* 0xfffffffc10137812 */ /* 0x000fe200078ec0ff */
[----:B------:R-:W1:Y:S01]  /*bbb0*/  LDC R29, c[0x0][0xbe8] ;  /* 0x0002fa00ff1d7b82 */ /* 0x000e620000000800 */
[----:B------:R-:W-:Y:S01]  /*bbc0*/  SEL R73, R45, R44, P0 ;  /* 0x0000002c2d497207 */ /* 0x000fe20000000000 */
[----:B------:R-:W-:Y:S01]  /*bbd0*/  UIMAD.WIDE.U32 UR6, UR43, UR10, URZ ;  /* 0x0000000a2b0672a5 */ /* 0x000fe2000f8e003f */
[----:B------:R-:W-:Y:S01]  /*bbe0*/  SHF.R.S32.HI R11, RZ, 0x1f, R12 ;  /* 0x0000001fff0b7819 */ /* 0x000fe2000001140c */
[----:B------:R-:W-:Y:S01]  /*bbf0*/  IMAD.IADD R16, R6, 0x1, -R19 ;  /* 0x0000000106107824 */ /* 0x000fe200078e0a13 */
[----:B------:R-:W3:Y:S01]  /*bc00*/  S2R R44, SR_CTAID.X ;  /* 0x00000000002c7919 */ /* 0x000ee20000002500 */
[----:B------:R-:W-:Y:S01]  /*bc10*/  SEL R75, R40, R41, P0 ;  /* 0x00000029284b7207 */ /* 0x000fe20000000000 */
[----:B------:R-:W-:Y:S01]  /*bc20*/  UIMAD UR8, UR43, UR11, UR8 ;  /* 0x0000000b2b0872a4 */ /* 0x000fe2000f8e0208 */
[----:B------:R-:W-:-:S02]  /*bc30*/  LEA.HI R14, R11, R12, RZ, 0x2 ;  /* 0x0000000c0b0e7211 */ /* 0x000fc400078f10ff */
[----:B------:R-:W-:Y:S01]  /*bc40*/  LEA.HI R11, R11, R12, RZ, 0x5 ;  /* 0x0000000c0b0b7211 */ /* 0x000fe200078f28ff */
[----:B------:R-:W-:Y:S01]  /*bc50*/  UIADD3 UR8, UR7, UR8, URZ ;  /* 0x0000000807087290 */ /* 0x000fe2000fffe03f */
[--C-:B------:R-:W-:Y:S02]  /*bc60*/  SHF.R.S32.HI R10, RZ, 0x2, R14.reuse ;  /* 0x00000002ff0a7819 */ /* 0x100fe4000001140e */
[----:B------:R-:W-:Y:S02]  /*bc70*/  SHF.R.S32.HI R3, RZ, 0x1f, R14 ;  /* 0x0000001fff037819 */ /* 0x000fe4000001140e */
[----:B------:R-:W-:Y:S02]  /*bc80*/  SHF.R.S32.HI R11, RZ, 0x5, R11 ;  /* 0x00000005ff0b7819 */ /* 0x000fe4000001140b */
[----:B------:R-:W-:Y:S02]  /*bc90*/  LEA.HI R7, R3, R10, RZ, 0x3 ;  /* 0x0000000a03077211 */ /* 0x000fe400078f18ff */
[----:B------:R-:W-:-:S02]  /*bca0*/  SHF.R.S32.HI R3, RZ, 0x7, R2 ;  /* 0x00000007ff037819 */ /* 0x000fc40000011402 */
[----:B------:R-:W-:Y:S02]  /*bcb0*/  LOP3.LUT R17, R7, 0xfffffff8, RZ, 0xc0, !PT ;  /* 0xfffffff807117812 */ /* 0x000fe400078ec0ff */
[----:B-1----:R-:W-:Y:S01]  /*bcc0*/  ISETP.NE.AND P2, PT, R29, 0x1, PT ;  /* 0x000000011d00780c */ /* 0x002fe20003f45270 */
[----:B------:R-:W-:Y:S01]  /*bcd0*/  IMAD.HI R7, R3, 0x55555556, RZ ;  /* 0x5555555603077827 */ /* 0x000fe200078e02ff */
[----:B------:R-:W-:Y:S02]  /*bce0*/  SEL R71, R41, R40, P0 ;  /* 0x0000002829477207 */ /* 0x000fe40000000000 */
[----:B------:R-:W-:Y:S01]  /*bcf0*/  SEL R69, R52, R53, P0 ;  /* 0x0000003534457207 */ /* 0x000fe20000000000 */
[----:B------:R-:W-:Y:S01]  /*bd00*/  IMAD.IADD R2, R10, 0x1, -R17 ;  /* 0x000000010a027824 */ /* 0x000fe200078e0a11 */
[----:B------:R-:W-:Y:S02]  /*bd10*/  LEA.HI R6, R7, R7, RZ, 0x1 ;  /* 0x0000000707067211 */ /* 0x000fe400078f08ff */
[----:B------:R-:W-:-:S02]  /*bd20*/  LEA.HI R10, R16, R16, RZ, 0x1 ;  /* 0x00000010100a7211 */ /* 0x000fc400078f08ff */
[----:B------:R-:W-:Y:S01]  /*bd30*/  LEA R2, R11, R2, 0x4 ;  /* 0x000000020b027211 */ /* 0x000fe200078e20ff */
[----:B------:R-:W-:Y:S01]  /*bd40*/  IMAD R3, R6, -0x3, R3 ;  /* 0xfffffffd06037824 */ /* 0x000fe200078e0203 */
[----:B------:R-:W-:Y:S01]  /*bd50*/  SEL R65, R53, R52, P0 ;  /* 0x0000003435417207 */ /* 0x000fe20000000000 */
[----:B------:R-:W1:Y:S01]  /*bd60*/  LDC.64 R6, c[0x0][0xbd8] ;  /* 0x0002f600ff067b82 */ /* 0x000e620000000a00 */
[----:B------:R-:W-:Y:S01]  /*bd70*/  LOP3.LUT R11, R10, 0x1ffffffe, RZ, 0xc0, !PT ;  /* 0x1ffffffe0a0b7812 */ /* 0x000fe200078ec0ff */
[----:B------:R-:W-:Y:S01]  /*bd80*/  IMAD R2, R3, 0x40, R2 ;  /* 0x0000004003027824 */ /* 0x000fe200078e0202 */
[----:B------:R-:W-:Y:S01]  /*bd90*/  SEL R41, R34, R35, P0 ;  /* 0x0000002322297207 */ /* 0x000fe20000000000 */
[----:B------:R-:W-:Y:S01]  /*bda0*/  IMAD.U32 R10, RZ, RZ, UR6 ;  /* 0x00000006ff0a7e24 */ /* 0x000fe2000f8e00ff */
[----:B------:R-:W-:Y:S01]  /*bdb0*/  SEL R53, R35, R34, P0 ;  /* 0x0000002223357207 */ /* 0x000fe20000000000 */
[----:B---3--:R-:W-:Y:S01]  /*bdc0*/  IMAD R28, R44, 0xc0, R2 ;  /* 0x000000c02c1c7824 */ /* 0x008fe200078e0202 */
[----:B------:R-:W-:Y:S01]  /*bdd0*/  SEL R91, R24, R25, P0 ;  /* 0x00000019185b7207 */ /* 0x000fe20000000000 */
[----:B------:R-:W3:Y:S01]  /*bde0*/  @P2 LDC R35, c[0x0][0xbec] ;  /* 0x0002fb00ff232b82 */ /* 0x000ee20000000800 */
[----:B------:R-:W-:-:S02]  /*bdf0*/  SEL R87, R25, R24, P0 ;  /* 0x0000001819577207 */ /* 0x000fc40000000000 */
[----:B------:R-:W-:Y:S02]  /*be00*/  SEL R67, R48, R49, P0 ;  /* 0x0000003130437207 */ /* 0x000fe40000000000 */
[----:B------:R-:W-:Y:S02]  /*be10*/  SEL R63, R49, R48, P0 ;  /* 0x00000030313f7207 */ /* 0x000fe40000000000 */
[----:B------:R-:W-:Y:S01]  /*be20*/  SEL R49, R26, R27, P0 ;  /* 0x0000001b1a317207 */ /* 0x000fe20000000000 */
[----:B------:R-:W4:Y:S01]  /*be30*/  @P2 LDC R52, c[0x0][0xbf0] ;  /* 0x0002fc00ff342b82 */ /* 0x000f220000000800 */
[----:B------:R-:W-:Y:S01]  /*be40*/  SEL R59, R27, R26, P0 ;  /* 0x0000001a1b3b7207 */ /* 0x000fe20000000000 */
[----:B------:R-:W-:Y:S01]  /*be50*/  IMAD.IADD R27, R16, 0x1, -R11 ;  /* 0x00000001101b7824 */ /* 0x000fe200078e0a0b */
[----:B------:R-:W-:Y:S01]  /*be60*/  SEL R15, R30, R31, P0 ;  /* 0x0000001f1e0f7207 */ /* 0x000fe20000000000 */
[----:B------:R-:W-:Y:S01]  /*be70*/  IMAD.U32 R11, RZ, RZ, UR7 ;  /* 0x00000007ff0b7e24 */ /* 0x000fe2000f8e00ff */
[----:B------:R-:W-:Y:S01]  /*be80*/  SEL R61, R31, R30, P0 ;  /* 0x0000001e1f3d7207 */ /* 0x000fe20000000000 */
[----:B------:R-:W-:Y:S01]  /*be90*/  IMAD R3, R27, 0x8, R2 ;  /* 0x000000081b037824 */ /* 0x000fe200078e0202 */
[----:B------:R-:W-:Y:S01]  /*bea0*/  LOP3.LUT R31, R14, 0x7ffffffc, RZ, 0xc0, !PT ;  /* 0x7ffffffc0e1f7812 */ /* 0x000fe200078ec0ff */
[----:B-1----:R-:W-:Y:S01]  /*beb0*/  IMAD R18, R6, UR40, RZ ;  /* 0x0000002806127c24 */ /* 0x002fe2000f8e02ff */
[----:B------:R-:W-:Y:S01]  /*bec0*/  SEL R83, R32, R33, P0 ;  /* 0x0000002120537207 */ /* 0x000fe20000000000 */
[----:B------:R-:W-:Y:S01]  /*bed0*/  IMAD R44, R44, 0xc0, R3 ;  /* 0x000000c02c2c7824 */ /* 0x000fe200078e0203 */
[----:B------:R-:W-:Y:S01]  /*bee0*/  SEL R79, R33, R32, P0 ;  /* 0x00000020214f7207 */ /* 0x000fe20000000000 */
[----:B------:R-:W-:Y:S01]  /*bef0*/  IMAD R7, R7, UR44, R18 ;  /* 0x0000002c07077c24 */ /* 0x000fe2000f8e0212 */
[----:B------:R-:W-:Y:S01]  /*bf00*/  SEL R13, R38, R39, P0 ;  /* 0x00000027260d7207 */ /* 0x000fe20000000000 */
[----:B------:R-:W-:Y:S01]  /*bf10*/  IMAD.U32 R11, RZ, RZ, UR8 ;  /* 0x00000008ff0b7e24 */ /* 0x000fe2000f8e00ff */
[----:B------:R-:W-:Y:S01]  /*bf20*/  SEL R57, R39, R38, P0 ;  /* 0x0000002627397207 */ /* 0x000fe20000000000 */
[----:B---3--:R-:W-:Y:S01]  /*bf30*/  @P2 IMAD.HI.U32 R35, R44, R35, RZ ;  /* 0x000000232c232227 */ /* 0x008fe200078e00ff */
[----:B------:R-:W-:Y:S01]  /*bf40*/  SEL R85, R36, R37, P0 ;  /* 0x0000002524557207 */ /* 0x000fe20000000000 */
[----:B------:R-:W-:Y:S01]  /*bf50*/  ULDC.64 UR6, c[0x0][0xb48] ;  /* 0x0002d20000067ab9 */ /* 0x000fe20000000a00 */
[----:B------:R-:W-:-:S02]  /*bf60*/  SEL R81, R37, R36, P0 ;  /* 0x0000002425517207 */ /* 0x000fc40000000000 */
[----:B------:R-:W-:Y:S02]  /*bf70*/  IADD3 R27, R12, -R31, RZ ;  /* 0x8000001f0c1b7210 */ /* 0x000fe40007ffe0ff */
[----:B------:R-:W-:Y:S02]  /*bf80*/  SEL R23, R54, R55, P0 ;  /* 0x0000003736177207 */ /* 0x000fe40000000000 */
[----:B------:R-:W-:Y:S02]  /*bf90*/  SEL R17, R55, R54, P0 ;  /* 0x0000003637117207 */ /* 0x000fe40000000000 */
[----:B------:R-:W1:Y:S01]  /*bfa0*/  LDC.64 R54, c[0x0][0xb40] ;  /* 0x0002d000ff367b82 */ /* 0x000e620000000a00 */
[----:B------:R-:W-:Y:S02]  /*bfb0*/  SEL R5, R46, R47, P0 ;  /* 0x0000002f2e057207 */ /* 0x000fe40000000000 */
[----:B------:R-:W-:Y:S02]  /*bfc0*/  SEL R47, R47, R46, P0 ;  /* 0x0000002e2f2f7207 */ /* 0x000fe40000000000 */
[----:B------:R-:W-:Y:S01]  /*bfd0*/  MOV R21, UR9 ;  /* 0x0000000900157c02 */ /* 0x000fe20008000f00 */
[----:B------:R-:W-:Y:S01]  /*bfe0*/  ULDC.64 UR8, c[0x0][0xb28] ;  /* 0x0002ca0000087ab9 */ /* 0x000fe20000000a00 */
[----:B------:R-:W-:Y:S01]  /*bff0*/  SEL R25, R42, R43, P0 ;  /* 0x0000002b2a197207 */ /* 0x000fe20000000000 */
[----:B------:R-:W3:Y:S01]  /*c000*/  @P2 LDC R46, c[0x0][0xbf0] ;  /* 0x0002fc00ff2e2b82 */ /* 0x000ee20000000800 */
[----:B------:R-:W-:Y:S01]  /*c010*/  SEL R19, R50, R51, P0 ;  /* 0x0000003332137207 */ /* 0x000fe20000000000 */
[----:B------:R-:W-:Y:S01]  /*c020*/  IMAD.WIDE.U32 R20, R6, UR44, R20 ;  /* 0x0000002c06147c25 */ /* 0x000fe2000f8e0014 */
[----:B------:R-:W-:-:S02]  /*c030*/  SEL R45, R43, R42, P0 ;  /* 0x0000002a2b2d7207 */ /* 0x000fc40000000000 */
[----:B------:R-:W-:Y:S01]  /*c040*/  LOP3.LUT P1, RZ, R12, 0x3, RZ, 0xc0, !PT ;  /* 0x000000030cff7812 */ /* 0x000fe2000782c0ff */
[----:B------:R-:W-:Y:S01]  /*c050*/  IMAD.IADD R21, R21, 0x1, R7 ;  /* 0x0000000115157824 */ /* 0x000fe200078e0207 */
[----:B------:R-:W-:Y:S01]  /*c060*/  SEL R37, R51, R50, P0 ;  /* 0x0000003233257207 */ /* 0x000fe20000000000 */
[----:B-1----:R-:W-:Y:S01]  /*c070*/  IMAD.WIDE.U32 R10, R54, UR44, R10 ;  /* 0x0000002c360a7c25 */ /* 0x002fe2000f8e000a */
[----:B--2---:R-:W-:Y:S01]  /*c080*/  LOP3.LUT R34, R8, 0x2, RZ, 0x3c, !PT ;  /* 0x0000000208227812 */ /* 0x004fe200078e3cff */
[----:B------:R-:W-:Y:S04]  /*c090*/  SHFL.IDX PT, R33, R91, R8, 0x1c1f ;  /* 0x001c1f085b217589 */ /* 0x000fe800000e0000 */
[----:B------:R-:W1:Y:S04]  /*c0a0*/  SHFL.IDX PT, R38, R87, R34, 0x1c1f ;  /* 0x001c1f2257267589 */ /* 0x000e6800000e0000 */
[----:B------:R-:W-:Y:S04]  /*c0b0*/  SHFL.IDX PT, R9, R9, R8, 0x1c1f ;  /* 0x001c1f0809097589 */ /* 0x000fe800000e0000 */
[----:B------:R-:W2:Y:S04]  /*c0c0*/  SHFL.IDX PT, R36, R89, R34, 0x1c1f ;  /* 0x001c1f2259247589 */ /* 0x000ea800000e0000 */
[----:B------:R5:W-:Y:S04]  /*c0d0*/  SHFL.IDX PT, R31, R67, R8, 0x1c1f ;  /* 0x001c1f08431f7589 */ /* 0x000be800000e0000 */
[----:B------:R0:W-:Y:S04]  /*c0e0*/  SHFL.IDX PT, R30, R69, R8, 0x1c1f ;  /* 0x001c1f08451e7589 */ /* 0x0001e800000e0000 */
[----:B------:R-:W-:Y:S01]  /*c0f0*/  SHFL.IDX PT, R40, R83, R8, 0x1c1f ;  /* 0x001c1f0853287589 */ /* 0x000fe200000e0000 */
[----:B-----5:R-:W5:Y:S03]  /*c100*/  LDC R67, c[0x0][0xc50] ;  /* 0x00031400ff437b82 */ /* 0x020f660000000800 */
[----:B------:R-:W-:Y:S01]  /*c110*/  SHFL.IDX PT, R39, R85, R8, 0x1c1f ;  /* 0x001c1f0855277589 */ /* 0x000fe200000e0000 */
[----:B-1----:R-:W-:-:S03]  /*c120*/  SEL R6, R33, R38, P0 ;  /* 0x0000002621067207 */ /* 0x002fc60000000000 */
[----:B------:R-:W-:Y:S01]  /*c130*/  SHFL.IDX PT, R43, R75, R8, 0x1c1f ;  /* 0x001c1f084b2b7589 */ /* 0x000fe200000e0000 */
[----:B0-----:R-:W0:Y:S03]  /*c140*/  @P2 LDC R69, c[0x0][0xbec] ;  /* 0x0002fb00ff452b82 */ /* 0x001e260000000800 */
[----:B------:R-:W-:Y:S01]  /*c150*/  SHFL.IDX PT, R32, R77, R8, 0x1c1f ;  /* 0x001c1f084d207589 */ /* 0x000fe200000e0000 */
[----:B--2---:R-:W-:Y:S02]  /*c160*/  SEL R7, R9, R36, P0 ;  /* 0x0000002409077207 */ /* 0x004fe40000000000 */
[----:B------:R-:W-:Y:S01]  /*c170*/  SEL R9, R36, R9, P0 ;  /* 0x0000000924097207 */ /* 0x000fe20000000000 */
[----:B------:R-:W-:Y:S01]  /*c180*/  SHFL.IDX PT, R16, R49, R8, 0x1c1f ;  /* 0x001c1f0831107589 */ /* 0x000fe200000e0000 */
[----:B------:R-:W-:-:S03]  /*c190*/  IMAD R36, R54, UR40, RZ ;  /* 0x0000002836247c24 */ /* 0x000fc6000f8e02ff */
[----:B------:R-:W-:Y:S04]  /*c1a0*/  SHFL.IDX PT, R15, R15, R8, 0x1c1f ;  /* 0x001c1f080f0f7589 */ /* 0x000fe800000e0000 */
[----:B------:R-:W-:Y:S04]  /*c1b0*/  SHFL.IDX PT, R14, R41, R8, 0x1c1f ;  /* 0x001c1f08290e7589 */ /* 0x000fe800000e0000 */
[----:B------:R-:W-:Y:S04]  /*c1c0*/  SHFL.IDX PT, R13, R13, R8, 0x1c1f ;  /* 0x001c1f080d0d7589 */ /* 0x000fe800000e0000 */
[----:B------:R-:W-:Y:S01]  /*c1d0*/  SHFL.IDX PT, R12, R25, R8, 0x1c1f ;  /* 0x001c1f08190c7589 */ /* 0x000fe200000e0000 */
[----:B0-----:R-:W-:-:S03]  /*c1e0*/  @P2 IMAD.HI.U32 R69, R44, R69, RZ ;  /* 0x000000452c452227 */ /* 0x001fc600078e00ff */
[----:B------:R-:W-:Y:S04]  /*c1f0*/  SHFL.IDX PT, R5, R5, R8, 0x1c1f ;  /* 0x001c1f0805057589 */ /* 0x000fe800000e0000 */
        /* <DEDUP_REMOVED lines=9> */
[----:B-----5:R-:W-:Y:S01]  /*c290*/  IMAD R67, R67, R38, UR4 ;  /* 0x0000000443437e24 */ /* 0x020fe2000f8e0226 */
[----:B------:R-:W-:Y:S01]  /*c2a0*/  ULDC.64 UR4, c[0x0][0xbe0] ;  /* 0x0002f80000047ab9 */ /* 0x000fe20000000a00 */
[----:B------:R-:W-:Y:S01]  /*c2b0*/  IMAD R35, R55, UR44, R36 ;  /* 0x0000002c37237c24 */ /* 0x000fe2000f8e0224 */
[----:B------:R-:W0:Y:S02]  /*c2c0*/  SHFL.IDX PT, R48, R71, R34, 0x1c1f ;  /* 0x001c1f2247307589 */ /* 0x000e2400000e0000 */
[----:B------:R-:W-:Y:S02]  /*c2d0*/  SHF.R.S32.HI R38, RZ, 0x1f, R67 ;  /* 0x0000001fff267819 */ /* 0x000fe40000011443 */
[----:B------:R-:W-:Y:S01]  /*c2e0*/  IADD3 R35, R11, R35, RZ ;  /* 0x000000230b237210 */ /* 0x000fe20007ffe0ff */
[----:B------:R-:W-:Y:S02]  /*c2f0*/  SHFL.IDX PT, R51, R65, R34, 0x1c1f ;  /* 0x001c1f2241337589 */ /* 0x000fe400000e0000 */
[----:B------:R-:W-:-:S02]  /*c300*/  IMAD R11, R38, UR4, RZ ;  /* 0x00000004260b7c24 */ /* 0x000fc4000f8e02ff */
[----:B------:R-:W1:Y:S01]  /*c310*/  SHFL.IDX PT, R50, R63, R34, 0x1c1f ;  /* 0x001c1f223f327589 */ /* 0x000e6200000e0000 */
[----:B------:R-:W-:Y:S02]  /*c320*/  IMAD R38, R38, UR6, RZ ;  /* 0x0000000626267c24 */ /* 0x000fe4000f8e02ff */
[C---:B------:R-:W-:Y:S01]  /*c330*/  IMAD R36, R67.reuse, UR5, R11 ;  /* 0x0000000543247c24 */ /* 0x040fe2000f8e020b */
[----:B------:R-:W-:Y:S04]  /*c340*/  SHFL.IDX PT, R26, R61, R34, 0x1c1f ;  /* 0x001c1f223d1a7589 */ /* 0x000fe800000e0000 */
[----:B------:R-:W-:Y:S04]  /*c350*/  SHFL.IDX PT, R25, R59, R34, 0x1c1f ;  /* 0x001c1f223b197589 */ /* 0x000fe800000e0000 */
[----:B------:R-:W-:Y:S04]  /*c360*/  SHFL.IDX PT, R22, R57, R34, 0x1c1f ;  /* 0x001c1f2239167589 */ /* 0x000fe800000e0000 */
[----:B------:R-:W-:Y:S04]  /*c370*/  SHFL.IDX PT, R23, R53, R34, 0x1c1f ;  /* 0x001c1f2235177589 */ /* 0x000fe800000e0000 */
[----:B------:R-:W-:Y:S04]  /*c380*/  SHFL.IDX PT, R18, R47, R34, 0x1c1f ;  /* 0x001c1f222f127589 */ /* 0x000fe800000e0000 */
[----:B------:R2:W-:Y:S04]  /*c390*/  SHFL.IDX PT, R19, R45, R34, 0x1c1f ;  /* 0x001c1f222d137589 */ /* 0x0005e800000e0000 */
[----:B------:R-:W-:Y:S04]  /*c3a0*/  SHFL.IDX PT, R17, R17, R34, 0x1c1f ;  /* 0x001c1f2211117589 */ /* 0x000fe800000e0000 */
[----:B------:R3:W-:Y:S01]  /*c3b0*/  SHFL.IDX PT, R24, R37, R34, 0x1c1f ;  /* 0x001c1f2225187589 */ /* 0x0007e200000e0000 */
[----:B--2---:R-:W-:-:S02]  /*c3c0*/  IMAD R45, R67, UR7, R38 ;  /* 0x00000007432d7c24 */ /* 0x004fc4000f8e0226 */
[----:B---3--:R-:W-:Y:S02]  /*c3d0*/  IMAD.MOV.U32 R34, RZ, RZ, R10 ;  /* 0x000000ffff227224 */ /* 0x008fe400078e000a */
[----:B------:R-:W-:Y:S01]  /*c3e0*/  IMAD.WIDE.U32 R10, R67, UR4, R20 ;  /* 0x00000004430a7c25 */ /* 0x000fe2000f8e0014 */
[----:B------:R-:W-:-:S03]  /*c3f0*/  ULDC.64 UR4, c[0x0][0xb30] ;  /* 0x0002cc0000047ab9 */ /* 0x000fc60000000a00 */
[----:B------:R-:W-:Y:S01]  /*c400*/  IMAD.MOV.U32 R37, RZ, RZ, R44 ;  /* 0x000000ffff257224 */ /* 0x000fe200078e002c */
[----:B----4-:R-:W-:Y:S01]  /*c410*/  @P2 SHF.R.U32.HI R37, RZ, R52, R69 ;  /* 0x00000034ff252219 */ /* 0x010fe20000011645 */
[----:B------:R-:W-:Y:S01]  /*c420*/  IMAD.WIDE.U32 R20, R67, UR6, R34 ;  /* 0x0000000643147c25 */ /* 0x000fe2000f8e0022 */
[----:B------:R-:W-:Y:S01]  /*c430*/  IADD3 R34, P2, R33, R10, RZ ;  /* 0x0000000a21227210 */ /* 0x000fe20007f5e0ff */
[----:B------:R-:W-:Y:S01]  /*c440*/  ULDC.64 UR6, c[0x0][0xbc8] ;  /* 0x0002f20000067ab9 */ /* 0x000fe20000000a00 */
[--C-:B------:R-:W-:Y:S01]  /*c450*/  SHF.R.S32.HI R10, RZ, 0x1f, R37.reuse ;  /* 0x0000001fff0a7819 */ /* 0x100fe20000011425 */
[----:B------:R-:W-:Y:S01]  /*c460*/  IMAD.MOV R38, RZ, RZ, -R37 ;  /* 0x000000ffff267224 */ /* 0x000fe200078e0a25 */
[--C-:B------:R-:W-:Y:S01]  /*c470*/  SHF.R.S32.HI R35, RZ, 0x1f, R33.reuse ;  /* 0x0000001fff237819 */ /* 0x100fe20000011421 */
[----:B------:R-:W-:Y:S02]  /*c480*/  IMAD.MOV R33, RZ, RZ, -R33 ;  /* 0x000000ffff217224 */ /* 0x000fe400078e0a21 */
[----:B------:R-:W-:Y:S01]  /*c490*/  IMAD R10, R10, UR4, RZ ;  /* 0x000000040a0a7c24 */ /* 0x000fe2000f8e02ff */
[----:B------:R-:W-:Y:S01]  /*c4a0*/  IADD3.X R35, R35, R11, R36, P2, !PT ;  /* 0x0000000b23237210 */ /* 0x000fe200017fe424 */
[----:B------:R-:W-:-:S02]  /*c4b0*/  IMAD.IADD R21, R21, 0x1, R45 ;  /* 0x0000000115157824 */ /* 0x000fc400078e022d */
[C-C-:B------:R-:W-:Y:S02]  /*c4c0*/  IMAD R33, R29.reuse, R33, R44.reuse ;  /* 0x000000211d217224 */ /* 0x140fe400078e022c */
        /* <DEDUP_REMOVED lines=8> */
[----:B------:R-:W-:Y:S01]  /*c550*/  IMAD.WIDE.U32 R34, R33, UR6, R34 ;  /* 0x0000000621227c25 */ /* 0x000fe2000f8e0022 */
[----:B------:R-:W-:-:S03]  /*c560*/  IADD3 R11, R11, R47, RZ ;  /* 0x0000002f0b0b7210 */ /* 0x000fc60007ffe0ff */
[----:B------:R-:W-:Y:S02]  /*c570*/  IMAD R20, R20, UR6, RZ ;  /* 0x0000000614147c24 */ /* 0x000fe4000f8e02ff */
[----:B------:R-:W-:Y:S02]  /*c580*/  IMAD R36, R21, UR8, RZ ;  /* 0x0000000815247c24 */ /* 0x000fe4000f8e02ff */
[----:B------:R-:W-:Y:S01]  /*c590*/  IMAD R21, R33, UR7, R20 ;  /* 0x0000000721157c24 */ /* 0x000fe2000f8e0214 */
[----:B------:R-:W-:Y:S01]  /*c5a0*/  ULDC.64 UR6, c[0x0][0xba8] ;  /* 0x0002ea0000067ab9 */ /* 0x000fe20000000a00 */
[----:B------:R-:W-:Y:S01]  /*c5b0*/  IMAD R33, R45, UR9, R36 ;  /* 0x000000092d217c24 */ /* 0x000fe2000f8e0224 */
[----:B------:R-:W-:Y:S01]  /*c5c0*/  SEL R20, R41, R40, P0 ;  /* 0x0000002829147207 */ /* 0x000fe20000000000 */
        /* <DEDUP_REMOVED lines=13> */
[----:B------:R-:W-:Y:S01]  /*c6a0*/  VIADD R52, R28, 0x8 ;  /* 0x000000081c347836 */ /* 0x000fe20000000000 */
[----:B------:R-:W-:Y:S01]  /*c6b0*/  LEA R54, P3, R36, UR8, 0x2 ;  /* 0x0000000824367c11 */ /* 0x000fe2000f8610ff */
[----:B------:R-:W-:Y:S01]  /*c6c0*/  UPRMT UR4, URZ, 0x654, UR4 ;  /* 0x000006543f047896 */ /* 0x000fe20008000004 */
[----:B------:R-:W0:Y:S01]  /*c6d0*/  SHFL.IDX PT, R35, R33, RZ, 0x1c1f ;  /* 0x001c1fff21237589 */ /* 0x000e2200000e0000 */
[----:B------:R-:W-:-:S02]  /*c6e0*/  ISETP.GE.OR P2, PT, R28, R53, P1 ;  /* 0x000000351c00720c */ /* 0x000fc40000f46670 */
[-C--:B------:R-:W-:Y:S01]  /*c6f0*/  ISETP.GE.OR P1, PT, R52, R53.reuse, P1 ;  /* 0x000000353400720c */ /* 0x080fe20000f26670 */
[----:B------:R-:W2:Y:S01]  /*c700*/  SHFL.IDX PT, R45, R33, 0x1, 0x1c1f ;  /* 0x003c1f00212d7f89 */ /* 0x000ea200000e0000 */
[----:B------:R-:W-:Y:S02]  /*c710*/  LEA.HI.X R55, R36, UR9, R11, 0x2, P3 ;  /* 0x0000000924377c11 */ /* 0x000fe400098f140b */
[----:B------:R-:W-:Y:S01]  /*c720*/  ISETP.GE.AND P3, PT, R28, R53, PT ;  /* 0x000000351c00720c */ /* 0x000fe20003f66270 */
[----:B------:R-:W-:Y:S01]  /*c730*/  SYNCS.ARRIVE.TRANS64.RED.A1T0 RZ, [UR4], RZ ;  /* 0x000000ffffff79a7 */ /* 0x000fe20008100404 */
[----:B------:R3:W4:Y:S01]  /*c740*/  SHFL.IDX PT, R46, R54, RZ, 0x1c1f ;  /* 0x001c1fff362e7589 */ /* 0x00072200000e0000 */
[----:B------:R-:W-:Y:S02]  /*c750*/  SEL R11, R39, R42, P0 ;  /* 0x0000002a270b7207 */ /* 0x000fe40000000000 */
[----:B------:R-:W-:Y:S01]  /*c760*/  SEL R21, R42, R39, P0 ;  /* 0x000000272a157207 */ /* 0x000fe20000000000 */
[----:B------:R3:W3:Y:S01]  /*c770*/  SHFL.IDX PT, R47, R55, RZ, 0x1c1f ;  /* 0x001c1fff372f7589 */ /* 0x0006e200000e0000 */
[----:B------:R-:W-:-:S02]  /*c780*/  SEL R36, R43, R48, P0 ;  /* 0x000000302b247207 */ /* 0x000fc40000000000 */
[----:B------:R-:W-:Y:S02]  /*c790*/  SEL R37, R32, R49, P0 ;  /* 0x0000003120257207 */ /* 0x000fe40000000000 */
[----:B------:R-:W-:Y:S01]  /*c7a0*/  SEL R39, R49, R32, P0 ;  /* 0x0000002031277207 */ /* 0x000fe20000000000 */
[----:B------:R-:W-:Y:S01]  /*c7b0*/  IMAD.SHL.U32 R49, R27, 0x2, RZ ;  /* 0x000000021b317824 */ /* 0x000fe200078e00ff */
[----:B-1----:R-:W-:Y:S02]  /*c7c0*/  SEL R40, R31, R50, P0 ;  /* 0x000000321f287207 */ /* 0x002fe40000000000 */
[----:B------:R-:W-:Y:S01]  /*c7d0*/  SEL R42, R50, R31, P0 ;  /* 0x0000001f322a7207 */ /* 0x000fe20000000000 */
[----:B0-----:R0:W-:Y:S01]  /*c7e0*/  @!P2 ST.E desc[UR50][R34.64], R4 ;  /* 0x000000042200a985 */ /* 0x0011e2000c101932 */
[----:B------:R-:W-:Y:S02]  /*c7f0*/  SEL R41, R30, R51, P0 ;  /* 0x000000331e297207 */ /* 0x000fe40000000000 */
[----:B------:R-:W-:Y:S01]  /*c800*/  SEL R43, R51, R30, P0 ;  /* 0x0000001e332b7207 */ /* 0x000fe20000000000 */
[----:B--2---:R0:W-:Y:S01]  /*c810*/  @!P1 ST.E desc[UR50][R44.64], R0 ;  /* 0x000000002c009985 */ /* 0x0041e2000c101932 */
[----:B------:R-:W-:Y:S05]  /*c820*/  @P3 BRA `(.L_x_1908) ;  /* 0x0000000000b83947 */ /* 0x000fea0003800000 */
[C---:B0-----:R-:W-:Y:S01]  /*c830*/  IADD3 R0, R49.reuse, 0x8, RZ ;  /* 0x0000000831007810 */ /* 0x041fe20007ffe0ff */
[----:B------:R-:W-:Y:S01]  /*c840*/  ULDC UR4, c[0x0][0xac8] ;  /* 0x0002b20000047ab9 */ /* 0x000fe20000000800 */
[C---:B------:R-:W-:Y:S01]  /*c850*/  VIADD R4, R49.reuse, 0x18 ;  /* 0x0000001831047836 */ /* 0x040fe20000000000 */
[C---:B------:R-:W-:Y:S01]  /*c860*/  ISETP.GE.AND P1, PT, R49.reuse, UR4, PT ;  /* 0x0000000431007c0c */ /* 0x040fe2000bf26270 */
[C---:B------:R-:W-:Y:S01]  /*c870*/  VIADD R27, R49.reuse, 0x20 ;  /* 0x00000020311b7836 */ /* 0x040fe20000000000 */
[----:B------:R-:W-:Y:S01]  /*c880*/  ISETP.GE.AND P2, PT, R0, UR4, PT ;  /* 0x0000000400007c0c */ /* 0x000fe2000bf46270 */
[C---:B------:R-:W-:Y:S01]  /*c890*/  VIADD R32, R49.reuse, 0x28 ;  /* 0x0000002831207836 */ /* 0x040fe20000000000 */
[C---:B------:R-:W-:Y:S01]  /*c8a0*/  IADD3 R33, R49.reuse, 0x30, RZ ;  /* 0x0000003031217810 */ /* 0x040fe20007ffe0ff */
[----:B------:R-:W-:Y:S01]  /*c8b0*/  VIADD R34, R49, 0x38 ;  /* 0x0000003831227836 */ /* 0x000fe20000000000 */
[----:B------:R-:W-:Y:S02]  /*c8c0*/  ISETP.GE.AND P3, PT, R27, UR4, PT ;  /* 0x000000041b007c0c */ /* 0x000fe4000bf66270 */
        /* <DEDUP_REMOVED lines=36> */
.L_x_1908:
[----:B------:R-:W-:Y:S05]  /*cb10*/  BSYNC B0 ;  /* 0x0000000000007941 */ /* 0x000fea0003800000 */
.L_x_1907:
        /* <DEDUP_REMOVED lines=56> */
[----:B------:R0:W-:Y:S04]  /*cea0*/  @!P3 ST.E.64 desc[UR50][R8.64], R14 ;  /* 0x0000000e0800b985 */ /* 0x0001e8000c101b32 */
[----:B------:R0:W-:Y:S01]  /*ceb0*/  @!P4 ST.E.64 desc[UR50][R2.64], R22 ;  /* 0x000000160200c985 */ /* 0x0001e2000c101b32 */
[----:B-1----:R-:W-:-:S04]  /*cec0*/  @!P5 IMAD.WIDE R4, R11, 0x4, R28 ;  /* 0x000000040b04d825 */ /* 0x002fc800078e021c */
[----:B------:R-:W-:Y:S01]  /*ced0*/  @!P6 IMAD.WIDE R10, R31, 0x4, R28 ;  /* 0x000000041f0ae825 */ /* 0x000fe200078e021c */
        /* <DEDUP_REMOVED lines=8> */
.L_x_1906:
        /* <DEDUP_REMOVED lines=8> */
[----:B-1----:R-:W-:-:S03]  /*cfe0*/  IMAD R3, R6, UR4, RZ ;  /* 0x0000000406037c24 */ /* 0x002fc6000f8e02ff */
[----:B------:R-:W-:-:S04]  /*cff0*/  IADD3 R0, R0, -0x80, RZ ;  /* 0xffffff8000007810 */ /* 0x000fc80007ffe0ff */
        /* <DEDUP_REMOVED lines=23> */
[----:B--2---:R-:W-:Y:S01]  /*d170*/  @P0 IMAD.HI.U32 R4, R0, R7, RZ ;  /* 0x0000000700040227 */ /* 0x004fe200078e00ff */
[----:B------:R-:W-:-:S04]  /*d180*/  IADD3 R7, RZ, -UR43, RZ ;  /* 0x8000002bff077c10 */ /* 0x000fc8000fffe0ff */
[----:B---3--:R-:W-:Y:S01]  /*d190*/  @P0 SHF.R.U32.HI R5, RZ, R9, R4 ;  /* 0x00000009ff050219 */ /* 0x008fe20000011604 */
[----:B-1----:R-:W-:-:S04]  /*d1a0*/  IMAD R9, R8, R7, UR7 ;  /* 0x0000000708097e24 */ /* 0x002fc8000f8e0207 */
        /* <DEDUP_REMOVED lines=21> */
.L_x_1865:
        /* <DEDUP_REMOVED lines=18> */
.L_x_1909:
[----:B------:R-:W-:Y:S01]  /*d420*/  ULDC UR41, c[0x0][0xc50] ;  /* 0x0003140000297ab9 */ /* 0x000fe20000000800 */
[----:B------:R-:W-:Y:S01]  /*d430*/  UMOV UR39, UR6 ;  /* 0x0000000600277c82 */ /* 0x000fe20008000000 */
[----:B------:R-:W-:-:S11]  /*d440*/  UISETP.NE.AND UP0, UPT, UR41, 0x1, UPT ;  /* 0x000000012900788c */ /* 0x000fd6000bf05270 */
[----:B------:R-:W-:Y:S01]  /*d450*/  @UP0 ULDC UR4, c[0x0][0xc54] ;  /* 0x0003150000040ab9 */ /* 0x000fe20000000800 */
[----:B------:R-:W-:Y:S01]  /*d460*/  @UP0 ULDC UR7, c[0x0][0xc58] ;  /* 0x0003160000070ab9 */ /* 0x000fe20000000800 */
[----:B------:R-:W-:-:S04]  /*d470*/  UIMAD.WIDE.U32 UR4, UR6, UR4, URZ ;  /* 0x00000004060472a5 */ /* 0x000fc8000f8e003f */
[----:B------:R-:W-:-:S12]  /*d480*/  @UP0 USHF.R.U32.HI UR39, URZ, UR7, UR5 ;  /* 0x000000073f270299 */ /* 0x000fd80008011605 */
.L_x_1910:
[----:B------:R-:W-:Y:S01]  /*d490*/  ISETP.GE.AND P0, PT, R25, RZ, PT ;  /* 0x000000ff1900720c */ /* 0x000fe20003f06270 */
[----:B------:R-:W-:Y:S01]  /*d4a0*/  UIADD3 UR4, -UR39, URZ, URZ ;  /* 0x0000003f27047290 */ /* 0x000fe2000fffe13f */
[----:B------:R-:W-:Y:S01]  /*d4b0*/  MOV R28, 0x1 ;  /* 0x00000001001c7802 */ /* 0x000fe20000000f00 */
[----:B------:R-:W-:Y:S02]  /*d4c0*/  IMAD.MOV.U32 R0, RZ, RZ, RZ ;  /* 0x000000ffff007224 */ /* 0x000fe400078e00ff */
[----:B------:R-:W-:Y:S01]  /*d4d0*/  UIMAD UR41, UR41, UR4, UR6 ;  /* 0x00000004292972a4 */ /* 0x000fe2000f8e0206 */
[----:B------:R-:W-:-:S07]  /*d4e0*/  IMAD.MOV.U32 R2, RZ, RZ, 0x1 ;  /* 0x00000001ff027424 */ /* 0x000fce00078e00ff */
[----:B------:R-:W-:Y:S05]  /*d4f0*/  @!P0 BRA `(.L_x_1911) ;  /* 0x0000004000488947 */ /* 0x000fea0003800000 */
[----:B------:R-:W0:Y:S01]  /*d500*/  LDC.64 R2, c[0x0][0xa28] ;  /* 0x00028a00ff027b82 */ /* 0x000e220000000a00 */
[----:B------:R-:W-:Y:S01]  /*d510*/  ULDC UR6, c[0x0][0x448] ;  /* 0x0001120000067ab9 */ /* 0x000fe20000000800 */
[----:B------:R-:W-:Y:S01]  /*d520*/  ULDC.64 UR4, c[0x0][0x418] ;  /* 0x0001060000047ab9 */ /* 0x000fe20000000a00 */
[----:B------:R-:W-:-:S05]  /*d530*/  IMAD.MOV.U32 R16, RZ, RZ, RZ ;  /* 0x000000ffff107224 */ /* 0x000fca00078e00ff */
[----:B------:R-:W1:Y:S01]  /*d540*/  S2UR UR46, SR_CTAID.X ;  /* 0x00000000002e79c3 */ /* 0x000e620000002500 */
[----:B------:R-:W-:Y:S02]  /*d550*/  UISETP.NE.AND UP1, UPT, UR6, 0x1, UPT ;  /* 0x000000010600788c */ /* 0x000fe4000bf25270 */
[----:B------:R-:W-:Y:S01]  /*d560*/  UISETP.NE.U32.AND UP0, UPT, UR4, URZ, UPT ;  /* 0x0000003f0400728c */ /* 0x000fe2000bf05070 */
[----:B------:R-:W-:Y:S02]  /*d570*/  UMOV UR6, 0xc0 ;  /* 0x000000c000067882 */ /* 0x000fe40000000000 */
[----:B------:R-:W-:Y:S01]  /*d580*/  ULDC UR4, c[0x0][0x424] ;  /* 0x0001090000047ab9 */ /* 0x000fe20000000800 */
[----:B------:R-:W-:Y:S01]  /*d590*/  UISETP.NE.AND.EX UP0, UPT, UR5, URZ, UPT, UP0 ;  /* 0x0000003f0500728c */ /* 0x000fe2000bf05300 */
[----:B------:R-:W-:Y:S01]  /*d5a0*/  ULDC UR7, c[0x0][0x2f0] ;  /* 0x0000bc0000077ab9 */ /* 0x000fe20000000800 */
[----:B------:R-:W-:Y:S02]  /*d5b0*/  ULDC UR8, c[0x0][0x288] ;  /* 0x0000a20000087ab9 */ /* 0x000fe40000000800 */
[----:B------:R-:W-:Y:S01]  /*d5c0*/  USEL UR36, UR4, 0x1, UP0 ;  /* 0x0000000104247887 */ /* 0x000fe20008000000 */
[----:B------:R-:W-:Y:S01]  /*d5d0*/  @UP1 ULDC UR5, c[0x0][0x44c] ;  /* 0x0001130000051ab9 */ /* 0x000fe20000000800 */
[----:B0-----:R-:W-:-:S04]  /*d5e0*/  ISETP.NE.U32.AND P0, PT, R2, RZ, PT ;  /* 0x000000ff0200720c */ /* 0x001fc80003f05070 */
[----:B------:R-:W-:Y:S01]  /*d5f0*/  ISETP.NE.AND.EX P0, PT, R3, RZ, PT, P0 ;  /* 0x000000ff0300720c */ /* 0x000fe20003f05300 */
[----:B-1----:R-:W-:Y:S02]  /*d600*/  UIMAD UR6, UR46, UR6, 0xbf ;  /* 0x000000bf2e0674a4 */ /* 0x002fe4000f8e0206 */
[----:B------:R-:W-:Y:S02]  /*d610*/  UIMAD UR36, UR36, UR7, URZ ;  /* 0x00000007242472a4 */ /* 0x000fe4000f8e023f */
[----:B------:R-:W-:Y:S01]  /*d620*/  UIMAD.WIDE.U32 UR4, UR6, UR5, URZ ;  /* 0x00000005060472a5 */ /* 0x000fe2000f8e003f */
[----:B------:R-:W-:-:S03]  /*d630*/  @UP1 ULDC UR7, c[0x0][0x450] ;  /* 0x0001140000071ab9 */ /* 0x000fc60000000800 */
[----:B------:R-:W-:-:S04]  /*d640*/  @UP1 USHF.R.U32.HI UR6, URZ, UR7, UR5 ;  /* 0x000000073f061299 */ /* 0x000fc80008011605 */
[----:B------:R-:W0:Y:S01]  /*d650*/  @P0 LDC.64 R2, c[0x0][0xa28] ;  /* 0x00028a00ff020b82 */ /* 0x000e220000000a00 */
[----:B------:R-:W-:Y:S02]  /*d660*/  UIADD3 UR5, UR36, 0xa0, -UR8 ;  /* 0x000000a024057890 */ /* 0x000fe4000fffe808 */
[----:B------:R-:W-:Y:S02]  /*d670*/  UIADD3 UR4, UR36, 0x9f, URZ ;  /* 0x0000009f24047890 */ /* 0x000fe4000fffe03f */
[----:B------:R-:W-:Y:S02]  /*d680*/  UIADD3 UR6, UR5, UR6, URZ ;  /* 0x0000000605067290 */ /* 0x000fe4000fffe03f */
[----:B------:R-:W-:Y:S02]  /*d690*/  UIMAD.WIDE UR4, UR4, 0x66666667, URZ ;  /* 0x66666667040478a5 */ /* 0x000fe4000f8e023f */
[----:B------:R-:W-:Y:S02]  /*d6a0*/  UIMAD.WIDE UR6, UR6, 0x66666667, URZ ;  /* 0x66666667060678a5 */ /* 0x000fe4000f8e023f */
[----:B------:R-:W-:-:S02]  /*d6b0*/  USHF.R.U32.HI UR40, URZ, 0x1f, UR5 ;  /* 0x0000001f3f287899 */ /* 0x000fc40008011605 */
[----:B------:R-:W-:Y:S02]  /*d6c0*/  USHF.R.U32.HI UR42, URZ, 0x1f, UR7 ;  /* 0x0000001f3f2a7899 */ /* 0x000fe40008011607 */
[----:B------:R-:W-:Y:S02]  /*d6d0*/  ULEA.HI.SX32 UR40, UR5, UR40, 0x1a ;  /* 0x0000002805287291 */ /* 0x000fe4000f8fd23f */
[----:B------:R-:W-:-:S04]  /*d6e0*/  ULEA.HI.SX32 UR42, UR7, UR42, 0x1a ;  /* 0x0000002a072a7291 */ /* 0x000fc8000f8fd23f */
[----:B------:R-:W-:Y:S02]  /*d6f0*/  UISETP.LT.AND UP0, UPT, UR40, UR42, UPT ;  /* 0x0000002a2800728c */ /* 0x000fe4000bf01270 */
[----:B------:R-:W-:Y:S01]  /*d700*/  UP2UR UR47, UPR, URZ, 0x2 ;  /* 0x000000023f2f7883 */ /* 0x000fe20008000000 */
[----:B0-----:R-:W-:Y:S01]  /*d710*/  @P0 IMAD.WIDE R2, R25, 0x4, R2 ;  /* 0x0000000419020825 */ /* 0x001fe200078e0202 */
[----:B------:R-:W-:-:S04]  /*d720*/  USEL UR11, UR40, UR42, UP0 ;  /* 0x0000002a280b7287 */ /* 0x000fc80008000000 */
[----:B------:R-:W-:Y:S01]  /*d730*/  UISETP.GE.AND UP1, UPT, UR11, 0x1, UPT ;  /* 0x000000010b00788c */ /* 0x000fe2000bf26270 */
[----:B------:R0:W5:Y:S01]  /*d740*/  @P0 LDG.E R16, desc[UR50][R2.64] ;  /* 0x0000003202100981 */ /* 0x000162000c1e1900 */
[----:B------:R-:W-:Y:S02]  /*d750*/  USHF.R.U32.HI UR9, URZ, 0x10, UR41 ;  /* 0x000000103f097899 */ /* 0x000fe40008011629 */
[----:B------:R-:W-:Y:S02]  /*d760*/  ULOP3.LUT UR41, UR41, 0xffff, URZ, 0xc0, !UPT ;  /* 0x0000ffff29297892 */ /* 0x000fe4000f8ec03f */
[----:B------:R-:W-:Y:S01]  /*d770*/  PLOP3.LUT P0, PT, PT, PT, UP1, 0x80, 0x0 ;  /* 0x000000000000781c */ /* 0x000fe20003f0f018 */
[----:B------:R-:W-:Y:S01]  /*d780*/  UISETP.NE.AND UP0, UPT, UR9, URZ, UPT ;  /* 0x0000003f0900728c */ /* 0x000fe2000bf05270 */
[----:B------:R-:W-:-:S10]  /*d790*/  UMOV UR38, URZ ;  /* 0x0000003f00267c82 */ /* 0x000fd40008000000 */
[----:B------:R-:W-:Y:S01]  /*d7a0*/  @!UP0 ULDC UR9, c[0x0][0x9f0] ;  /* 0x00027c0000098ab9 */ /* 0x000fe20000000800 */
[----:B0-----:R-:W-:Y:S05]  /*d7b0*/  @!P0 BRA `(.L_x_1912) ;  /* 0x0000000000788947 */ /* 0x001fea0003800000 */
[----:B------:R-:W-:Y:S01]  /*d7c0*/  IABS R0, UR9 ;  /* 0x0000000900007c13 */ /* 0x000fe20008000000 */
[----:B------:R-:W-:Y:S02]  /*d7d0*/  UIADD3 UR6, UR9, -0x1, UR11 ;  /* 0xffffffff09067890 */ /* 0x000fe4000fffe00b */
[----:B------:R-:W-:Y:S01]  /*d7e0*/  IABS R4, UR9 ;  /* 0x0000000900047c13 */ /* 0x000fe20008000000 */
[----:B------:R-:W-:Y:S01]  /*d7f0*/  UMOV UR4, URZ ;  /* 0x0000003f00047c82 */ /* 0x000fe20008000000 */
        /* <DEDUP_REMOVED lines=26> */
.L_x_1912:
[----:B------:R-:W-:Y:S02]  /*d9a0*/  UIMAD UR48, UR41, UR38, URZ ;  /* 0x00000026293072a4 */ /* 0x000fe4000f8e023f */
[----:B------:R-:W-:Y:S02]  /*d9b0*/  IMAD.U32 R3, RZ, RZ, UR38 ;  /* 0x00000026ff037e24 */ /* 0x000fe4000f8e00ff */
        /* <DEDUP_REMOVED lines=32> */
.L_x_1913:
[----:B------:R-:W-:-:S06]  /*dbc0*/  UIADD3 UR4, UR43, 0x5200, URZ ;  /* 0x000052002b047890 */ /* 0x000fcc000fffe03f */
[----:B------:R-:W-:-:S05]  /*dbd0*/  IMAD.U32 R18, RZ, RZ, UR4 ;  /* 0x00000004ff127e24 */ /* 0x000fca000f8e00ff */
[----:B------:R-:W-:-:S13]  /*dbe0*/  LOP3.LUT P0, RZ, R18, 0x1bf, RZ, 0xc0, !PT ;  /* 0x000001bf12ff7812 */ /* 0x000fda000780c0ff */
        /* <DEDUP_REMOVED lines=17> */
.L_x_1914:
        /* <DEDUP_REMOVED lines=19> */
[----:B0----5:R-:W-:Y:S05]  /*de30*/  CALL.ABS.NOINC R2 ;  /* 0x0000000002007343 */ /* 0x021fea0003c00000 */
.L_x_1915:
        /* <DEDUP_REMOVED lines=18> */
.L_x_1916:
        /* <DEDUP_REMOVED lines=13> */
.L_x_1969:
        /* <DEDUP_REMOVED lines=10> */
[C---:B------:R-:W-:Y:S02]  /*e0d0*/  ISETP.GE.AND P1, PT, R9.reuse, UR36, PT ;  /* 0x0000002409007c0c */ /* 0x040fe4000bf26270 */
[----:B------:R-:W-:Y:S01]  /*e0e0*/  IADD3 R9, R9, R16, RZ ;  /* 0x0000001009097210 */ /* 0x000fe20007ffe0ff */
[----:B0-----:R-:W0:Y:S01]  /*e0f0*/  @P3 LDC R2, c[0x0][0x434] ;  /* 0x00010d00ff023b82 */ /* 0x001e220000000800 */
[----:B------:R-:W-:-:S07]  /*e100*/  ISETP.GE.AND P0, PT, R15, UR36, PT ;  /* 0x000000240f007c0c */ /* 0x000fce000bf06270 */
[----:B------:R-:W2:Y:S01]  /*e110*/  @P3 LDC R3, c[0x0][0x438] ;  /* 0x00010e00ff033b82 */ /* 0x000ea20000000800 */
[----:B------:R-:W-:Y:S01]  /*e120*/  IMAD.MOV.U32 R11, RZ, RZ, R9 ;  /* 0x000000ffff0b7224 */ /* 0x000fe200078e0009 */
[----:B------:R-:W-:-:S06]  /*e130*/  ISETP.GT.U32.OR P0, PT, R19, 0x9f, P0 ;  /* 0x0000009f1300780c */ /* 0x000fcc0000704470 */
[----:B------:R-:W3:Y:S01]  /*e140*/  @P3 LDC R7, c[0x0][0x434] ;  /* 0x00010d00ff073b82 */ /* 0x000ee20000000800 */
[----:B------:R-:W-:-:S07]  /*e150*/  IADD3 R14, R15, R16, RZ ;  /* 0x000000100f0e7210 */ /* 0x000fce0007ffe0ff */
[----:B------:R-:W4:Y:S01]  /*e160*/  @P3 LDC R6, c[0x0][0x438] ;  /* 0x00010e00ff063b82 */ /* 0x000f220000000800 */
[----:B0-----:R-:W-:Y:S01]  /*e170*/  @P3 IMAD.HI.U32 R2, R9, R2, RZ ;  /* 0x0000000209023227 */ /* 0x001fe200078e00ff */
[----:B------:R-:W-:Y:S01]  /*e180*/  ULOP3.LUT UR4, UR45, 0x2, URZ, 0xfc, !UPT ;  /* 0x000000022d047892 */ /* 0x000fe2000f8efc3f */
[----:B------:R-:W-:Y:S01]  /*e190*/  @P3 LOP3.LUT R0, R0, 0x8, RZ, 0xfc, !PT ;  /* 0x0000000800003812 */ /* 0x000fe200078efcff */
[----:B------:R-:W-:Y:S01]  /*e1a0*/  STL [R1+0x4], R19 ;  /* 0x0000041301007387 */ /* 0x000fe20000100800 */
[----:B------:R-:W-:-:S03]  /*e1b0*/  IMAD.MOV.U32 R15, RZ, RZ, R14 ;  /* 0x000000ffff0f7224 */ /* 0x000fc600078e000e */
        /* <DEDUP_REMOVED lines=27> */
[----:B------:R-:W-:Y:S02]  /*e370*/  LOP3.LUT R3, R2, 0x180, RZ, 0xc0, !PT ;  /* 0x0000018002037812 */ /* 0x000fe400078ec0ff */
[----:B0-----:R-:W-:Y:S02]  /*e380*/  MOV R4, RZ ;  /* 0x000000ff00047202 */ /* 0x001fe40000000f00 */
[----:B------:R-:W-:Y:S01]  /*e390*/  LOP3.LUT R3, R3, 0x30, R12, 0xf8, !PT ;  /* 0x0000003003037812 */ /* 0x000fe200078ef80c */
[----:B------:R-:W-:-:S03]  /*e3a0*/  IMAD.SHL.U32 R12, R17, 0x8, RZ ;  /* 0x00000008110c7824 */ /* 0x000fc600078e00ff */
[----:B------:R0:W5:Y:S02]  /*e3b0*/  @!P0 LDG.E R4, desc[UR50][R6.64] ;  /* 0x0000003206048981 */ /* 0x000164000c1e1900 */
[----:B------:R-:W-:Y:S02]  /*e3c0*/  LOP3.LUT R3, R3, 0x30, R12, 0x78, !PT ;  /* 0x0000003003037812 */ /* 0x000fe400078e780c */
[----:B------:R-:W-:Y:S02]  /*e3d0*/  ISETP.GT.U32.AND P0, PT, R19, 0x9f, PT ;  /* 0x0000009f1300780c */ /* 0x000fe40003f04070 */
[----:B0-----:R-:W-:Y:S02]  /*e3e0*/  LOP3.LUT R6, R3, 0x640, R2, 0xf8, !PT ;  /* 0x0000064003067812 */ /* 0x001fe400078ef802 */
[----:B------:R-:W-:Y:S02]  /*e3f0*/  LOP3.LUT R2, R10, 0x80, RZ, 0xc0, !PT ;  /* 0x000000800a027812 */ /* 0x000fe400078ec0ff */
[----:B------:R-:W-:Y:S01]  /*e400*/  SHF.L.U32 R3, R18, 0x4, RZ ;  /* 0x0000000412037819 */ /* 0x000fe200000006ff */
[----:B------:R-:W-:Y:S01]  /*e410*/  IMAD.SHL.U32 R7, R17, 0x4, RZ ;  /* 0x0000000411077824 */ /* 0x000fe200078e00ff */
[----:B------:R-:W-:Y:S01]  /*e420*/  LOP3.LUT R2, R2, 0x10, R17, 0xf8, !PT ;  /* 0x0000001002027812 */ /* 0x000fe200078ef811 */
[----:B------:R0:W-:Y:S01]  /*e430*/  STL [R1+0x18], R6 ;  /* 0x0000180601007387 */ /* 0x0001e20000100800 */
[----:B------:R-:W-:-:S02]  /*e440*/  LOP3.LUT R3, R3, 0x600, RZ, 0xc0, !PT ;  /* 0x0000060003037812 */ /* 0x000fc400078ec0ff */
[----:B------:R-:W-:Y:S02]  /*e450*/  LOP3.LUT R0, R0, 0xfffffffd, RZ, 0xc0, !PT ;  /* 0xfffffffd00007812 */ /* 0x000fe400078ec0ff */
[----:B------:R-:W-:Y:S02]  /*e460*/  LOP3.LUT R2, R2, 0x10, R7, 0x78, !PT ;  /* 0x0000001002027812 */ /* 0x000fe400078e7807 */
[--C-:B------:R-:W-:Y:S01]  /*e470*/  LOP3.LUT R7, R3, 0x60, R10.reuse, 0xf8, !PT ;  /* 0x0000006003077812 */ /* 0x100fe200078ef80a */
[----:B0-----:R-:W-:Y:S01]  /*e480*/  IMAD.U32 R6, RZ, RZ, UR4 ;  /* 0x00000004ff067e24 */ /* 0x001fe2000f8e00ff */
[----:B------:R-:W-:Y:S02]  /*e490*/  @P0 LOP3.LUT R0, R0, 0x2, RZ, 0xfc, !PT ;  /* 0x0000000200000812 */ /* 0x000fe400078efcff */
        /* <DEDUP_REMOVED lines=10> */
[----:B------:R-:W-:Y:S01]  /*e540*/  IMAD R5, R21, R11, R14 ;  /* 0x0000000b15057224 */ /* 0x000fe200078e020e */
[----:B------:R-:W-:Y:S01]  /*e550*/  MOV R11, UR49 ;  /* 0x00000031000b7c02 */ /* 0x000fe20008000f00 */
[----:B0-----:R-:W-:Y:S01]  /*e560*/  IMAD.SHL.U32 R2, R17, 0x10, RZ ;  /* 0x0000001011027824 */ /* 0x001fe200078e00ff */
[----:B------:R-:W-:Y:S01]  /*e570*/  SHF.R.U32.HI R17, RZ, 0x3, R17 ;  /* 0x00000003ff117819 */ /* 0x000fe20000011611 */
[----:B------:R-:W-:Y:S01]  /*e580*/  IMAD R9, R21, R20, R9 ;  /* 0x0000001415097224 */ /* 0x000fe200078e0209 */
[----:B------:R-:W-:Y:S01]  /*e590*/  @P0 LOP3.LUT R0, R0, 0x4, RZ, 0xfc, !PT ;  /* 0x0000000400000812 */ /* 0x000fe200078efcff */
[----:B------:R-:W-:Y:S01]  /*e5a0*/  VIADD R11, R11, 0xffffffff ;  /* 0xffffffff0b0b7836 */ /* 0x000fe20000000000 */
[----:B------:R-:W-:Y:S01]  /*e5b0*/  LOP3.LUT R28, R10, 0x60, RZ, 0xc0, !PT ;  /* 0x000000600a1c7812 */ /* 0x000fe200078ec0ff */
[----:B-1----:R-:W-:Y:S06]  /*e5c0*/  @!P0 BRA `(.L_x_1918) ;  /* 0x0000000000048947 */ /* 0x002fec0003800000 */
[----:B------:R-:W-:Y:S01]  /*e5d0*/  BPT.TRAP 0x1 ;  /* 0x000000040000795c */ /* 0x000fe20000300000 */
.L_x_1918:
        /* <DEDUP_REMOVED lines=13> */
.L_x_1970:
        /* <DEDUP_REMOVED lines=10> */
[----:B------:R-:W-:Y:S01]  /*e750*/  IMAD R10, R21, UR4, RZ ;  /* 0x00000004150a7c24 */ /* 0x000fe2000f8e02ff */
        /* <DEDUP_REMOVED lines=12> */
[----:B------:R-:W-:-:S04]  /*e820*/  IMAD R10, R4, UR7, R10 ;  /* 0x00000007040a7c24 */ /* 0x000fc8000f8e020a */
[----:B------:R-:W-:Y:S01]  /*e830*/  IMAD.IADD R3, R3, 0x1, R10 ;  /* 0x0000000103037824 */ /* 0x000fe200078e020a */
[----:B------:R-:W-:-:S05]  /*e840*/  MOV R10, UR4 ;  /* 0x00000004000a7c02 */ /* 0x000fca0008000f00 */
        /* <DEDUP_REMOVED lines=52> */
[----:B0-----:R-:W-:-:S04]  /*eb90*/  IADD3 R2, P1, R11, R2, RZ ;  /* 0x000000020b027210 */ /* 0x001fc80007f3e0ff */
[----:B------:R-:W-:Y:S02]  /*eba0*/  IADD3.X R3, RZ, R7, RZ, P1, !PT ;  /* 0x00000007ff037210 */ /* 0x000fe40000ffe4ff */
[----:B------:R-:W-:-:S03]  /*ebb0*/  ISETP.GE.AND P1, PT, R6, 0x61, PT ;  /* 0x000000610600780c */ /* 0x000fc60003f26270 */
[----:B------:R0:W-:Y:S01]  /*ebc0*/  LDGSTS.E.BYPASS.LTC128B.128 [R27+0x6a00], desc[UR50][R2.64], !P0 ;  /* 0x06a00000021b7fae */ /* 0x0001e2000c101d72 */
[----:B------:R-:W-:-:S03]  /*ebd0*/  ISETP.GE.AND P0, PT, R6, 0x41, PT ;  /* 0x000000410600780c */ /* 0x000fc60003f06270 */
[----:B0-----:R0:W1:Y:S10]  /*ebe0*/  SHFL.IDX PT, R2, R18, RZ, 0x1c1f ;  /* 0x001c1fff12027589 */ /* 0x00107400000e0000 */
.L_x_1982:
        /* <DEDUP_REMOVED lines=19> */
.L_x_1921:
[----:B------:R-:W-:Y:S01]  /*ed20*/  SYNCS.ARRIVE.TRANS64.A1T0 RZ, [UR43+0x12470], RZ ;  /* 0x012470ffffff79a7 */ /* 0x000fe2000810002b */
[----:B------:R-:W-:Y:S05]  /*ed30*/  @!P6 BRA `(.L_x_1922) ;  /* 0x000000000004e947 */ /* 0x000fea0003800000 */
[----:B------:R-:W-:Y:S01]  /*ed40*/  BPT.TRAP 0x1 ;  /* 0x000000040000795c */ /* 0x000fe20000300000 */
.L_x_1922:
[----:B------:R-:W1:Y:S02]  /*ed50*/  SYNCS.PHASECHK.TRANS64.TRYWAIT P2, [UR43+0x12440], R26 ;  /* 0x0124401aff0075a7 */ /* 0x000e64000804016b */
[----:B-1----:R-:W-:Y:S05]  /*ed60*/  @!P2 BRA `(.L_x_1923) ;  /* 0x0000003400aca947 */ /* 0x002fea0003800000 */
.L_x_1983:
        /* <DEDUP_REMOVED lines=14> */
[----:B------:R-:W-:Y:S01]  /*ee50*/  IMAD.U32 R9, RZ, RZ, UR4 ;  /* 0x00000004ff097e24 */ /* 0x000fe2000f8e00ff */
[----:B------:R-:W-:Y:S01]  /*ee60*/  IADD3 R3, R3, R20, RZ ;  /* 0x0000001403037210 */ /* 0x000fe20007ffe0ff */
[----:B------:R-:W-:Y:S02]  /*ee70*/  IMAD R10, R21, UR8, RZ ;  /* 0x00000008150a7c24 */ /* 0x000fe4000f8e02ff */
[----:B------:R-:W-:Y:S02]  /*ee80*/  IMAD R22, R22, UR10, RZ ;  /* 0x0000000a16167c24 */ /* 0x000fe4000f8e02ff */
[----:B------:R-:W-:-:S04]  /*ee90*/  IMAD.WIDE.U32 R2, R9, UR39, R2 ;  /* 0x0000002709027c25 */ /* 0x000fc8000f8e0002 */
[----:B------:R-:W-:Y:S02]  /*eea0*/  IMAD R10, R5, UR9, R10 ;  /* 0x00000009050a7c24 */ /* 0x000fe4000f8e020a */
[----:B------:R-:W-:Y:S01]  /*eeb0*/  IMAD R22, R4, UR11, R22 ;  /* 0x0000000b04167c24 */ /* 0x000fe2000f8e0216 */
[----:B0-----:R-:W-:-:S04]  /*eec0*/  SHF.L.U32 R18, R18, 0x4, RZ ;  /* 0x0000000412127819 */ /* 0x001fc800000006ff */
        /* <DEDUP_REMOVED lines=42> */
[----:B------:R-:W-:Y:S02]  /*f170*/  @P1 IMAD.X R5, RZ, RZ, R7, P0 ;  /* 0x000000ffff051224 */ /* 0x000fe400000e0607 */
[----:B-1----:R-:W-:-:S03]  /*f180*/  @P1 IMAD.MOV.U32 R2, RZ, RZ, R14 ;  /* 0x000000ffff021224 */ /* 0x002fc600078e000e */
[----:B------:R-:W-:Y:S01]  /*f190*/  @P1 MOV R3, R5 ;  /* 0x0000000500031202 */ /* 0x000fe20000000f00 */
[----:B------:R0:W1:Y:S04]  /*f1a0*/  SHFL.IDX PT, R14, R4, RZ, 0x1c1f ;  /* 0x001c1fff040e7589 */ /* 0x00006800000e0000 */
[----:B------:R0:W-:Y:S02]  /*f1b0*/  @P1 LDGSTS.E.BYPASS.LTC128B.128 [R27+0xea00], desc[UR50][R2.64], !P5 ;  /* 0x0ea00000021b1fae */ /* 0x0001e4000e901d72 */
.L_x_1995:
        /* <DEDUP_REMOVED lines=9> */
.L_x_1926:
[----:B------:R-:W-:Y:S05]  /*f250*/  BSYNC B0 ;  /* 0x0000000000007941 */ /* 0x000fea0003800000 */
.L_x_1925:
        /* <DEDUP_REMOVED lines=9> */
.L_x_1927:
        /* <DEDUP_REMOVED lines=18> */
[----:B------:R-:W-:Y:S01]  /*f410*/  IMAD.U32 R4, RZ, RZ, UR6 ;  /* 0x00000006ff047e24 */ /* 0x000fe2000f8e00ff */
[----:B------:R-:W-:Y:S01]  /*f420*/  MOV R6, UR8 ;  /* 0x0000000800067c02 */ /* 0x000fe20008000f00 */
        /* <DEDUP_REMOVED lines=9> */
[----:B01----:R-:W-:Y:S05]  /*f4c0*/  CALL.ABS.NOINC R2 ;  /* 0x0000000002007343 */ /* 0x003fea0003c00000 */
.L_x_1928:
[----:B------:R-:W-:Y:S01]  /*f4d0*/  UISETP.NE.AND UP0, UPT, UR47, URZ, UPT ;  /* 0x0000003f2f00728c */ /* 0x000fe2000bf05270 */
[----:B------:R-:W-:Y:S01]  /*f4e0*/  IMAD.U32 R0, RZ, RZ, UR46 ;  /* 0x0000002eff007e24 */ /* 0x000fe2000f8e00ff */
[----:B------:R-:W0:Y:S01]  /*f4f0*/  LDC R6, c[0x0][0x448] ;  /* 0x00011200ff067b82 */ /* 0x000e220000000800 */
[----:B------:R-:W-:Y:S01]  /*f500*/  MOV R5, UR37 ;  /* 0x0000002500057c02 */ /* 0x000fe20008000f00 */
[----:B------:R-:W-:Y:S01]  /*f510*/  IMAD.U32 R4, RZ, RZ, UR36 ;  /* 0x00000024ff047e24 */ /* 0x000fe2000f8e00ff */
[----:B------:R-:W-:Y:S01]  /*f520*/  ULDC.64 UR6, c[0x0][0x2c8] ;  /* 0x0000b20000067ab9 */ /* 0x000fe20000000a00 */
[----:B------:R-:W-:Y:S01]  /*f530*/  PLOP3.LUT P0, PT, PT, PT, UP0, 0x80, 0x0 ;  /* 0x000000000000781c */ /* 0x000fe20003f0f008 */
[----:B------:R-:W-:Y:S01]  /*f540*/  IMAD R23, R0, 0xc0, R23 ;  /* 0x000000c000177824 */ /* 0x000fe200078e0217 */
[----:B------:R-:W-:Y:S01]  /*f550*/  PLOP3.LUT P1, PT, PT, PT, UP0, 0x80, 0x0 ;  /* 0x000000000000781c */ /* 0x000fe20003f2f008 */
[----:B------:R-:W-:Y:S02]  /*f560*/  IMAD.U32 R3, RZ, RZ, UR44 ;  /* 0x0000002cff037e24 */ /* 0x000fe4000f8e00ff */
[----:B------:R-:W-:Y:S01]  /*f570*/  @UP0 ULDC UR4, c[0x0][0x44c] ;  /* 0x0001130000040ab9 */ /* 0x000fe20000000800 */
[----:B------:R-:W-:Y:S01]  /*f580*/  IMAD.MOV.U32 R5, RZ, RZ, R23 ;  /* 0x000000ffff057224 */ /* 0x000fe200078e0017 */
[----:B------:R-:W-:Y:S01]  /*f590*/  @UP0 ULDC UR8, c[0x0][0x44c] ;  /* 0x0001130000080ab9 */ /* 0x000fe20000000800 */
[----:B------:R-:W-:-:S05]  /*f5a0*/  IMAD.MOV.U32 R2, RZ, RZ, R4 ;  /* 0x000000ffff027224 */ /* 0x000fca00078e0004 */
[----:B------:R-:W-:Y:S01]  /*f5b0*/  @P0 IMAD.HI.U32 R0, R23, UR4, RZ ;  /* 0x0000000417000c27 */ /* 0x000fe2000f8e00ff */
[----:B------:R-:W-:Y:S01]  /*f5c0*/  @UP0 ULDC UR4, c[0x0][0x450] ;  /* 0x0001140000040ab9 */ /* 0x000fe20000000800 */
[----:B------:R-:W-:-:S03]  /*f5d0*/  PLOP3.LUT P0, PT, PT, PT, UP0, 0x80, 0x0 ;  /* 0x000000000000781c */ /* 0x000fc60003f0f008 */
[----:B------:R-:W-:Y:S01]  /*f5e0*/  @P1 SHF.R.U32.HI R5, RZ, UR4, R0 ;  /* 0x00000004ff051c19 */ /* 0x000fe20008011600 */
[----:B------:R-:W-:Y:S01]  /*f5f0*/  ULDC.64 UR4, c[0x0][0x2e0] ;  /* 0x0000b80000047ab9 */ /* 0x000fe20000000a00 */
[----:B------:R-:W-:Y:S01]  /*f600*/  PLOP3.LUT P1, PT, PT, PT, UP0, 0x80, 0x0 ;  /* 0x000000000000781c */ /* 0x000fe20003f2f008 */
[----:B------:R-:W-:Y:S02]  /*f610*/  IMAD R0, R17, UR4, RZ ;  /* 0x0000000411007c24 */ /* 0x000fe4000f8e02ff */
[--C-:B------:R-:W-:Y:S02]  /*f620*/  IMAD.MOV R9, RZ, RZ, -R5.reuse ;  /* 0x000000ffff097224 */ /* 0x100fe400078e0a05 */
[C---:B------:R-:W-:Y:S01]  /*f630*/  IMAD R7, R25.reuse, UR5, R0 ;  /* 0x0000000519077c24 */ /* 0x040fe2000f8e0200 */
[----:B------:R-:W-:Y:S01]  /*f640*/  SHF.R.S32.HI R0, RZ, 0x1f, R5 ;  /* 0x0000001fff007819 */ /* 0x000fe20000011405 */
[----:B------:R-:W-:Y:S01]  /*f650*/  IMAD.WIDE.U32 R2, R25, UR4, R2 ;  /* 0x0000000419027c25 */ /* 0x000fe2000f8e0002 */
[----:B------:R-:W-:-:S03]  /*f660*/  ULDC.64 UR4, c[0x0][0x2d0] ;  /* 0x0000b40000047ab9 */ /* 0x000fc60000000a00 */
[----:B------:R-:W-:Y:S02]  /*f670*/  IMAD R0, R0, UR4, RZ ;  /* 0x0000000400007c24 */ /* 0x000fe4000f8e02ff */
[----:B0-----:R-:W-:Y:S02]  /*f680*/  IMAD R9, R6, R9, R23 ;  /* 0x0000000906097224 */ /* 0x001fe400078e0217 */
[----:B------:R-:W-:Y:S02]  /*f690*/  IMAD.IADD R3, R3, 0x1, R7 ;  /* 0x0000000103037824 */ /* 0x000fe400078e0207 */
[C---:B------:R-:W-:Y:S01]  /*f6a0*/  IMAD R7, R5.reuse, UR5, R0 ;  /* 0x0000000505077c24 */ /* 0x040fe2000f8e0200 */
[----:B------:R-:W-:Y:S01]  /*f6b0*/  SHF.R.S32.HI R0, RZ, 0x1f, R9 ;  /* 0x0000001fff007819 */ /* 0x000fe20000011409 */
[----:B------:R-:W-:-:S04]  /*f6c0*/  IMAD.WIDE.U32 R4, R5, UR4, R2 ;  /* 0x0000000405047c25 */ /* 0x000fc8000f8e0002 */
[----:B------:R-:W-:Y:S01]  /*f6d0*/  IMAD R0, R0, UR6, RZ ;  /* 0x0000000600007c24 */ /* 0x000fe2000f8e02ff */
[----:B------:R-:W-:Y:S01]  /*f6e0*/  IADD3 R5, R5, R7, RZ ;  /* 0x0000000705057210 */ /* 0x000fe20007ffe0ff */
[----:B------:R-:W-:Y:S02]  /*f6f0*/  VIADD R23, R23, 0x80 ;  /* 0x0000008017177836 */ /* 0x000fe40000000000 */
[----:B------:R-:W-:Y:S02]  /*f700*/  IMAD R7, R9, UR7, R0 ;  /* 0x0000000709077c24 */ /* 0x000fe4000f8e0200 */
[----:B------:R-:W-:Y:S01]  /*f710*/  @P0 IMAD.HI.U32 R0, R23, UR8, RZ ;  /* 0x0000000817000c27 */ /* 0x000fe2000f8e00ff */
[----:B------:R-:W-:-:S03]  /*f720*/  @UP0 ULDC UR8, c[0x0][0x450] ;  /* 0x0001140000080ab9 */ /* 0x000fc60000000800 */
[----:B------:R-:W-:-:S04]  /*f730*/  IMAD.WIDE.U32 R4, R9, UR6, R4 ;  /* 0x0000000609047c25 */ /* 0x000fc8000f8e0004 */
[----:B------:R-:W-:Y:S01]  /*f740*/  IMAD.MOV.U32 R9, RZ, RZ, R23 ;  /* 0x000000ffff097224 */ /* 0x000fe200078e0017 */
[----:B------:R-:W-:Y:S01]  /*f750*/  @P1 SHF.R.U32.HI R9, RZ, UR8, R0 ;  /* 0x00000008ff091c19 */ /* 0x000fe20008011600 */
[----:B------:R-:W-:Y:S02]  /*f760*/  ULDC.64 UR8, c[0x0][0x280] ;  /* 0x0000a00000087ab9 */ /* 0x000fe40000000a00 */
[----:B------:R-:W-:Y:S02]  /*f770*/  IADD3 R0, P0, R4, UR8, RZ ;  /* 0x0000000804007c10 */ /* 0x000fe4000ff1e0ff */
[----:B------:R-:W-:Y:S02]  /*f780*/  IMAD.WIDE.U32 R2, R9, UR4, R2 ;  /* 0x0000000409027c25 */ /* 0x000fe4000f8e0002 */
[----:B------:R-:W-:Y:S02]  /*f790*/  IADD3.X R4, R5, UR9, R7, P0, !PT ;  /* 0x0000000905047c10 */ /* 0x000fe400087fe407 */
[--C-:B------:R-:W-:Y:S01]  /*f7a0*/  SHF.R.S32.HI R5, RZ, 0x1f, R9.reuse ;  /* 0x0000001fff057819 */ /* 0x100fe20000011409 */
[----:B------:R-:W-:-:S04]  /*f7b0*/  IMAD.MOV R7, RZ, RZ, -R9 ;  /* 0x000000ffff077224 */ /* 0x000fc800078e0a09 */
[----:B------:R-:W-:Y:S01]  /*f7c0*/  IMAD R8, R5, UR4, RZ ;  /* 0x0000000405087c24 */ /* 0x000fe2000f8e02ff */
[----:B------:R-:W-:Y:S01]  /*f7d0*/  ULDC UR4, c[0x0][0x2b8] ;  /* 0x0000ae0000047ab9 */ /* 0x000fe20000000800 */
[----:B------:R-:W-:Y:S02]  /*f7e0*/  IMAD R23, R6, R7, R23 ;  /* 0x0000000706177224 */ /* 0x000fe400078e0217 */
[----:B------:R-:W-:-:S04]  /*f7f0*/  IMAD R5, R9, UR5, R8 ;  /* 0x0000000509057c24 */ /* 0x000fc8000f8e0208 */
[----:B------:R-:W-:Y:S01]  /*f800*/  IMAD.IADD R3, R3, 0x1, R5 ;  /* 0x0000000103037824 */ /* 0x000fe200078e0205 */
[----:B------:R-:W-:Y:S01]  /*f810*/  SHF.R.S32.HI R5, RZ, 0x1f, R23 ;  /* 0x0000001fff057819 */ /* 0x000fe20000011417 */
[----:B------:R-:W-:-:S04]  /*f820*/  IMAD.WIDE.U32 R2, R23, UR6, R2 ;  /* 0x0000000617027c25 */ /* 0x000fc8000f8e0002 */
[----:B------:R-:W-:Y:S01]  /*f830*/  IMAD R8, R5, UR6, RZ ;  /* 0x0000000605087c24 */ /* 0x000fe2000f8e02ff */
[----:B------:R-:W-:-:S03]  /*f840*/  IADD3 R5, P0, R2, UR8, RZ ;  /* 0x0000000802057c10 */ /* 0x000fc6000ff1e0ff */
[----:B------:R-:W-:-:S05]  /*f850*/  IMAD R23, R23, UR7, R8 ;  /* 0x0000000717177c24 */ /* 0x000fca000f8e0208 */
[----:B------:R-:W-:Y:S02]  /*f860*/  IADD3.X R8, R3, UR9, R23, P0, !PT ;  /* 0x0000000903087c10 */ /* 0x000fe400087fe417 */
[----:B------:R-:W-:Y:S01]  /*f870*/  ISETP.GE.AND P0, PT, R18, UR4, PT ;  /* 0x0000000412007c0c */ /* 0x000fe2000bf06270 */
[----:B------:R-:W-:-:S03]  /*f880*/  UMOV UR4, 0xffffffff ;  /* 0xffffffff00047882 */ /* 0x000fc60000000000 */
[----:B------:R-:W-:Y:S09]  /*f890*/  BRA.DIV UR4, `(.L_x_1929) ;  /* 0x0000003204587947 */ /* 0x000ff2000b800000 */
[----:B-1----:R-:W0:Y:S01]  /*f8a0*/  SHFL.IDX PT, R14, R0, RZ, 0x1c1f ;  /* 0x001c1fff000e7589 */ /* 0x002e2200000e0000 */
[----:B------:R-:W-:Y:S01]  /*f8b0*/  MOV R7, UR46 ;  /* 0x0000002e00077c02 */ /* 0x000fe20008000f00 */
[----:B------:R-:W-:Y:S02]  /*f8c0*/  ULDC UR4, c[0x0][0x288] ;  /* 0x0000a20000047ab9 */ /* 0x000fe40000000800 */
[----:B------:R-:W1:Y:S01]  /*f8d0*/  SHFL.IDX PT, R2, R4, RZ, 0x1c1f ;  /* 0x001c1fff04027589 */ /* 0x000e6200000e0000 */
[----:B------:R-:W-:Y:S02]  /*f8e0*/  IMAD R6, R6, UR4, RZ ;  /* 0x0000000406067c24 */ /* 0x000fe4000f8e02ff */
[----:B------:R-:W-:Y:S01]  /*f8f0*/  IMAD R7, R7, 0xc0, R24 ;  /* 0x000000c007077824 */ /* 0x000fe200078e0218 */
[----:B------:R-:W2:Y:S03]  /*f900*/  SHFL.IDX PT, R11, R0, 0x1, 0x1c1f ;  /* 0x003c1f00000b7f89 */ /* 0x000ea600000e0000 */
[C---:B------:R-:W-:Y:S01]  /*f910*/  VIADD R13, R7.reuse, 0x20 ;  /* 0x00000020070d7836 */ /* 0x040fe20000000000 */
[----:B------:R-:W-:Y:S01]  /*f920*/  ISETP.GE.AND P2, PT, R7, R6, PT ;  /* 0x000000060700720c */ /* 0x000fe20003f46270 */
[----:B------:R-:W3:Y:S04]  /*f930*/  SHFL.IDX PT, R9, R4, 0x1, 0x1c1f ;  /* 0x003c1f0004097f89 */ /* 0x000ee800000e0000 */
[----:B------:R-:W4:Y:S04]  /*f940*/  SHFL.IDX PT, R12, R0, 0x2, 0x1c1f ;  /* 0x005c1f00000c7f89 */ /* 0x000f2800000e0000 */
[----:B------:R-:W5:Y:S04]  /*f950*/  SHFL.IDX PT, R10, R4, 0x2, 0x1c1f ;  /* 0x005c1f00040a7f89 */ /* 0x000f6800000e0000 */
[----:B0-----:R-:W-:Y:S01]  /*f960*/  @!P2 IADD3 R14, P1, R18, R14, RZ ;  /* 0x0000000e120ea210 */ /* 0x001fe20007f3e0ff */
[----:B------:R-:W-:Y:S04]  /*f970*/  SHFL.IDX PT, R4, R4, 0x3, 0x1c1f ;  /* 0x007c1f0004047f89 */ /* 0x000fe800000e0000 */
[----:B-1----:R-:W-:Y:S01]  /*f980*/  @!P2 IMAD.X R3, RZ, RZ, R2, P1 ;  /* 0x000000ffff03a224 */ /* 0x002fe200008e0602 */
[----:B------:R-:W-:Y:S01]  /*f990*/  ISETP.GE.AND P1, PT, R13, R6, PT ;  /* 0x000000060d00720c */ /* 0x000fe20003f26270 */
[----:B------:R-:W-:-:S02]  /*f9a0*/  @!P2 IMAD.MOV.U32 R2, RZ, RZ, R14 ;  /* 0x000000ffff02a224 */ /* 0x000fc400078e000e */
[----:B------:R-:W0:Y:S04]  /*f9b0*/  SHFL.IDX PT, R14, R0, 0x3, 0x1c1f ;  /* 0x007c1f00000e7f89 */ /* 0x000e2800000e0000 */
[----:B------:R2:W-:Y:S06]  /*f9c0*/  @!P2 LDGSTS.E.BYPASS.LTC128B.128 [R27+0xa200], desc[UR50][R2.64], !P0 ;  /* 0x0a200000021bafae */ /* 0x0005ec000c101d72 */
[----:B--2---:R-:W-:Y:S01]  /*f9d0*/  @!P1 IADD3 R2, P2, R18, R11, RZ ;  /* 0x0000000b12029210 */ /* 0x004fe20007f5e0ff */
[----:B------:R-:W-:-:S03]  /*f9e0*/  VIADD R11, R7, 0x40 ;  /* 0x00000040070b7836 */ /* 0x000fc60000000000 */
[----:B---3--:R-:W-:Y:S01]  /*f9f0*/  @!P1 IADD3.X R3, RZ, R9, RZ, P2, !PT ;  /* 0x00000009ff039210 */ /* 0x008fe200017fe4ff */
[----:B------:R-:W-:Y:S01]  /*fa00*/  VIADD R9, R7, 0x60 ;  /* 0x0000006007097836 */ /* 0x000fe20000000000 */
[----:B------:R-:W-:Y:S01]  /*fa10*/  ISETP.GE.AND P2, PT, R11, R6, PT ;  /* 0x000000060b00720c */ /* 0x000fe20003f46270 */
[----:B------:R-:W-:Y:S02]  /*fa20*/  VIADD R11, R7, 0x80 ;  /* 0x00000080070b7836 */ /* 0x000fe40000000000 */
[----:B------:R4:W-:Y:S10]  /*fa30*/  @!P1 LDGSTS.E.BYPASS.LTC128B.128 [R27+0xaa00], desc[UR50][R2.64], !P0 ;  /* 0x0aa00000021b9fae */ /* 0x0009f4000c101d72 */
        /* <DEDUP_REMOVED lines=12> */
[----:B-1----:R-:W-:-:S04]  /*fb00*/  @!P2 IADD3 R10, P3, R18, R10, RZ ;  /* 0x0000000a120aa210 */ /* 0x002fc80007f7e0ff */
[----:B--2---:R-:W-:Y:S01]  /*fb10*/  @!P2 IADD3.X R9, RZ, R9, RZ, P3, !PT ;  /* 0x00000009ff09a210 */ /* 0x004fe20001ffe4ff */
[----:B-----5:R-:W-:-:S04]  /*fb20*/  @!P2 IMAD.MOV.U32 R2, RZ, RZ, R10 ;  /* 0x000000ffff02a224 */ /* 0x020fc800078e000a */
[----:B------:R-:W-:-:S05]  /*fb30*/  @!P2 IMAD.MOV.U32 R3, RZ, RZ, R9 ;  /* 0x000000ffff03a224 */ /* 0x000fca00078e0009 */
[----:B---34-:R0:W-:Y:S02]  /*fb40*/  @!P2 LDGSTS.E.BYPASS.LTC128B.128 [R27+0xc200], desc[UR50][R2.64], !P0 ;  /* 0x0c200000021bafae */ /* 0x0181e4000c101d72 */
.L_x_2008:
        /* <DEDUP_REMOVED lines=17> */
.L_x_2009:
[----:B------:R-:W-:-:S04]  /*fc60*/  UIADD3 UR4, UR49, -0x2, URZ ;  /* 0xfffffffe31047890 */ /* 0x000fc8000fffe03f */
[----:B------:R-:W-:-:S06]  /*fc70*/  UISETP.GE.AND UP0, UPT, UR4, UR48, UPT ;  /* 0x000000300400728c */ /* 0x000fcc000bf06270 */
[----:B------:R-:W-:-:S13]  /*fc80*/  PLOP3.LUT P0, PT, PT, PT, UP0, 0x80, 0x0 ;  /* 0x000000000000781c */ /* 0x000fda0003f0f008 */
[----:B------:R-:W-:Y:S05]  /*fc90*/  @!P0 BRA `(.L_x_1931) ;  /* 0x0000001400108947 */ /* 0x000fea0003800000 */
[----:B------:R-:W-:Y:S01]  /*fca0*/  UIADD3 UR4, UR41, 0x1, URZ ;  /* 0x0000000129047890 */ /* 0x000fe2000fffe03f */
[----:B0-----:R-:W-:Y:S01]  /*fcb0*/  LOP3.LUT R0, RZ, UR40, RZ, 0x33, !PT ;  /* 0x00000028ff007c12 */ /* 0x001fe2000f8e33ff */
[----:B------:R-:W-:Y:S01]  /*fcc0*/  ULOP3.LUT UR5, URZ, UR42, URZ, 0x33, !UPT ;  /* 0x0000002a3f057292 */ /* 0x000fe2000f8e333f */
[----:B------:R-:W-:Y:S01]  /*fcd0*/  IADD3 R28, R28, R16, R24 ;  /* 0x000000101c1c7210 */ /* 0x000fe20007ffe018 */
[----:B------:R-:W-:Y:S01]  /*fce0*/  UIMAD UR4, UR4, UR38, URZ ;  /* 0x00000026040472a4 */ /* 0x000fe2000f8e023f */
[----:B------:R-:W-:Y:S02]  /*fcf0*/  IMAD.MOV.U32 R21, RZ, RZ, 0x1 ;  /* 0x00000001ff157424 */ /* 0x000fe400078e00ff */
[----:B------:R-:W-:Y:S02]  /*fd00*/  IMAD.MOV.U32 R20, RZ, RZ, RZ ;  /* 0x000000ffff147224 */ /* 0x000fe400078e00ff */
[----:B------:R-:W-:Y:S01]  /*fd10*/  VIADD R28, R28, 0xfffffe20 ;  /* 0xfffffe201c1c7836 */ /* 0x000fe20000000000 */
[----:B------:R-:W-:-:S04]  /*fd20*/  LOP3.LUT R3, RZ, UR4, RZ, 0x33, !PT ;  /* 0x00000004ff037c12 */ /* 0x000fc8000f8e33ff */
[----:B------:R-:W-:-:S04]  /*fd30*/  VIMNMX3 R3, R0, UR5, R3, !PT ;  /* 0x0000000500037c0f */ /* 0x000fc8000f800103 */
[C---:B------:R-:W-:Y:S01]  /*fd40*/  IADD3 R2, -R3.reuse, -0x2, RZ ;  /* 0xfffffffe03027810 */ /* 0x040fe20007ffe1ff */
[----:B------:R-:W-:-:S04]  /*fd50*/  IMAD R0, R3, -0xa0, R28 ;  /* 0xffffff6003007824 */ /* 0x000fc800078e021c */
[----:B------:R0:W-:Y:S03]  /*fd60*/  STL [R1], R2 ;  /* 0x0000000201007387 */ /* 0x0001e60000100800 */
.L_x_1946:
        /* <DEDUP_REMOVED lines=36> */
[----:B------:R-:W-:Y:S02]  /*ffb0*/  MOV R8, RZ ;  /* 0x000000ff00087202 */ /* 0x000fe40000000f00 */
        /* <DEDUP_REMOVED lines=12> */
.L_x_1932:
[----:B------:R-:W-:Y:S02]  /*10080*/  LEA R5, R4, UR43, 0x3 ;  /* 0x0000002b04057c11 */ /* 0x000fe4000f8e18ff */
[----:B------:R-:W-:-:S04]  /*10090*/  SHF.L.U32 R26, R28, 0x1f, RZ ;  /* 0x0000001f1c1a7819 */ /* 0x000fc800000006ff */
[----:B------:R-:W0:Y:S02]  /*100a0*/  SYNCS.PHASECHK.TRANS64.TRYWAIT P1, [R5+URZ+0x12480], R26 ;  /* 0x0124801a050075a7 */ /* 0x000e24000802017f */
[----:B0-----:R-:W-:Y:S05]  /*100b0*/  @!P1 BRA `(.L_x_1933) ;  /* 0x00000030002c9947 */ /* 0x001fea0003800000 */
.L_x_2010:
        /* <DEDUP_REMOVED lines=20> */
[----:B------:R-:W-:-:S03]  /*10200*/  IMAD R11, R22, UR6, RZ ;  /* 0x00000006160b7c24 */ /* 0x000fc6000f8e02ff */
[----:B------:R-:W-:Y:S01]  /*10210*/  IADD3 R7, R3, R6, RZ ;  /* 0x0000000603077210 */ /* 0x000fe20007ffe0ff */
[----:B------:R-:W-:Y:S02]  /*10220*/  IMAD.MOV.U32 R6, RZ, RZ, R2 ;  /* 0x000000ffff067224 */ /* 0x000fe400078e0002 */
[C---:B------:R-:W-:Y:S02]  /*10230*/  IMAD R11, R16.reuse, UR7, R11 ;  /* 0x00000007100b7c24 */ /* 0x040fe4000f8e020b */
        /* <DEDUP_REMOVED lines=36> */
[----:B-1----:R-:W-:-:S04]  /*10480*/  IADD3 R2, P1, R11, R2, RZ ;  /* 0x000000020b027210 */ /* 0x002fc80007f3e0ff */
[----:B--2---:R-:W-:-:S05]  /*10490*/  IADD3.X R3, RZ, R3, RZ, P1, !PT ;  /* 0x00000003ff037210 */ /* 0x004fca0000ffe4ff */
        /* <DEDUP_REMOVED lines=12> */
.L_x_2022:
        /* <DEDUP_REMOVED lines=17> */
[----:B--2---:R-:W-:Y:S05]  /*10670*/  @!P2 BRA `(.L_x_1935) ;  /* 0x000000000004a947 */ /* 0x004fea0003800000 */
[----:B------:R-:W-:Y:S01]  /*10680*/  BPT.TRAP 0x1 ;  /* 0x000000040000795c */ /* 0x000fe20000300000 */
.L_x_1935:
[----:B------:R2:W-:Y:S01]  /*10690*/  SYNCS.ARRIVE.TRANS64.A1T0 RZ, [R5+URZ+0x12470], RZ ;  /* 0x012470ff05ff79a7 */ /* 0x0005e2000810003f */
[----:B------:R-:W-:Y:S05]  /*106a0*/  @!P2 BRA `(.L_x_1936) ;  /* 0x000000000004a947 */ /* 0x000fea0003800000 */
[----:B------:R-:W-:Y:S01]  /*106b0*/  BPT.TRAP 0x1 ;  /* 0x000000040000795c */ /* 0x000fe20000300000 */
.L_x_1936:
[----:B------:R-:W3:Y:S02]  /*106c0*/  SYNCS.PHASECHK.TRANS64.TRYWAIT P1, [R5+URZ+0x12440], R26 ;  /* 0x0124401a050075a7 */ /* 0x000ee4000802017f */
[----:B---3--:R-:W-:Y:S05]  /*106d0*/  @!P1 BRA `(.L_x_1937) ;  /* 0x0000003000449947 */ /* 0x008fea0003800000 */
.L_x_2023:
        /* <DEDUP_REMOVED lines=51> */
[----:B------:R-:W-:Y:S01]  /*10a10*/  SHFL.IDX PT, R14, R6, RZ, 0x1c1f ;  /* 0x001c1fff060e7589 */ /* 0x000fe200000e0000 */
[----:B0-----:R-:W-:-:S05]  /*10a20*/  IADD3.X R3, RZ, R3, RZ, P1, !PT ;  /* 0x00000003ff037210 */ /* 0x001fca0000ffe4ff */
        /* <DEDUP_REMOVED lines=11> */
.L_x_2035:
        /* <DEDUP_REMOVED lines=16> */
.L_x_1939:
[----:B------:R-:W-:Y:S01]  /*10be0*/  MOV R2, UR45 ;  /* 0x0000002d00027c02 */ /* 0x000fe20008000f00 */
[----:B------:R0:W-:Y:S03]  /*10bf0*/  SYNCS.ARRIVE.TRANS64.A1T0 RZ, [R5+URZ+0x12430], RZ ;  /* 0x012430ff05ff79a7 */ /* 0x0001e6000810003f */
[----:B------:R-:W-:-:S04]  /*10c00*/  LOP3.LUT R2, R2, 0x1, RZ, 0xfc, !PT ;  /* 0x0000000102027812 */ /* 0x000fc800078efcff */
[----:B------:R-:W-:-:S13]  /*10c10*/  ISETP.NE.AND P1, PT, R2, 0x3, PT ;  /* 0x000000030200780c */ /* 0x000fda0003f25270 */
[----:B0-----:R-:W-:Y:S05]  /*10c20*/  @!P1 BRA `(.L_x_1940) ;  /* 0x0000000000049947 */ /* 0x001fea0003800000 */
[----:B------:R-:W-:Y:S01]  /*10c30*/  BPT.TRAP 0x1 ;  /* 0x000000040000795c */ /* 0x000fe20000300000 */
.L_x_1940:
[----:B------:R-:W-:Y:S02]  /*10c40*/  LOP3.LUT R2, R21, 0x1, RZ, 0x3c, !PT ;  /* 0x0000000115027812 */ /* 0x000fe400078e3cff */
[----:B------:R-:W-:Y:S02]  /*10c50*/  LEA R3, R20, UR43, 0x3 ;  /* 0x0000002b14037c11 */ /* 0x000fe4000f8e18ff */
[----:B------:R-:W-:-:S04]  /*10c60*/  SHF.L.U32 R2, R2, 0x1f, RZ ;  /* 0x0000001f02027819 */ /* 0x000fc800000006ff */
[----:B------:R-:W0:Y:S02]  /*10c70*/  SYNCS.PHASECHK.TRANS64.TRYWAIT P2, [R3+URZ+0x12470], R2 ;  /* 0x01247002030075a7 */ /* 0x000e24000804017f */
[----:B0-----:R-:W-:Y:S05]  /*10c80*/  @!P2 BRA `(.L_x_1941) ;  /* 0x000000300048a947 */ /* 0x001fea0003800000 */
.L_x_2036:
[----:B------:R-:W-:-:S06]  /*10c90*/  ULOP3.LUT UR4, UR45, 0x2, URZ, 0xfc, !UPT ;  /* 0x000000022d047892 */ /* 0x000fcc000f8efc3f */
[----:B--23--:R-:W-:-:S05]  /*10ca0*/  IMAD.U32 R5, RZ, RZ, UR4 ;  /* 0x00000004ff057e24 */ /* 0x00cfca000f8e00ff */
[----:B------:R-:W-:-:S13]  /*10cb0*/  ISETP.NE.AND P2, PT, R5, 0x3, PT ;  /* 0x000000030500780c */ /* 0x000fda0003f45270 */
[----:B------:R-:W-:Y:S05]  /*10cc0*/  @!P2 BRA `(.L_x_1942) ;  /* 0x000000000004a947 */ /* 0x000fea0003800000 */
[----:B------:R-:W-:Y:S01]  /*10cd0*/  BPT.TRAP 0x1 ;  /* 0x000000040000795c */ /* 0x000fe20000300000 */
.L_x_1942:
[----:B0-----:R-:W-:Y:S01]  /*10ce0*/  SHF.L.U32 R2, R21, 0x1f, RZ ;  /* 0x0000001f15027819 */ /* 0x001fe200000006ff */
[----:B------:R-:W-:-:S03]  /*10cf0*/  IMAD R5, R20, 0x2800, RZ ;  /* 0x0000280014057824 */ /* 0x000fc600078e02ff */
[----:B------:R-:W0:Y:S02]  /*10d00*/  SYNCS.PHASECHK.TRANS64.TRYWAIT P2, [R3+URZ+0x12460], R2 ;  /* 0x01246002030075a7 */ /* 0x000e24000804017f */
[----:B0-----:R-:W-:Y:S05]  /*10d10*/  @!P2 BRA `(.L_x_1943) ;  /* 0x000000300038a947 */ /* 0x001fea0003800000 */
.L_x_2037:
        /* <DEDUP_REMOVED lines=47> */
.L_x_1944:
[----:B-1----:R1:W-:Y:S01]  /*11010*/  SYNCS.ARRIVE.TRANS64.A1T0 RZ, [R3+URZ+0x12450], RZ ;  /* 0x012450ff03ff79a7 */ /* 0x0023e2000810003f */
[----:B------:R-:W-:Y:S06]  /*11020*/  BAR.SYNC.DEFER_BLOCKING 0x2, 0x80 ;  /* 0x0082000000007b1d */ /* 0x000fec0000010000 */
[----:B------:R-:W-:Y:S05]  /*11030*/  @!P1 BRA `(.L_x_1945) ;  /* 0x0000000000049947 */ /* 0x000fea0003800000 */
[----:B------:R-:W-:Y:S01]  /*11040*/  BPT.TRAP 0x1 ;  /* 0x000000040000795c */ /* 0x000fe20000300000 */
.L_x_1945:
        /* <DEDUP_REMOVED lines=9> */
.L_x_1931:
[----:B------:R-:W-:Y:S02]  /*110e0*/  IMAD.MOV.U32 R4, RZ, RZ, RZ ;  /* 0x000000ffff047224 */ /* 0x000fe400078e00ff */
[----:B------:R-:W-:-:S07]  /*110f0*/  IMAD.MOV.U32 R28, RZ, RZ, 0x1 ;  /* 0x00000001ff1c7424 */ /* 0x000fce00078e00ff */
.L_x_1947:
[----:B------:R-:W-:-:S06]  /*11100*/  ULOP3.LUT UR4, UR45, 0x1, URZ, 0xfc, !UPT ;  /* 0x000000012d047892 */ /* 0x000fcc000f8efc3f */
[----:B0-----:R-:W-:-:S04]  /*11110*/  MOV R0, UR4 ;  /* 0x0000000400007c02 */ /* 0x001fc80008000f00 */
[----:B------:R-:W-:-:S13]  /*11120*/  ISETP.NE.AND P1, PT, R0, 0x3, PT ;  /* 0x000000030000780c */ /* 0x000fda0003f25270 */
[----:B------:R-:W-:Y:S05]  /*11130*/  @!P1 BRA `(.L_x_1948) ;  /* 0x0000000000049947 */ /* 0x000fea0003800000 */
[----:B------:R-:W-:Y:S01]  /*11140*/  BPT.TRAP 0x1 ;  /* 0x000000040000795c */ /* 0x000fe20000300000 */
.L_x_1948:
[----:B-1----:R-:W-:Y:S01]  /*11150*/  LOP3.LUT R3, R28, 0x1, RZ, 0x3c, !PT ;  /* 0x000000011c037812 */ /* 0x002fe200078e3cff */
[----:B------:R-:W-:Y:S01]  /*11160*/  BSSY B0, `(.L_x_1949) ;  /* 0x0000005000007945 */ /* 0x000fe20003800000 */
[----:B------:R-:W-:Y:S02]  /*11170*/  LEA R2, R4, UR43, 0x3 ;  /* 0x0000002b04027c11 */ /* 0x000fe4000f8e18ff */
[----:B------:R-:W-:-:S04]  /*11180*/  SHF.L.U32 R3, R3, 0x1f, RZ ;  /* 0x0000001f03037819 */ /* 0x000fc800000006ff */
[----:B------:R-:W0:Y:S02]  /*11190*/  SYNCS.PHASECHK.TRANS64.TRYWAIT P0, [R2+URZ+0x12470], R3 ;  /* 0x01247003020075a7 */ /* 0x000e24000800017f */
[----:B0-----:R-:W-:Y:S05]  /*111a0*/  @!P0 BRA `(.L_x_1950) ;  /* 0x0000002c00288947 */ /* 0x001fea0003800000 */
.L_x_2038:
[----:B------:R-:W-:Y:S05]  /*111b0*/  BSYNC B0 ;  /* 0x0000000000007941 */ /* 0x000fea0003800000 */
.L_x_1949:
[----:B------:R-:W-:-:S06]  /*111c0*/  ULOP3.LUT UR4, UR45, 0x2, URZ, 0xfc, !UPT ;  /* 0x000000022d047892 */ /* 0x000fcc000f8efc3f */
[----:B------:R-:W-:-:S05]  /*111d0*/  IMAD.U32 R0, RZ, RZ, UR4 ;  /* 0x00000004ff007e24 */ /* 0x000fca000f8e00ff */
[----:B------:R-:W-:-:S13]  /*111e0*/  ISETP.NE.AND P0, PT, R0, 0x3, PT ;  /* 0x000000030000780c */ /* 0x000fda0003f05270 */
[----:B------:R-:W-:Y:S05]  /*111f0*/  @!P0 BRA `(.L_x_1951) ;  /* 0x0000000000048947 */ /* 0x000fea0003800000 */
[----:B------:R-:W-:Y:S01]  /*11200*/  BPT.TRAP 0x1 ;  /* 0x000000040000795c */ /* 0x000fe20000300000 */
.L_x_1951:
[----:B------:R-:W2:Y:S01]  /*11210*/  LDL.LU R0, [R1+0x18] ;  /* 0x0000180001007983 */ /* 0x000ea20000300800 */
[----:B------:R-:W-:Y:S01]  /*11220*/  SHF.L.U32 R5, R28, 0x1f, RZ ;  /* 0x0000001f1c057819 */ /* 0x000fe200000006ff */
[----:B0-----:R-:W-:-:S03]  /*11230*/  IMAD R3, R4, 0x2800, RZ ;  /* 0x0000280004037824 */ /* 0x001fc600078e02ff */
[----:B------:R-:W0:Y:S02]  /*11240*/  SYNCS.PHASECHK.TRANS64.TRYWAIT P0, [R2+URZ+0x12460], R5 ;  /* 0x01246005020075a7 */ /* 0x000e24000800017f */
[----:B--2---:R-:W-:Y:S01]  /*11250*/  LOP3.LUT R0, R3, R0, RZ, 0xfc, !PT ;  /* 0x0000000003007212 */ /* 0x004fe200078efcff */
[----:B0-----:R-:W-:Y:S06]  /*11260*/  @!P0 BRA `(.L_x_1952) ;  /* 0x0000002c000c8947 */ /* 0x001fec0003800000 */
.L_x_2039:
        /* <DEDUP_REMOVED lines=45> */
.L_x_1953:
[----:B-1----:R1:W-:Y:S01]  /*11540*/  SYNCS.ARRIVE.TRANS64.A1T0 RZ, [R2+URZ+0x12450], RZ ;  /* 0x012450ff02ff79a7 */ /* 0x0023e2000810003f */
[----:B------:R-:W-:Y:S06]  /*11550*/  BAR.SYNC.DEFER_BLOCKING 0x2, 0x80 ;  /* 0x0082000000007b1d */ /* 0x000fec0000010000 */
[----:B------:R-:W-:Y:S05]  /*11560*/  @!P1 BRA `(.L_x_1954) ;  /* 0x0000000000049947 */ /* 0x000fea0003800000 */
[----:B------:R-:W-:Y:S01]  /*11570*/  BPT.TRAP 0x1 ;  /* 0x000000040000795c */ /* 0x000fe20000300000 */
.L_x_1954:
[----:B------:R-:W2:Y:S01]  /*11580*/  S2R R0, SR_CgaCtaId ;  /* 0x0000000000007919 */ /* 0x000ea20000008800 */
[----:B-1----:R-:W-:-:S05]  /*11590*/  VIADD R2, R2, 0x12480 ;  /* 0x0001248002027836 */ /* 0x002fca0000000000 */
[----:B--2---:R-:W-:Y:S02]  /*115a0*/  PRMT R2, R0, 0x654, R2 ;  /* 0x0000065400027816 */ /* 0x004fe40000000002 */
[----:B------:R-:W-:Y:S02]  /*115b0*/  IADD3 R0, R4, 0x1, RZ ;  /* 0x0000000104007810 */ /* 0x000fe40007ffe0ff */
[----:B------:R1:W-:Y:S02]  /*115c0*/  SYNCS.ARRIVE.TRANS64.RED.A1T0 RZ, [R2+URZ], RZ ;  /* 0x000000ff02ff79a7 */ /* 0x0003e4000810043f */
[----:B------:R-:W-:-:S04]  /*115d0*/  ISETP.NE.AND P0, PT, R0, 0x2, PT ;  /* 0x000000020000780c */ /* 0x000fc80003f05270 */
[----:B0-----:R-:W-:Y:S01]  /*115e0*/  SEL R3, RZ, 0x1, P0 ;  /* 0x00000001ff037807 */ /* 0x001fe20000000000 */
[----:B-1----:R-:W-:Y:S01]  /*115f0*/  IMAD.MOV.U32 R2, RZ, RZ, RZ ;  /* 0x000000ffff027224 */ /* 0x002fe200078e00ff */
[----:B------:R-:W-:Y:S02]  /*11600*/  SEL R0, R0, RZ, P0 ;  /* 0x000000ff00007207 */ /* 0x000fe40000000000 */
[----:B------:R-:W-:-:S07]  /*11610*/  LOP3.LUT R28, R28, R3, RZ, 0x3c, !PT ;  /* 0x000000031c1c7212 */ /* 0x000fce00078e3cff */
.L_x_1911:
[----:B------:R-:W0:Y:S01]  /*11620*/  S2R R4, SR_CgaCtaId ;  /* 0x0000000000047919 */ /* 0x000e220000008800 */
[----:B------:R-:W-:Y:S02]  /*11630*/  MOV R3, 0x400 ;  /* 0x0000040000037802 */ /* 0x000fe40000000f00 */
[----:B------:R-:W-:Y:S02]  /*11640*/  SHF.L.U32 R2, R2, 0x1f, RZ ;  /* 0x0000001f02027819 */ /* 0x000fe400000006ff */
[----:B0-----:R-:W-:-:S04]  /*11650*/  LEA R7, R4, R3, 0x18 ;  /* 0x0000000304077211 */ /* 0x001fc800078ec0ff */
[----:B------:R-:W0:Y:S02]  /*11660*/  SYNCS.PHASECHK.TRANS64.TRYWAIT P0, [R7+URZ+0x12420], R2 ;  /* 0x01242002070075a7 */ /* 0x000e24000800017f */
[----:B0-----:R-:W-:Y:S05]  /*11670*/  @!P0 BRA `(.L_x_1955) ;  /* 0x00000028001c8947 */ /* 0x001fea0003800000 */
.L_x_2040:
        /* <DEDUP_REMOVED lines=13> */
.L_x_1956:
[----:B------:R-:W-:Y:S01]  /*11750*/  IMAD R5, R0, 0x8, R7 ;  /* 0x0000000800057824 */ /* 0x000fe200078e0207 */
[----:B------:R-:W-:Y:S01]  /*11760*/  SHF.L.U32 R2, R28, 0x1f, RZ ;  /* 0x0000001f1c027819 */ /* 0x000fe200000006ff */
[----:B------:R-:W-:-:S03]  /*11770*/  VIADD R0, R0, 0x1 ;  /* 0x0000000100007836 */ /* 0x000fc60000000000 */
[----:B------:R-:W0:Y:S02]  /*11780*/  SYNCS.PHASECHK.TRANS64.TRYWAIT P1, [R5+URZ+0x12440], R2 ;  /* 0x01244002050075a7 */ /* 0x000e24000802017f */
[----:B------:R-:W-:-:S04]  /*11790*/  ISETP.NE.AND P2, PT, R0, 0x2, PT ;  /* 0x000000020000780c */ /* 0x000fc80003f45270 */
[----:B------:R-:W-:Y:S01]  /*117a0*/  SEL R3, RZ, 0x1, P2 ;  /* 0x00000001ff037807 */ /* 0x000fe20001000000 */
[----:B0-----:R-:W-:Y:S08]  /*117b0*/  @!P1 BRA `(.L_x_1957) ;  /* 0x0000002400e09947 */ /* 0x001ff00003800000 */
.L_x_2041:
[----:B------:R-:W-:Y:S02]  /*117c0*/  SEL R0, R0, RZ, P2 ;  /* 0x000000ff00007207 */ /* 0x000fe40001000000 */
[----:B------:R-:W-:Y:S01]  /*117d0*/  LOP3.LUT R3, R28, R3, RZ, 0x3c, !PT ;  /* 0x000000031c037212 */ /* 0x000fe200078e3cff */
[----:B------:R-:W-:Y:S06]  /*117e0*/  @!P0 BRA `(.L_x_1958) ;  /* 0x0000000000048947 */ /* 0x000fec0003800000 */
[----:B------:R-:W-:Y:S01]  /*117f0*/  BPT.TRAP 0x1 ;  /* 0x000000040000795c */ /* 0x000fe20000300000 */
.L_x_1958:
[----:B------:R-:W-:Y:S02]  /*11800*/  LEA R7, R0, R7, 0x3 ;  /* 0x0000000700077211 */ /* 0x000fe400078e18ff */
[----:B------:R-:W-:-:S04]  /*11810*/  SHF.L.U32 R0, R3, 0x1f, RZ ;  /* 0x0000001f03007819 */ /* 0x000fc800000006ff */
[----:B------:R-:W1:Y:S02]  /*11820*/  SYNCS.PHASECHK.TRANS64.TRYWAIT P1, [R7+URZ+0x12440], R0 ;  /* 0x01244000070075a7 */ /* 0x000e64000802017f */
[----:B-1----:R-:W-:Y:S05]  /*11830*/  @!P1 BRA `(.L_x_1959) ;  /* 0x0000002400d49947 */ /* 0x002fea0003800000 */
.L_x_2042:
[----:B------:R-:W-:Y:S05]  /*11840*/  @!P0 BRA `(.L_x_1960) ;  /* 0x0000000000048947 */ /* 0x000fea0003800000 */
[----:B------:R-:W-:Y:S01]  /*11850*/  BPT.TRAP 0x1 ;  /* 0x000000040000795c */ /* 0x000fe20000300000 */
.L_x_1960:
[----:B------:R-:W2:Y:S02]  /*11860*/  SYNCS.PHASECHK.TRANS64.TRYWAIT P1, [R5+URZ+0x12460], R2 ;  /* 0x01246002050075a7 */ /* 0x000ea4000802017f */
[----:B--2---:R-:W-:Y:S05]  /*11870*/  @!P1 BRA `(.L_x_1961) ;  /* 0x0000002400d89947 */ /* 0x004fea0003800000 */
.L_x_2043:
[----:B------:R-:W-:Y:S05]  /*11880*/  @!P0 BRA `(.L_x_1962) ;  /* 0x0000000000048947 */ /* 0x000fea0003800000 */
[----:B------:R-:W-:Y:S01]  /*11890*/  BPT.TRAP 0x1 ;  /* 0x000000040000795c */ /* 0x000fe20000300000 */
.L_x_1962:
[----:B------:R-:W3:Y:S02]  /*118a0*/  SYNCS.PHASECHK.TRANS64.TRYWAIT P1, [R7+URZ+0x12460], R0 ;  /* 0x01246000070075a7 */ /* 0x000ee4000802017f */
[----:B---3--:R-:W-:Y:S05]  /*118b0*/  @!P1 BRA `(.L_x_1963) ;  /* 0x0000002400dc9947 */ /* 0x008fea0003800000 */
.L_x_2044:
[----:B------:R-:W-:Y:S05]  /*118c0*/  @!P0 BRA `(.L_x_1964) ;  /* 0x0000000000048947 */ /* 0x000fea0003800000 */
[----:B------:R-:W-:Y:S01]  /*118d0*/  BPT.TRAP 0x1 ;  /* 0x000000040000795c */ /* 0x000fe20000300000 */
.L_x_1964:
[----:B------:R-:W4:Y:S02]  /*118e0*/  SYNCS.PHASECHK.TRANS64.TRYWAIT P1, [R5+URZ+0x12480], R2 ;  /* 0x01248002050075a7 */ /* 0x000f24000802017f */
[----:B----4-:R-:W-:Y:S05]  /*118f0*/  @!P1 BRA `(.L_x_1965) ;  /* 0x0000002400e09947 */ /* 0x010fea0003800000 */
.L_x_2045:
[----:B------:R-:W-:Y:S05]  /*11900*/  @!P0 BRA `(.L_x_1966) ;  /* 0x0000000000048947 */ /* 0x000fea0003800000 */
[----:B------:R-:W-:Y:S01]  /*11910*/  BPT.TRAP 0x1 ;  /* 0x000000040000795c */ /* 0x000fe20000300000 */
.L_x_1966:
[----:B------:R0:W0:Y:S02]  /*11920*/  SYNCS.PHASECHK.TRANS64.TRYWAIT P0, [R7+URZ+0x12480], R0 ;  /* 0x01248000070075a7 */ /* 0x000024000800017f */
[----:B0-----:R-:W-:Y:S05]  /*11930*/  @!P0 NANOSLEEP.SYNCS 0x989680 ;  /* 0x009896800000895d */ /* 0x001fea0003900000 */
[----:B------:R-:W0:Y:S02]  /*11940*/  @!P0 SYNCS.PHASECHK.TRANS64 P0, [R7+URZ+0x12480], R0 ;  /* 0x01248000070085a7 */ /* 0x000e24000800007f */
[----:B0-----:R-:W-:Y:S05]  /*11950*/  @!P0 BRA `(.L_x_1966) ;  /* 0xfffffffc00f08947 */ /* 0x001fea000383ffff */
.L_x_1867:
[----:B------:R-:W-:Y:S05]  /*11960*/  BSYNC B6 ;  /* 0x0000000000067941 */ /* 0x000fea0003800000 */
.L_x_1864:
[----:B------:R-:W-:Y:S05]  /*11970*/  EXIT ;  /* 0x000000000000794d */ /* 0x000fea0003800000 */
.L_x_1871:
[----:B0-----:R-:W-:-:S04]  /*11980*/  IMAD.U32 R3, RZ, RZ, UR46 ;  /* 0x0000002eff037e24 */ /* 0x001fc8000f8e00ff */
[----:B------:R0:W1:Y:S03]  /*11990*/  SYNCS.PHASECHK.TRANS64.TRYWAIT P0, [R3+URZ+0x12400], R6 ;  /* 0x01240006030075a7 */ /* 0x000066000800017f */
[----:B-1----:R-:W-:Y:S05]  /*119a0*/  @!P0 NANOSLEEP.SYNCS 0x989680 ;  /* 0x009896800000895d */ /* 0x002fea0003900000 */
[----:B------:R-:W1:Y:S02]  /*119b0*/  @!P0 SYNCS.PHASECHK.TRANS64 P0, [R3+URZ+0x12400], R6 ;  /* 0x01240006030085a7 */ /* 0x000e64000800007f */
[----:B-1----:R-:W-:Y:S05]  /*119c0*/  @!P0 BRA `(.L_x_1871) ;  /* 0xfffffffc00ec8947 */ /* 0x002fea000383ffff */
[----:B------:R-:W-:Y:S05]  /*119d0*/  BRA `(.L_x_1967) ;  /* 0xfffffef800e07947 */ /* 0x000fea000383ffff */
.L_x_1875:
[----:B0-----:R-:W-:-:S04]  /*119e0*/  IMAD.U32 R3, RZ, RZ, UR46 ;  /* 0x0000002eff037e24 */ /* 0x001fc8000f8e00ff */
[----:B------:R0:W2:Y:S03]  /*119f0*/  SYNCS.PHASECHK.TRANS64.TRYWAIT P1, [R3+URZ+0x12430], R6 ;  /* 0x01243006030075a7 */ /* 0x0000a6000802017f */
[----:B--2---:R-:W-:Y:S05]  /*11a00*/  @!P1 NANOSLEEP.SYNCS 0x989680 ;  /* 0x009896800000995d */ /* 0x004fea0003900000 */
[----:B------:R-:W2:Y:S02]  /*11a10*/  @!P1 SYNCS.PHASECHK.TRANS64 P1, [R3+URZ+0x12430], R6 ;  /* 0x01243006030095a7 */ /* 0x000ea4000802007f */
[----:B--2---:R-:W-:Y:S05]  /*11a20*/  @!P1 BRA `(.L_x_1875) ;  /* 0xfffffffc00ec9947 */ /* 0x004fea000383ffff */
[----:B------:R-:W-:Y:S05]  /*11a30*/  BRA `(.L_x_1874) ;  /* 0xfffffef800f47947 */ /* 0x000fea000383ffff */
.L_x_1881:
[----:B-1----:R-:W-:-:S04]  /*11a40*/  IMAD.U32 R9, RZ, RZ, UR20 ;  /* 0x00000014ff097e24 */ /* 0x002fc8000f8e00ff */
[----:B------:R1:W2:Y:S03]  /*11a50*/  SYNCS.PHASECHK.TRANS64.TRYWAIT P1, [R9+URZ+0x12430], R8 ;  /* 0x01243008090075a7 */ /* 0x0002a6000802017f */
[----:B--2---:R-:W-:Y:S05]  /*11a60*/  @!P1 NANOSLEEP.SYNCS 0x989680 ;  /* 0x009896800000995d */ /* 0x004fea0003900000 */
[----:B------:R-:W2:Y:S02]  /*11a70*/  @!P1 SYNCS.PHASECHK.TRANS64 P1, [R9+URZ+0x12430], R8 ;  /* 0x01243008090095a7 */ /* 0x000ea4000802007f */
[----:B--2---:R-:W-:Y:S05]  /*11a80*/  @!P1 BRA `(.L_x_1881) ;  /* 0xfffffffc00ec9947 */ /* 0x004fea000383ffff */
[----:B------:R-:W-:Y:S05]  /*11a90*/  BRA `(.L_x_1880) ;  /* 0xffffff3000c07947 */ /* 0x000fea000383ffff */
.L_x_1885:
[----:B-1----:R-:W-:-:S04]  /*11aa0*/  IMAD.U32 R9, RZ, RZ, UR13 ;  /* 0x0000000dff097e24 */ /* 0x002fc8000f8e00ff */
[----:B------:R1:W2:Y:S03]  /*11ab0*/  SYNCS.PHASECHK.TRANS64.TRYWAIT P1, [R9+URZ+0x12450], R8 ;  /* 0x01245008090075a7 */ /* 0x0002a6000802017f */
[----:B--2---:R-:W-:Y:S05]  /*11ac0*/  @!P1 NANOSLEEP.SYNCS 0x989680 ;  /* 0x009896800000995d */ /* 0x004fea0003900000 */
[----:B------:R-:W2:Y:S02]  /*11ad0*/  @!P1 SYNCS.PHASECHK.TRANS64 P1, [R9+URZ+0x12450], R8 ;  /* 0x01245008090095a7 */ /* 0x000ea4000802007f */
[----:B--2---:R-:W-:Y:S05]  /*11ae0*/  @!P1 BRA `(.L_x_1885) ;  /* 0xfffffffc00ec9947 */ /* 0x004fea000383ffff */
[----:B------:R-:W-:Y:S05]  /*11af0*/  BRA `(.L_x_1884) ;  /* 0xffffff3400cc7947 */ /* 0x000fea000383ffff */
.L_x_1893:
[----:B-1----:R-:W-:-:S04]  /*11b00*/  MOV R3, UR18 ;  /* 0x0000001200037c02 */ /* 0x002fc80008000f00 */
[----:B------:R1:W2:Y:S03]  /*11b10*/  SYNCS.PHASECHK.TRANS64.TRYWAIT P1, [R3+URZ+0x12430], R2 ;  /* 0x01243002030075a7 */ /* 0x0002a6000802017f */
[----:B--2---:R-:W-:Y:S05]  /*11b20*/  @!P1 NANOSLEEP.SYNCS 0x989680 ;  /* 0x009896800000995d */ /* 0x004fea0003900000 */
[----:B------:R-:W2:Y:S02]  /*11b30*/  @!P1 SYNCS.PHASECHK.TRANS64 P1, [R3+URZ+0x12430], R2 ;  /* 0x01243002030095a7 */ /* 0x000ea4000802007f */
[----:B--2---:R-:W-:Y:S05]  /*11b40*/  @!P1 BRA `(.L_x_1893) ;  /* 0xfffffffc00ec9947 */ /* 0x004fea000383ffff */
[----:B------:R-:W-:Y:S05]  /*11b50*/  BRA `(.L_x_1892) ;  /* 0xffffff6800a47947 */ /* 0x000fea000383ffff */
.L_x_1897:
[----:B-1----:R-:W-:-:S04]  /*11b60*/  IMAD.U32 R3, RZ, RZ, UR13 ;  /* 0x0000000dff037e24 */ /* 0x002fc8000f8e00ff */
[----:B------:R1:W2:Y:S03]  /*11b70*/  SYNCS.PHASECHK.TRANS64.TRYWAIT P1, [R3+URZ+0x12450], R2 ;  /* 0x01245002030075a7 */ /* 0x0002a6000802017f */
[----:B--2---:R-:W-:Y:S05]  /*11b80*/  @!P1 NANOSLEEP.SYNCS 0x989680 ;  /* 0x009896800000995d */ /* 0x004fea0003900000 */
[----:B------:R-:W2:Y:S02]  /*11b90*/  @!P1 SYNCS.PHASECHK.TRANS64 P1, [R3+URZ+0x12450], R2 ;  /* 0x01245002030095a7 */ /* 0x000ea4000802007f */
[----:B--2---:R-:W-:Y:S05]  /*11ba0*/  @!P1 BRA `(.L_x_1897) ;  /* 0xfffffffc00ec9947 */ /* 0x004fea000383ffff */
[----:B------:R-:W-:Y:S05]  /*11bb0*/  BRA `(.L_x_1896) ;  /* 0xffffff6c00ac7947 */ /* 0x000fea000383ffff */
.L_x_1904:
[----:B-1----:R-:W-:-:S04]  /*11bc0*/  IMAD.U32 R7, RZ, RZ, UR16 ;  /* 0x00000010ff077e24 */ /* 0x002fc8000f8e00ff */
[----:B------:R1:W2:Y:S03]  /*11bd0*/  SYNCS.PHASECHK.TRANS64.TRYWAIT P1, [R7+URZ+0x12450], R0 ;  /* 0x01245000070075a7 */ /* 0x0002a6000802017f */
[----:B--2---:R-:W-:Y:S05]  /*11be0*/  @!P1 NANOSLEEP.SYNCS 0x989680 ;  /* 0x009896800000995d */ /* 0x004fea0003900000 */
[----:B------:R-:W2:Y:S02]  /*11bf0*/  @!P1 SYNCS.PHASECHK.TRANS64 P1, [R7+URZ+0x12450], R0 ;  /* 0x01245000070095a7 */ /* 0x000ea4000802007f */
[----:B--2---:R-:W-:Y:S05]  /*11c00*/  @!P1 BRA `(.L_x_1904) ;  /* 0xfffffffc00ec9947 */ /* 0x004fea000383ffff */
[----:B------:R-:W-:Y:S05]  /*11c10*/  BRA `(.L_x_1903) ;  /* 0xffffff94006c7947 */ /* 0x000fea000383ffff */
.L_x_1917:
[----:B------:R-:W-:Y:S01]  /*11c20*/  IMAD.MOV.U32 R13, RZ, RZ, R19 ;  /* 0x000000ffff0d7224 */ /* 0x000fe200078e0013 */
[----:B------:R-:W-:Y:S01]  /*11c30*/  MOV R11, 0x1f ;  /* 0x0000001f000b7802 */ /* 0x000fe20000000f00 */
[----:B------:R-:W-:Y:S02]  /*11c40*/  IMAD.MOV.U32 R12, RZ, RZ, RZ ;  /* 0x000000ffff0c7224 */ /* 0x000fe400078e00ff */
[----:B------:R-:W-:-:S07]  /*11c50*/  IMAD.MOV.U32 R15, RZ, RZ, -0x1 ;  /* 0xffffffffff0f7424 */ /* 0x000fce00078e00ff */
[----:B0----5:R-:W-:Y:S05]  /*11c60*/  WARPSYNC.COLLECTIVE R15, `(.L_x_1968) ;  /* 0x000000000f087348 */ /* 0x021fea0003c00000 */
[----:B------:R1:W2:Y:S02]  /*11c70*/  SHFL.IDX P6, R14, R13, R12, R11 ;  /* 0x0000000c0d0e7389 */ /* 0x0002a400000c000b */
[----:B012--5:R-:W-:Y:S01]  /*11c80*/  ENDCOLLECTIVE ;  /* 0x000000000000791b */ /* 0x027fe20003800000 */
.L_x_1968:
[----:B------:R-:W-:Y:S05]  /*11c90*/  BRA `(.L_x_1969) ;  /* 0xffffffc000e47947 */ /* 0x000fea000383ffff */
.L_x_1919:
[----:B0-----:R-:W-:-:S04]  /*11ca0*/  IMAD.U32 R3, RZ, RZ, UR43 ;  /* 0x0000002bff037e24 */ /* 0x001fc8000f8e00ff */
[----:B------:R0:W1:Y:S03]  /*11cb0*/  SYNCS.PHASECHK.TRANS64.TRYWAIT P0, [R3+URZ+0x12480], R26 ;  /* 0x0124801a030075a7 */ /* 0x000066000800017f */
[----:B-1----:R-:W-:Y:S05]  /*11cc0*/  @!P0 NANOSLEEP.SYNCS 0x989680 ;  /* 0x009896800000895d */ /* 0x002fea0003900000 */
[----:B------:R-:W1:Y:S02]  /*11cd0*/  @!P0 SYNCS.PHASECHK.TRANS64 P0, [R3+URZ+0x12480], R26 ;  /* 0x0124801a030085a7 */ /* 0x000e64000800007f */
[----:B-1----:R-:W-:Y:S05]  /*11ce0*/  @!P0 BRA `(.L_x_1919) ;  /* 0xfffffffc00ec8947 */ /* 0x002fea000383ffff */
[----:B------:R-:W-:Y:S05]  /*11cf0*/  BRA `(.L_x_1970) ;  /* 0xffffffc8006c7947 */ /* 0x000fea000383ffff */
.L_x_1920:
        /* <DEDUP_REMOVED lines=8> */
.L_x_1972:
[----:B------:R-:W-:Y:S05]  /*11d80*/  BSYNC B0 ;  /* 0x0000000000007941 */ /* 0x000fea0003800000 */
.L_x_1971:
[----:B------:R0:W5:Y:S01]  /*11d90*/  LDL R27, [R1+0xc] ;  /* 0x00000c00011b7983 */ /* 0x0001620000100800 */
[----:B------:R-:W-:Y:S01]  /*11da0*/  IMAD.MOV.U32 R13, RZ, RZ, R10 ;  /* 0x000000ffff0d7224 */ /* 0x000fe200078e000a */
[----:B------:R-:W-:Y:S01]  /*11db0*/  MOV R12, RZ ;  /* 0x000000ff000c7202 */ /* 0x000fe20000000f00 */
[----:B------:R-:W-:Y:S01]  /*11dc0*/  IMAD.MOV.U32 R11, RZ, RZ, 0x1c1f ;  /* 0x00001c1fff0b7424 */ /* 0x000fe200078e00ff */
[C---:B------:R-:W-:Y:S01]  /*11dd0*/  ISETP.LT.OR P1, PT, R6.reuse, 0x1, P2 ;  /* 0x000000010600780c */ /* 0x040fe20001721670 */
[----:B------:R-:W-:Y:S01]  /*11de0*/  IMAD.MOV.U32 R15, RZ, RZ, -0x1 ;  /* 0xffffffffff0f7424 */ /* 0x000fe200078e00ff */
[----:B------:R-:W-:Y:S01]  /*11df0*/  ISETP.GE.AND P5, PT, R6, 0x81, PT ;  /* 0x000000810600780c */ /* 0x000fe20003fa6270 */
[----:B------:R-:W-:Y:S01]  /*11e00*/  IMAD.MOV.U32 R3, RZ, RZ, R14 ;  /* 0x000000ffff037224 */ /* 0x000fe200078e000e */
[----:B0-----:R-:W-:-:S11]  /*11e10*/  LOP3.LUT R0, R0, 0xffffffef, RZ, 0xc0, !PT ;  /* 0xffffffef00007812 */ /* 0x001fd600078ec0ff */
[----:B-----5:R-:W-:Y:S05]  /*11e20*/  WARPSYNC.COLLECTIVE R15, `(.L_x_1973) ;  /* 0x000000000f087348 */ /* 0x020fea0003c00000 */
[----:B------:R0:W1:Y:S02]  /*11e30*/  SHFL.IDX P6, R14, R13, R12, R11 ;  /* 0x0000000c0d0e7389 */ /* 0x00006400000c000b */
[----:B01---5:R-:W-:Y:S01]  /*11e40*/  ENDCOLLECTIVE ;  /* 0x000000000000791b */ /* 0x023fe20003800000 */
.L_x_1973:
[----:B------:R-:W-:Y:S02]  /*11e50*/  ISETP.GE.AND P3, PT, R6, 0x21, PT ;  /* 0x000000210600780c */ /* 0x000fe40003f66270 */
[----:B------:R-:W-:Y:S01]  /*11e60*/  @P5 LOP3.LUT R0, R0, 0x10, RZ, 0xfc, !PT ;  /* 0x0000001000005812 */ /* 0x000fe200078efcff */
        /* <DEDUP_REMOVED lines=12> */
.L_x_1974:
        /* <DEDUP_REMOVED lines=11> */
.L_x_1975:
[----:B------:R-:W0:Y:S01]  /*11fe0*/  S2R R15, SR_TID.X ;  /* 0x00000000000f7919 */ /* 0x000e220000002100 */
[----:B------:R-:W-:Y:S01]  /*11ff0*/  IMAD.MOV.U32 R13, RZ, RZ, R7 ;  /* 0x000000ffff0d7224 */ /* 0x000fe200078e0007 */
[----:B------:R-:W-:Y:S01]  /*12000*/  MOV R12, 0x2 ;  /* 0x00000002000c7802 */ /* 0x000fe20000000f00 */
        /* <DEDUP_REMOVED lines=9> */
.L_x_1976:
        /* <DEDUP_REMOVED lines=10> */
.L_x_1977:
        /* <DEDUP_REMOVED lines=12> */
.L_x_1978:
        /* <DEDUP_REMOVED lines=11> */
.L_x_1979:
[----:B------:R-:W-:Y:S01]  /*122b0*/  IMAD.MOV.U32 R13, RZ, RZ, R17 ;  /* 0x000000ffff0d7224 */ /* 0x000fe200078e0011 */
[----:B------:R-:W-:Y:S02]  /*122c0*/  MOV R12, RZ ;  /* 0x000000ff000c7202 */ /* 0x000fe40000000f00 */
[----:B------:R-:W-:Y:S01]  /*122d0*/  SHF.L.U32 R3, R3, 0x4, RZ ;  /* 0x0000000403037819 */ /* 0x000fe200000006ff */
[----:B------:R-:W-:-:S07]  /*122e0*/  IMAD.MOV.U32 R2, RZ, RZ, R14 ;  /* 0x000000ffff027224 */ /* 0x000fce00078e000e */
[----:B------:R-:W-:Y:S05]  /*122f0*/  WARPSYNC.COLLECTIVE R15, `(.L_x_1980) ;  /* 0x000000000f087348 */ /* 0x000fea0003c00000 */
[----:B------:R0:W1:Y:S02]  /*12300*/  SHFL.IDX P6, R14, R13, R12, R11 ;  /* 0x0000000c0d0e7389 */ /* 0x00006400000c000b */
[----:B01----:R-:W-:Y:S01]  /*12310*/  ENDCOLLECTIVE ;  /* 0x000000000000791b */ /* 0x003fe20003800000 */
.L_x_1980:
        /* <DEDUP_REMOVED lines=14> */
.L_x_1981:
[----:B------:R-:W-:Y:S01]  /*12400*/  IMAD.MOV.U32 R2, RZ, RZ, R14 ;  /* 0x000000ffff027224 */ /* 0x000fe200078e000e */
[----:B------:R-:W-:Y:S06]  /*12410*/  BRA `(.L_x_1982) ;  /* 0xffffffc400f47947 */ /* 0x000fec000383ffff */
.L_x_1923:
[----:B-1----:R-:W-:-:S04]  /*12420*/  MOV R3, UR43 ;  /* 0x0000002b00037c02 */ /* 0x002fc80008000f00 */
[----:B------:R1:W2:Y:S03]  /*12430*/  SYNCS.PHASECHK.TRANS64.TRYWAIT P2, [R3+URZ+0x12440], R26 ;  /* 0x0124401a030075a7 */ /* 0x0002a6000804017f */
[----:B--2---:R-:W-:Y:S05]  /*12440*/  @!P2 NANOSLEEP.SYNCS 0x989680 ;  /* 0x009896800000a95d */ /* 0x004fea0003900000 */
[----:B------:R-:W2:Y:S02]  /*12450*/  @!P2 SYNCS.PHASECHK.TRANS64 P2, [R3+URZ+0x12440], R26 ;  /* 0x0124401a0300a5a7 */ /* 0x000ea4000804007f */
[----:B--2---:R-:W-:Y:S05]  /*12460*/  @!P2 BRA `(.L_x_1923) ;  /* 0xfffffffc00eca947 */ /* 0x004fea000383ffff */
[----:B------:R-:W-:Y:S05]  /*12470*/  BRA `(.L_x_1983) ;  /* 0xffffffc8003c7947 */ /* 0x000fea000383ffff */
.L_x_1924:
[----:B------:R-:W-:Y:S01]  /*12480*/  BSSY B0, `(.L_x_1984) ;  /* 0x0000008000007945 */ /* 0x000fe20003800000 */
[----:B------:R-:W-:Y:S01]  /*12490*/  IMAD.MOV.U32 R13, RZ, RZ, R7 ;  /* 0x000000ffff0d7224 */ /* 0x000fe200078e0007 */
[----:B------:R-:W-:Y:S01]  /*124a0*/  MOV R15, 0xffffffff ;  /* 0xffffffff000f7802 */ /* 0x000fe20000000f00 */
[----:B------:R-:W-:Y:S02]  /*124b0*/  IMAD.MOV.U32 R12, RZ, RZ, RZ ;  /* 0x000000ffff0c7224 */ /* 0x000fe400078e00ff */
[----:B------:R-:W-:-:S07]  /*124c0*/  IMAD.MOV.U32 R11, RZ, RZ, 0x1c1f ;  /* 0x00001c1fff0b7424 */ /* 0x000fce00078e00ff */
[----:B------:R-:W-:Y:S05]  /*124d0*/  WARPSYNC.COLLECTIVE R15, `(.L_x_1985) ;  /* 0x000000000f087348 */ /* 0x000fea0003c00000 */
[----:B------:R0:W1:Y:S02]  /*124e0*/  SHFL.IDX P6, R14, R13, R12, R11 ;  /* 0x0000000c0d0e7389 */ /* 0x00006400000c000b */
[----:B01----:R-:W-:Y:S01]  /*124f0*/  ENDCOLLECTIVE ;  /* 0x000000000000791b */ /* 0x003fe20003800000 */
.L_x_1985:
[----:B------:R-:W-:Y:S05]  /*12500*/  BSYNC B0 ;  /* 0x0000000000007941 */ /* 0x000fea0003800000 */
.L_x_1984:
        /* <DEDUP_REMOVED lines=8> */
.L_x_1986:
[----:B------:R-:W-:Y:S01]  /*12590*/  MOV R13, R7 ;  /* 0x00000007000d7202 */ /* 0x000fe20000000f00 */
[----:B------:R-:W-:Y:S01]  /*125a0*/  IMAD.MOV.U32 R12, RZ, RZ, 0x1 ;  /* 0x00000001ff0c7424 */ /* 0x000fe200078e00ff */
[----:B------:R-:W-:-:S05]  /*125b0*/  @P4 IADD3 R14, P2, R18, R14, RZ ;  /* 0x0000000e120e4210 */ /* 0x000fca0007f5e0ff */
[----:B------:R-:W-:Y:S02]  /*125c0*/  @P4 IMAD.X R3, RZ, RZ, R2, P2 ;  /* 0x000000ffff034224 */ /* 0x000fe400010e0602 */
[----:B------:R-:W-:-:S07]  /*125d0*/  @P4 IMAD.MOV.U32 R2, RZ, RZ, R14 ;  /* 0x000000ffff024224 */ /* 0x000fce00078e000e */
[----:B------:R-:W-:Y:S05]  /*125e0*/  WARPSYNC.COLLECTIVE R15, `(.L_x_1987) ;  /* 0x000000000f087348 */ /* 0x000fea0003c00000 */
[----:B------:R0:W1:Y:S02]  /*125f0*/  SHFL.IDX P6, R14, R13, R12, R11 ;  /* 0x0000000c0d0e7389 */ /* 0x00006400000c000b */
[----:B01----:R-:W-:Y:S01]  /*12600*/  ENDCOLLECTIVE ;  /* 0x000000000000791b */ /* 0x003fe20003800000 */
.L_x_1987:
        /* <DEDUP_REMOVED lines=9> */
.L_x_1988:
[----:B------:R-:W-:Y:S02]  /*126a0*/  IMAD.MOV.U32 R13, RZ, RZ, R7 ;  /* 0x000000ffff0d7224 */ /* 0x000fe400078e0007 */
[----:B------:R-:W-:Y:S01]  /*126b0*/  IMAD.MOV.U32 R12, RZ, RZ, 0x2 ;  /* 0x00000002ff0c7424 */ /* 0x000fe200078e00ff */
[----:B------:R-:W-:-:S04]  /*126c0*/  @P3 IADD3 R14, P2, R18, R14, RZ ;  /* 0x0000000e120e3210 */ /* 0x000fc80007f5e0ff */
[----:B------:R-:W-:Y:S01]  /*126d0*/  @P3 IADD3.X R3, RZ, R2, RZ, P2, !PT ;  /* 0x00000002ff033210 */ /* 0x000fe200017fe4ff */
[----:B------:R-:W-:-:S08]  /*126e0*/  @P3 IMAD.MOV.U32 R2, RZ, RZ, R14 ;  /* 0x000000ffff023224 */ /* 0x000fd000078e000e */
[----:B------:R-:W-:Y:S05]  /*126f0*/  WARPSYNC.COLLECTIVE R15, `(.L_x_1989) ;  /* 0x000000000f087348 */ /* 0x000fea0003c00000 */
[----:B------:R0:W1:Y:S02]  /*12700*/  SHFL.IDX P6, R14, R13, R12, R11 ;  /* 0x0000000c0d0e7389 */ /* 0x00006400000c000b */
[----:B01----:R-:W-:Y:S01]  /*12710*/  ENDCOLLECTIVE ;  /* 0x000000000000791b */ /* 0x003fe20003800000 */
.L_x_1989:
[----:B------:R-:W-:Y:S01]  /*12720*/  @!PT LDS RZ, [RZ] ;  /* 0x00000000fffff984 */ /* 0x000fe20000000800 */
[----:B------:R-:W-:Y:S01]  /*12730*/  @!PT LDS RZ, [RZ] ;  /* 0x00000000fffff984 */ /* 0x000fe20000000800 */
[----:B------:R-:W-:Y:S01]  /*12740*/  @!PT LDS RZ, [RZ] ;  /* 0x00000000fffff984 */ /* 0x000fe20000000800 */
[----:B------:R0:W-:Y:S01]  /*12750*/  @P3 LDGSTS.E.BYPASS.LTC128B.128 [R27+0xda00], desc[UR50][R2.64], !P5 ;  /* 0x0da00000021b3fae */ /* 0x0001e2000e901d72 */
[----:B------:R-:W-:Y:S01]  /*12760*/  IMAD.MOV.U32 R13, RZ, RZ, R6 ;  /* 0x000000ffff0d7224 */ /* 0x000fe200078e0006 */
[----:B0-----:R-:W-:-:S07]  /*12770*/  MOV R2, R14 ;  /* 0x0000000e00027202 */ /* 0x001fce0000000f00 */
[----:B------:R-:W-:Y:S05]  /*12780*/  WARPSYNC.COLLECTIVE R15, `(.L_x_1990) ;  /* 0x000000000f087348 */ /* 0x000fea0003c00000 */
[----:B------:R0:W1:Y:S02]  /*12790*/  SHFL.IDX P6, R14, R13, R12, R11 ;  /* 0x0000000c0d0e7389 */ /* 0x00006400000c000b */
[----:B01----:R-:W-:Y:S01]  /*127a0*/  ENDCOLLECTIVE ;  /* 0x000000000000791b */ /* 0x003fe20003800000 */
.L_x_1990:
[----:B------:R-:W-:Y:S02]  /*127b0*/  IMAD.MOV.U32 R13, RZ, RZ, R7 ;  /* 0x000000ffff0d7224 */ /* 0x000fe400078e0007 */
[----:B------:R-:W-:Y:S01]  /*127c0*/  IMAD.MOV.U32 R12, RZ, RZ, 0x3 ;  /* 0x00000003ff0c7424 */ /* 0x000fe200078e00ff */
[----:B------:R-:W-:-:S13]  /*127d0*/  @P0 IADD3 R5, P2, R18, R14, RZ ;  /* 0x0000000e12050210 */ /* 0x000fda0007f5e0ff */
[----:B------:R-:W-:Y:S05]  /*127e0*/  WARPSYNC.COLLECTIVE R15, `(.L_x_1991) ;  /* 0x000000000f087348 */ /* 0x000fea0003c00000 */
[----:B------:R0:W1:Y:S02]  /*127f0*/  SHFL.IDX P6, R14, R13, R12, R11 ;  /* 0x0000000c0d0e7389 */ /* 0x00006400000c000b */
[----:B01----:R-:W-:Y:S01]  /*12800*/  ENDCOLLECTIVE ;  /* 0x000000000000791b */ /* 0x003fe20003800000 */
.L_x_1991:
[----:B------:R-:W-:Y:S02]  /*12810*/  @P0 IMAD.X R10, RZ, RZ, R2, P2 ;  /* 0x000000ffff0a0224 */ /* 0x000fe400010e0602 */
[----:B------:R-:W-:-:S03]  /*12820*/  @P0 IMAD.MOV.U32 R2, RZ, RZ, R5 ;  /* 0x000000ffff020224 */ /* 0x000fc600078e0005 */
[----:B------:R-:W-:-:S05]  /*12830*/  @P0 MOV R3, R10 ;  /* 0x0000000a00030202 */ /* 0x000fca0000000f00 */
        /* <DEDUP_REMOVED lines=9> */
.L_x_1992:
[----:B------:R-:W-:Y:S01]  /*128d0*/  MOV R13, R8 ;  /* 0x00000008000d7202 */ /* 0x000fe20000000f00 */
[----:B------:R-:W-:Y:S01]  /*128e0*/  IMAD.MOV.U32 R12, RZ, RZ, RZ ;  /* 0x000000ffff0c7224 */ /* 0x000fe200078e00ff */
[----:B------:R-:W-:-:S05]  /*128f0*/  @P1 IADD3 R14, P0, R18, R14, RZ ;  /* 0x0000000e120e1210 */ /* 0x000fca0007f1e0ff */
[----:B------:R-:W-:-:S08]  /*12900*/  @P1 IMAD.MOV.U32 R2, RZ, RZ, R14 ;  /* 0x000000ffff021224 */ /* 0x000fd000078e000e */
[----:B------:R-:W-:Y:S05]  /*12910*/  WARPSYNC.COLLECTIVE R15, `(.L_x_1993) ;  /* 0x000000000f087348 */ /* 0x000fea0003c00000 */
[----:B------:R0:W1:Y:S02]  /*12920*/  SHFL.IDX P6, R14, R13, R12, R11 ;  /* 0x0000000c0d0e7389 */ /* 0x00006400000c000b */
[----:B01----:R-:W-:Y:S01]  /*12930*/  ENDCOLLECTIVE ;  /* 0x000000000000791b */ /* 0x003fe20003800000 */
.L_x_1993:
        /* <DEDUP_REMOVED lines=11> */
.L_x_1994:
[----:B------:R-:W-:Y:S05]  /*129f0*/  BRA `(.L_x_1995) ;  /* 0xffffffc400f07947 */ /* 0x000fea000383ffff */
.L_x_1929:
[----:B------:R-:W-:Y:S01]  /*12a00*/  MOV R13, R4 ;  /* 0x00000004000d7202 */ /* 0x000fe20000000f00 */
[----:B------:R-:W-:Y:S02]  /*12a10*/  IMAD.MOV.U32 R12, RZ, RZ, RZ ;  /* 0x000000ffff0c7224 */ /* 0x000fe400078e00ff */
[----:B------:R-:W-:Y:S02]  /*12a20*/  IMAD.MOV.U32 R11, RZ, RZ, 0x1c1f ;  /* 0x00001c1fff0b7424 */ /* 0x000fe400078e00ff */
[----:B------:R-:W-:Y:S02]  /*12a30*/  IMAD.MOV.U32 R15, RZ, RZ, -0x1 ;  /* 0xffffffffff0f7424 */ /* 0x000fe400078e00ff */
[----:B------:R-:W-:-:S07]  /*12a40*/  IMAD.U32 R7, RZ, RZ, UR46 ;  /* 0x0000002eff077e24 */ /* 0x000fce000f8e00ff */
[----:B-1----:R-:W-:Y:S05]  /*12a50*/  WARPSYNC.COLLECTIVE R15, `(.L_x_1996) ;  /* 0x000000000f087348 */ /* 0x002fea0003c00000 */
[----:B-1----:R0:W1:Y:S02]  /*12a60*/  SHFL.IDX P6, R14, R13, R12, R11 ;  /* 0x0000000c0d0e7389 */ /* 0x00206400000c000b */
[----:B01----:R-:W-:Y:S01]  /*12a70*/  ENDCOLLECTIVE ;  /* 0x000000000000791b */ /* 0x003fe20003800000 */
.L_x_1996:
[----:B------:R-:W-:-:S04]  /*12a80*/  IMAD R7, R7, 0xc0, R24 ;  /* 0x000000c007077824 */ /* 0x000fc800078e0218 */
[----:B------:R-:W-:Y:S02]  /*12a90*/  VIADD R9, R7, 0x20 ;  /* 0x0000002007097836 */ /* 0x000fe40000000000 */
[----:B------:R-:W-:Y:S01]  /*12aa0*/  IMAD.MOV.U32 R13, RZ, RZ, R0 ;  /* 0x000000ffff0d7224 */ /* 0x000fe200078e0000 */
[----:B------:R-:W-:-:S07]  /*12ab0*/  MOV R2, R14 ;  /* 0x0000000e00027202 */ /* 0x000fce0000000f00 */
[----:B------:R-:W-:Y:S05]  /*12ac0*/  WARPSYNC.COLLECTIVE R15, `(.L_x_1997) ;  /* 0x000000000f087348 */ /* 0x000fea0003c00000 */
[----:B------:R0:W1:Y:S02]  /*12ad0*/  SHFL.IDX P6, R14, R13, R12, R11 ;  /* 0x0000000c0d0e7389 */ /* 0x00006400000c000b */
[----:B01----:R-:W-:Y:S01]  /*12ae0*/  ENDCOLLECTIVE ;  /* 0x000000000000791b */ /* 0x003fe20003800000 */
.L_x_1997:
[----:B------:R-:W-:Y:S02]  /*12af0*/  ULDC UR4, c[0x0][0x288] ;  /* 0x0000a20000047ab9 */ /* 0x000fe40000000800 */
[----:B------:R-:W-:-:S05]  /*12b00*/  IMAD R6, R6, UR4, RZ ;  /* 0x0000000406067c24 */ /* 0x000fca000f8e02ff */
[----:B------:R-:W-:Y:S01]  /*12b10*/  ISETP.GE.AND P2, PT, R7, R6, PT ;  /* 0x000000060700720c */ /* 0x000fe20003f46270 */
[----:B------:R-:W-:Y:S02]  /*12b20*/  IMAD.MOV.U32 R13, RZ, RZ, R4 ;  /* 0x000000ffff0d7224 */ /* 0x000fe400078e0004 */
[----:B------:R-:W-:-:S10]  /*12b30*/  IMAD.MOV.U32 R12, RZ, RZ, 0x1 ;  /* 0x00000001ff0c7424 */ /* 0x000fd400078e00ff */
[----:B------:R-:W-:-:S05]  /*12b40*/  @!P2 IADD3 R14, P1, R18, R14, RZ ;  /* 0x0000000e120ea210 */ /* 0x000fca0007f3e0ff */
[----:B------:R-:W-:Y:S01]  /*12b50*/  @!P2 IMAD.X R3, RZ, RZ, R2, P1 ;  /* 0x000000ffff03a224 */ /* 0x000fe200008e0602 */
[----:B------:R-:W-:-:S07]  /*12b60*/  @!P2 MOV R2, R14 ;  /* 0x0000000e0002a202 */ /* 0x000fce0000000f00 */
[----:B------:R-:W-:Y:S05]  /*12b70*/  WARPSYNC.COLLECTIVE R15, `(.L_x_1998) ;  /* 0x000000000f087348 */ /* 0x000fea0003c00000 */
[----:B------:R0:W1:Y:S02]  /*12b80*/  SHFL.IDX P6, R14, R13, R12, R11 ;  /* 0x0000000c0d0e7389 */ /* 0x00006400000c000b */
[----:B01----:R-:W-:Y:S01]  /*12b90*/  ENDCOLLECTIVE ;  /* 0x000000000000791b */ /* 0x003fe20003800000 */
.L_x_1998:
[----:B------:R-:W-:Y:S01]  /*12ba0*/  ISETP.GE.AND P1, PT, R9, R6, PT ;  /* 0x000000060900720c */ /* 0x000fe20003f26270 */
[----:B------:R-:W-:Y:S01]  /*12bb0*/  @!PT LDS RZ, [RZ] ;  /* 0x00000000fffff984 */ /* 0x000fe20000000800 */
[----:B------:R-:W-:Y:S01]  /*12bc0*/  @!PT LDS RZ, [RZ] ;  /* 0x00000000fffff984 */ /* 0x000fe20000000800 */
[----:B------:R-:W-:Y:S01]  /*12bd0*/  @!PT LDS RZ, [RZ] ;  /* 0x00000000fffff984 */ /* 0x000fe20000000800 */
[----:B------:R0:W-:Y:S01]  /*12be0*/  @!P2 LDGSTS.E.BYPASS.LTC128B.128 [R27+0xa200], desc[UR50][R2.64], !P0 ;  /* 0x0a200000021bafae */ /* 0x0001e2000c101d72 */
[----:B------:R-:W-:Y:S01]  /*12bf0*/  IMAD.MOV.U32 R13, RZ, RZ, R0 ;  /* 0x000000ffff0d7224 */ /* 0x000fe200078e0000 */
[----:B------:R-:W-:-:S10]  /*12c00*/  MOV R9, R14 ;  /* 0x0000000e00097202 */ /* 0x000fd40000000f00 */
[----:B0-----:R-:W-:Y:S05]  /*12c10*/  WARPSYNC.COLLECTIVE R15, `(.L_x_1999) ;  /* 0x000000000f087348 */ /* 0x001fea0003c00000 */
[----:B------:R1:W2:Y:S02]  /*12c20*/  SHFL.IDX P6, R14, R13, R12, R11 ;  /* 0x0000000c0d0e7389 */ /* 0x0002a400000c000b */
[----:B012---:R-:W-:Y:S01]  /*12c30*/  ENDCOLLECTIVE ;  /* 0x000000000000791b */ /* 0x007fe20003800000 */
.L_x_1999:
        /* <DEDUP_REMOVED lines=9> */
.L_x_2000:
[----:B------:R-:W-:Y:S01]  /*12cd0*/  IADD3 R9, R7, 0x40, RZ ;  /* 0x0000004007097810 */ /* 0x000fe20007ffe0ff */
[----:B------:R-:W-:Y:S01]  /*12ce0*/  @!PT LDS RZ, [RZ] ;  /* 0x00000000fffff984 */ /* 0x000fe20000000800 */
[----:B------:R-:W-:Y:S01]  /*12cf0*/  @!PT LDS RZ, [RZ] ;  /* 0x00000000fffff984 */ /* 0x000fe20000000800 */
[----:B------:R-:W-:Y:S01]  /*12d00*/  @!PT LDS RZ, [RZ] ;  /* 0x00000000fffff984 */ /* 0x000fe20000000800 */
[----:B------:R0:W-:Y:S03]  /*12d10*/  @!P1 LDGSTS.E.BYPASS.LTC128B.128 [R27+0xaa00], desc[UR50][R2.64], !P0 ;  /* 0x0aa00000021b9fae */ /* 0x0001e6000c101d72 */
[----:B------:R-:W-:Y:S01]  /*12d20*/  ISETP.GE.AND P2, PT, R9, R6, PT ;  /* 0x000000060900720c */ /* 0x000fe20003f46270 */
[----:B------:R-:W-:Y:S01]  /*12d30*/  IMAD.MOV.U32 R13, RZ, RZ, R0 ;  /* 0x000000ffff0d7224 */ /* 0x000fe200078e0000 */
[----:B------:R-:W-:-:S11]  /*12d40*/  MOV R10, R14 ;  /* 0x0000000e000a7202 */ /* 0x000fd60000000f00 */
[----:B0-----:R-:W-:Y:S05]  /*12d50*/  WARPSYNC.COLLECTIVE R15, `(.L_x_2001) ;  /* 0x000000000f087348 */ /* 0x001fea0003c00000 */
[----:B------:R1:W2:Y:S02]  /*12d60*/  SHFL.IDX P6, R14, R13, R12, R11 ;  /* 0x0000000c0d0e7389 */ /* 0x0002a400000c000b */
[----:B012---:R-:W-:Y:S01]  /*12d70*/  ENDCOLLECTIVE ;  /* 0x000000000000791b */ /* 0x007fe20003800000 */
.L_x_2001:
[----:B------:R-:W-:Y:S01]  /*12d80*/  MOV R13, R4 ;  /* 0x00000004000d7202 */ /* 0x000fe20000000f00 */
[----:B------:R-:W-:-:S05]  /*12d90*/  IMAD.MOV.U32 R12, RZ, RZ, R14 ;  /* 0x000000ffff0c7224 */ /* 0x000fca00078e000e */
[----:B------:R-:W-:Y:S01]  /*12da0*/  @!P2 IADD3 R2, P1, R18, R12, RZ ;  /* 0x0000000c1202a210 */ /* 0x000fe20007f3e0ff */
[----:B------:R-:W-:-:S04]  /*12db0*/  IMAD.MOV.U32 R12, RZ, RZ, 0x3 ;  /* 0x00000003ff0c7424 */ /* 0x000fc800078e00ff */
[----:B------:R-:W-:-:S08]  /*12dc0*/  @!P2 IMAD.X R3, RZ, RZ, R10, P1 ;  /* 0x000000ffff03a224 */ /* 0x000fd000008e060a */
[----:B------:R-:W-:Y:S05]  /*12dd0*/  WARPSYNC.COLLECTIVE R15, `(.L_x_2002) ;  /* 0x000000000f087348 */ /* 0x000fea0003c00000 */
[----:B------:R0:W1:Y:S02]  /*12de0*/  SHFL.IDX P6, R14, R13, R12, R11 ;  /* 0x0000000c0d0e7389 */ /* 0x00006400000c000b */
[----:B01----:R-:W-:Y:S01]  /*12df0*/  ENDCOLLECTIVE ;  /* 0x000000000000791b */ /* 0x003fe20003800000 */
.L_x_2002:
[----:B------:R-:W-:Y:S01]  /*12e00*/  @!PT LDS RZ, [RZ] ;  /* 0x00000000fffff984 */ /* 0x000fe20000000800 */
[----:B------:R-:W-:Y:S01]  /*12e10*/  @!PT LDS RZ, [RZ] ;  /* 0x00000000fffff984 */ /* 0x000fe20000000800 */
[----:B------:R-:W-:Y:S01]  /*12e20*/  @!PT LDS RZ, [RZ] ;  /* 0x00000000fffff984 */ /* 0x000fe20000000800 */
[----:B------:R0:W-:Y:S01]  /*12e30*/  @!P2 LDGSTS.E.BYPASS.LTC128B.128 [R27+0xb200], desc[UR50][R2.64], !P0 ;  /* 0x0b200000021bafae */ /* 0x0001e2000c101d72 */
[----:B------:R-:W-:Y:S01]  /*12e40*/  IMAD.MOV.U32 R13, RZ, RZ, R0 ;  /* 0x000000ffff0d7224 */ /* 0x000fe200078e0000 */
[----:B0-----:R-:W-:-:S04]  /*12e50*/  IADD3 R3, R7, 0x60, RZ ;  /* 0x0000006007037810 */ /* 0x001fc80007ffe0ff */
[----:B------:R-:W-:Y:S01]  /*12e60*/  ISETP.GE.AND P1, PT, R3, R6, PT ;  /* 0x000000060300720c */ /* 0x000fe20003f26270 */
[----:B------:R-:W-:-:S12]  /*12e70*/  IMAD.MOV.U32 R4, RZ, RZ, R14 ;  /* 0x000000ffff047224 */ /* 0x000fd800078e000e */
[----:B------:R-:W-:Y:S05]  /*12e80*/  WARPSYNC.COLLECTIVE R15, `(.L_x_2003) ;  /* 0x000000000f087348 */ /* 0x000fea0003c00000 */
[----:B------:R0:W1:Y:S02]  /*12e90*/  SHFL.IDX P6, R14, R13, R12, R11 ;  /* 0x0000000c0d0e7389 */ /* 0x00006400000c000b */
[----:B01----:R-:W-:Y:S01]  /*12ea0*/  ENDCOLLECTIVE ;  /* 0x000000000000791b */ /* 0x003fe20003800000 */
.L_x_2003:
[----:B------:R-:W-:Y:S02]  /*12eb0*/  IMAD.MOV.U32 R13, RZ, RZ, R8 ;  /* 0x000000ffff0d7224 */ /* 0x000fe400078e0008 */
[----:B------:R-:W-:Y:S01]  /*12ec0*/  IMAD.MOV.U32 R12, RZ, RZ, RZ ;  /* 0x000000ffff0c7224 */ /* 0x000fe200078e00ff */
[----:B------:R-:W-:-:S13]  /*12ed0*/  @!P1 IADD3 R2, P2, R18, R14, RZ ;  /* 0x0000000e12029210 */ /* 0x000fda0007f5e0ff */
[----:B------:R-:W-:Y:S05]  /*12ee0*/  WARPSYNC.COLLECTIVE R15, `(.L_x_2004) ;  /* 0x000000000f087348 */ /* 0x000fea0003c00000 */
[----:B------:R0:W1:Y:S02]  /*12ef0*/  SHFL.IDX P6, R14, R13, R12, R11 ;  /* 0x0000000c0d0e7389 */ /* 0x00006400000c000b */
[----:B01----:R-:W-:Y:S01]  /*12f00*/  ENDCOLLECTIVE ;  /* 0x000000000000791b */ /* 0x003fe20003800000 */
.L_x_2004:
[----:B------:R-:W-:-:S05]  /*12f10*/  @!P1 IMAD.X R3, RZ, RZ, R4, P2 ;  /* 0x000000ffff039224 */ /* 0x000fca00010e0604 */
[----:B------:R-:W-:Y:S01]  /*12f20*/  @!PT LDS RZ, [RZ] ;  /* 0x00000000fffff984 */ /* 0x000fe20000000800 */
[----:B------:R-:W-:Y:S01]  /*12f30*/  @!PT LDS RZ, [RZ] ;  /* 0x00000000fffff984 */ /* 0x000fe20000000800 */
[----:B------:R-:W-:Y:S01]  /*12f40*/  @!PT LDS RZ, [RZ] ;  /* 0x00000000fffff984 */ /* 0x000fe20000000800 */
[----:B------:R0:W-:Y:S01]  /*12f50*/  @!P1 LDGSTS.E.BYPASS.LTC128B.128 [R27+0xba00], desc[UR50][R2.64], !P0 ;  /* 0x0ba00000021b9fae */ /* 0x0001e2000c101d72 */
[----:B------:R-:W-:Y:S02]  /*12f60*/  IMAD.MOV.U32 R13, RZ, RZ, R5 ;  /* 0x000000ffff0d7224 */ /* 0x000fe400078e0005 */
[----:B0-----:R-:W-:Y:S01]  /*12f70*/  VIADD R3, R7, 0x80 ;  /* 0x0000008007037836 */ /* 0x001fe20000000000 */
[----:B------:R-:W-:-:S07]  /*12f80*/  MOV R9, R14 ;  /* 0x0000000e00097202 */ /* 0x000fce0000000f00 */
[----:B------:R-:W-:Y:S05]  /*12f90*/  WARPSYNC.COLLECTIVE R15, `(.L_x_2005) ;  /* 0x000000000f087348 */ /* 0x000fea0003c00000 */
[----:B------:R0:W1:Y:S02]  /*12fa0*/  SHFL.IDX P6, R14, R13, R12, R11 ;  /* 0x0000000c0d0e7389 */ /* 0x00006400000c000b */
[----:B01----:R-:W-:Y:S01]  /*12fb0*/  ENDCOLLECTIVE ;  /* 0x000000000000791b */ /* 0x003fe20003800000 */
.L_x_2005:
[----:B------:R-:W-:Y:S01]  /*12fc0*/  ISETP.GE.AND P1, PT, R3, R6, PT ;  /* 0x000000060300720c */ /* 0x000fe20003f26270 */
[----:B------:R-:W-:Y:S01]  /*12fd0*/  IMAD.MOV.U32 R13, RZ, RZ, R8 ;  /* 0x000000ffff0d7224 */ /* 0x000fe200078e0008 */
[----:B------:R-:W-:Y:S01]  /*12fe0*/  MOV R12, 0x1 ;  /* 0x00000001000c7802 */ /* 0x000fe20000000f00 */
[----:B------:R-:W-:-:S10]  /*12ff0*/  IMAD.MOV.U32 R10, RZ, RZ, R14 ;  /* 0x000000ffff0a7224 */ /* 0x000fd400078e000e */
[----:B------:R-:W-:Y:S05]  /*13000*/  WARPSYNC.COLLECTIVE R15, `(.L_x_2006) ;  /* 0x000000000f087348 */ /* 0x000fea0003c00000 */
[----:B------:R0:W1:Y:S02]  /*13010*/  SHFL.IDX P6, R14, R13, R12, R11 ;  /* 0x0000000c0d0e7389 */ /* 0x00006400000c000b */
[----:B01----:R-:W-:Y:S01]  /*13020*/  ENDCOLLECTIVE ;  /* 0x000000000000791b */ /* 0x003fe20003800000 */
.L_x_2006:
[----:B------:R-:W-:-:S04]  /*13030*/  @!P1 IADD3 R10, P3, R18, R10, RZ ;  /* 0x0000000a120a9210 */ /* 0x000fc80007f7e0ff */
[----:B------:R-:W-:Y:S01]  /*13040*/  @!P1 IADD3.X R9, RZ, R9, RZ, P3, !PT ;  /* 0x00000009ff099210 */ /* 0x000fe20001ffe4ff */
[----:B------:R-:W-:-:S04]  /*13050*/  @!P1 IMAD.MOV.U32 R2, RZ, RZ, R10 ;  /* 0x000000ffff029224 */ /* 0x000fc800078e000a */
        /* <DEDUP_REMOVED lines=10> */
.L_x_2007:
[----:B------:R-:W-:Y:S05]  /*13100*/  BRA `(.L_x_2008) ;  /* 0xffffffc800907947 */ /* 0x000fea000383ffff */
.L_x_1930:
[----:B0-----:R-:W-:-:S04]  /*13110*/  IMAD.U32 R3, RZ, RZ, UR43 ;  /* 0x0000002bff037e24 */ /* 0x001fc8000f8e00ff */
[----:B------:R0:W1:Y:S03]  /*13120*/  SYNCS.PHASECHK.TRANS64.TRYWAIT P0, [R3+URZ+0x12420], R0 ;  /* 0x01242000030075a7 */ /* 0x000066000800017f */
[----:B-1----:R-:W-:Y:S05]  /*13130*/  @!P0 NANOSLEEP.SYNCS 0x989680 ;  /* 0x009896800000895d */ /* 0x002fea0003900000 */
[----:B------:R-:W1:Y:S02]  /*13140*/  @!P0 SYNCS.PHASECHK.TRANS64 P0, [R3+URZ+0x12420], R0 ;  /* 0x01242000030085a7 */ /* 0x000e64000800007f */
[----:B-1----:R-:W-:Y:S05]  /*13150*/  @!P0 BRA `(.L_x_1930) ;  /* 0xfffffffc00ec8947 */ /* 0x002fea000383ffff */
[----:B------:R-:W-:Y:S05]  /*13160*/  BRA `(.L_x_2009) ;  /* 0xffffffc800bc7947 */ /* 0x000fea000383ffff */
.L_x_1933:
[----:B0-----:R0:W1:Y:S02]  /*13170*/  SYNCS.PHASECHK.TRANS64.TRYWAIT P1, [R5+URZ+0x12480], R26 ;  /* 0x0124801a050075a7 */ /* 0x001064000802017f */
[----:B-1----:R-:W-:Y:S05]  /*13180*/  @!P1 NANOSLEEP.SYNCS 0x989680 ;  /* 0x009896800000995d */ /* 0x002fea0003900000 */
[----:B------:R-:W1:Y:S02]  /*13190*/  @!P1 SYNCS.PHASECHK.TRANS64 P1, [R5+URZ+0x12480], R26 ;  /* 0x0124801a050095a7 */ /* 0x000e64000802007f */
[----:B-1----:R-:W-:Y:S05]  /*131a0*/  @!P1 BRA `(.L_x_1933) ;  /* 0xfffffffc00f09947 */ /* 0x002fea000383ffff */
[----:B------:R-:W-:Y:S05]  /*131b0*/  BRA `(.L_x_2010) ;  /* 0xffffffcc00c07947 */ /* 0x000fea000383ffff */
.L_x_1934:
[----:B------:R-:W-:Y:S01]  /*131c0*/  BSSY B0, `(.L_x_2011) ;  /* 0x0000008000007945 */ /* 0x000fe20003800000 */
[----:B------:R-:W-:Y:S01]  /*131d0*/  MOV R13, R17 ;  /* 0x00000011000d7202 */ /* 0x000fe20000000f00 */
[----:B------:R-:W-:Y:S02]  /*131e0*/  IMAD.MOV.U32 R12, RZ, RZ, RZ ;  /* 0x000000ffff0c7224 */ /* 0x000fe400078e00ff */
[----:B------:R-:W-:Y:S02]  /*131f0*/  IMAD.MOV.U32 R11, RZ, RZ, 0x1c1f ;  /* 0x00001c1fff0b7424 */ /* 0x000fe400078e00ff */
[----:B------:R-:W-:-:S07]  /*13200*/  IMAD.MOV.U32 R15, RZ, RZ, -0x1 ;  /* 0xffffffffff0f7424 */ /* 0x000fce00078e00ff */
[----:B0-----:R-:W-:Y:S05]  /*13210*/  WARPSYNC.COLLECTIVE R15, `(.L_x_2012) ;  /* 0x000000000f087348 */ /* 0x001fea0003c00000 */
[----:B------:R1:W2:Y:S02]  /*13220*/  SHFL.IDX P6, R14, R13, R12, R11 ;  /* 0x0000000c0d0e7389 */ /* 0x0002a400000c000b */
[----:B012---:R-:W-:Y:S01]  /*13230*/  ENDCOLLECTIVE ;  /* 0x000000000000791b */ /* 0x007fe20003800000 */
.L_x_2012:
[----:B------:R-:W-:Y:S05]  /*13240*/  BSYNC B0 ;  /* 0x0000000000007941 */ /* 0x000fea0003800000 */
.L_x_2011:
[----:B------:R-:W-:Y:S01]  /*13250*/  IMAD.MOV.U32 R13, RZ, RZ, R7 ;  /* 0x000000ffff0d7224 */ /* 0x000fe200078e0007 */
[----:B------:R-:W-:Y:S01]  /*13260*/  MOV R15, 0xffffffff ;  /* 0xffffffff000f7802 */ /* 0x000fe20000000f00 */
[----:B------:R-:W-:Y:S01]  /*13270*/  IMAD.MOV.U32 R12, RZ, RZ, RZ ;  /* 0x000000ffff0c7224 */ /* 0x000fe200078e00ff */
[----:B------:R-:W-:Y:S01]  /*13280*/  MOV R3, R14 ;  /* 0x0000000e00037202 */ /* 0x000fe20000000f00 */
[----:B------:R-:W-:-:S07]  /*13290*/  IMAD.MOV.U32 R11, RZ, RZ, 0x1c1f ;  /* 0x00001c1fff0b7424 */ /* 0x000fce00078e00ff */
[----:B------:R-:W-:Y:S05]  /*132a0*/  WARPSYNC.COLLECTIVE R15, `(.L_x_2013) ;  /* 0x000000000f087348 */ /* 0x000fea0003c00000 */
[----:B------:R0:W1:Y:S02]  /*132b0*/  SHFL.IDX P6, R14, R13, R12, R11 ;  /* 0x0000000c0d0e7389 */ /* 0x00006400000c000b */
[----:B01----:R-:W-:Y:S01]  /*132c0*/  ENDCOLLECTIVE ;  /* 0x000000000000791b */ /* 0x003fe20003800000 */
.L_x_2013:
[----:B------:R-:W-:Y:S01]  /*132d0*/  IMAD.MOV.U32 R13, RZ, RZ, R17 ;  /* 0x000000ffff0d7224 */ /* 0x000fe200078e0011 */
[----:B------:R-:W-:Y:S01]  /*132e0*/  MOV R12, 0x1 ;  /* 0x00000001000c7802 */ /* 0x000fe20000000f00 */
[----:B------:R-:W-:-:S07]  /*132f0*/  IMAD.MOV.U32 R2, RZ, RZ, R14 ;  /* 0x000000ffff027224 */ /* 0x000fce00078e000e */
[----:B------:R-:W-:Y:S05]  /*13300*/  WARPSYNC.COLLECTIVE R15, `(.L_x_2014) ;  /* 0x000000000f087348 */ /* 0x000fea0003c00000 */
[----:B------:R0:W1:Y:S02]  /*13310*/  SHFL.IDX P6, R14, R13, R12, R11 ;  /* 0x0000000c0d0e7389 */ /* 0x00006400000c000b */
[----:B01----:R-:W-:Y:S01]  /*13320*/  ENDCOLLECTIVE ;  /* 0x000000000000791b */ /* 0x003fe20003800000 */
.L_x_2014:
        /* <DEDUP_REMOVED lines=12> */
.L_x_2015:
[----:B------:R-:W0:Y:S01]  /*133f0*/  S2R R15, SR_TID.X ;  /* 0x00000000000f7919 */ /* 0x000e220000002100 */
[----:B------:R-:W-:Y:S02]  /*13400*/  IMAD.MOV.U32 R13, RZ, RZ, R17 ;  /* 0x000000ffff0d7224 */ /* 0x000fe400078e0011 */
[----:B------:R-:W-:Y:S01]  /*13410*/  IMAD.MOV.U32 R12, RZ, RZ, 0x2 ;  /* 0x00000002ff0c7424 */ /* 0x000fe200078e00ff */
[----:B------:R-:W-:Y:S01]  /*13420*/  MOV R2, R14 ;  /* 0x0000000e00027202 */ /* 0x000fe20000000f00 */
[----:B0-----:R-:W-:-:S05]  /*13430*/  IMAD.SHL.U32 R15, R15, 0x10, RZ ;  /* 0x000000100f0f7824 */ /* 0x001fca00078e00ff */
[----:B------:R-:W-:-:S04]  /*13440*/  LOP3.LUT R15, R15, 0x30, RZ, 0xc0, !PT ;  /* 0x000000300f0f7812 */ /* 0x000fc800078ec0ff */
[----:B------:R-:W-:Y:S02]  /*13450*/  IADD3 R2, P1, R15, R2, RZ ;  /* 0x000000020f027210 */ /* 0x000fe40007f3e0ff */
[----:B------:R-:W-:-:S03]  /*13460*/  MOV R15, 0xffffffff ;  /* 0xffffffff000f7802 */ /* 0x000fc60000000f00 */
[----:B------:R-:W-:-:S08]  /*13470*/  IMAD.X R3, RZ, RZ, R3, P1 ;  /* 0x000000ffff037224 */ /* 0x000fd000008e0603 */
[----:B------:R-:W-:Y:S05]  /*13480*/  WARPSYNC.COLLECTIVE R15, `(.L_x_2016) ;  /* 0x000000000f087348 */ /* 0x000fea0003c00000 */
[----:B------:R0:W1:Y:S02]  /*13490*/  SHFL.IDX P6, R14, R13, R12, R11 ;  /* 0x0000000c0d0e7389 */ /* 0x00006400000c000b */
[----:B01----:R-:W-:Y:S01]  /*134a0*/  ENDCOLLECTIVE ;  /* 0x000000000000791b */ /* 0x003fe20003800000 */
.L_x_2016:
        /* <DEDUP_REMOVED lines=9> */
.L_x_2017:
        /* <DEDUP_REMOVED lines=12> */
.L_x_2018:
        /* <DEDUP_REMOVED lines=10> */
.L_x_2019:
[----:B------:R-:W-:Y:S02]  /*136a0*/  IMAD.MOV.U32 R13, RZ, RZ, R18 ;  /* 0x000000ffff0d7224 */ /* 0x000fe400078e0012 */
[----:B------:R-:W-:Y:S02]  /*136b0*/  IMAD.MOV.U32 R12, RZ, RZ, RZ ;  /* 0x000000ffff0c7224 */ /* 0x000fe400078e00ff */
[----:B------:R-:W-:Y:S01]  /*136c0*/  IMAD.SHL.U32 R3, R3, 0x10, RZ ;  /* 0x0000001003037824 */ /* 0x000fe200078e00ff */
[----:B------:R-:W-:-:S07]  /*136d0*/  MOV R2, R14 ;  /* 0x0000000e00027202 */ /* 0x000fce0000000f00 */
[----:B------:R-:W-:Y:S05]  /*136e0*/  WARPSYNC.COLLECTIVE R15, `(.L_x_2020) ;  /* 0x000000000f087348 */ /* 0x000fea0003c00000 */
[----:B------:R0:W1:Y:S02]  /*136f0*/  SHFL.IDX P6, R14, R13, R12, R11 ;  /* 0x0000000c0d0e7389 */ /* 0x00006400000c000b */
[----:B01----:R-:W-:Y:S01]  /*13700*/  ENDCOLLECTIVE ;  /* 0x000000000000791b */ /* 0x003fe20003800000 */
.L_x_2020:
        /* <DEDUP_REMOVED lines=12> */
.L_x_2021:
[----:B------:R-:W-:Y:S01]  /*137d0*/  IMAD.MOV.U32 R2, RZ, RZ, R14 ;  /* 0x000000ffff027224 */ /* 0x000fe200078e000e */
[----:B------:R-:W-:Y:S06]  /*137e0*/  BRA `(.L_x_2022) ;  /* 0xffffffcc005c7947 */ /* 0x000fec000383ffff */
.L_x_1937:
[----:B---3--:R3:W4:Y:S02]  /*137f0*/  SYNCS.PHASECHK.TRANS64.TRYWAIT P1, [R5+URZ+0x12440], R26 ;  /* 0x0124401a050075a7 */ /* 0x008724000802017f */
[----:B----4-:R-:W-:Y:S05]  /*13800*/  @!P1 NANOSLEEP.SYNCS 0x989680 ;  /* 0x009896800000995d */ /* 0x010fea0003900000 */
[----:B------:R-:W4:Y:S02]  /*13810*/  @!P1 SYNCS.PHASECHK.TRANS64 P1, [R5+URZ+0x12440], R26 ;  /* 0x0124401a050095a7 */ /* 0x000f24000802007f */
[----:B----4-:R-:W-:Y:S05]  /*13820*/  @!P1 BRA `(.L_x_1937) ;  /* 0xfffffffc00f09947 */ /* 0x010fea000383ffff */
[----:B------:R-:W-:Y:S05]  /*13830*/  BRA `(.L_x_2023) ;  /* 0xffffffcc00a87947 */ /* 0x000fea000383ffff */
.L_x_1938:
[----:B------:R-:W-:Y:S01]  /*13840*/  BSSY B0, `(.L_x_2024) ;  /* 0x0000008000007945 */ /* 0x000fe20003800000 */
[----:B------:R-:W-:Y:S01]  /*13850*/  IMAD.MOV.U32 R13, RZ, RZ, R10 ;  /* 0x000000ffff0d7224 */ /* 0x000fe200078e000a */
[----:B------:R-:W-:Y:S01]  /*13860*/  MOV R12, RZ ;  /* 0x000000ff000c7202 */ /* 0x000fe20000000f00 */
[----:B------:R-:W-:Y:S02]  /*13870*/  IMAD.MOV.U32 R11, RZ, RZ, 0x1c1f ;  /* 0x00001c1fff0b7424 */ /* 0x000fe400078e00ff */
[----:B------:R-:W-:-:S07]  /*13880*/  IMAD.MOV.U32 R15, RZ, RZ, -0x1 ;  /* 0xffffffffff0f7424 */ /* 0x000fce00078e00ff */
[----:B0123--:R-:W-:Y:S05]  /*13890*/  WARPSYNC.COLLECTIVE R15, `(.L_x_2025) ;  /* 0x000000000f087348 */ /* 0x00ffea0003c00000 */
[----:B------:R4:W0:Y:S02]  /*138a0*/  SHFL.IDX P6, R14, R13, R12, R11 ;  /* 0x0000000c0d0e7389 */ /* 0x00082400000c000b */
[----:B01234-:R-:W-:Y:S01]  /*138b0*/  ENDCOLLECTIVE ;  /* 0x000000000000791b */ /* 0x01ffe20003800000 */
.L_x_2025:
[----:B------:R-:W-:Y:S05]  /*138c0*/  BSYNC B0 ;  /* 0x0000000000007941 */ /* 0x000fea0003800000 */
.L_x_2024:
[----:B------:R0:W5:Y:S01]  /*138d0*/  LDL R16, [R1+0xc] ;  /* 0x00000c0001107983 */ /* 0x0001620000100800 */
[----:B------:R-:W-:Y:S01]  /*138e0*/  MOV R13, R9 ;  /* 0x00000009000d7202 */ /* 0x000fe20000000f00 */
[----:B------:R-:W-:Y:S02]  /*138f0*/  IMAD.MOV.U32 R12, RZ, RZ, RZ ;  /* 0x000000ffff0c7224 */ /* 0x000fe400078e00ff */
[----:B------:R-:W-:Y:S02]  /*13900*/  IMAD.MOV.U32 R11, RZ, RZ, 0x1c1f ;  /* 0x00001c1fff0b7424 */ /* 0x000fe400078e00ff */
[----:B------:R-:W-:Y:S02]  /*13910*/  IMAD.MOV.U32 R15, RZ, RZ, -0x1 ;  /* 0xffffffffff0f7424 */ /* 0x000fe400078e00ff */
[----:B0-----:R-:W-:-:S07]  /*13920*/  IMAD.MOV.U32 R3, RZ, RZ, R14 ;  /* 0x000000ffff037224 */ /* 0x001fce00078e000e */
[----:B-----5:R-:W-:Y:S05]  /*13930*/  WARPSYNC.COLLECTIVE R15, `(.L_x_2026) ;  /* 0x000000000f087348 */ /* 0x020fea0003c00000 */
[----:B------:R0:W1:Y:S02]  /*13940*/  SHFL.IDX P6, R14, R13, R12, R11 ;  /* 0x0000000c0d0e7389 */ /* 0x00006400000c000b */
[----:B01---5:R-:W-:Y:S01]  /*13950*/  ENDCOLLECTIVE ;  /* 0x000000000000791b */ /* 0x023fe20003800000 */
.L_x_2026:
[----:B------:R-:W-:Y:S02]  /*13960*/  IMAD.MOV.U32 R13, RZ, RZ, R10 ;  /* 0x000000ffff0d7224 */ /* 0x000fe400078e000a */
[----:B------:R-:W-:Y:S01]  /*13970*/  IMAD.MOV.U32 R12, RZ, RZ, 0x1 ;  /* 0x00000001ff0c7424 */ /* 0x000fe200078e00ff */
[----:B------:R-:W-:-:S13]  /*13980*/  IADD3 R2, P1, R17, R14, RZ ;  /* 0x0000000e11027210 */ /* 0x000fda0007f3e0ff */
[----:B------:R-:W-:Y:S05]  /*13990*/  WARPSYNC.COLLECTIVE R15, `(.L_x_2027) ;  /* 0x000000000f087348 */ /* 0x000fea0003c00000 */
[----:B------:R0:W1:Y:S02]  /*139a0*/  SHFL.IDX P6, R14, R13, R12, R11 ;  /* 0x0000000c0d0e7389 */ /* 0x00006400000c000b */
[----:B01----:R-:W-:Y:S01]  /*139b0*/  ENDCOLLECTIVE ;  /* 0x000000000000791b */ /* 0x003fe20003800000 */
.L_x_2027:
        /* <DEDUP_REMOVED lines=8> */
[----:B0-----:R-:W-:-:S07]  /*13a40*/  MOV R3, R14 ;  /* 0x0000000e00037202 */ /* 0x001fce0000000f00 */
[----:B------:R-:W-:Y:S05]  /*13a50*/  WARPSYNC.COLLECTIVE R15, `(.L_x_2028) ;  /* 0x000000000f087348 */ /* 0x000fea0003c00000 */
[----:B------:R0:W1:Y:S02]  /*13a60*/  SHFL.IDX P6, R14, R13, R12, R11 ;  /* 0x0000000c0d0e7389 */ /* 0x00006400000c000b */
[----:B01----:R-:W-:Y:S01]  /*13a70*/  ENDCOLLECTIVE ;  /* 0x000000000000791b */ /* 0x003fe20003800000 */
.L_x_2028:
[----:B------:R-:W-:Y:S01]  /*13a80*/  IMAD.MOV.U32 R13, RZ, RZ, R10 ;  /* 0x000000ffff0d7224 */ /* 0x000fe200078e000a */
[----:B------:R-:W-:Y:S02]  /*13a90*/  MOV R12, 0x2 ;  /* 0x00000002000c7802 */ /* 0x000fe40000000f00 */
[----:B------:R-:W-:-:S13]  /*13aa0*/  IADD3 R2, P1, R17, R14, RZ ;  /* 0x0000000e11027210 */ /* 0x000fda0007f3e0ff */
[----:B------:R-:W-:Y:S05]  /*13ab0*/  WARPSYNC.COLLECTIVE R15, `(.L_x_2029) ;  /* 0x000000000f087348 */ /* 0x000fea0003c00000 */
[----:B------:R0:W1:Y:S02]  /*13ac0*/  SHFL.IDX P6, R14, R13, R12, R11 ;  /* 0x0000000c0d0e7389 */ /* 0x00006400000c000b */
[----:B01----:R-:W-:Y:S01]  /*13ad0*/  ENDCOLLECTIVE ;  /* 0x000000000000791b */ /* 0x003fe20003800000 */
.L_x_2029:
        /* <DEDUP_REMOVED lines=10> */
.L_x_2030:
[----:B------:R-:W-:Y:S02]  /*13b80*/  IMAD.MOV.U32 R13, RZ, RZ, R10 ;  /* 0x000000ffff0d7224 */ /* 0x000fe400078e000a */
[----:B------:R-:W-:Y:S02]  /*13b90*/  IMAD.MOV.U32 R12, RZ, RZ, 0x3 ;  /* 0x00000003ff0c7424 */ /* 0x000fe400078e00ff */
[----:B------:R-:W-:-:S07]  /*13ba0*/  IMAD.MOV.U32 R2, RZ, RZ, R14 ;  /* 0x000000ffff027224 */ /* 0x000fce00078e000e */
[----:B------:R-:W-:Y:S05]  /*13bb0*/  WARPSYNC.COLLECTIVE R15, `(.L_x_2031) ;  /* 0x000000000f087348 */ /* 0x000fea0003c00000 */
[----:B------:R0:W1:Y:S02]  /*13bc0*/  SHFL.IDX P6, R14, R13, R12, R11 ;  /* 0x0000000c0d0e7389 */ /* 0x00006400000c000b */
[----:B01----:R-:W-:Y:S01]  /*13bd0*/  ENDCOLLECTIVE ;  /* 0x000000000000791b */ /* 0x003fe20003800000 */
.L_x_2031:
[----:B------:R-:W-:-:S04]  /*13be0*/  IADD3 R2, P1, R17, R2, RZ ;  /* 0x0000000211027210 */ /* 0x000fc80007f3e0ff */
[----:B------:R-:W-:-:S05]  /*13bf0*/  IADD3.X R3, RZ, R3, RZ, P1, !PT ;  /* 0x00000003ff037210 */ /* 0x000fca0000ffe4ff */
        /* <DEDUP_REMOVED lines=9> */
.L_x_2032:
[----:B------:R-:W-:Y:S01]  /*13c90*/  IMAD.MOV.U32 R13, RZ, RZ, R8 ;  /* 0x000000ffff0d7224 */ /* 0x000fe200078e0008 */
[----:B------:R-:W-:Y:S01]  /*13ca0*/  MOV R12, RZ ;  /* 0x000000ff000c7202 */ /* 0x000fe20000000f00 */
[----:B------:R-:W-:-:S07]  /*13cb0*/  IMAD.MOV.U32 R9, RZ, RZ, R14 ;  /* 0x000000ffff097224 */ /* 0x000fce00078e000e */
[----:B------:R-:W-:Y:S05]  /*13cc0*/  WARPSYNC.COLLECTIVE R15, `(.L_x_2033) ;  /* 0x000000000f087348 */ /* 0x000fea0003c00000 */
[----:B------:R0:W1:Y:S02]  /*13cd0*/  SHFL.IDX P6, R14, R13, R12, R11 ;  /* 0x0000000c0d0e7389 */ /* 0x00006400000c000b */
[----:B01----:R-:W-:Y:S01]  /*13ce0*/  ENDCOLLECTIVE ;  /* 0x000000000000791b */ /* 0x003fe20003800000 */
.L_x_2033:
        /* <DEDUP_REMOVED lines=11> */
.L_x_2034:
[----:B------:R-:W-:Y:S05]  /*13da0*/  BRA `(.L_x_2035) ;  /* 0xffffffcc004c7947 */ /* 0x000fea000383ffff */
.L_x_1941:
[----:B0-----:R0:W1:Y:S02]  /*13db0*/  SYNCS.PHASECHK.TRANS64.TRYWAIT P2, [R3+URZ+0x12470], R2 ;  /* 0x01247002030075a7 */ /* 0x001064000804017f */
[----:B-1----:R-:W-:Y:S05]  /*13dc0*/  @!P2 NANOSLEEP.SYNCS 0x989680 ;  /* 0x009896800000a95d */ /* 0x002fea0003900000 */
[----:B------:R-:W1:Y:S02]  /*13dd0*/  @!P2 SYNCS.PHASECHK.TRANS64 P2, [R3+URZ+0x12470], R2 ;  /* 0x012470020300a5a7 */ /* 0x000e64000804007f */
[----:B-1----:R-:W-:Y:S05]  /*13de0*/  @!P2 BRA `(.L_x_1941) ;  /* 0xfffffffc00f0a947 */ /* 0x002fea000383ffff */
[----:B------:R-:W-:Y:S05]  /*13df0*/  BRA `(.L_x_2036) ;  /* 0xffffffcc00a47947 */ /* 0x000fea000383ffff */
.L_x_1943:
[----:B0-----:R0:W1:Y:S02]  /*13e00*/  SYNCS.PHASECHK.TRANS64.TRYWAIT P2, [R3+URZ+0x12460], R2 ;  /* 0x01246002030075a7 */ /* 0x001064000804017f */
[----:B-1----:R-:W-:Y:S05]  /*13e10*/  @!P2 NANOSLEEP.SYNCS 0x989680 ;  /* 0x009896800000a95d */ /* 0x002fea0003900000 */
[----:B------:R-:W1:Y:S02]  /*13e20*/  @!P2 SYNCS.PHASECHK.TRANS64 P2, [R3+URZ+0x12460], R2 ;  /* 0x012460020300a5a7 */ /* 0x000e64000804007f */
[----:B-1----:R-:W-:Y:S05]  /*13e30*/  @!P2 BRA `(.L_x_1943) ;  /* 0xfffffffc00f0a947 */ /* 0x002fea000383ffff */
[----:B------:R-:W-:Y:S05]  /*13e40*/  BRA `(.L_x_2037) ;  /* 0xffffffcc00b47947 */ /* 0x000fea000383ffff */
.L_x_1950:
[----:B0-----:R0:W1:Y:S02]  /*13e50*/  SYNCS.PHASECHK.TRANS64.TRYWAIT P0, [R2+URZ+0x12470], R3 ;  /* 0x01247003020075a7 */ /* 0x001064000800017f */
[----:B-1----:R-:W-:Y:S05]  /*13e60*/  @!P0 NANOSLEEP.SYNCS 0x989680 ;  /* 0x009896800000895d */ /* 0x002fea0003900000 */
[----:B------:R-:W1:Y:S02]  /*13e70*/  @!P0 SYNCS.PHASECHK.TRANS64 P0, [R2+URZ+0x12470], R3 ;  /* 0x01247003020085a7 */ /* 0x000e64000800007f */
[----:B-1----:R-:W-:Y:S05]  /*13e80*/  @!P0 BRA `(.L_x_1950) ;  /* 0xfffffffc00f08947 */ /* 0x002fea000383ffff */
[----:B------:R-:W-:Y:S05]  /*13e90*/  BRA `(.L_x_2038) ;  /* 0xffffffd000c47947 */ /* 0x000fea000383ffff */
.L_x_1952:
[----:B0-----:R0:W1:Y:S02]  /*13ea0*/  SYNCS.PHASECHK.TRANS64.TRYWAIT P0, [R2+URZ+0x12460], R5 ;  /* 0x01246005020075a7 */ /* 0x001064000800017f */
[----:B-1----:R-:W-:Y:S05]  /*13eb0*/  @!P0 NANOSLEEP.SYNCS 0x989680 ;  /* 0x009896800000895d */ /* 0x002fea0003900000 */
[----:B------:R-:W1:Y:S02]  /*13ec0*/  @!P0 SYNCS.PHASECHK.TRANS64 P0, [R2+URZ+0x12460], R5 ;  /* 0x01246005020085a7 */ /* 0x000e64000800007f */
[----:B-1----:R-:W-:Y:S05]  /*13ed0*/  @!P0 BRA `(.L_x_1952) ;  /* 0xfffffffc00f08947 */ /* 0x002fea000383ffff */
[----:B------:R-:W-:Y:S05]  /*13ee0*/  BRA `(.L_x_2039) ;  /* 0xffffffd000e07947 */ /* 0x000fea000383ffff */
.L_x_1955:
[----:B0-----:R0:W1:Y:S02]  /*13ef0*/  SYNCS.PHASECHK.TRANS64.TRYWAIT P0, [R7+URZ+0x12420], R2 ;  /* 0x01242002070075a7 */ /* 0x001064000800017f */
[----:B-1----:R-:W-:Y:S05]  /*13f00*/  @!P0 NANOSLEEP.SYNCS 0x989680 ;  /* 0x009896800000895d */ /* 0x002fea0003900000 */
[----:B------:R-:W1:Y:S02]  /*13f10*/  @!P0 SYNCS.PHASECHK.TRANS64 P0, [R7+URZ+0x12420], R2 ;  /* 0x01242002070085a7 */ /* 0x000e64000800007f */
[----:B-1----:R-:W-:Y:S05]  /*13f20*/  @!P0 BRA `(.L_x_1955) ;  /* 0xfffffffc00f08947 */ /* 0x002fea000383ffff */
[----:B------:R-:W-:Y:S05]  /*13f30*/  BRA `(.L_x_2040) ;  /* 0xffffffd400d07947 */ /* 0x000fea000383ffff */
.L_x_1957:
[----:B0-----:R0:W1:Y:S02]  /*13f40*/  SYNCS.PHASECHK.TRANS64.TRYWAIT P1, [R5+URZ+0x12440], R2 ;  /* 0x01244002050075a7 */ /* 0x001064000802017f */
[----:B-1----:R-:W-:Y:S05]  /*13f50*/  @!P1 NANOSLEEP.SYNCS 0x989680 ;  /* 0x009896800000995d */ /* 0x002fea0003900000 */
[----:B------:R-:W1:Y:S02]  /*13f60*/  @!P1 SYNCS.PHASECHK.TRANS64 P1, [R5+URZ+0x12440], R2 ;  /* 0x01244002050095a7 */ /* 0x000e64000802007f */
[----:B-1----:R-:W-:Y:S05]  /*13f70*/  @!P1 BRA `(.L_x_1957) ;  /* 0xfffffffc00f09947 */ /* 0x002fea000383ffff */
[----:B------:R-:W-:Y:S05]  /*13f80*/  BRA `(.L_x_2041) ;  /* 0xffffffd8000c7947 */ /* 0x000fea000383ffff */
.L_x_1959:
[----:B-1----:R1:W2:Y:S02]  /*13f90*/  SYNCS.PHASECHK.TRANS64.TRYWAIT P1, [R7+URZ+0x12440], R0 ;  /* 0x01244000070075a7 */ /* 0x0022a4000802017f */
[----:B--2---:R-:W-:Y:S05]  /*13fa0*/  @!P1 NANOSLEEP.SYNCS 0x989680 ;  /* 0x009896800000995d */ /* 0x004fea0003900000 */
[----:B------:R-:W2:Y:S02]  /*13fb0*/  @!P1 SYNCS.PHASECHK.TRANS64 P1, [R7+URZ+0x12440], R0 ;  /* 0x01244000070095a7 */ /* 0x000ea4000802007f */
[----:B--2---:R-:W-:Y:S05]  /*13fc0*/  @!P1 BRA `(.L_x_1959) ;  /* 0xfffffffc00f09947 */ /* 0x004fea000383ffff */
[----:B------:R-:W-:Y:S05]  /*13fd0*/  BRA `(.L_x_2042) ;  /* 0xffffffd800187947 */ /* 0x000fea000383ffff */
.L_x_1961:
[----:B--2---:R2:W3:Y:S02]  /*13fe0*/  SYNCS.PHASECHK.TRANS64.TRYWAIT P1, [R5+URZ+0x12460], R2 ;  /* 0x01246002050075a7 */ /* 0x0044e4000802017f */
[----:B---3--:R-:W-:Y:S05]  /*13ff0*/  @!P1 NANOSLEEP.SYNCS 0x989680 ;  /* 0x009896800000995d */ /* 0x008fea0003900000 */
[----:B------:R-:W3:Y:S02]  /*14000*/  @!P1 SYNCS.PHASECHK.TRANS64 P1, [R5+URZ+0x12460], R2 ;  /* 0x01246002050095a7 */ /* 0x000ee4000802007f */
[----:B---3--:R-:W-:Y:S05]  /*14010*/  @!P1 BRA `(.L_x_1961) ;  /* 0xfffffffc00f09947 */ /* 0x008fea000383ffff */
[----:B------:R-:W-:Y:S05]  /*14020*/  BRA `(.L_x_2043) ;  /* 0xffffffd800147947 */ /* 0x000fea000383ffff */
.L_x_1963:
[----:B---3--:R3:W4:Y:S02]  /*14030*/  SYNCS.PHASECHK.TRANS64.TRYWAIT P1, [R7+URZ+0x12460], R0 ;  /* 0x01246000070075a7 */ /* 0x008724000802017f */
[----:B----4-:R-:W-:Y:S05]  /*14040*/  @!P1 NANOSLEEP.SYNCS 0x989680 ;  /* 0x009896800000995d */ /* 0x010fea0003900000 */
[----:B------:R-:W4:Y:S02]  /*14050*/  @!P1 SYNCS.PHASECHK.TRANS64 P1, [R7+URZ+0x12460], R0 ;  /* 0x01246000070095a7 */ /* 0x000f24000802007f */
[----:B----4-:R-:W-:Y:S05]  /*14060*/  @!P1 BRA `(.L_x_1963) ;  /* 0xfffffffc00f09947 */ /* 0x010fea000383ffff */
[----:B------:R-:W-:Y:S05]  /*14070*/  BRA `(.L_x_2044) ;  /* 0xffffffd800107947 */ /* 0x000fea000383ffff */
.L_x_1965:
[----:B----4-:R4:W0:Y:S02]  /*14080*/  SYNCS.PHASECHK.TRANS64.TRYWAIT P1, [R5+URZ+0x12480], R2 ;  /* 0x01248002050075a7 */ /* 0x010824000802017f */
[----:B0-----:R-:W-:Y:S05]  /*14090*/  @!P1 NANOSLEEP.SYNCS 0x989680 ;  /* 0x009896800000995d */ /* 0x001fea0003900000 */
[----:B------:R-:W0:Y:S02]  /*140a0*/  @!P1 SYNCS.PHASECHK.TRANS64 P1, [R5+URZ+0x12480], R2 ;  /* 0x01248002050095a7 */ /* 0x000e24000802007f */
[----:B0-----:R-:W-:Y:S05]  /*140b0*/  @!P1 BRA `(.L_x_1965) ;  /* 0xfffffffc00f09947 */ /* 0x001fea000383ffff */
[----:B------:R-:W-:Y:S05]  /*140c0*/  BRA `(.L_x_2045) ;  /* 0xffffffd8000c7947 */ /* 0x000fea000383ffff */
.L_x_2046:
        /* <DEDUP_REMOVED lines=11> */
.L_x_2725:


//--------------------- .text._ZN7cutlass13device_kernelIN5flash11enable_sm90INS1_16FlashAttnFwdSm90INS1_25CollectiveMainloopFwdSm90ILi2EN4cute5tupleIJNS5_1CILi1EEES8_S8_EEENS6_IJNS7_ILi192EEENS7_ILi160EEENS7_ILi64EEEEEELi64ENS_12float_e4m3_tEfNS_4arch4Sm90ELb1ELb0ELb1ELb1ELb1ELb0ELb0ELb1ELb1ELb1ELb1ELb0EEENS1_21CollectiveEpilogueFwdINS6_IJSA_SC_SB_EEES9_NS_10bfloat16_tESG_Li384ELb1ELb1ELb1ELb1EEENS1_36VarlenDynamicPersistentTileSchedulerILi192ELi160ELi384ELi128ELb1ELb1ELb1ELb1ELb1ELb1EEEEEEEEEvNT_6ParamsE --------------------------
	.section	.text._ZN7cutlass13device_kernelIN5flash11enable_sm90INS1_16FlashAttnFwdSm90INS1_25CollectiveMainloopFwdSm90ILi2EN4cute5tupleIJNS5_1CILi1EEES8_S8_EEENS6_IJNS7_ILi192EEENS7_ILi160EEENS7_ILi64EEEEEELi64ENS_12float_e4m3_tEfNS_4arch4Sm90ELb1ELb0ELb1ELb1ELb1ELb0ELb0ELb1ELb1ELb1ELb1ELb0EEENS1_21CollectiveEpilogueFwdINS6_IJSA_SC_SB_EEES9_NS_10bfloat16_tESG_Li384ELb1ELb1ELb1ELb1EEENS1_36VarlenDynamicPersistentTileSchedulerILi192ELi160ELi384ELi128ELb1ELb1ELb1ELb1ELb1ELb1EEEEEEEEEvNT_6ParamsE,"ax",@progbits
	.align	128
.text._ZN7cutlass13device_kernelIN5flash11enable_sm90INS1_16FlashAttnFwdSm90INS1_25CollectiveMainloopFwdSm90ILi2EN4cute5tupleIJNS5_1CILi1EEES8_S8_EEENS6_IJNS7_ILi192EEENS7_ILi160EEENS7_ILi64EEEEEELi64ENS_12float_e4m3_tEfNS_4arch4Sm90ELb1ELb0ELb1ELb1ELb1ELb0ELb0ELb1ELb1ELb1ELb1ELb0EEENS1_21CollectiveEpilogueFwdINS6_IJSA_SC_SB_EEES9_NS_10bfloat16_tESG_Li384ELb1ELb1ELb1ELb1EEENS1_36VarlenDynamicPersistentTileSchedulerILi192ELi160ELi384ELi128ELb1ELb1ELb1ELb1ELb1ELb1EEEEEEEEEvNT_6ParamsE:
        .type           _ZN7cutlass13device_kernelIN5flash11enable_sm90INS1_16FlashAttnFwdSm90INS1_25CollectiveMainloopFwdSm90ILi2EN4cute5tupleIJNS5_1CILi1EEES8_S8_EEENS6_IJNS7_ILi192EEENS7_ILi160EEENS7_ILi64EEEEEELi64ENS_12float_e4m3_tEfNS_4arch4Sm90ELb1ELb0ELb1ELb1ELb1ELb0ELb0ELb1ELb1ELb1ELb1ELb0EEENS1_21CollectiveEpilogueFwdINS6_IJSA_SC_SB_EEES9_NS_10bfloat16_tESG_Li384ELb1ELb1ELb1ELb1EEENS1_36VarlenDynamicPersistentTileSchedulerILi192ELi160ELi384ELi128ELb1ELb1ELb1ELb1ELb1ELb1EEEEEEEEEvNT_6ParamsE,@function
        .size           _ZN7cutlass13device_kernelIN5flash11enable_sm90INS1_16FlashAttnFwdSm90INS1_25CollectiveMainloopFwdSm90ILi2EN4cute5tupleIJNS5_1CILi1EEES8_S8_EEENS6_IJNS7_ILi192EEENS7_ILi160EEENS7_ILi64EEEEEELi64ENS_12float_e4m3_tEfNS_4arch4Sm90ELb1ELb0ELb1ELb1ELb1ELb0ELb0ELb1ELb1ELb1ELb1ELb0EEENS1_21CollectiveEpilogueFwdINS6_IJSA_SC_SB_EEES9_NS_10bfloat16_tESG_Li384ELb1ELb1ELb1ELb1EEENS1_36VarlenDynamicPersistentTileSchedulerILi192ELi160ELi384ELi128ELb1ELb1ELb1ELb1ELb1ELb1EEEEEEEEEvNT_6ParamsE,(.L_x_2726 - _ZN7cutlass13device_kernelIN5flash11enable_sm90INS1_16FlashAttnFwdSm90INS1_25CollectiveMainloopFwdSm90ILi2EN4cute5tupleIJNS5_1CILi1EEES8_S8_EEENS6_IJNS7_ILi192EEENS7_ILi160EEENS7_ILi64EEEEEELi64ENS_12float_e4m3_tEfNS_4arch4Sm90ELb1ELb0ELb1ELb1ELb1ELb0ELb0ELb1ELb1ELb1ELb1ELb0EEENS1_21CollectiveEpilogueFwdINS6_IJSA_SC_SB_EEES9_NS_10bfloat16_tESG_Li384ELb1ELb1ELb1ELb1EEENS1_36VarlenDynamicPersistentTileSchedulerILi192ELi160ELi384ELi128ELb1ELb1ELb1ELb1ELb1ELb1EEEEEEEEEvNT_6ParamsE)
        .other          _ZN7cutlass13device_kernelIN5flash11enable_sm90INS1_16FlashAttnFwdSm90INS1_25CollectiveMainloopFwdSm90ILi2EN4cute5tupleIJNS5_1CILi1EEES8_S8_EEENS6_IJNS7_ILi192EEENS7_ILi160EEENS7_ILi64EEEEEELi64ENS_12float_e4m3_tEfNS_4arch4Sm90ELb1ELb0ELb1ELb1ELb1ELb0ELb0ELb1ELb1ELb1ELb1ELb0EEENS1_21CollectiveEpilogueFwdINS6_IJSA_SC_SB_EEES9_NS_10bfloat16_tESG_Li384ELb1ELb1ELb1ELb1EEENS1_36VarlenDynamicPersistentTileSchedulerILi192ELi160ELi384ELi128ELb1ELb1ELb1ELb1ELb1ELb1EEEEEEEEEvNT_6ParamsE,@"STO_CUDA_ENTRY STV_DEFAULT"
_ZN7cutlass13device_kernelIN5flash11enable_sm90INS1_16FlashAttnFwdSm90INS1_25CollectiveMainloopFwdSm90ILi2EN4cute5tupleIJNS5_1CILi1EEES8_S8_EEENS6_IJNS7_ILi192EEENS7_ILi160EEENS7_ILi64EEEEEELi64ENS_12float_e4m3_tEfNS_4arch4Sm90ELb1ELb0ELb1ELb1ELb1ELb0ELb0ELb1ELb1ELb1ELb1ELb0EEENS1_21CollectiveEpilogueFwdINS6_IJSA_SC_SB_EEES9_NS_10bfloat16_tESG_Li384ELb1ELb1ELb1ELb1EEENS1_36VarlenDynamicPersistentTileSchedulerILi192ELi160ELi384ELi128ELb1ELb1ELb1ELb1ELb1ELb1EEEEEEEEEvNT_6ParamsE:
        /* <DEDUP_REMOVED lines=45> */
.L_x_2047:
        /* <DEDUP_REMOVED lines=22> */
.L_x_2048:
        /* <DEDUP_REMOVED lines=18> */
.L_x_2049:
        /* <DEDUP_REMOVED lines=22> */
.L_x_2050:
        /* <DEDUP_REMOVED lines=24> */
.L_x_2051:
        /* <DEDUP_REMOVED lines=8> */
.L_x_2053:
        /* <DEDUP_REMOVED lines=29> */
[-C--:B------:R-:W-:Y:S01]  /*0a80*/  LEA.HI R4, R0, R13.reuse, RZ, 0x5 ;  /* 0x0000000d00047211 */ /* 0x080fe200078f28ff */
[----:B------:R-:W-:Y:S01]  /*0a90*/  IMAD.HI R2, R14, 0x55555556, RZ ;  /* 0x555555560e027827 */ /* 0x000fe200078e02ff */
[----:B------:R-:W-:-:S02]  /*0aa0*/  LEA.HI R11, R0, R13, RZ, 0x2 ;  /* 0x0000000d000b7211 */ /* 0x000fc400078f10ff */
[----:B------:R-:W-:Y:S01]  /*0ab0*/  SHF.R.S32.HI R7, RZ, 0x1f, R12 ;  /* 0x0000001fff077819 */ /* 0x000fe2000001140c */
[----:B------:R-:W-:Y:S01]  /*0ac0*/  IMAD.SHL.U32 R5, R4, 0x20, RZ ;  /* 0x0000002004057824 */ /* 0x000fe200078e00ff */
[----:B------:R-:W-:Y:S02]  /*0ad0*/  LOP3.LUT R4, R3, 0x3fffff0, RZ, 0xc0, !PT ;  /* 0x03fffff003047812 */ /* 0x000fe400078ec0ff */
[----:B------:R-:W-:Y:S02]  /*0ae0*/  LEA.HI R8, R7, R12, RZ, 0x2 ;  /* 0x0000000c07087211 */ /* 0x000fe400078f10ff */
[----:B------:R-:W-:Y:S01]  /*0af0*/  LEA.HI R3, R3, R6, RZ, 0x1 ;  /* 0x0000000603037211 */ /* 0x000fe200078f08ff */
[----:B------:R-:W-:Y:S01]  /*0b00*/  IMAD.IADD R4, R13, 0x1, -R4 ;  /* 0x000000010d047824 */ /* 0x000fe200078e0a04 */
[--C-:B------:R-:W-:Y:S02]  /*0b10*/  SHF.R.S32.HI R9, RZ, 0x2, R8.reuse ;  /* 0x00000002ff097819 */ /* 0x100fe40000011408 */
[----:B------:R-:W-:-:S02]  /*0b20*/  SHF.R.S32.HI R10, RZ, 0x1f, R8 ;  /* 0x0000001fff0a7819 */ /* 0x000fc40000011408 */
        /* <DEDUP_REMOVED lines=8> */
[----:B------:R-:W-:Y:S01]  /*0bb0*/  SHF.R.S32.HI R7, RZ, 0x5, R7 ;  /* 0x00000005ff077819 */ /* 0x000fe20000011407 */
[----:B------:R-:W-:Y:S01]  /*0bc0*/  IMAD.IADD R3, R6, 0x1, -R3 ;  /* 0x0000000106037824 */ /* 0x000fe200078e0a03 */
[----:B------:R-:W-:Y:S01]  /*0bd0*/  LEA.HI R0, R0, R13, RZ, 0x3 ;  /* 0x0000000d00007211 */ /* 0x000fe200078f18ff */
[----:B------:R-:W-:Y:S01]  /*0be0*/  IMAD R2, R2, -0x3, R14 ;  /* 0xfffffffd02027824 */ /* 0x000fe200078e020e */
[----:B------:R-:W-:Y:S01]  /*0bf0*/  LEA R7, R7, R10, 0x4 ;  /* 0x0000000a07077211 */ /* 0x000fe200078e20ff */
[----:B------:R-:W-:Y:S01]  /*0c00*/  IMAD R3, R3, 0x8, R4 ;  /* 0x0000000803037824 */ /* 0x000fe200078e0204 */
[----:B------:R-:W-:-:S02]  /*0c10*/  LOP3.LUT R11, R11, 0xfffffffc, RZ, 0xc0, !PT ;  /* 0xfffffffc0b0b7812 */ /* 0x000fc400078ec0ff */
[----:B------:R-:W-:Y:S01]  /*0c20*/  LOP3.LUT R18, R0, 0xfffffff8, RZ, 0xc0, !PT ;  /* 0xfffffff800127812 */ /* 0x000fe200078ec0ff */
[----:B------:R-:W-:Y:S01]  /*0c30*/  IMAD R5, R2, 0x40, R7 ;  /* 0x0000004002057824 */ /* 0x000fe200078e0207 */
[----:B------:R-:W-:Y:S01]  /*0c40*/  LOP3.LUT R8, R8, 0x7ffffffc, RZ, 0xc0, !PT ;  /* 0x7ffffffc08087812 */ /* 0x000fe200078ec0ff */
[----:B------:R0:W-:Y:S01]  /*0c50*/  STL [R1+0x38], R3 ;  /* 0x0000380301007387 */ /* 0x0001e20000100800 */
[C---:B------:R-:W-:Y:S01]  /*0c60*/  IMAD.IADD R11, R13.reuse, 0x1, -R11 ;  /* 0x000000010d0b7824 */ /* 0x040fe200078e0a0b */
[----:B------:R-:W-:Y:S01]  /*0c70*/  SHF.R.S32.HI R2, RZ, 0x3, R0 ;  /* 0x00000003ff027819 */ /* 0x000fe20000011400 */
[----:B------:R-:W-:Y:S01]  /*0c80*/  IMAD.IADD R18, R13, 0x1, -R18 ;  /* 0x000000010d127824 */ /* 0x000fe200078e0a12 */
[----:B------:R1:W-:Y:S01]  /*0c90*/  STL [R1+0x34], R5 ;  /* 0x0000340501007387 */ /* 0x0003e20000100800 */
[----:B------:R-:W-:Y:S02]  /*0ca0*/  IMAD.IADD R8, R12, 0x1, -R8 ;  /* 0x000000010c087824 */ /* 0x000fe400078e0a08 */
[----:B------:R-:W-:-:S02]  /*0cb0*/  IMAD.SHL.U32 R19, R18, 0x8, RZ ;  /* 0x0000000812137824 */ /* 0x000fc400078e00ff */
[----:B------:R-:W-:Y:S01]  /*0cc0*/  IMAD.SHL.U32 R16, R8, 0x2, RZ ;  /* 0x0000000208107824 */ /* 0x000fe200078e00ff */
[----:B0-----:R-:W-:Y:S02]  /*0cd0*/  LEA.HI R3, R11, R11, RZ, 0x1 ;  /* 0x0000000b0b037211 */ /* 0x001fe400078f08ff */
[----:B------:R-:W-:Y:S01]  /*0ce0*/  SHF.R.S32.HI R0, RZ, 0x1f, R19 ;  /* 0x0000001fff007819 */ /* 0x000fe20000011413 */
[C---:B------:R-:W-:Y:S01]  /*0cf0*/  VIADD R2, R16.reuse, 0x10 ;  /* 0x0000001010027836 */ /* 0x040fe20000000000 */
[----:B------:R-:W-:Y:S01]  /*0d00*/  LOP3.LUT R4, R3, 0x1ffffffe, RZ, 0xc0, !PT ;  /* 0x1ffffffe03047812 */ /* 0x000fe200078ec0ff */
[C---:B------:R-:W-:Y:S01]  /*0d10*/  VIADD R3, R16.reuse, 0x8 ;  /* 0x0000000810037836 */ /* 0x040fe20000000000 */
[C---:B------:R-:W-:Y:S01]  /*0d20*/  IADD3 R156, R16.reuse, 0x28, RZ ;  /* 0x00000028109c7810 */ /* 0x040fe20007ffe0ff */
[C---:B------:R-:W-:Y:S02]  /*0d30*/  VIADD R0, R16.reuse, 0x18 ;  /* 0x0000001810007836 */ /* 0x040fe40000000000 */
[C---:B------:R-:W-:Y:S01]  /*0d40*/  VIADD R157, R16.reuse, 0x20 ;  /* 0x00000020109d7836 */ /* 0x040fe20000000000 */
[----:B------:R-:W-:Y:S01]  /*0d50*/  SHF.R.S32.HI R6, RZ, 0x1f, R3 ;  /* 0x0000001fff067819 */ /* 0x000fe20000011403 */
[C---:B------:R-:W-:Y:S01]  /*0d60*/  VIADD R23, R16.reuse, 0x30 ;  /* 0x0000003010177836 */ /* 0x040fe20000000000 */
[----:B------:R-:W-:Y:S01]  /*0d70*/  SHF.R.S32.HI R3, RZ, 0x1f, R2 ;  /* 0x0000001fff037819 */ /* 0x000fe20000011402 */
[----:B------:R-:W-:Y:S01]  /*0d80*/  VIADD R22, R16, 0x38 ;  /* 0x0000003810167836 */ /* 0x000fe20000000000 */
[----:B------:R-:W-:Y:S01]  /*0d90*/  SHF.R.S32.HI R2, RZ, 0x1f, R0 ;  /* 0x0000001fff027819 */ /* 0x000fe20000011400 */
[----:B------:R-:W-:Y:S01]  /*0da0*/  IMAD.IADD R4, R11, 0x1, -R4 ;  /* 0x000000010b047824 */ /* 0x000fe200078e0a04 */
[----:B------:R-:W-:-:S02]  /*0db0*/  SHF.R.S32.HI R0, RZ, 0x1f, R157 ;  /* 0x0000001fff007819 */ /* 0x000fc4000001149d */
[----:B------:R-:W-:Y:S01]  /*0dc0*/  SHF.R.S32.HI R3, RZ, 0x1f, R156 ;  /* 0x0000001fff037819 */ /* 0x000fe2000001149c */
[----:B------:R-:W-:Y:S01]  /*0dd0*/  IMAD R17, R4, 0x8, R5 ;  /* 0x0000000804117824 */ /* 0x000fe200078e0205 */
[----:B------:R-:W-:Y:S02]  /*0de0*/  SHF.R.S32.HI R2, RZ, 0x1f, R23 ;  /* 0x0000001fff027819 */ /* 0x000fe40000011417 */
[----:B-1----:R-:W-:-:S07]  /*0df0*/  SHF.R.S32.HI R0, RZ, 0x1f, R22 ;  /* 0x0000001fff007819 */ /* 0x002fce0000011416 */
.L_x_2105:
        /* <DEDUP_REMOVED lines=24> */
[----:B------:R-:W2:Y:S01]  /*0f80*/  @P0 LDG.E R2, desc[UR54][R2.64] ;  /* 0x0000003602020981 */ /* 0x000ea2000c1e1900 */
[----:B------:R-:W-:Y:S01]  /*0f90*/  UISETP.NE.U32.AND UP0, UPT, UR8, URZ, UPT ;  /* 0x0000003f0800728c */ /* 0x000fe2000bf05070 */
[----:B------:R-:W-:Y:S02]  /*0fa0*/  ULDC.64 UR10, c[0x0][0xa20] ;  /* 0x00028800000a7ab9 */ /* 0x000fe40000000a00 */
[----:B------:R-:W3:Y:S01]  /*0fb0*/  @P2 LDG.E R4, desc[UR54][R4.64] ;  /* 0x0000003604042981 */ /* 0x000ee2000c1e1900 */
[----:B------:R-:W-:Y:S01]  /*0fc0*/  UISETP.NE.AND.EX UP0, UPT, UR9, URZ, UPT, UP0 ;  /* 0x0000003f0900728c */ /* 0x000fe2000bf05300 */
[----:B------:R-:W-:Y:S01]  /*0fd0*/  ISETP.NE.U32.AND P1, PT, RZ, UR10, PT ;  /* 0x0000000aff007c0c */ /* 0x000fe2000bf25070 */
[----:B------:R-:W-:Y:S01]  /*0fe0*/  UMOV UR50, URZ ;  /* 0x0000003f00327c82 */ /* 0x000fe20008000000 */
[----:B------:R-:W-:Y:S02]  /*0ff0*/  ULOP3.LUT UR39, UR5, 0xffff, URZ, 0xc0, !UPT ;  /* 0x0000ffff05277892 */ /* 0x000fe4000f8ec03f */
[----:B------:R-:W-:Y:S01]  /*1000*/  USEL UR4, UR4, 0x1, UP0 ;  /* 0x0000000104047887 */ /* 0x000fe20008000000 */
[----:B------:R-:W-:-:S03]  /*1010*/  ISETP.NE.AND.EX P1, PT, RZ, UR11, PT, P1 ;  /* 0x0000000bff007c0c */ /* 0x000fc6000bf25310 */
[----:B------:R-:W-:Y:S01]  /*1020*/  UIMAD UR4, UR4, UR7, URZ ;  /* 0x00000007040472a4 */ /* 0x000fe2000f8e023f */
[----:B--2---:R-:W-:Y:S02]  /*1030*/  @P0 R2UR UR50, R2 ;  /* 0x00000000023202ca */ /* 0x004fe400000e0000 */
[----:B---3--:R-:W-:Y:S01]  /*1040*/  @P2 R2UR UR51, R4 ;  /* 0x00000000043322ca */ /* 0x008fe200000e0000 */
[----:B----45:R-:W-:-:S14]  /*1050*/  @P2 BRA `(.L_x_2054) ;  /* 0x0000000000382947 */ /* 0x030fdc0003800000 */
[----:B------:R-:W-:Y:S01]  /*1060*/  ULDC.64 UR8, c[0x0][0xa00] ;  /* 0x0002800000087ab9 */ /* 0x000fe20000000a00 */
[----:B------:R-:W-:Y:S01]  /*1070*/  ULDC UR51, c[0x0][0x288] ;  /* 0x0000a20000337ab9 */ /* 0x000fe20000000800 */
        /* <DEDUP_REMOVED lines=12> */
.L_x_2054:
[----:B------:R-:W-:Y:S05]  /*1140*/  @!P1 BRA `(.L_x_2055) ;  /* 0x00000000001c9947 */ /* 0x000fea0003800000 */
[----:B------:R-:W-:-:S04]  /*1150*/  ULEA UR4, UP0, UR37, UR10, 0x2 ;  /* 0x0000000a25047291 */ /* 0x000fc8000f80103f */
[----:B------:R-:W-:Y:S02]  /*1160*/  ULEA.HI.X UR7, UR37, UR11, UR38, 0x2, UP0 ;  /* 0x0000000b25077291 */ /* 0x000fe400080f1426 */
[----:B------:R-:W-:-:S04]  /*1170*/  IMAD.U32 R2, RZ, RZ, UR4 ;  /* 0x00000004ff027e24 */ /* 0x000fc8000f8e00ff */
[----:B------:R-:W-:-:S05]  /*1180*/  MOV R3, UR7 ;  /* 0x0000000700037c02 */ /* 0x000fca0008000f00 */
[----:B------:R-:W2:Y:S02]  /*1190*/  LDG.E R2, desc[UR54][R2.64] ;  /* 0x0000003602027981 */ /* 0x000ea4000c1e1900 */
[----:B--2---:R-:W-:Y:S01]  /*11a0*/  R2UR UR4, R2 ;  /* 0x00000000020472ca */ /* 0x004fe200000e0000 */
[----:B------:R-:W-:-:S14]  /*11b0*/  BRA `(.L_x_2056) ;  /* 0x0000000000347947 */ /* 0x000fdc0003800000 */
.L_x_2055:
        /* <DEDUP_REMOVED lines=13> */
.L_x_2056:
[----:B------:R-:W-:Y:S01]  /*1290*/  ULDC UR7, c[0x0][0x448] ;  /* 0x0001120000077ab9 */ /* 0x000fe20000000800 */
[----:B------:R-:W-:Y:S02]  /*12a0*/  UIMAD UR40, UR6, 0xc0, URZ ;  /* 0x000000c0062878a4 */ /* 0x000fe4000f8e023f */
[----:B------:R-:W-:Y:S02]  /*12b0*/  UISETP.NE.AND UP0, UPT, UR7, 0x1, UPT ;  /* 0x000000010700788c */ /* 0x000fe4000bf05270 */
[----:B------:R-:W-:Y:S02]  /*12c0*/  UIADD3 UR8, UR40, 0xbf, URZ ;  /* 0x000000bf28087890 */ /* 0x000fe4000fffe03f */
[----:B------:R-:W-:Y:S02]  /*12d0*/  UIADD3 UR50, -UR50, UR4, URZ ;  /* 0x0000000432327290 */ /* 0x000fe4000fffe13f */
[----:B------:R-:W-:Y:S02]  /*12e0*/  UP2UR UR52, UPR, URZ, 0x1 ;  /* 0x000000013f347883 */ /* 0x000fe40008000000 */
[----:B------:R-:W-:-:S03]  /*12f0*/  UIADD3 UR4, UR50, 0xa0, -UR51 ;  /* 0x000000a032047890 */ /* 0x000fc6000fffe833 */
[----:B------:R-:W-:Y:S01]  /*1300*/  @UP0 ULDC UR6, c[0x0][0x44c] ;  /* 0x0001130000060ab9 */ /* 0x000fe20000000800 */
[----:B------:R-:W-:Y:S01]  /*1310*/  @UP0 ULDC UR9, c[0x0][0x450] ;  /* 0x0001140000090ab9 */ /* 0x000fe20000000800 */
[----:B------:R-:W-:Y:S02]  /*1320*/  UIMAD.WIDE.U32 UR6, UR8, UR6, URZ ;  /* 0x00000006080672a5 */ /* 0x000fe4000f8e003f */
[----:B------:R-:W-:Y:S02]  /*1330*/  UIADD3 UR6, UR50, 0x9f, URZ ;  /* 0x0000009f32067890 */ /* 0x000fe4000fffe03f */
[----:B------:R-:W-:Y:S02]  /*1340*/  @UP0 USHF.R.U32.HI UR8, URZ, UR9, UR7 ;  /* 0x000000093f080299 */ /* 0x000fe40008011607 */
[----:B------:R-:W-:Y:S02]  /*1350*/  UIMAD.WIDE UR6, UR6, 0x66666667, URZ ;  /* 0x66666667060678a5 */ /* 0x000fe4000f8e023f */
[----:B------:R-:W-:-:S02]  /*1360*/  UIADD3 UR8, UR4, UR8, URZ ;  /* 0x0000000804087290 */ /* 0x000fc4000fffe03f */
[----:B------:R-:W-:Y:S02]  /*1370*/  USHF.R.U32.HI UR4, URZ, 0x1f, UR7 ;  /* 0x0000001f3f047899 */ /* 0x000fe40008011607 */
[----:B------:R-:W-:Y:S02]  /*1380*/  UIMAD.WIDE UR8, UR8, 0x66666667, URZ ;  /* 0x66666667080878a5 */ /* 0x000fe4000f8e023f */
[----:B------:R-:W-:Y:S02]  /*1390*/  ULEA.HI.SX32 UR7, UR7, UR4, 0x1a ;  /* 0x0000000407077291 */ /* 0x000fe4000f8fd23f */
[----:B------:R-:W-:Y:S02]  /*13a0*/  USHF.R.U32.HI UR6, URZ, 0x1f, UR9 ;  /* 0x0000001f3f067899 */ /* 0x000fe40008011609 */
[----:B------:R-:W-:Y:S02]  /*13b0*/  ULOP3.LUT UR4, UR5, 0xff000000, URZ, 0xc0, !UPT ;  /* 0xff00000005047892 */ /* 0x000fe4000f8ec03f */
[----:B------:R-:W-:-:S02]  /*13c0*/  ULEA.HI.SX32 UR6, UR9, UR6, 0x1a ;  /* 0x0000000609067291 */ /* 0x000fc4000f8fd23f */
[----:B------:R-:W-:Y:S02]  /*13d0*/  ULOP3.LUT UR5, UR5, 0xff0000, URZ, 0xc0, !UPT ;  /* 0x00ff000005057892 */ /* 0x000fe4000f8ec03f */
[----:B------:R-:W-:Y:S02]  /*13e0*/  UISETP.LT.AND UP0, UPT, UR7, UR6, UPT ;  /* 0x000000060700728c */ /* 0x000fe4000bf01270 */
[----:B------:R-:W-:Y:S02]  /*13f0*/  USHF.R.U32.HI UR4, URZ, 0x8, UR4 ;  /* 0x000000083f047899 */ /* 0x000fe40008011604 */
[----:B------:R-:W-:Y:S02]  /*1400*/  USEL UR9, UR7, UR6, UP0 ;  /* 0x0000000607097287 */ /* 0x000fe40008000000 */
[----:B------:R-:W-:Y:S02]  /*1410*/  ULEA.HI UR5, UR5, UR4, URZ, 0x10 ;  /* 0x0000000405057291 */ /* 0x000fe4000f8f803f */
[----:B------:R-:W-:-:S02]  /*1420*/  UISETP.GE.AND UP0, UPT, UR9, 0x1, UPT ;  /* 0x000000010900788c */ /* 0x000fc4000bf06270 */
[----:B------:R-:W-:Y:S01]  /*1430*/  ULOP3.LUT UR41, UR5, 0xff, URZ, 0xc0, !UPT ;  /* 0x000000ff05297892 */ /* 0x000fe2000f8ec03f */
[----:B------:R-:W-:Y:S01]  /*1440*/  UMOV UR4, URZ ;  /* 0x0000003f00047c82 */ /* 0x000fe20008000000 */
[----:B------:R-:W-:Y:S02]  /*1450*/  USHF.R.U32.HI UR42, URZ, 0x10, UR5 ;  /* 0x000000103f2a7899 */ /* 0x000fe40008011605 */
[----:B------:R-:W-:-:S13]  /*1460*/  PLOP3.LUT P0, PT, PT, PT, UP0, 0x80, 0x0 ;  /* 0x000000000000781c */ /* 0x000fda0003f0f008 */
[----:B------:R-:W-:Y:S05]  /*1470*/  @!P0 BRA `(.L_x_2057) ;  /* 0x0000000000908947 */ /* 0x000fea0003800000 */
[----:B------:R-:W-:Y:S01]  /*1480*/  UISETP.NE.AND UP0, UPT, UR42, URZ, UPT ;  /* 0x0000003f2a00728c */ /* 0x000fe2000bf05270 */
[----:B------:R-:W-:-:S03]  /*1490*/  ULDC UR4, c[0x0][0x9f0] ;  /* 0x00027c0000047ab9 */ /* 0x000fc60000000800 */
[----:B------:R-:W-:-:S03]  /*14a0*/  USEL UR10, UR42, UR4, UP0 ;  /* 0x000000042a0a7287 */ /* 0x000fc60008000000 */
[----:B------:R-:W-:Y:S01]  /*14b0*/  UMOV UR4, URZ ;  /* 0x0000003f00047c82 */ /* 0x000fe20008000000 */
[----:B------:R-:W-:Y:S02]  /*14c0*/  UIADD3 UR6, UR10, -0x1, UR9 ;  /* 0xffffffff0a067890 */ /* 0x000fe4000fffe009 */
[----:B------:R-:W-:-:S04]  /*14d0*/  IMAD.U32 R3, RZ, RZ, UR10 ;  /* 0x0000000aff037e24 */ /* 0x000fc8000f8e00ff */
[----:B------:R-:W-:Y:S01]  /*14e0*/  IMAD.U32 R4, RZ, RZ, UR6 ;  /* 0x00000006ff047e24 */ /* 0x000fe2000f8e00ff */
[-C--:B------:R-:W-:Y:S01]  /*14f0*/  IABS R0, R3.reuse ;  /* 0x0000000300007213 */ /* 0x080fe20000000000 */
[----:B------:R-:W-:Y:S01]  /*1500*/  ULOP3.LUT UR6, UR6, UR10, URZ, 0x3c, !UPT ;  /* 0x0000000a06067292 */ /* 0x000fe2000f8e3c3f */
[----:B------:R-:W-:Y:S02]  /*1510*/  IABS R5, R3 ;  /* 0x0000000300057213 */ /* 0x000fe40000000000 */
        /* <DEDUP_REMOVED lines=26> */
.L_x_2057:
[----:B------:R-:W-:Y:S01]  /*16c0*/  UIMAD UR43, UR41, UR4, URZ ;  /* 0x00000004292b72a4 */ /* 0x000fe2000f8e023f */
[----:B------:R-:W-:Y:S01]  /*16d0*/  IMAD.U32 R0, RZ, RZ, UR9 ;  /* 0x00000009ff007e24 */ /* 0x000fe2000f8e00ff */
[----:B------:R-:W-:Y:S01]  /*16e0*/  PLOP3.LUT P0, PT, PT, PT, PT, 0x80, 0x0 ;  /* 0x000000000000781c */ /* 0x000fe20003f0f070 */
[----:B------:R-:W-:Y:S01]  /*16f0*/  IMAD.U32 R3, RZ, RZ, UR4 ;  /* 0x00000004ff037e24 */ /* 0x000fe2000f8e00ff */
[----:B------:R-:W-:Y:S02]  /*1700*/  CS2R R4, SRZ ;  /* 0x0000000000047805 */ /* 0x000fe4000001ff00 */
[----:B------:R-:W-:Y:S02]  /*1710*/  CS2R R56, SRZ ;  /* 0x0000000000387805 */ /* 0x000fe4000001ff00 */
[----:B------:R-:W-:Y:S02]  /*1720*/  CS2R R24, SRZ ;  /* 0x0000000000187805 */ /* 0x000fe4000001ff00 */
[----:B------:R-:W-:-:S02]  /*1730*/  CS2R R26, SRZ ;  /* 0x00000000001a7805 */ /* 0x000fc4000001ff00 */
[----:B------:R-:W-:Y:S02]  /*1740*/  VIADDMNMX R0, R3, UR43, R0, PT ;  /* 0x0000002b03007c46 */ /* 0x000fe4000b800100 */
[----:B------:R-:W-:Y:S02]  /*1750*/  CS2R R6, SRZ ;  /* 0x0000000000067805 */ /* 0x000fe4000001ff00 */
[----:B------:R-:W-:Y:S02]  /*1760*/  CS2R R36, SRZ ;  /* 0x0000000000247805 */ /* 0x000fe4000001ff00 */
[----:B------:R-:W-:Y:S02]  /*1770*/  CS2R R32, SRZ ;  /* 0x0000000000207805 */ /* 0x000fe4000001ff00 */
[----:B------:R-:W-:Y:S02]  /*1780*/  R2UR UR53, R0 ;  /* 0x00000000003572ca */ /* 0x000fe400000e0000 */
        /* <DEDUP_REMOVED lines=10> */
[----:B------:R-:W-:-:S06]  /*1830*/  UISETP.GT.AND UP0, UPT, UR53, UR43, UPT ;  /* 0x0000002b3500728c */ /* 0x000fcc000bf04270 */
[----:B------:R-:W-:-:S13]  /*1840*/  PLOP3.LUT P1, PT, PT, PT, UP0, 0x80, 0x0 ;  /* 0x000000000000781c */ /* 0x000fda0003f2f008 */
[----:B------:R-:W-:Y:S05]  /*1850*/  @!P1 BRA `(.L_x_2058) ;  /* 0x000000a400c49947 */ /* 0x000fea0003800000 */
[----:B------:R-:W0:Y:S01]  /*1860*/  S2R R2, SR_TID.X ;  /* 0x0000000000027919 */ /* 0x000e220000002100 */
[----:B------:R-:W1:Y:S01]  /*1870*/  S2UR UR44, SR_CgaCtaId ;  /* 0x00000000002c79c3 */ /* 0x000e620000008800 */
[----:B------:R-:W-:Y:S02]  /*1880*/  UMOV UR45, 0x400 ;  /* 0x00000400002d7882 */ /* 0x000fe40000000000 */
[----:B-1----:R-:W-:Y:S01]  /*1890*/  ULEA UR45, UR44, UR45, 0x18 ;  /* 0x0000002d2c2d7291 */ /* 0x002fe2000f8ec03f */
[----:B0-----:R-:W-:-:S05]  /*18a0*/  VIADD R10, R2, 0xffffff80 ;  /* 0xffffff80020a7836 */ /* 0x001fca0000000000 */
[----:B------:R-:W-:-:S04]  /*18b0*/  SHF.R.S32.HI R2, RZ, 0x1f, R10 ;  /* 0x0000001fff027819 */ /* 0x000fc8000001140a */
[----:B------:R-:W-:-:S04]  /*18c0*/  LEA.HI R2, R2, R10, RZ, 0x7 ;  /* 0x0000000a02027211 */ /* 0x000fc800078f38ff */
[----:B------:R-:W-:-:S05]  /*18d0*/  SHF.R.S32.HI R2, RZ, 0x7, R2 ;  /* 0x00000007ff027819 */ /* 0x000fca0000011402 */
[----:B------:R-:W0:Y:S02]  /*18e0*/  SHFL.IDX PT, R0, R2, RZ, 0x1f ;  /* 0x00001fff02007589 */ /* 0x000e2400000e0000 */
[----:B0-----:R-:W-:-:S13]  /*18f0*/  R2UR UR6, R0 ;  /* 0x00000000000672ca */ /* 0x001fda00000e0000 */
        /* <DEDUP_REMOVED lines=26> */
.L_x_2059:
        /* <DEDUP_REMOVED lines=26> */
[----:B------:R-:W-:Y:S02]  /*1c40*/  @P1 LEA.HI.X R9, R6, UR7, R3, 0x2, P3 ;  /* 0x0000000706091c11 */ /* 0x000fe400098f1403 */
[----:B------:R-:W-:-:S03]  /*1c50*/  MOV R3, 0x3f800000 ;  /* 0x3f80000000037802 */ /* 0x000fc60000000f00 */
        /* <DEDUP_REMOVED lines=14> */
.L_x_2208:
[----:B------:R-:W-:Y:S05]  /*1d40*/  @!P1 BRA `(.L_x_2061) ;  /* 0x0000000000049947 */ /* 0x000fea0003800000 */
[----:B------:R-:W-:Y:S01]  /*1d50*/  BPT.TRAP 0x1 ;  /* 0x000000040000795c */ /* 0x000fe20000300000 */
.L_x_2061:
[----:B------:R-:W-:Y:S02]  /*1d60*/  IMAD.U32 R4, RZ, RZ, UR46 ;  /* 0x0000002eff047e24 */ /* 0x000fe4000f8e00ff */
[----:B0-----:R-:W-:-:S03]  /*1d70*/  IMAD.U32 R3, RZ, RZ, UR47 ;  /* 0x0000002fff037e24 */ /* 0x001fc6000f8e00ff */
[----:B------:R-:W-:Y:S02]  /*1d80*/  LEA R4, R4, UR45, 0x3 ;  /* 0x0000002d04047c11 */ /* 0x000fe4000f8e18ff */
[----:B------:R-:W-:-:S04]  /*1d90*/  SHF.L.U32 R3, R3, 0x1f, RZ ;  /* 0x0000001f03037819 */ /* 0x000fc800000006ff */
[----:B------:R0:W1:Y:S01]  /*1da0*/  SYNCS.PHASECHK.TRANS64.TRYWAIT P0, [R4+URZ+0x13230], R3 ;  /* 0x01323003040075a7 */ /* 0x000062000800017f */
[----:B------:R-:W-:Y:S05]  /*1db0*/  @!P1 BRA `(.L_x_2062) ;  /* 0x0000000000049947 */ /* 0x000fea0003800000 */
[----:B------:R-:W-:Y:S01]  /*1dc0*/  BPT.TRAP 0x1 ;  /* 0x000000040000795c */ /* 0x000fe20000300000 */
.L_x_2062:
[----:B-1----:R-:W-:Y:S05]  /*1dd0*/  @P0 BRA `(.L_x_2063) ;  /* 0x0000000000080947 */ /* 0x002fea0003800000 */
[----:B------:R-:W1:Y:S02]  /*1de0*/  SYNCS.PHASECHK.TRANS64.TRYWAIT P0, [R4+URZ+0x13230], R3 ;  /* 0x01323003040075a7 */ /* 0x000e64000800017f */
[----:B-1----:R-:W-:Y:S05]  /*1df0*/  @!P0 BRA `(.L_x_2064) ;  /* 0x0000013c00cc8947 */ /* 0x002fea0003800000 */
.L_x_2063:
        /* <DEDUP_REMOVED lines=73> */
.L_x_2065:
[----:B------:R-:W-:Y:S01]  /*2290*/  UISETP.NE.AND UP0, UPT, UR52, URZ, UPT ;  /* 0x0000003f3400728c */ /* 0x000fe2000bf05270 */
[C---:B------:R-:W-:Y:S01]  /*22a0*/  FMUL.FTZ R5, R0.reuse, R89 ;  /* 0x0000005900057220 */ /* 0x040fe20000410000 */
[C---:B------:R-:W-:Y:S01]  /*22b0*/  FMUL.FTZ R6, R0.reuse, R92 ;  /* 0x0000005c00067220 */ /* 0x040fe20000410000 */
[----:B------:R-:W-:Y:S02]  /*22c0*/  VIADD R89, R17, UR40 ;  /* 0x0000002811597c36 */ /* 0x000fe40008000000 */
[C---:B------:R-:W-:Y:S01]  /*22d0*/  FMUL.FTZ R92, R0.reuse, R95 ;  /* 0x0000005f005c7220 */ /* 0x040fe20000410000 */
[C---:B------:R-:W-:Y:S01]  /*22e0*/  FMUL.FTZ R95, R0.reuse, R102 ;  /* 0x00000066005f7220 */ /* 0x040fe20000410000 */
[----:B------:R-:W-:Y:S01]  /*22f0*/  PLOP3.LUT P0, PT, PT, PT, UP0, 0x80, 0x0 ;  /* 0x000000000000781c */ /* 0x000fe20003f0f008 */
[C---:B------:R-:W-:Y:S01]  /*2300*/  FMUL.FTZ R102, R0.reuse, R62 ;  /* 0x0000003e00667220 */ /* 0x040fe20000410000 */
[----:B------:R-:W-:Y:S01]  /*2310*/  PLOP3.LUT P2, PT, PT, PT, UP0, 0x80, 0x0 ;  /* 0x000000000000781c */ /* 0x000fe20003f4f008 */
[C---:B------:R-:W-:Y:S01]  /*2320*/  FMUL.FTZ R15, R0.reuse, R76 ;  /* 0x0000004c000f7220 */ /* 0x040fe20000410000 */
[C---:B------:R-:W-:Y:S01]  /*2330*/  FMUL.FTZ R76, R0.reuse, R79 ;  /* 0x0000004f004c7220 */ /* 0x040fe20000410000 */
[----:B------:R-:W-:Y:S01]  /*2340*/  @UP0 ULDC UR6, c[0x0][0x44c] ;  /* 0x0001130000060ab9 */ /* 0x000fe20000000800 */
[C---:B------:R-:W-:Y:S01]  /*2350*/  FMUL.FTZ R11, R0.reuse, R100 ;  /* 0x00000064000b7220 */ /* 0x040fe20000410000 */
[C---:B01----:R-:W-:Y:S01]  /*2360*/  FMUL.FTZ R3, R0.reuse, R90 ;  /* 0x0000005a00037220 */ /* 0x043fe20000410000 */
[C---:B------:R-:W-:Y:S01]  /*2370*/  FMUL.FTZ R100, R0.reuse, R59 ;  /* 0x0000003b00647220 */ /* 0x040fe20000410000 */
[C---:B------:R-:W-:Y:S01]  /*2380*/  FMUL.FTZ R90, R0.reuse, R91 ;  /* 0x0000005b005a7220 */ /* 0x040fe20000410000 */
[C---:B------:R-:W-:Y:S01]  /*2390*/  FMUL.FTZ R59, R0.reuse, R61 ;  /* 0x0000003d003b7220 */ /* 0x040fe20000410000 */
[----:B------:R-:W-:Y:S01]  /*23a0*/  UIMAD UR7, UR53, -0xa0, UR50 ;  /* 0xffffff60350778a4 */ /* 0x000fe2000f8e0232 */
[----:B------:R-:W-:Y:S01]  /*23b0*/  FMUL.FTZ R7, R0, R93 ;  /* 0x0000005d00077220 */ /* 0x000fe20000410000 */
[----:B------:R-:W-:Y:S01]  /*23c0*/  @P0 IMAD.HI.U32 R62, R89, UR6, RZ ;  /* 0x00000006593e0c27 */ /* 0x000fe2000f8e00ff */
[----:B------:R-:W-:-:S03]  /*23d0*/  @UP0 ULDC UR6, c[0x0][0x450] ;  /* 0x0001140000060ab9 */ /* 0x000fc60000000800 */
[C---:B------:R-:W-:Y:S01]  /*23e0*/  FMUL.FTZ R61, R0.reuse, R65 ;  /* 0x00000041003d7220 */ /* 0x040fe20000410000 */
[C---:B------:R-:W-:Y:S01]  /*23f0*/  FMUL.FTZ R93, R0.reuse, R94 ;  /* 0x0000005e005d7220 */ /* 0x040fe20000410000 */
[C---:B------:R-:W-:Y:S01]  /*2400*/  FMUL.FTZ R94, R0.reuse, R98 ;  /* 0x00000062005e7220 */ /* 0x040fe20000410000 */
[----:B------:R-:W-:Y:S01]  /*2410*/  @P2 SHF.R.U32.HI R89, RZ, UR6, R62 ;  /* 0x00000006ff592c19 */ /* 0x000fe2000801163e */
[----:B------:R-:W-:Y:S01]  /*2420*/  UIMAD UR6, UR53, -0xa0, URZ ;  /* 0xffffff60350678a4 */ /* 0x000fe2000f8e023f */
[C---:B------:R-:W-:Y:S01]  /*2430*/  FMUL.FTZ R98, R0.reuse, R74 ;  /* 0x0000004a00627220 */ /* 0x040fe20000410000 */
[C---:B------:R-:W-:Y:S01]  /*2440*/  FMUL.FTZ R74, R0.reuse, R85 ;  /* 0x00000055004a7220 */ /* 0x040fe20000410000 */
[----:B------:R-:W-:Y:S01]  /*2450*/  FMUL.FTZ R2, R0, R88 ;  /* 0x0000005800027220 */ /* 0x000fe20000410000 */
[----:B------:R-:W0:Y:S01]  /*2460*/  SHFL.IDX PT, R79, R89, 0x1, 0x1c1f ;  /* 0x003c1f00594f7f89 */ /* 0x000e2200000e0000 */
[----:B------:R-:W1:Y:S01]  /*2470*/  MUFU.TANH R3, R3 ;  /* 0x0000000300037308 */ /* 0x000e620000002400 */
[----:B------:R-:W-:-:S02]  /*2480*/  IMAD.U32 R65, RZ, RZ, UR6 ;  /* 0x00000006ff417e24 */ /* 0x000fc4000f8e00ff */
[C---:B------:R-:W-:Y:S01]  /*2490*/  FMUL.FTZ R10, R0.reuse, R97 ;  /* 0x00000061000a7220 */ /* 0x040fe20000410000 */
[----:B------:R-:W-:Y:S02]  /*24a0*/  IMAD.U32 R85, RZ, RZ, UR51 ;  /* 0x00000033ff557e24 */ /* 0x000fe4000f8e00ff */
[----:B------:R-:W-:Y:S01]  /*24b0*/  FMUL.FTZ R97, R0, R99 ;  /* 0x0000006300617220 */ /* 0x000fe20000410000 */
[----:B------:R-:W-:Y:S01]  /*24c0*/  IMAD.U32 R91, RZ, RZ, UR7 ;  /* 0x00000007ff5b7e24 */ /* 0x000fe2000f8e00ff */
[----:B------:R-:W-:Y:S01]  /*24d0*/  IADD3 R88, -R16, 0xa1, R65 ;  /* 0x000000a110587810 */ /* 0x000fe20007ffe141 */
[C---:B------:R-:W-:Y:S01]  /*24e0*/  FMUL.FTZ R14, R0.reuse, R73 ;  /* 0x00000049000e7220 */ /* 0x040fe20000410000 */
[----:B------:R-:W2:Y:S01]  /*24f0*/  MUFU.TANH R90, R90 ;  /* 0x0000005a005a7308 */ /* 0x000ea20000002400 */
[C---:B------:R-:W-:Y:S01]  /*2500*/  FMUL.FTZ R73, R0.reuse, R84 ;  /* 0x0000005400497220 */ /* 0x040fe20000410000 */
[----:B------:R-:W-:Y:S01]  /*2510*/  IADD3 R88, -R85, UR50, R88 ;  /* 0x0000003255587c10 */ /* 0x000fe2000fffe158 */
[----:B------:R-:W-:Y:S01]  /*2520*/  FMUL.FTZ R84, R0, R87 ;  /* 0x0000005700547220 */ /* 0x000fe20000410000 */
[----:B------:R-:W-:Y:S01]  /*2530*/  IADD3 R91, -R16, 0xa0, R91 ;  /* 0x000000a0105b7810 */ /* 0x000fe20007ffe15b */
        /* <DEDUP_REMOVED lines=10> */
[--C-:B0-----:R-:W-:Y:S01]  /*25e0*/  VIADDMNMX R79, R79, R88, R91.reuse, PT ;  /* 0x000000584f4f7246 */ /* 0x101fe2000380015b */
[----:B------:R-:W0:Y:S01]  /*25f0*/  MUFU.TANH R92, R92 ;  /* 0x0000005c005c7308 */ /* 0x000e220000002400 */
[C---:B------:R-:W-:Y:S01]  /*2600*/  FMUL.FTZ R72, R0.reuse, R81 ;  /* 0x0000005100487220 */ /* 0x040fe20000410000 */
[C---:B------:R-:W-:Y:S01]  /*2610*/  FMUL.FTZ R83, R0.reuse, R86 ;  /* 0x0000005600537220 */ /* 0x040fe20000410000 */
[C---:B------:R-:W-:Y:S01]  /*2620*/  ISETP.GT.AND P0, PT, R79.reuse, RZ, PT ;  /* 0x000000ff4f00720c */ /* 0x040fe20003f04270 */
[C---:B------:R-:W-:Y:S01]  /*2630*/  FMUL.FTZ R81, R0.reuse, R82 ;  /* 0x0000005200517220 */ /* 0x040fe20000410000 */
[C---:B------:R-:W-:Y:S01]  /*2640*/  ISETP.GT.AND P2, PT, R79.reuse, 0x1, PT ;  /* 0x000000014f00780c */ /* 0x040fe20003f44270 */
[C---:B------:R-:W-:Y:S01]  /*2650*/  FMUL.FTZ R86, R0.reuse, R58 ;  /* 0x0000003a00567220 */ /* 0x040fe20000410000 */
[----:B------:R-:W-:Y:S01]  /*2660*/  ISETP.GT.AND P3, PT, R79, 0x8, PT ;  /* 0x000000084f00780c */ /* 0x000fe20003f64270 */
        /* <DEDUP_REMOVED lines=18> */
[----:B------:R-:W-:Y:S01]  /*2790*/  FMUL.FTZ R21, R0, R80 ;  /* 0x0000005000157220 */ /* 0x000fe20000410000 */
[----:B----4-:R-:W-:Y:S01]  /*27a0*/  FSEL R103, R94, -INF , P2 ;  /* 0xff8000005e677808 */ /* 0x010fe20001000000 */
[C---:B------:R-:W-:Y:S01]  /*27b0*/  FMUL.FTZ R3, R0.reuse, R42 ;  /* 0x0000002a00037220 */ /* 0x040fe20000410000 */
[----:B------:R-:W-:Y:S01]  /*27c0*/  FMNMX.FTZ R68, R101, R68, !PT ;  /* 0x0000004465447209 */ /* 0x000fe20007810000 */
[C---:B------:R-:W-:Y:S01]  /*27d0*/  FMUL.FTZ R104, R0.reuse, R63 ;  /* 0x0000003f00687220 */ /* 0x040fe20000410000 */
[----:B------:R-:W-:Y:S01]  /*27e0*/  ISETP.GT.AND P2, PT, R79, 0x18, PT ;  /* 0x000000184f00780c */ /* 0x000fe20003f44270 */
[----:B------:R-:W2:Y:S01]  /*27f0*/  MUFU.TANH R96, R96 ;  /* 0x0000006000607308 */ /* 0x000ea20000002400 */
[----:B-1----:R-:W-:Y:S01]  /*2800*/  FSEL R97, R97, -INF , P0 ;  /* 0xff80000061617808 */ /* 0x002fe20000000000 */
[C---:B------:R-:W-:Y:S01]  /*2810*/  FMUL.FTZ R63, R0.reuse, R69 ;  /* 0x00000045003f7220 */ /* 0x040fe20000410000 */
[----:B------:R-:W-:Y:S01]  /*2820*/  FMNMX.FTZ R68, R103, R68, !PT ;  /* 0x0000004467447209 */ /* 0x000fe20007810000 */
[C---:B------:R-:W-:Y:S01]  /*2830*/  FMUL.FTZ R69, R0.reuse, R71 ;  /* 0x0000004700457220 */ /* 0x040fe20000410000 */
[----:B------:R-:W-:Y:S01]  /*2840*/  ISETP.GT.AND P0, PT, R79, 0x19, PT ;  /* 0x000000194f00780c */ /* 0x000fe20003f04270 */
[C---:B------:R-:W-:Y:S01]  /*2850*/  FMUL.FTZ R71, R0.reuse, R46 ;  /* 0x0000002e00477220 */ /* 0x040fe20000410000 */
[----:B------:R-:W-:Y:S01]  /*2860*/  FMNMX.FTZ R68, R97, R68, !PT ;  /* 0x0000004461447209 */ /* 0x000fe20007810000 */
[----:B------:R-:W1:Y:S01]  /*2870*/  MUFU.TANH R98, R98 ;  /* 0x0000006200627308 */ /* 0x000e620000002400 */
[----:B0-----:R-:W-:Y:S01]  /*2880*/  FSEL R95, R95, -INF , P2 ;  /* 0xff8000005f5f7808 */ /* 0x001fe20001000000 */
[C---:B------:R-:W-:Y:S01]  /*2890*/  FMUL.FTZ R47, R0.reuse, R47 ;  /* 0x0000002f002f7220 */ /* 0x040fe20000410000 */
[----:B------:R-:W-:Y:S01]  /*28a0*/  ISETP.GT.AND P2, PT, R79, 0x20, PT ;  /* 0x000000204f00780c */ /* 0x000fe20003f44270 */
[----:B------:R-:W-:Y:S01]  /*28b0*/  FMUL.FTZ R51, R0, R51 ;  /* 0x0000003300337220 */ /* 0x000fe20000410000 */
[----:B------:R-:W-:Y:S01]  /*28c0*/  FMNMX.FTZ R68, R95, R68, !PT ;  /* 0x000000445f447209 */ /* 0x000fe20007810000 */
[----:B------:R-:W0:Y:S01]  /*28d0*/  SHFL.IDX PT, R89, R89, RZ, 0x1c1f ;  /* 0x001c1fff59597589 */ /* 0x000e2200000e0000 */
[----:B------:R-:W-:Y:S01]  /*28e0*/  ULDC UR21, c[0x0][0x988] ;  /* 0x0002620000157ab9 */ /* 0x000fe20000000800 */
[----:B------:R-:W3:Y:S01]  /*28f0*/  MUFU.TANH R75, R75 ;  /* 0x0000004b004b7308 */ /* 0x000ee20000002400 */
[----:B--2---:R-:W-:Y:S01]  /*2900*/  FSEL R93, R96, -INF , P0 ;  /* 0xff800000605d7808 */ /* 0x004fe20000000000 */
[C---:B------:R-:W-:Y:S01]  /*2910*/  FMUL.FTZ R56, R0.reuse, R56 ;  /* 0x0000003800387220 */ /* 0x040fe20000410000 */
[----:B------:R-:W-:Y:S01]  /*2920*/  ISETP.GT.AND P0, PT, R79, 0x21, PT ;  /* 0x000000214f00780c */ /* 0x000fe20003f04270 */
[C---:B------:R-:W-:Y:S01]  /*2930*/  FMUL.FTZ R57, R0.reuse, R57 ;  /* 0x0000003900397220 */ /* 0x040fe20000410000 */
[----:B------:R-:W-:Y:S01]  /*2940*/  FMNMX.FTZ R43, R93, R68, !PT ;  /* 0x000000445d2b7209 */ /* 0x000fe20007810000 */
[C---:B------:R-:W-:Y:S01]  /*2950*/  FMUL.FTZ R40, R0.reuse, R40 ;  /* 0x0000002800287220 */ /* 0x040fe20000410000 */
[----:B------:R-:W-:Y:S01]  /*2960*/  FMUL.FTZ R41, R0, R41 ;  /* 0x0000002900297220 */ /* 0x000fe20000410000 */
[----:B------:R-:W2:Y:S01]  /*2970*/  MUFU.TANH R77, R77 ;  /* 0x0000004d004d7308 */ /* 0x000ea20000002400 */
[----:B-1----:R-:W-:Y:S01]  /*2980*/  FSEL R82, R98, -INF , P2 ;  /* 0xff80000062527808 */ /* 0x002fe20001000000 */
[C---:B------:R-:W-:Y:S01]  /*2990*/  FMUL.FTZ R48, R0.reuse, R48 ;  /* 0x0000003000307220 */ /* 0x040fe20000410000 */
[----:B------:R-:W-:Y:S01]  /*29a0*/  ISETP.GT.AND P2, PT, R79, 0x28, PT ;  /* 0x000000284f00780c */ /* 0x000fe20003f44270 */
[----:B------:R-:W-:Y:S01]  /*29b0*/  FMUL.FTZ R49, R0, R49 ;  /* 0x0000003100317220 */ /* 0x000fe20000410000 */
[----:B------:R-:W-:Y:S01]  /*29c0*/  FMNMX.FTZ R43, R82, R43, !PT ;  /* 0x0000002b522b7209 */ /* 0x000fe20007810000 */
[C---:B------:R-:W-:Y:S01]  /*29d0*/  FMUL.FTZ R52, R0.reuse, R52 ;  /* 0x0000003400347220 */ /* 0x040fe20000410000 */
[C---:B------:R-:W-:Y:S01]  /*29e0*/  FMUL.FTZ R53, R0.reuse, R53 ;  /* 0x0000003500357220 */ /* 0x040fe20000410000 */
[----:B------:R-:W1:Y:S01]  /*29f0*/  MUFU.TANH R76, R76 ;  /* 0x0000004c004c7308 */ /* 0x000e620000002400 */
[----:B---3--:R-:W-:Y:S01]  /*2a00*/  FSEL R80, R75, -INF , P0 ;  /* 0xff8000004b507808 */ /* 0x008fe20000000000 */
[C---:B------:R-:W-:Y:S01]  /*2a10*/  FMUL.FTZ R24, R0.reuse, R24 ;  /* 0x0000001800187220 */ /* 0x040fe20000410000 */
[----:B------:R-:W-:Y:S01]  /*2a20*/  ISETP.GT.AND P0, PT, R79, 0x29, PT ;  /* 0x000000294f00780c */ /* 0x000fe20003f04270 */
[----:B------:R-:W-:Y:S01]  /*2a30*/  FMUL.FTZ R25, R0, R25 ;  /* 0x0000001900197220 */ /* 0x000fe20000410000 */
[----:B------:R-:W-:Y:S01]  /*2a40*/  FMNMX.FTZ R42, R80, R43, !PT ;  /* 0x0000002b502a7209 */ /* 0x000fe20007810000 */
[C---:B------:R-:W-:Y:S01]  /*2a50*/  FMUL.FTZ R28, R0.reuse, R28 ;  /* 0x0000001c001c7220 */ /* 0x040fe20000410000 */
[----:B0-----:R-:W-:Y:S01]  /*2a60*/  VIADDMNMX R88, R89, R88, R91, PT ;  /* 0x0000005859587246 */ /* 0x001fe2000380015b */
[----:B------:R-:W0:Y:S01]  /*2a70*/  MUFU.TANH R81, R81 ;  /* 0x0000005100517308 */ /* 0x000e220000002400 */
[----:B--2---:R-:W-:Y:S01]  /*2a80*/  FSEL R75, R77, -INF , P2 ;  /* 0xff8000004d4b7808 */ /* 0x004fe20001000000 */
[C---:B------:R-:W-:Y:S01]  /*2a90*/  FMUL.FTZ R29, R0.reuse, R29 ;  /* 0x0000001d001d7220 */ /* 0x040fe20000410000 */
[----:B------:R-:W-:Y:S01]  /*2aa0*/  ISETP.GT.AND P2, PT, R79, 0x30, PT ;  /* 0x000000304f00780c */ /* 0x000fe20003f44270 */
[C---:B------:R-:W-:Y:S01]  /*2ab0*/  FMUL.FTZ R32, R0.reuse, R32 ;  /* 0x0000002000207220 */ /* 0x040fe20000410000 */
[----:B------:R-:W-:Y:S01]  /*2ac0*/  FMNMX.FTZ R43, R75, R42, !PT ;  /* 0x0000002a4b2b7209 */ /* 0x000fe20007810000 */
[----:B------:R-:W-:Y:S01]  /*2ad0*/  FMUL.FTZ R33, R0, R33 ;  /* 0x0000002100217220 */ /* 0x000fe20000410000 */
[----:B------:R-:W-:Y:S01]  /*2ae0*/  ISETP.GT.AND P3, PT, R88, 0x8, PT ;  /* 0x000000085800780c */ /* 0x000fe20003f64270 */
[----:B------:R-:W2:Y:S01]  /*2af0*/  MUFU.TANH R78, R78 ;  /* 0x0000004e004e7308 */ /* 0x000ea20000002400 */
[----:B-1----:R-:W-:Y:S01]  /*2b00*/  FSEL R68, R76, -INF , P0 ;  /* 0xff8000004c447808 */ /* 0x002fe20000000000 */
[C---:B------:R-:W-:Y:S01]  /*2b10*/  FMUL.FTZ R76, R0.reuse, R50 ;  /* 0x00000032004c7220 */ /* 0x040fe20000410000 */
[----:B------:R-:W-:Y:S01]  /*2b20*/  ISETP.GT.AND P0, PT, R79, 0x31, PT ;  /* 0x000000314f00780c */ /* 0x000fe20003f04270 */
[----:B------:R-:W-:Y:S01]  /*2b30*/  FMUL.FTZ R37, R0, R37 ;  /* 0x0000002500257220 */ /* 0x000fe20000410000 */
[----:B------:R-:W-:Y:S01]  /*2b40*/  FMNMX.FTZ R46, R68, R43, !PT ;  /* 0x0000002b442e7209 */ /* 0x000fe20007810000 */
[----:B------:R-:W-:Y:S01]  /*2b50*/  @UP0 ULDC UR6, c[0x0][0x44c] ;  /* 0x0001130000060ab9 */ /* 0x000fe20000000800 */
[----:B------:R-:W-:Y:S01]  /*2b60*/  R2UR UR11, R4 ;  /* 0x00000000040b72ca */ /* 0x000fe200000e0000 */
[----:B------:R-:W1:Y:S01]  /*2b70*/  MUFU.TANH R83, R83 ;  /* 0x0000005300537308 */ /* 0x000e620000002400 */
[----:B0-----:R-:W-:Y:S01]  /*2b80*/  FSEL R65, R81, -INF , P2 ;  /* 0xff80000051417808 */ /* 0x001fe20001000000 */
[----:B------:R-:W-:Y:S01]  /*2b90*/  UIMAD.WIDE.U32 UR6, UR40, UR6, URZ ;  /* 0x00000006280672a5 */ /* 0x000fe2000f8e003f */
[----:B------:R-:W-:Y:S01]  /*2ba0*/  ISETP.GT.AND P2, PT, R79, 0x38, PT ;  /* 0x000000384f00780c */ /* 0x000fe20003f44270 */
[----:B------:R-:W-:Y:S01]  /*2bb0*/  @UP0 ULDC UR12, c[0x0][0x450] ;  /* 0x00011400000c0ab9 */ /* 0x000fe20000000800 */
[----:B------:R-:W-:Y:S01]  /*2bc0*/  UMOV UR10, UR40 ;  /* 0x00000028000a7c82 */ /* 0x000fe20008000000 */
[----:B------:R-:W-:-:S02]  /*2bd0*/  @UP0 USHF.R.U32.HI UR10, URZ, UR12, UR7 ;  /* 0x0000000c3f0a0299 */ /* 0x000fc40008011607 */
[----:B------:R-:W0:Y:S01]  /*2be0*/  MUFU.TANH R84, R84 ;  /* 0x0000005400547308 */ /* 0x000e220000002400 */
[----:B--2---:R-:W-:Y:S01]  /*2bf0*/  FSEL R42, R78, -INF , P0 ;  /* 0xff8000004e2a7808 */ /* 0x004fe20000000000 */
[----:B------:R-:W-:Y:S01]  /*2c00*/  FMUL.FTZ R78, R0, R54 ;  /* 0x00000036004e7220 */ /* 0x000fe20000410000 */
[----:B------:R-:W-:Y:S01]  /*2c10*/  ISETP.GT.AND P0, PT, R79, 0x39, PT ;  /* 0x000000394f00780c */ /* 0x000fe20003f04270 */
[----:B------:R-:W-:Y:S02]  /*2c20*/  UIADD3 UR6, UR10, UR50, -UR51 ;  /* 0x000000320a067290 */ /* 0x000fe4000fffe833 */
[----:B------:R-:W-:Y:S02]  /*2c30*/  UIADD3 UR20, UR53, -0x2, URZ ;  /* 0xfffffffe35147890 */ /* 0x000fe4000fffe03f */
[----:B------:R-:W2:Y:S01]  /*2c40*/  MUFU.TANH R86, R86 ;  /* 0x0000005600567308 */ /* 0x000ea20000002400 */
[----:B-1----:R-:W-:Y:S01]  /*2c50*/  FSEL R43, R83, -INF , P2 ;  /* 0xff800000532b7808 */ /* 0x002fe20001000000 */
[----:B------:R-:W-:Y:S01]  /*2c60*/  UIMAD.WIDE UR6, UR6, 0x66666667, URZ ;  /* 0x66666667060678a5 */ /* 0x000fe2000f8e023f */
[----:B------:R-:W-:-:S03]  /*2c70*/  ISETP.GT.AND P2, PT, R79, 0x40, PT ;  /* 0x000000404f00780c */ /* 0x000fc60003f44270 */
[----:B------:R-:W-:Y:S02]  /*2c80*/  USHF.R.U32.HI UR6, URZ, 0x1f, UR7 ;  /* 0x0000001f3f067899 */ /* 0x000fe40008011607 */
[----:B------:R-:W1:Y:S02]  /*2c90*/  MUFU.TANH R100, R100 ;  /* 0x0000006400647308 */ /* 0x000e640000002400 */
[----:B------:R-:W-:Y:S02]  /*2ca0*/  ULEA.HI.SX32 UR7, UR7, UR6, 0x1a ;  /* 0x0000000607077291 */ /* 0x000fe4000f8fd23f */
[----:B------:R-:W-:Y:S02]  /*2cb0*/  UIADD3 UR6, UR11, 0x13240, URZ ;  /* 0x000132400b067890 */ /* 0x000fe4000fffe03f */
[----:B------:R-:W-:Y:S02]  /*2cc0*/  UISETP.LT.AND UP0, UPT, UR43, UR7, UPT ;  /* 0x000000072b00728c */ /* 0x000fe4000bf01270 */
[----:B------:R3:W-:Y:S01]  /*2cd0*/  MUFU.TANH R77, R47 ;  /* 0x0000002f004d7308 */ /* 0x0007e20000002400 */
[----:B------:R-:W-:-:S02]  /*2ce0*/  UPRMT UR6, UR44, 0x654, UR6 ;  /* 0x000006542c067896 */ /* 0x000fc40008000006 */
[----:B------:R-:W-:-:S04]  /*2cf0*/  USEL UR25, UR43, UR7, !UP0 ;  /* 0x000000072b197287 */ /* 0x000fc8000c000000 */
[----:B------:R-:W-:Y:S01]  /*2d00*/  UISETP.GE.AND UP0, UPT, UR20, UR25, UPT ;  /* 0x000000191400728c */ /* 0x000fe2000bf06270 */
[----:B------:R-:W-:Y:S01]  /*2d10*/  MUFU.TANH R102, R102 ;  /* 0x0000006600667308 */ /* 0x000fe20000002400 */
[----:B---3--:R-:W-:Y:S01]  /*2d20*/  FMNMX.FTZ R47, R65, R46, !PT ;  /* 0x0000002e412f7209 */ /* 0x008fe20007810000 */
[----:B------:R-:W-:Y:S01]  /*2d30*/  SYNCS.ARRIVE.TRANS64.RED.A1T0 RZ, [UR6], RZ ;  /* 0x000000ffffff79a7 */ /* 0x000fe20008100406 */
[----:B0-----:R-:W-:Y:S02]  /*2d40*/  FSEL R46, R84, -INF , P0 ;  /* 0xff800000542e7808 */ /* 0x001fe40000000000 */
[----:B------:R-:W-:Y:S02]  /*2d50*/  FMNMX.FTZ R50, R42, R47, !PT ;  /* 0x0000002f2a327209 */ /* 0x000fe40007810000 */
[----:B------:R-:W-:Y:S01]  /*2d60*/  ISETP.GT.AND P0, PT, R79, 0x41, PT ;  /* 0x000000414f00780c */ /* 0x000fe20003f04270 */
[----:B------:R-:W0:Y:S01]  /*2d70*/  MUFU.TANH R104, R104 ;  /* 0x0000006800687308 */ /* 0x000e220000002400 */
[----:B------:R-:W-:-:S02]  /*2d80*/  FMNMX.FTZ R81, R43, R50, !PT ;  /* 0x000000322b517209 */ /* 0x000fc40007810000 */
[----:B--2---:R-:W-:Y:S02]  /*2d90*/  FSEL R47, R86, -INF , P2 ;  /* 0xff800000562f7808 */ /* 0x004fe40001000000 */
[----:B------:R-:W-:Y:S01]  /*2da0*/  FMNMX.FTZ R54, R46, R81, !PT ;  /* 0x000000512e367209 */ /* 0x000fe20007810000 */
[----:B------:R-:W-:Y:S01]  /*2db0*/  FMUL.FTZ R81, R0, R55 ;  /* 0x0000003700517220 */ /* 0x000fe20000410000 */
[----:B------:R-:W-:Y:S01]  /*2dc0*/  ISETP.GT.AND P2, PT, R79, 0x48, PT ;  /* 0x000000484f00780c */ /* 0x000fe20003f44270 */
[----:B------:R-:W-:Y:S01]  /*2dd0*/  MUFU.TANH R64, R64 ;  /* 0x0000004000407308 */ /* 0x000fe20000002400 */
[----:B-1----:R-:W-:Y:S02]  /*2de0*/  FSEL R50, R100, -INF , P0 ;  /* 0xff80000064327808 */ /* 0x002fe40000000000 */
[----:B------:R-:W-:Y:S02]  /*2df0*/  FMNMX.FTZ R83, R47, R54, !PT ;  /* 0x000000362f537209 */ /* 0x000fe40007810000 */
[----:B------:R-:W-:-:S02]  /*2e00*/  ISETP.GT.AND P0, PT, R79, 0x49, PT ;  /* 0x000000494f00780c */ /* 0x000fc40003f04270 */
[----:B------:R-:W-:Y:S01]  /*2e10*/  FMNMX.FTZ R84, R50, R83, !PT ;  /* 0x0000005332547209 */ /* 0x000fe20007810000 */
[----:B------:R-:W1:Y:S01]  /*2e20*/  MUFU.TANH R66, R66 ;  /* 0x0000004200427308 */ /* 0x000e620000002400 */
[----:B0-----:R-:W-:Y:S02]  /*2e30*/  FSEL R54, R104, -INF , P0 ;  /* 0xff80000068367808 */ /* 0x001fe40000000000 */
[----:B------:R-:W-:-:S05]  /*2e40*/  ISETP.GT.AND P0, PT, R79, 0x51, PT ;  /* 0x000000514f00780c */ /* 0x000fca0003f04270 */
[----:B------:R-:W0:Y:S08]  /*2e50*/  MUFU.TANH R67, R67 ;  /* 0x0000004300437308 */ /* 0x000e300000002400 */
[----:B------:R2:W-:Y:S08]  /*2e60*/  MUFU.TANH R90, R51 ;  /* 0x00000033005a7308 */ /* 0x0005f00000002400 */
[----:B------:R-:W3:Y:S01]  /*2e70*/  MUFU.TANH R69, R69 ;  /* 0x0000004500457308 */ /* 0x000ee20000002400 */
[----:B--2---:R-:W-:-:S02]  /*2e80*/  FSEL R51, R102, -INF , P2 ;  /* 0xff80000066337808 */ /* 0x004fc40001000000 */
[----:B------:R-:W-:Y:S02]  /*2e90*/  ISETP.GT.AND P2, PT, R79, 0x50, PT ;  /* 0x000000504f00780c */ /* 0x000fe40003f44270 */
[----:B------:R-:W-:-:S03]  /*2ea0*/  FMNMX.FTZ R55, R51, R84, !PT ;  /* 0x0000005433377209 */ /* 0x000fc60007810000 */
[----:B------:R-:W2:Y:S01]  /*2eb0*/  MUFU.TANH R3, R3 ;  /* 0x0000000300037308 */ /* 0x000ea20000002400 */
[----:B------:R-:W-:Y:S02]  /*2ec0*/  FMNMX.FTZ R83, R54, R55, !PT ;  /* 0x0000003736537209 */ /* 0x000fe40007810000 */
[----:B-1----:R-:W-:Y:S02]  /*2ed0*/  FSEL R55, R66, -INF , P0 ;  /* 0xff80000042377808 */ /* 0x002fe40000000000 */
[----:B------:R-:W-:-:S03]  /*2ee0*/  ISETP.GT.AND P0, PT, R79, 0x59, PT ;  /* 0x000000594f00780c */ /* 0x000fc60003f04270 */
[----:B------:R1:W-:Y:S08]  /*2ef0*/  MUFU.TANH R86, R78 ;  /* 0x0000004e00567308 */ /* 0x0003f00000002400 */
[----:B------:R-:W4:Y:S01]  /*2f00*/  MUFU.TANH R70, R70 ;  /* 0x0000004600467308 */ /* 0x000f220000002400 */
[----:B-1----:R-:W-:Y:S01]  /*2f10*/  FMUL.FTZ R78, R0, R26 ;  /* 0x0000001a004e7220 */ /* 0x002fe20000410000 */
[----:B------:R-:W-:-:S02]  /*2f20*/  FSEL R26, R64, -INF , P2 ;  /* 0xff800000401a7808 */ /* 0x000fc40001000000 */
[----:B------:R-:W-:Y:S02]  /*2f30*/  ISETP.GT.AND P2, PT, R79, 0x58, PT ;  /* 0x000000584f00780c */ /* 0x000fe40003f44270 */
[----:B------:R-:W-:Y:S02]  /*2f40*/  FMNMX.FTZ R66, R26, R83, !PT ;  /* 0x000000531a427209 */ /* 0x000fe40007810000 */
[----:B------:R-:W1:Y:S01]  /*2f50*/  MUFU.TANH R71, R71 ;  /* 0x0000004700477308 */ /* 0x000e620000002400 */
[----:B0-----:R-:W-:Y:S02]  /*2f60*/  FSEL R64, R67, -INF , P2 ;  /* 0xff80000043407808 */ /* 0x001fe40001000000 */
[----:B------:R-:W-:Y:S02]  /*2f70*/  FMNMX.FTZ R67, R55, R66, !PT ;  /* 0x0000004237437209 */ /* 0x000fe40007810000 */
[----:B------:R-:W-:Y:S02]  /*2f80*/  ISETP.GT.AND P2, PT, R79, 0x60, PT ;  /* 0x000000604f00780c */ /* 0x000fe40003f44270 */
[----:B------:R-:W-:Y:S01]  /*2f90*/  FMNMX.FTZ R66, R64, R67, !PT ;  /* 0x0000004340427209 */ /* 0x000fe20007810000 */
[----:B------:R0:W-:Y:S08]  /*2fa0*/  MUFU.TANH R92, R81 ;  /* 0x00000051005c7308 */ /* 0x0001f00000002400 */
[----:B------:R-:W5:Y:S01]  /*2fb0*/  MUFU.TANH R76, R76 ;  /* 0x0000004c004c7308 */ /* 0x000f620000002400 */
[C---:B0-----:R-:W-:Y:S01]  /*2fc0*/  FMUL.FTZ R81, R0.reuse, R27 ;  /* 0x0000001b00517220 */ /* 0x041fe20000410000 */
[----:B---3--:R-:W-:Y:S01]  /*2fd0*/  FSEL R27, R69, -INF , P0 ;  /* 0xff800000451b7808 */ /* 0x008fe20000000000 */
[----:B------:R-:W-:Y:S01]  /*2fe0*/  FMUL.FTZ R69, R0, R30 ;  /* 0x0000001e00457220 */ /* 0x000fe20000410000 */
[----:B--2---:R-:W-:-:S02]  /*2ff0*/  FSEL R30, R3, -INF , P2 ;  /* 0xff800000031e7808 */ /* 0x004fc40001000000 */
[----:B------:R-:W-:Y:S02]  /*3000*/  ISETP.GT.AND P0, PT, R79, 0x61, PT ;  /* 0x000000614f00780c */ /* 0x000fe40003f04270 */
[----:B------:R-:W-:Y:S01]  /*3010*/  FMNMX.FTZ R3, R27, R66, !PT ;  /* 0x000000421b037209 */ /* 0x000fe20007810000 */
[----:B------:R-:W0:Y:S01]  /*3020*/  MUFU.TANH R78, R78 ;  /* 0x0000004e004e7308 */ /* 0x000e220000002400 */
[C---:B------:R-:W-:Y:S02]  /*3030*/  ISETP.GT.AND P2, PT, R79.reuse, 0x68, PT ;  /* 0x000000684f00780c */ /* 0x040fe40003f44270 */
[----:B----4-:R-:W-:Y:S02]  /*3040*/  FSEL R66, R70, -INF , P0 ;  /* 0xff80000046427808 */ /* 0x010fe40000000000 */
[----:B------:R-:W-:Y:S01]  /*3050*/  FMNMX.FTZ R67, R30, R3, !PT ;  /* 0x000000031e437209 */ /* 0x000fe20007810000 */
[C---:B------:R-:W-:Y:S01]  /*3060*/  FMUL.FTZ R3, R0.reuse, R31 ;  /* 0x0000001f00037220 */ /* 0x040fe20000410000 */
[----:B------:R-:W-:Y:S01]  /*3070*/  ISETP.GT.AND P0, PT, R79, 0x69, PT ;  /* 0x000000694f00780c */ /* 0x000fe20003f04270 */
[----:B------:R-:W2:Y:S01]  /*3080*/  MUFU.TANH R83, R81 ;  /* 0x0000005100537308 */ /* 0x000ea20000002400 */
[----:B-1----:R-:W-:Y:S01]  /*3090*/  FSEL R31, R71, -INF , P2 ;  /* 0xff800000471f7808 */ /* 0x002fe20001000000 */
[----:B------:R-:W-:Y:S01]  /*30a0*/  FMUL.FTZ R71, R0, R34 ;  /* 0x0000002200477220 */ /* 0x000fe20000410000 */
[----:B------:R-:W-:-:S02]  /*30b0*/  FMNMX.FTZ R70, R66, R67, !PT ;  /* 0x0000004342467209 */ /* 0x000fc40007810000 */
[----:B------:R-:W-:Y:S02]  /*30c0*/  ISETP.GT.AND P2, PT, R79, 0x70, PT ;  /* 0x000000704f00780c */ /* 0x000fe40003f44270 */
[----:B------:R-:W-:Y:S01]  /*30d0*/  FSEL R67, R77, -INF , P0 ;  /* 0xff8000004d437808 */ /* 0x000fe20000000000 */
[----:B------:R1:W3:Y:S01]  /*30e0*/  MUFU.TANH R84, R69 ;  /* 0x0000004500547308 */ /* 0x0002e20000002400 */
[----:B------:R-:W-:Y:S02]  /*30f0*/  FMNMX.FTZ R70, R31, R70, !PT ;  /* 0x000000461f467209 */ /* 0x000fe40007810000 */
[----:B------:R-:W-:Y:S02]  /*3100*/  ISETP.GT.AND P0, PT, R79, 0x71, PT ;  /* 0x000000714f00780c */ /* 0x000fe40003f04270 */
[----:B-----5:R-:W-:Y:S02]  /*3110*/  FSEL R34, R76, -INF , P2 ;  /* 0xff8000004c227808 */ /* 0x020fe40001000000 */
[----:B------:R-:W-:Y:S01]  /*3120*/  FMNMX.FTZ R77, R67, R70, !PT ;  /* 0x00000046434d7209 */ /* 0x000fe20007810000 */
[----:B------:R4:W5:Y:S01]  /*3130*/  MUFU.TANH R94, R3 ;  /* 0x00000003005e7308 */ /* 0x0009620000002400 */
[----:B------:R-:W-:-:S02]  /*3140*/  ISETP.GT.AND P2, PT, R79, 0x78, PT ;  /* 0x000000784f00780c */ /* 0x000fc40003f44270 */
[----:B-1----:R-:W-:Y:S02]  /*3150*/  FSEL R69, R90, -INF , P0 ;  /* 0xff8000005a457808 */ /* 0x002fe40000000000 */
[----:B------:R-:W-:Y:S01]  /*3160*/  FMNMX.FTZ R70, R34, R77, !PT ;  /* 0x0000004d22467209 */ /* 0x000fe20007810000 */
[C---:B------:R-:W-:Y:S01]  /*3170*/  FMUL.FTZ R77, R0.reuse, R38 ;  /* 0x00000026004d7220 */ /* 0x040fe20000410000 */
[----:B------:R-:W-:Y:S01]  /*3180*/  ISETP.GT.AND P0, PT, R79, 0x79, PT ;  /* 0x000000794f00780c */ /* 0x000fe20003f04270 */
[----:B------:R1:W5:Y:S01]  /*3190*/  MUFU.TANH R96, R71 ;  /* 0x0000004700607308 */ /* 0x0003620000002400 */
[----:B----4-:R-:W-:Y:S01]  /*31a0*/  FMUL.FTZ R3, R0, R35 ;  /* 0x0000002300037220 */ /* 0x010fe20000410000 */
[----:B------:R-:W-:Y:S02]  /*31b0*/  FSEL R35, R86, -INF , P2 ;  /* 0xff80000056237808 */ /* 0x000fe40001000000 */
[----:B------:R-:W-:Y:S02]  /*31c0*/  FMNMX.FTZ R76, R69, R70, !PT ;  /* 0x00000046454c7209 */ /* 0x000fe40007810000 */
[----:B------:R-:W-:-:S02]  /*31d0*/  ISETP.GT.AND P2, PT, R79, 0x80, PT ;  /* 0x000000804f00780c */ /* 0x000fc40003f44270 */
[----:B------:R-:W-:Y:S01]  /*31e0*/  FSEL R70, R92, -INF , P0 ;  /* 0xff8000005c467808 */ /* 0x000fe20000000000 */
[----:B------:R4:W5:Y:S01]  /*31f0*/  MUFU.TANH R86, R3 ;  /* 0x0000000300567308 */ /* 0x0009620000002400 */
[----:B-1----:R-:W-:Y:S02]  /*3200*/  FMNMX.FTZ R71, R35, R76, !PT ;  /* 0x0000004c23477209 */ /* 0x002fe40007810000 */
[C---:B------:R-:W-:Y:S02]  /*3210*/  ISETP.GT.AND P0, PT, R79.reuse, 0x81, PT ;  /* 0x000000814f00780c */ /* 0x040fe40003f04270 */
[----:B0-----:R-:W-:Y:S02]  /*3220*/  FSEL R38, R78, -INF , P2 ;  /* 0xff8000004e267808 */ /* 0x001fe40001000000 */
[----:B------:R-:W-:Y:S01]  /*3230*/  FMNMX.FTZ R81, R70, R71, !PT ;  /* 0x0000004746517209 */ /* 0x000fe20007810000 */
[----:B------:R0:W1:Y:S01]  /*3240*/  MUFU.TANH R90, R77 ;  /* 0x0000004d005a7308 */ /* 0x0000620000002400 */
[----:B------:R-:W-:Y:S01]  /*3250*/  ISETP.GT.AND P2, PT, R79, 0x88, PT ;  /* 0x000000884f00780c */ /* 0x000fe20003f44270 */
[----:B----4-:R-:W-:Y:S01]  /*3260*/  FMUL.FTZ R3, R0, R39 ;  /* 0x0000002700037220 */ /* 0x010fe20000410000 */
[----:B--2---:R-:W-:-:S02]  /*3270*/  FSEL R71, R83, -INF , P0 ;  /* 0xff80000053477808 */ /* 0x004fc40000000000 */
[----:B------:R-:W-:Y:S02]  /*3280*/  FMNMX.FTZ R76, R38, R81, !PT ;  /* 0x00000051264c7209 */ /* 0x000fe40007810000 */
[----:B------:R-:W-:Y:S01]  /*3290*/  ISETP.GT.AND P0, PT, R79, 0x89, PT ;  /* 0x000000894f00780c */ /* 0x000fe20003f04270 */
[----:B------:R-:W2:Y:S01]  /*32a0*/  MUFU.TANH R3, R3 ;  /* 0x0000000300037308 */ /* 0x000ea20000002400 */
[----:B---3--:R-:W-:Y:S02]  /*32b0*/  FSEL R39, R84, -INF , P2 ;  /* 0xff80000054277808 */ /* 0x008fe40001000000 */
[----:B------:R-:W-:Y:S02]  /*32c0*/  FMNMX.FTZ R78, R71, R76, !PT ;  /* 0x0000004c474e7209 */ /* 0x000fe40007810000 */
[----:B------:R-:W-:Y:S02]  /*32d0*/  ISETP.GT.AND P2, PT, R79, 0x90, PT ;  /* 0x000000904f00780c */ /* 0x000fe40003f44270 */
[----:B-----5:R-:W-:Y:S01]  /*32e0*/  FSEL R76, R94, -INF , P0 ;  /* 0xff8000005e4c7808 */ /* 0x020fe20000000000 */
[----:B------:R-:W-:Y:S01]  /*32f0*/  MUFU.TANH R2, R2 ;  /* 0x0000000200027308 */ /* 0x000fe20000002400 */
[----:B0-----:R-:W-:Y:S01]  /*3300*/  FMNMX.FTZ R77, R39, R78, !PT ;  /* 0x0000004e274d7209 */ /* 0x001fe20007810000 */
[----:B------:R-:W-:Y:S01]  /*3310*/  FMUL.FTZ R78, R0, R44 ;  /* 0x0000002c004e7220 */ /* 0x000fe20000410000 */
[----:B------:R-:W-:-:S02]  /*3320*/  ISETP.GT.AND P0, PT, R79, 0x91, PT ;  /* 0x000000914f00780c */ /* 0x000fc40003f04270 */
[----:B------:R-:W-:Y:S02]  /*3330*/  FSEL R44, R96, -INF , P2 ;  /* 0xff800000602c7808 */ /* 0x000fe40001000000 */
[----:B------:R-:W-:Y:S01]  /*3340*/  FMNMX.FTZ R81, R76, R77, !PT ;  /* 0x0000004d4c517209 */ /* 0x000fe20007810000 */
[----:B------:R-:W0:Y:S01]  /*3350*/  MUFU.TANH R5, R5 ;  /* 0x0000000500057308 */ /* 0x000e220000002400 */
[C---:B------:R-:W-:Y:S02]  /*3360*/  ISETP.GT.AND P2, PT, R79.reuse, 0x98, PT ;  /* 0x000000984f00780c */ /* 0x040fe40003f44270 */
[----:B------:R-:W-:Y:S02]  /*3370*/  FSEL R77, R86, -INF , P0 ;  /* 0xff800000564d7808 */ /* 0x000fe40000000000 */
[----:B------:R-:W-:Y:S01]  /*3380*/  FMNMX.FTZ R84, R44, R81, !PT ;  /* 0x000000512c547209 */ /* 0x000fe20007810000 */
[----:B------:R-:W-:Y:S01]  /*3390*/  FMUL.FTZ R81, R0, R45 ;  /* 0x0000002d00517220 */ /* 0x000fe20000410000 */
[----:B------:R-:W-:Y:S01]  /*33a0*/  ISETP.GT.AND P0, PT, R79, 0x99, PT ;  /* 0x000000994f00780c */ /* 0x000fe20003f04270 */
[----:B------:R-:W3:Y:S01]  /*33b0*/  MUFU.TANH R6, R6 ;  /* 0x0000000600067308 */ /* 0x000ee20000002400 */
[----:B-1----:R-:W-:-:S02]  /*33c0*/  FSEL R45, R90, -INF , P2 ;  /* 0xff8000005a2d7808 */ /* 0x002fc40001000000 */
[----:B------:R-:W-:Y:S02]  /*33d0*/  FMNMX.FTZ R84, R77, R84, !PT ;  /* 0x000000544d547209 */ /* 0x000fe40007810000 */
[----:B--2---:R-:W-:Y:S02]  /*33e0*/  FSEL R79, R3, -INF , P0 ;  /* 0xff800000034f7808 */ /* 0x004fe40000000000 */
[----:B------:R-:W-:Y:S01]  /*33f0*/  FMNMX.FTZ R84, R45, R84, !PT ;  /* 0x000000542d547209 */ /* 0x000fe20007810000 */
[----:B------:R-:W1:Y:S01]  /*3400*/  MUFU.TANH R7, R7 ;  /* 0x0000000700077308 */ /* 0x000e620000002400 */
[----:B------:R-:W-:Y:S02]  /*3410*/  ISETP.GT.AND P2, PT, R88, 0x1, PT ;  /* 0x000000015800780c */ /* 0x000fe40003f44270 */
[----:B------:R-:W-:Y:S02]  /*3420*/  FMNMX.FTZ R84, R79, R84, !PT ;  /* 0x000000544f547209 */ /* 0x000fe40007810000 */
[----:B0-----:R-:W-:-:S02]  /*3430*/  FSEL R5, R5, -INF , P2 ;  /* 0xff80000005057808 */ /* 0x001fc40001000000 */
[----:B------:R-:W-:Y:S01]  /*3440*/  ISETP.GT.AND P2, PT, R88, 0x10, PT ;  /* 0x000000105800780c */ /* 0x000fe20003f44270 */
[----:B------:R-:W0:Y:S01]  /*3450*/  SHFL.BFLY PT, R3, R84, 0x2, 0x1f ;  /* 0x0c401f0054037f89 */ /* 0x000e2200000e0000 */
[----:B------:R-:W2:Y:S01]  /*3460*/  MUFU.TANH R9, R9 ;  /* 0x0000000900097308 */ /* 0x000ea20000002400 */
[----:B---3--:R-:W-:-:S07]  /*3470*/  FSEL R6, R6, -INF , P3 ;  /* 0xff80000006067808 */ /* 0x008fce0001800000 */
[----:B------:R-:W3:Y:S08]  /*3480*/  MUFU.TANH R10, R10 ;  /* 0x0000000a000a7308 */ /* 0x000ef00000002400 */
[----:B------:R-:W4:Y:S01]  /*3490*/  MUFU.TANH R11, R11 ;  /* 0x0000000b000b7308 */ /* 0x000f220000002400 */
[----:B0-----:R-:W-:-:S07]  /*34a0*/  FMNMX.FTZ R83, R84, R3, !PT ;  /* 0x0000000354537209 */ /* 0x001fce0007810000 */
[----:B------:R-:W0:Y:S01]  /*34b0*/  MUFU.TANH R12, R12 ;  /* 0x0000000c000c7308 */ /* 0x000e220000002400 */
[----:B------:R-:W5:Y:S07]  /*34c0*/  SHFL.BFLY PT, R84, R83, 0x1, 0x1f ;  /* 0x0c201f0053547f89 */ /* 0x000f6e00000e0000 */
[----:B------:R-:W0:Y:S08]  /*34d0*/  MUFU.TANH R13, R13 ;  /* 0x0000000d000d7308 */ /* 0x000e300000002400 */
[----:B------:R-:W0:Y:S08]  /*34e0*/  MUFU.TANH R14, R14 ;  /* 0x0000000e000e7308 */ /* 0x000e300000002400 */
[----:B------:R-:W0:Y:S01]  /*34f0*/  MUFU.TANH R15, R15 ;  /* 0x0000000f000f7308 */ /* 0x000e220000002400 */
[----:B-----5:R-:W-:Y:S01]  /*3500*/  FMNMX.FTZ R3, R83, R84, !PT ;  /* 0x0000005453037209 */ /* 0x020fe20007810000 */
[----:B------:R-:W-:Y:S01]  /*3510*/  FMUL.FTZ R83, R0, R36 ;  /* 0x0000002400537220 */ /* 0x000fe20000410000 */
[----:B------:R-:W-:-:S02]  /*3520*/  MOV R36, UR21 ;  /* 0x0000001500247c02 */ /* 0x000fc40008000f00 */
[----:B------:R-:W-:-:S03]  /*3530*/  FSETP.NEU.FTZ.AND P0, PT, R3, -INF , PT ;  /* 0xff8000000300780b */ /* 0x000fc60003f1d000 */
[----:B------:R-:W5:Y:S01]  /*3540*/  MUFU.TANH R20, R20 ;  /* 0x0000001400147308 */ /* 0x000f620000002400 */
[----:B------:R-:W-:-:S05]  /*3550*/  FFMA.FTZ R36, R3, R36, -8 ;  /* 0xc100000003247423 */ /* 0x000fca0000010024 */
[----:B------:R-:W-:Y:S02]  /*3560*/  FSEL R36, R36, RZ, P0 ;  /* 0x000000ff24247208 */ /* 0x000fe40000000000 */
[----:B------:R-:W5:Y:S01]  /*3570*/  MUFU.TANH R21, R21 ;  /* 0x0000001500157308 */ /* 0x000f620000002400 */
[----:B------:R-:W-:Y:S02]  /*3580*/  ISETP.GT.AND P0, PT, R88, RZ, PT ;  /* 0x000000ff5800720c */ /* 0x000fe40003f04270 */
[--C-:B------:R-:W-:Y:S02]  /*3590*/  FFMA.FTZ R94, R93, UR21, -R36.reuse ;  /* 0x000000155d5e7c23 */ /* 0x100fe40008010824 */
[----:B------:R-:W-:Y:S01]  /*35a0*/  FSEL R90, R2, -INF , P0 ;  /* 0xff800000025a7808 */ /* 0x000fe20000000000 */
[--C-:B------:R-:W-:Y:S01]  /*35b0*/  FFMA.FTZ R95, R95, UR21, -R36.reuse ;  /* 0x000000155f5f7c23 */ /* 0x100fe20008010824 */
[----:B------:R-:W-:Y:S01]  /*35c0*/  ISETP.GT.AND P0, PT, R88, 0x9, PT ;  /* 0x000000095800780c */ /* 0x000fe20003f04270 */
[----:B------:R-:W5:Y:S01]  /*35d0*/  MUFU.TANH R72, R72 ;  /* 0x0000004800487308 */ /* 0x000f620000002400 */
[----:B------:R-:W-:Y:S01]  /*35e0*/  FMNMX.FTZ R91, R90, R5, !PT ;  /* 0x000000055a5b7209 */ /* 0x000fe20007810000 */
[--C-:B------:R-:W-:Y:S01]  /*35f0*/  FFMA.FTZ R96, R65, UR21, -R36.reuse ;  /* 0x0000001541607c23 */ /* 0x100fe20008010824 */
        /* <DEDUP_REMOVED lines=12> */
[----:B---3--:R-:W-:Y:S01]  /*36c0*/  FSEL R10, R10, -INF , P0 ;  /* 0xff8000000a0a7808 */ /* 0x008fe20000000000 */
[----:B------:R2:W-:Y:S01]  /*36d0*/  MUFU.EX2 R9, R95 ;  /* 0x0000005f00097308 */ /* 0x0005e20000000800 */
[----:B------:R-:W-:Y:S01]  /*36e0*/  FMNMX.FTZ R93, R91, R2, !PT ;  /* 0x000000025b5d7209 */ /* 0x000fe20007810000 */
[--C-:B------:R-:W-:Y:S01]  /*36f0*/  FFMA.FTZ R85, R87, UR21, -R36.reuse ;  /* 0x0000001557557c23 */ /* 0x100fe20008010824 */
[----:B------:R-:W-:Y:S01]  /*3700*/  ISETP.GT.AND P0, PT, R88, 0x19, PT ;  /* 0x000000195800780c */ /* 0x000fe20003f04270 */
[--C-:B------:R-:W-:Y:S01]  /*3710*/  FFMA.FTZ R86, R99, UR21, -R36.reuse ;  /* 0x0000001563567c23 */ /* 0x100fe20008010824 */
[----:B----4-:R-:W-:Y:S01]  /*3720*/  FSEL R11, R11, -INF , P2 ;  /* 0xff8000000b0b7808 */ /* 0x010fe20001000000 */
[--C-:B------:R-:W-:Y:S01]  /*3730*/  FFMA.FTZ R87, R101, UR21, -R36.reuse ;  /* 0x0000001565577c23 */ /* 0x100fe20008010824 */
[----:B------:R-:W-:Y:S01]  /*3740*/  FMNMX.FTZ R2, R10, R93, !PT ;  /* 0x0000005d0a027209 */ /* 0x000fe20007810000 */
[----:B------:R-:W3:Y:S01]  /*3750*/  MUFU.TANH R74, R74 ;  /* 0x0000004a004a7308 */ /* 0x000ee20000002400 */
[----:B------:R-:W-:Y:S01]  /*3760*/  ISETP.GT.AND P2, PT, R88, 0x20, PT ;  /* 0x000000205800780c */ /* 0x000fe20003f44270 */
[--C-:B--2---:R-:W-:Y:S01]  /*3770*/  FFMA.FTZ R95, R82, UR21, -R36.reuse ;  /* 0x00000015525f7c23 */ /* 0x104fe20008010824 */
[----:B0-----:R-:W-:Y:S01]  /*3780*/  FSEL R12, R12, -INF , P0 ;  /* 0xff8000000c0c7808 */ /* 0x001fe20000000000 */
[--C-:B------:R-:W-:Y:S01]  /*3790*/  FFMA.FTZ R103, R103, UR21, -R36.reuse ;  /* 0x0000001567677c23 */ /* 0x100fe20008010824 */
[----:B------:R-:W-:Y:S01]  /*37a0*/  FMNMX.FTZ R93, R11, R2, !PT ;  /* 0x000000020b5d7209 */ /* 0x000fe20007810000 */
[--C-:B------:R-:W-:Y:S01]  /*37b0*/  FFMA.FTZ R80, R80, UR21, -R36.reuse ;  /* 0x0000001550507c23 */ /* 0x100fe20008010824 */
[----:B------:R-:W-:Y:S01]  /*37c0*/  ISETP.GT.AND P0, PT, R88, 0x21, PT ;  /* 0x000000215800780c */ /* 0x000fe20003f04270 */
[----:B------:R-:W0:Y:S01]  /*37d0*/  MUFU.TANH R56, R56 ;  /* 0x0000003800387308 */ /* 0x000e220000002400 */
[----:B------:R-:W-:Y:S01]  /*37e0*/  FSEL R82, R13, -INF , P2 ;  /* 0xff8000000d527808 */ /* 0x000fe20001000000 */
[--C-:B------:R-:W-:Y:S01]  /*37f0*/  FFMA.FTZ R68, R68, UR21, -R36.reuse ;  /* 0x0000001544447c23 */ /* 0x100fe20008010824 */
[----:B------:R-:W-:Y:S01]  /*3800*/  FMNMX.FTZ R93, R12, R93, !PT ;  /* 0x0000005d0c5d7209 */ /* 0x000fe20007810000 */
[--C-:B------:R-:W-:Y:S01]  /*3810*/  FFMA.FTZ R26, R26, UR21, -R36.reuse ;  /* 0x000000151a1a7c23 */ /* 0x100fe20008010824 */
[----:B------:R-:W-:Y:S01]  /*3820*/  ISETP.GT.AND P2, PT, R88, 0x28, PT ;  /* 0x000000285800780c */ /* 0x000fe20003f44270 */
[--C-:B------:R-:W-:Y:S01]  /*3830*/  FFMA.FTZ R55, R55, UR21, -R36.reuse ;  /* 0x0000001537377c23 */ /* 0x100fe20008010824 */
[----:B------:R-:W-:Y:S01]  /*3840*/  FSEL R14, R14, -INF , P0 ;  /* 0xff8000000e0e7808 */ /* 0x000fe20000000000 */
[----:B------:R2:W-:Y:S01]  /*3850*/  MUFU.EX2 R13, R95 ;  /* 0x0000005f000d7308 */ /* 0x0005e20000000800 */
        /* <DEDUP_REMOVED lines=9> */
[--C-:B--2---:R-:W-:Y:S01]  /*38f0*/  FFMA.FTZ R95, R75, UR21, -R36.reuse ;  /* 0x000000154b5f7c23 */ /* 0x104fe20008010824 */
[----:B-----5:R-:W-:Y:S01]  /*3900*/  FSEL R20, R20, -INF , P0 ;  /* 0xff80000014147808 */ /* 0x020fe20000000000 */
[--C-:B------:R-:W-:Y:S01]  /*3910*/  FFMA.FTZ R34, R34, UR21, -R36.reuse ;  /* 0x0000001522227c23 */ /* 0x100fe20008010824 */
[----:B------:R-:W-:Y:S01]  /*3920*/  FMNMX.FTZ R93, R15, R2, !PT ;  /* 0x000000020f5d7209 */ /* 0x000fe20007810000 */
[--C-:B------:R-:W-:Y:S01]  /*3930*/  FFMA.FTZ R35, R35, UR21, -R36.reuse ;  /* 0x0000001523237c23 */ /* 0x100fe20008010824 */
[----:B------:R-:W-:Y:S01]  /*3940*/  ISETP.GT.AND P0, PT, R88, 0x31, PT ;  /* 0x000000315800780c */ /* 0x000fe20003f04270 */
[----:B------:R-:W2:Y:S01]  /*3950*/  MUFU.TANH R58, R58 ;  /* 0x0000003a003a7308 */ /* 0x000ea20000002400 */
[----:B------:R-:W-:Y:S01]  /*3960*/  FSEL R75, R21, -INF , P2 ;  /* 0xff800000154b7808 */ /* 0x000fe20001000000 */
[--C-:B------:R-:W-:Y:S01]  /*3970*/  FFMA.FTZ R38, R38, UR21, -R36.reuse ;  /* 0x0000001526267c23 */ /* 0x100fe20008010824 */
[----:B------:R-:W-:Y:S01]  /*3980*/  FMNMX.FTZ R2, R20, R93, !PT ;  /* 0x0000005d14027209 */ /* 0x000fe20007810000 */
[--C-:B------:R-:W-:Y:S01]  /*3990*/  FFMA.FTZ R39, R39, UR21, -R36.reuse ;  /* 0x0000001527277c23 */ /* 0x100fe20008010824 */
[----:B------:R-:W-:Y:S01]  /*39a0*/  ISETP.GT.AND P2, PT, R88, 0x38, PT ;  /* 0x000000385800780c */ /* 0x000fe20003f44270 */
[--C-:B------:R-:W-:Y:S01]  /*39b0*/  FFMA.FTZ R44, R44, UR21, -R36.reuse ;  /* 0x000000152c2c7c23 */ /* 0x100fe20008010824 */
[----:B------:R-:W-:Y:S01]  /*39c0*/  FSEL R72, R72, -INF , P0 ;  /* 0xff80000048487808 */ /* 0x000fe20000000000 */
[----:B------:R-:W5:Y:S01]  /*39d0*/  MUFU.TANH R59, R59 ;  /* 0x0000003b003b7308 */ /* 0x000f620000002400 */
[----:B------:R-:W-:Y:S01]  /*39e0*/  FMNMX.FTZ R93, R75, R2, !PT ;  /* 0x000000024b5d7209 */ /* 0x000fe20007810000 */
[----:B------:R-:W-:Y:S01]  /*39f0*/  FFMA.FTZ R45, R45, UR21, -R36 ;  /* 0x000000152d2d7c23 */ /* 0x000fe20008010824 */
[----:B------:R-:W-:-:S02]  /*3a00*/  ISETP.GT.AND P0, PT, R88, 0x39, PT ;  /* 0x000000395800780c */ /* 0x000fc40003f04270 */
[----:B-1----:R-:W-:Y:S02]  /*3a10*/  FSEL R73, R73, -INF , P2 ;  /* 0xff80000049497808 */ /* 0x002fe40001000000 */
[----:B------:R-:W-:Y:S01]  /*3a20*/  FMNMX.FTZ R2, R72, R93, !PT ;  /* 0x0000005d48027209 */ /* 0x000fe20007810000 */
[----:B------:R-:W1:Y:S01]  /*3a30*/  MUFU.TANH R60, R60 ;  /* 0x0000003c003c7308 */ /* 0x000e620000002400 */
[----:B------:R-:W-:Y:S02]  /*3a40*/  ISETP.GT.AND P2, PT, R88, 0x40, PT ;  /* 0x000000405800780c */ /* 0x000fe40003f44270 */
[----:B---3--:R-:W-:Y:S02]  /*3a50*/  FSEL R74, R74, -INF , P0 ;  /* 0xff8000004a4a7808 */ /* 0x008fe40000000000 */
[----:B------:R-:W-:Y:S02]  /*3a60*/  FMNMX.FTZ R93, R73, R2, !PT ;  /* 0x00000002495d7209 */ /* 0x000fe40007810000 */
[----:B------:R-:W-:Y:S01]  /*3a70*/  ISETP.GT.AND P0, PT, R88, 0x41, PT ;  /* 0x000000415800780c */ /* 0x000fe20003f04270 */
[----:B------:R-:W3:Y:S01]  /*3a80*/  MUFU.TANH R61, R61 ;  /* 0x0000003d003d7308 */ /* 0x000ee20000002400 */
[----:B0-----:R-:W-:-:S02]  /*3a90*/  FSEL R65, R56, -INF , P2 ;  /* 0xff80000038417808 */ /* 0x001fc40001000000 */
[----:B------:R-:W-:Y:S01]  /*3aa0*/  FMNMX.FTZ R2, R74, R93, !PT ;  /* 0x0000005d4a027209 */ /* 0x000fe20007810000 */
[----:B------:R-:W-:-:S01]  /*3ab0*/  FFMA.FTZ R93, R42, UR21, -R36 ;  /* 0x000000152a5d7c23 */ /* 0x000fc20008010824 */
[----:B------:R-:W-:Y:S01]  /*3ac0*/  ISETP.GT.AND P2, PT, R88, 0x48, PT ;  /* 0x000000485800780c */ /* 0x000fe20003f44270 */
[----:B------:R-:W-:-:S01]  /*3ad0*/  FFMA.FTZ R42, R43, UR21, -R36 ;  /* 0x000000152b2a7c23 */ /* 0x000fc20008010824 */
[----:B----4-:R-:W-:Y:S01]  /*3ae0*/  FSEL R57, R57, -INF , P0 ;  /* 0xff80000039397808 */ /* 0x010fe20000000000 */
[----:B------:R-:W0:Y:S01]  /*3af0*/  MUFU.TANH R62, R62 ;  /* 0x0000003e003e7308 */ /* 0x000e220000002400 */
[----:B------:R-:W-:Y:S02]  /*3b00*/  FMNMX.FTZ R2, R65, R2, !PT ;  /* 0x0000000241027209 */ /* 0x000fe40007810000 */
[----:B------:R-:W-:Y:S02]  /*3b10*/  ISETP.GT.AND P0, PT, R88, 0x49, PT ;  /* 0x000000495800780c */ /* 0x000fe40003f04270 */
[----:B--2---:R-:W-:-:S02]  /*3b20*/  FSEL R58, R58, -INF , P2 ;  /* 0xff8000003a3a7808 */ /* 0x004fc40001000000 */
[C---:B------:R-:W-:Y:S01]  /*3b30*/  ISETP.GT.AND P2, PT, R88.reuse, 0x50, PT ;  /* 0x000000505800780c */ /* 0x040fe20003f44270 */
[----:B------:R2:W-:Y:S01]  /*3b40*/  MUFU.EX2 R21, R95 ;  /* 0x0000005f00157308 */ /* 0x0005e20000000800 */
[----:B-----5:R-:W-:Y:S02]  /*3b50*/  FSEL R59, R59, -INF , P0 ;  /* 0xff8000003b3b7808 */ /* 0x020fe40000000000 */
[----:B------:R-:W-:Y:S02]  /*3b60*/  ISETP.GT.AND P0, PT, R88, 0x51, PT ;  /* 0x000000515800780c */ /* 0x000fe40003f04270 */
[----:B-1----:R-:W-:Y:S02]  /*3b70*/  FSEL R60, R60, -INF , P2 ;  /* 0xff8000003c3c7808 */ /* 0x002fe40001000000 */
[----:B------:R-:W-:Y:S01]  /*3b80*/  ISETP.GT.AND P2, PT, R88, 0x58, PT ;  /* 0x000000585800780c */ /* 0x000fe20003f44270 */
[----:B------:R-:W1:Y:S01]  /*3b90*/  MUFU.TANH R63, R63 ;  /* 0x0000003f003f7308 */ /* 0x000e620000002400 */
[----:B--2---:R-:W-:-:S02]  /*3ba0*/  FMNMX.FTZ R95, R57, R2, !PT ;  /* 0x00000002395f7209 */ /* 0x004fc40007810000 */
[----:B---3--:R-:W-:Y:S02]  /*3bb0*/  FSEL R61, R61, -INF , P0 ;  /* 0xff8000003d3d7808 */ /* 0x008fe40000000000 */
[----:B------:R-:W-:Y:S02]  /*3bc0*/  FMNMX.FTZ R2, R58, R95, !PT ;  /* 0x0000005f3a027209 */ /* 0x000fe40007810000 */
[----:B------:R-:W-:Y:S01]  /*3bd0*/  ISETP.GT.AND P0, PT, R88, 0x59, PT ;  /* 0x000000595800780c */ /* 0x000fe20003f04270 */
[----:B------:R-:W-:Y:S01]  /*3be0*/  MUFU.TANH R40, R40 ;  /* 0x0000002800287308 */ /* 0x000fe20000002400 */
[----:B------:R-:W-:Y:S02]  /*3bf0*/  FMNMX.FTZ R43, R59, R2, !PT ;  /* 0x000000023b2b7209 */ /* 0x000fe40007810000 */
[----:B0-----:R-:W-:Y:S02]  /*3c00*/  FSEL R62, R62, -INF , P2 ;  /* 0xff8000003e3e7808 */ /* 0x001fe40001000000 */
[----:B------:R-:W-:-:S02]  /*3c10*/  FMNMX.FTZ R2, R60, R43, !PT ;  /* 0x0000002b3c027209 */ /* 0x000fc40007810000 */
[----:B------:R-:W-:Y:S01]  /*3c20*/  ISETP.GT.AND P2, PT, R88, 0x60, PT ;  /* 0x000000605800780c */ /* 0x000fe20003f44270 */
[----:B------:R-:W0:Y:S01]  /*3c30*/  MUFU.TANH R41, R41 ;  /* 0x0000002900297308 */ /* 0x000e220000002400 */
[----:B------:R-:W-:Y:S02]  /*3c40*/  FMNMX.FTZ R95, R61, R2, !PT ;  /* 0x000000023d5f7209 */ /* 0x000fe40007810000 */
[----:B-1----:R-:W-:Y:S02]  /*3c50*/  FSEL R63, R63, -INF , P0 ;  /* 0xff8000003f3f7808 */ /* 0x002fe40000000000 */
[----:B------:R-:W-:Y:S02]  /*3c60*/  FMNMX.FTZ R2, R62, R95, !PT ;  /* 0x0000005f3e027209 */ /* 0x000fe40007810000 */
[----:B------:R-:W-:Y:S01]  /*3c70*/  ISETP.GT.AND P0, PT, R88, 0x61, PT ;  /* 0x000000615800780c */ /* 0x000fe20003f04270 */
[----:B------:R-:W1:Y:S01]  /*3c80*/  MUFU.TANH R78, R78 ;  /* 0x0000004e004e7308 */ /* 0x000e620000002400 */
[----:B------:R-:W-:-:S07]  /*3c90*/  FMNMX.FTZ R47, R63, R2, !PT ;  /* 0x000000023f2f7209 */ /* 0x000fce0007810000 */
[----:B------:R-:W2:Y:S01]  /*3ca0*/  MUFU.TANH R81, R81 ;  /* 0x0000005100517308 */ /* 0x000ea20000002400 */
[----:B0-----:R-:W-:Y:S02]  /*3cb0*/  FSEL R41, R41, -INF , P0 ;  /* 0xff80000029297808 */ /* 0x001fe40000000000 */
[----:B------:R-:W-:-:S05]  /*3cc0*/  ISETP.GT.AND P0, PT, R88, 0x69, PT ;  /* 0x000000695800780c */ /* 0x000fca0003f04270 */
[----:B------:R0:W-:Y:S08]  /*3cd0*/  MUFU.EX2 R56, R96 ;  /* 0x0000006000387308 */ /* 0x0001f00000000800 */
[----:B------:R-:W-:Y:S01]  /*3ce0*/  MUFU.TANH R48, R48 ;  /* 0x0000003000307308 */ /* 0x000fe20000002400 */
[----:B0-----:R-:W-:-:S01]  /*3cf0*/  FFMA.FTZ R96, R46, UR21, -R36 ;  /* 0x000000152e607c23 */ /* 0x001fc20008010824 */
[----:B------:R-:W-:-:S02]  /*3d00*/  FSEL R46, R40, -INF , P2 ;  /* 0xff800000282e7808 */ /* 0x000fc40001000000 */
[----:B------:R-:W-:Y:S02]  /*3d10*/  ISETP.GT.AND P2, PT, R88, 0x68, PT ;  /* 0x000000685800780c */ /* 0x000fe40003f44270 */
[----:B------:R-:W-:Y:S02]  /*3d20*/  FMNMX.FTZ R2, R46, R47, !PT ;  /* 0x0000002f2e027209 */ /* 0x000fe40007810000 */
[----:B------:R-:W0:Y:S01]  /*3d30*/  MUFU.TANH R49, R49 ;  /* 0x0000003100317308 */ /* 0x000e220000002400 */
[----:B-1----:R-:W-:Y:S02]  /*3d40*/  FSEL R78, R78, -INF , P2 ;  /* 0xff8000004e4e7808 */ /* 0x002fe40001000000 */
[----:B------:R-:W-:Y:S02]  /*3d50*/  FMNMX.FTZ R95, R41, R2, !PT ;  /* 0x00000002295f7209 */ /* 0x000fe40007810000 */
[----:B------:R-:W-:Y:S02]  /*3d60*/  ISETP.GT.AND P2, PT, R88, 0x70, PT ;  /* 0x000000705800780c */ /* 0x000fe40003f44270 */
[----:B--2---:R-:W-:Y:S01]  /*3d70*/  FSEL R81, R81, -INF , P0 ;  /* 0xff80000051517808 */ /* 0x004fe20000000000 */
[----:B------:R-:W-:Y:S01]  /*3d80*/  MUFU.TANH R52, R52 ;  /* 0x0000003400347308 */ /* 0x000fe20000002400 */
[----:B------:R-:W-:-:S02]  /*3d90*/  FMNMX.FTZ R2, R78, R95, !PT ;  /* 0x0000005f4e027209 */ /* 0x000fc40007810000 */
[----:B------:R-:W-:-:S05]  /*3da0*/  ISETP.GT.AND P0, PT, R88, 0x71, PT ;  /* 0x000000715800780c */ /* 0x000fca0003f04270 */
[----:B------:R-:W1:Y:S01]  /*3db0*/  MUFU.TANH R53, R53 ;  /* 0x0000003500357308 */ /* 0x000e620000002400 */
[----:B0-----:R-:W-:Y:S02]  /*3dc0*/  FSEL R49, R49, -INF , P0 ;  /* 0xff80000031317808 */ /* 0x001fe40000000000 */
[----:B------:R-:W-:-:S05]  /*3dd0*/  ISETP.GT.AND P0, PT, R88, 0x79, PT ;  /* 0x000000795800780c */ /* 0x000fca0003f04270 */
[----:B------:R0:W-:Y:S08]  /*3de0*/  MUFU.EX2 R43, R96 ;  /* 0x00000060002b7308 */ /* 0x0001f00000000800 */
[----:B------:R2:W-:Y:S01]  /*3df0*/  MUFU.EX2 R40, R97 ;  /* 0x0000006100287308 */ /* 0x0005e20000000800 */
[----:B0-----:R-:W-:-:S01]  /*3e00*/  FFMA.FTZ R96, R50, UR21, -R36 ;  /* 0x0000001532607c23 */ /* 0x001fc20008010824 */
[----:B------:R-:W-:-:S02]  /*3e10*/  FSEL R50, R48, -INF , P2 ;  /* 0xff80000030327808 */ /* 0x000fc40001000000 */
[----:B------:R-:W-:Y:S02]  /*3e20*/  ISETP.GT.AND P2, PT, R88, 0x78, PT ;  /* 0x000000785800780c */ /* 0x000fe40003f44270 */
[----:B-1----:R-:W-:Y:S02]  /*3e30*/  FSEL R53, R53, -INF , P0 ;  /* 0xff80000035357808 */ /* 0x002fe40000000000 */
[----:B------:R-:W0:Y:S01]  /*3e40*/  MUFU.TANH R24, R24 ;  /* 0x0000001800187308 */ /* 0x000e220000002400 */
[----:B--2---:R-:W-:-:S01]  /*3e50*/  FFMA.FTZ R97, R51, UR21, -R36 ;  /* 0x0000001533617c23 */ /* 0x004fc20008010824 */
[----:B------:R-:W-:Y:S02]  /*3e60*/  FMNMX.FTZ R51, R81, R2, !PT ;  /* 0x0000000251337209 */ /* 0x000fe40007810000 */
[----:B------:R-:W-:Y:S02]  /*3e70*/  FSEL R52, R52, -INF , P2 ;  /* 0xff80000034347808 */ /* 0x000fe40001000000 */
[----:B------:R-:W-:-:S02]  /*3e80*/  FMNMX.FTZ R2, R50, R51, !PT ;  /* 0x0000003332027209 */ /* 0x000fc40007810000 */
[----:B------:R-:W1:Y:S01]  /*3e90*/  MUFU.TANH R25, R25 ;  /* 0x0000001900197308 */ /* 0x000e620000002400 */
[C---:B------:R-:W-:Y:S02]  /*3ea0*/  ISETP.GT.AND P2, PT, R88.reuse, 0x80, PT ;  /* 0x000000805800780c */ /* 0x040fe40003f44270 */
[----:B------:R-:W-:Y:S02]  /*3eb0*/  FMNMX.FTZ R95, R49, R2, !PT ;  /* 0x00000002315f7209 */ /* 0x000fe40007810000 */
[----:B------:R-:W-:Y:S02]  /*3ec0*/  ISETP.GT.AND P0, PT, R88, 0x81, PT ;  /* 0x000000815800780c */ /* 0x000fe40003f04270 */
[----:B------:R-:W-:Y:S01]  /*3ed0*/  FMNMX.FTZ R2, R52, R95, !PT ;  /* 0x0000005f34027209 */ /* 0x000fe20007810000 */
[----:B------:R-:W2:Y:S01]  /*3ee0*/  MUFU.TANH R28, R28 ;  /* 0x0000001c001c7308 */ /* 0x000ea20000002400 */
[----:B0-----:R-:W-:Y:S02]  /*3ef0*/  FSEL R24, R24, -INF , P2 ;  /* 0xff80000018187808 */ /* 0x001fe40001000000 */
[----:B------:R-:W-:-:S02]  /*3f00*/  FMNMX.FTZ R95, R53, R2, !PT ;  /* 0x00000002355f7209 */ /* 0x000fc40007810000 */
        /* <DEDUP_REMOVED lines=19> */
[----:B------:R-:W-:Y:S01]  /*4040*/  MUFU.EX2 R48, R97 ;  /* 0x0000006100307308 */ /* 0x000fe20000000800 */
[----:B-1----:R-:W-:Y:S02]  /*4050*/  FSEL R54, R32, -INF , P2 ;  /* 0xff80000020367808 */ /* 0x002fe40001000000 */
[----:B------:R-:W-:-:S02]  /*4060*/  ISETP.GT.AND P2, PT, R88, 0x98, PT ;  /* 0x000000985800780c */ /* 0x000fc40003f44270 */
[----:B------:R-:W-:Y:S01]  /*4070*/  FMNMX.FTZ R2, R54, R95, !PT ;  /* 0x0000005f36027209 */ /* 0x000fe20007810000 */
[--C-:B------:R-:W-:Y:S01]  /*4080*/  FFMA.FTZ R95, R66, UR21, -R36.reuse ;  /* 0x00000015425f7c23 */ /* 0x100fe20008010824 */
[----:B0-----:R-:W-:Y:S01]  /*4090*/  FSEL R83, R83, -INF , P2 ;  /* 0xff80000053537808 */ /* 0x001fe20001000000 */
[----:B------:R0:W-:Y:S01]  /*40a0*/  MUFU.EX2 R32, R64 ;  /* 0x0000004000207308 */ /* 0x0001e20000000800 */
[----:B------:R-:W-:Y:S01]  /*40b0*/  FMNMX.FTZ R2, R33, R2, !PT ;  /* 0x0000000221027209 */ /* 0x000fe20007810000 */
[--C-:B------:R-:W-:Y:S01]  /*40c0*/  FFMA.FTZ R66, R70, UR21, -R36.reuse ;  /* 0x0000001546427c23 */ /* 0x100fe20008010824 */
[----:B--2---:R-:W-:Y:S01]  /*40d0*/  FSEL R37, R37, -INF , P0 ;  /* 0xff80000025257808 */ /* 0x004fe20000000000 */
[----:B------:R-:W-:Y:S01]  /*40e0*/  FFMA.FTZ R70, R76, UR21, -R36 ;  /* 0x000000154c467c23 */ /* 0x000fe20008010824 */
[----:B------:R-:W-:-:S03]  /*40f0*/  FMNMX.FTZ R2, R83, R2, !PT ;  /* 0x0000000253027209 */ /* 0x000fc60007810000 */
[----:B------:R-:W-:Y:S01]  /*4100*/  MUFU.EX2 R84, R84 ;  /* 0x0000005400547308 */ /* 0x000fe20000000800 */
[----:B------:R-:W-:Y:S01]  /*4110*/  FMNMX.FTZ R2, R37, R2, !PT ;  /* 0x0000000225027209 */ /* 0x000fe20007810000 */
[--C-:B0-----:R-:W-:Y:S01]  /*4120*/  FFMA.FTZ R64, R67, UR21, -R36.reuse ;  /* 0x0000001543407c23 */ /* 0x101fe20008010824 */
[----:B------:R-:W-:-:S01]  /*4130*/  FFMA.FTZ R67, R69, UR21, -R36 ;  /* 0x0000001545437c23 */ /* 0x000fc20008010824 */
[----:B------:R-:W-:Y:S01]  /*4140*/  FFMA.FTZ R69, R71, UR21, -R36 ;  /* 0x0000001547457c23 */ /* 0x000fe20008010824 */
[----:B------:R-:W-:Y:S01]  /*4150*/  IMAD.U32 R71, RZ, RZ, UR21 ;  /* 0x00000015ff477e24 */ /* 0x000fe2000f8e00ff */
[----:B------:R-:W0:Y:S02]  /*4160*/  SHFL.BFLY PT, R97, R2, 0x2, 0x1f ;  /* 0x0c401f0002617f89 */ /* 0x000e2400000e0000 */
[----:B------:R-:W-:Y:S08]  /*4170*/  MUFU.EX2 R85, R85 ;  /* 0x0000005500557308 */ /* 0x000ff00000000800 */
[----:B------:R-:W-:Y:S08]  /*4180*/  MUFU.EX2 R86, R86 ;  /* 0x0000005600567308 */ /* 0x000ff00000000800 */
[----:B------:R-:W1:Y:S01]  /*4190*/  MUFU.EX2 R87, R87 ;  /* 0x0000005700577308 */ /* 0x000e620000000800 */
[----:B0-----:R-:W-:-:S07]  /*41a0*/  FMNMX.FTZ R97, R2, R97, !PT ;  /* 0x0000006102617209 */ /* 0x001fce0007810000 */
[----:B------:R-:W-:Y:S01]  /*41b0*/  MUFU.EX2 R89, R103 ;  /* 0x0000006700597308 */ /* 0x000fe20000000800 */
[----:B------:R-:W0:Y:S07]  /*41c0*/  SHFL.BFLY PT, R2, R97, 0x1, 0x1f ;  /* 0x0c201f0061027f89 */ /* 0x000e2e00000e0000 */
[----:B------:R-:W-:Y:S01]  /*41d0*/  MUFU.EX2 R92, R92 ;  /* 0x0000005c005c7308 */ /* 0x000fe20000000800 */
[----:B-1----:R-:W-:-:S04]  /*41e0*/  F2FP.SATFINITE.E4M3.F32.PACK_AB_MERGE_C R153, R87, R86, RZ ;  /* 0x000000565799723e */ /* 0x002fc800048070ff */
[----:B------:R-:W-:-:S03]  /*41f0*/  F2FP.SATFINITE.E4M3.F32.PACK_AB_MERGE_C R153, R85, R84, R153 ;  /* 0x000000545599723e */ /* 0x000fc60004807099 */
[----:B------:R-:W-:Y:S08]  /*4200*/  MUFU.EX2 R47, R96 ;  /* 0x00000060002f7308 */ /* 0x000ff00000000800 */
[----:B------:R-:W1:Y:S01]  /*4210*/  MUFU.EX2 R94, R94 ;  /* 0x0000005e005e7308 */ /* 0x000e620000000800 */
[----:B0-----:R-:W-:-:S04]  /*4220*/  FMNMX.FTZ R2, R97, R2, !PT ;  /* 0x0000000261027209 */ /* 0x001fc80007810000 */
[C---:B------:R-:W-:Y:S01]  /*4230*/  FSETP.NEU.FTZ.AND P0, PT, R2.reuse, -INF , PT ;  /* 0xff8000000200780b */ /* 0x040fe20003f1d000 */
[----:B------:R-:W-:-:S01]  /*4240*/  FFMA.FTZ R88, R2, R71, -8 ;  /* 0xc100000002587423 */ /* 0x000fc20000010047 */
[--C-:B------:R-:W-:Y:S01]  /*4250*/  FFMA.FTZ R71, R77, UR21, -R36.reuse ;  /* 0x000000154d477c23 */ /* 0x100fe20008010824 */
[----:B------:R-:W-:Y:S01]  /*4260*/  MUFU.EX2 R80, R80 ;  /* 0x0000005000507308 */ /* 0x000fe20000000800 */
[----:B------:R-:W-:-:S02]  /*4270*/  FFMA.FTZ R36, R79, UR21, -R36 ;  /* 0x000000154f247c23 */ /* 0x000fc40008010824 */
[----:B------:R-:W-:Y:S02]  /*4280*/  FSEL R88, R88, RZ, P0 ;  /* 0x000000ff58587208 */ /* 0x000fe40000000000 */
[----:B------:R-:W-:Y:S02]  /*4290*/  PLOP3.LUT P0, PT, PT, PT, UP0, 0x80, 0x0 ;  /* 0x000000000000781c */ /* 0x000fe40003f0f008 */
[----:B-1----:R-:W-:Y:S01]  /*42a0*/  F2FP.SATFINITE.E4M3.F32.PACK_AB_MERGE_C R155, R94, R9, RZ ;  /* 0x000000095e9b723e */ /* 0x002fe200048070ff */
[----:B------:R-:W-:-:S01]  /*42b0*/  FFMA.FTZ R76, R90, UR21, -R88 ;  /* 0x000000155a4c7c23 */ /* 0x000fc20008010858 */
[--C-:B------:R-:W-:Y:S01]  /*42c0*/  FFMA.FTZ R5, R5, UR21, -R88.reuse ;  /* 0x0000001505057c23 */ /* 0x100fe20008010858 */
        /* <DEDUP_REMOVED lines=46> */
[----:B------:R-:W-:-:S02]  /*45b0*/  F2FP.SATFINITE.E4M3.F32.PACK_AB_MERGE_C R152, R90, R77, RZ ;  /* 0x0000004d5a98723e */ /* 0x000fc400048070ff */
[----:B------:R-:W-:Y:S02]  /*45c0*/  F2FP.SATFINITE.E4M3.F32.PACK_AB_MERGE_C R155, R92, R89, R155 ;  /* 0x000000595c9b723e */ /* 0x000fe4000480709b */
[----:B------:R-:W-:Y:S02]  /*45d0*/  F2FP.SATFINITE.E4M3.F32.PACK_AB_MERGE_C R152, R5, R76, R152 ;  /* 0x0000004c0598723e */ /* 0x000fe40004807098 */
[----:B------:R-:W2:Y:S01]  /*45e0*/  MUFU.EX2 R11, R11 ;  /* 0x0000000b000b7308 */ /* 0x000ea20000000800 */
[----:B0-----:R-:W-:-:S01]  /*45f0*/  FADD.FTZ R62, R6, R63 ;  /* 0x0000003f063e7221 */ /* 0x001fc20000010000 */
[----:B------:R-:W-:-:S06]  /*4600*/  FADD.FTZ R63, R9, R78 ;  /* 0x0000004e093f7221 */ /* 0x000fcc0000010000 */
[----:B------:R-:W0:Y:S01]  /*4610*/  MUFU.EX2 R12, R12 ;  /* 0x0000000c000c7308 */ /* 0x000e220000000800 */
[----:B-1----:R-:W-:-:S07]  /*4620*/  FADD.FTZ R62, R7, R62 ;  /* 0x0000003e073e7221 */ /* 0x002fce0000010000 */
[----:B------:R-:W1:Y:S01]  /*4630*/  MUFU.EX2 R10, R10 ;  /* 0x0000000a000a7308 */ /* 0x000e620000000800 */
[----:B--2---:R-:W-:-:S01]  /*4640*/  FADD.FTZ R75, R11, R62 ;  /* 0x0000003e0b4b7221 */ /* 0x004fc20000010000 */
[----:B------:R-:W-:Y:S01]  /*4650*/  FFMA.FTZ R62, R50, UR21, -R88 ;  /* 0x00000015323e7c23 */ /* 0x000fe20008010858 */
[----:B------:R-:W-:-:S01]  /*4660*/  FADD.FTZ R50, R94, R63 ;  /* 0x0000003f5e327221 */ /* 0x000fc20000010000 */
[----:B------:R-:W-:-:S03]  /*4670*/  FFMA.FTZ R63, R49, UR21, -R88 ;  /* 0x00000015313f7c23 */ /* 0x000fc60008010858 */
[----:B------:R-:W-:Y:S01]  /*4680*/  FADD.FTZ R79, R13, R50 ;  /* 0x000000320d4f7221 */ /* 0x000fe20000010000 */
[----:B------:R-:W2:Y:S01]  /*4690*/  MUFU.EX2 R91, R91 ;  /* 0x0000005b005b7308 */ /* 0x000ea20000000800 */
[----:B0-----:R-:W-:-:S01]  /*46a0*/  FADD.FTZ R75, R12, R75 ;  /* 0x0000004b0c4b7221 */ /* 0x001fc20000010000 */
[----:B------:R-:W-:Y:S01]  /*46b0*/  F2FP.SATFINITE.E4M3.F32.PACK_AB_MERGE_C R154, R12, R11, RZ ;  /* 0x0000000b0c9a723e */ /* 0x000fe200048070ff */
[----:B------:R-:W-:-:S03]  /*46c0*/  FADD.FTZ R78, R80, R79 ;  /* 0x0000004f504e7221 */ /* 0x000fc60000010000 */
[----:B------:R-:W-:Y:S01]  /*46d0*/  F2FP.SATFINITE.E4M3.F32.PACK_AB_MERGE_C R154, R7, R6, R154 ;  /* 0x00000006079a723e */ /* 0x000fe2000480709a */
[----:B------:R-:W-:-:S01]  /*46e0*/  FADD.FTZ R99, R21, R78 ;  /* 0x0000004e15637221 */ /* 0x000fc20000010000 */
[----:B------:R-:W0:Y:S01]  /*46f0*/  MUFU.EX2 R82, R82 ;  /* 0x0000005200527308 */ /* 0x000e220000000800 */
[----:B-1----:R-:W-:-:S01]  /*4700*/  FADD.FTZ R50, R10, R75 ;  /* 0x0000004b0a327221 */ /* 0x002fc20000010000 */
[--C-:B------:R-:W-:Y:S01]  /*4710*/  FFMA.FTZ R75, R24, UR21, -R88.reuse ;  /* 0x00000015184b7c23 */ /* 0x100fe20008010858 */
[----:B------:R-:W-:-:S05]  /*4720*/  FFMA.FTZ R78, R25, UR21, -R88 ;  /* 0x00000015194e7c23 */ /* 0x000fca0008010858 */
[----:B------:R-:W1:Y:S01]  /*4730*/  MUFU.EX2 R68, R68 ;  /* 0x0000004400447308 */ /* 0x000e620000000800 */
[----:B--2---:R-:W-:-:S01]  /*4740*/  FADD.FTZ R79, R91, R50 ;  /* 0x000000325b4f7221 */ /* 0x004fc20000010000 */
[----:B------:R-:W-:-:S06]  /*4750*/  FFMA.FTZ R50, R29, UR21, -R88 ;  /* 0x000000151d327c23 */ /* 0x000fcc0008010858 */
[----:B------:R-:W2:Y:S01]  /*4760*/  MUFU.EX2 R97, R97 ;  /* 0x0000006100617308 */ /* 0x000ea20000000800 */
[----:B0-----:R-:W-:-:S01]  /*4770*/  FADD.FTZ R96, R82, R79 ;  /* 0x0000004f52607221 */ /* 0x001fc20000010000 */
[----:B------:R-:W-:-:S06]  /*4780*/  FFMA.FTZ R79, R28, UR21, -R88 ;  /* 0x000000151c4f7c23 */ /* 0x000fcc0008010858 */
[----:B------:R-:W0:Y:S01]  /*4790*/  MUFU.EX2 R14, R14 ;  /* 0x0000000e000e7308 */ /* 0x000e220000000800 */
[----:B-1----:R-:W-:-:S01]  /*47a0*/  FADD.FTZ R99, R68, R99 ;  /* 0x0000006344637221 */ /* 0x002fc20000010000 */
[----:B------:R-:W-:-:S04]  /*47b0*/  F2FP.SATFINITE.E4M3.F32.PACK_AB_MERGE_C R149, R68, R21, RZ ;  /* 0x000000154495723e */ /* 0x000fc800048070ff */
[----:B------:R-:W-:Y:S02]  /*47c0*/  F2FP.SATFINITE.E4M3.F32.PACK_AB_MERGE_C R149, R80, R13, R149 ;  /* 0x0000000d5095723e */ /* 0x000fe40004807095 */
[----:B------:R-:W-:Y:S01]  /*47d0*/  MUFU.EX2 R93, R93 ;  /* 0x0000005d005d7308 */ /* 0x000fe20000000800 */
[----:B--2---:R-:W-:-:S01]  /*47e0*/  FADD.FTZ R29, R97, R96 ;  /* 0x00000060611d7221 */ /* 0x004fc20000010000 */
[----:B------:R-:W-:Y:S01]  /*47f0*/  FADD.FTZ R96, R56, R99 ;  /* 0x0000006338607221 */ /* 0x000fe20000010000 */
[----:B------:R-:W-:-:S04]  /*4800*/  F2FP.SATFINITE.E4M3.F32.PACK_AB_MERGE_C R148, R97, R82, RZ ;  /* 0x000000526194723e */ /* 0x000fc800048070ff */
[----:B------:R-:W-:Y:S01]  /*4810*/  F2FP.SATFINITE.E4M3.F32.PACK_AB_MERGE_C R148, R91, R10, R148 ;  /* 0x0000000a5b94723e */ /* 0x000fe20004807094 */
[----:B------:R-:W1:Y:S01]  /*4820*/  MUFU.EX2 R15, R15 ;  /* 0x0000000f000f7308 */ /* 0x000e620000000800 */
[----:B0-----:R-:W-:-:S07]  /*4830*/  FADD.FTZ R28, R14, R29 ;  /* 0x0000001d0e1c7221 */ /* 0x001fce0000010000 */
[----:B------:R-:W0:Y:S08]  /*4840*/  MUFU.EX2 R42, R42 ;  /* 0x0000002a002a7308 */ /* 0x000e300000000800 */
[----:B------:R-:W-:Y:S01]  /*4850*/  MUFU.EX2 R72, R72 ;  /* 0x0000004800487308 */ /* 0x000fe20000000800 */
[----:B-1----:R-:W-:-:S07]  /*4860*/  FADD.FTZ R29, R15, R28 ;  /* 0x0000001c0f1d7221 */ /* 0x002fce0000010000 */
[----:B------:R-:W1:Y:S01]  /*4870*/  MUFU.EX2 R73, R73 ;  /* 0x0000004900497308 */ /* 0x000e620000000800 */
[----:B0-----:R-:W-:-:S04]  /*4880*/  F2FP.SATFINITE.E4M3.F32.PACK_AB_MERGE_C R151, R43, R42, RZ ;  /* 0x0000002a2b97723e */ /* 0x001fc800048070ff */
[----:B------:R-:W-:-:S03]  /*4890*/  F2FP.SATFINITE.E4M3.F32.PACK_AB_MERGE_C R151, R93, R56, R151 ;  /* 0x000000385d97723e */ /* 0x000fc60004807097 */
[----:B------:R-:W-:Y:S08]  /*48a0*/  MUFU.EX2 R20, R20 ;  /* 0x0000001400147308 */ /* 0x000ff00000000800 */
[----:B------:R0:W-:Y:S01]  /*48b0*/  MUFU.EX2 R49, R81 ;  /* 0x0000005100317308 */ /* 0x0001e20000000800 */
[----:B-1----:R-:W-:-:S04]  /*48c0*/  F2FP.SATFINITE.E4M3.F32.PACK_AB_MERGE_C R150, R73, R72, RZ ;  /* 0x000000484996723e */ /* 0x002fc800048070ff */
[----:B------:R-:W-:-:S03]  /*48d0*/  F2FP.SATFINITE.E4M3.F32.PACK_AB_MERGE_C R150, R15, R14, R150 ;  /* 0x0000000e0f96723e */ /* 0x000fc60004807096 */
[----:B------:R-:W-:Y:S01]  /*48e0*/  MUFU.EX2 R57, R57 ;  /* 0x0000003900397308 */ /* 0x000fe20000000800 */
[----:B0-----:R-:W-:-:S04]  /*48f0*/  FADD.FTZ R81, R93, R96 ;  /* 0x000000605d517221 */ /* 0x001fc80000010000 */
[----:B------:R-:W-:-:S03]  /*4900*/  FADD.FTZ R96, R42, R81 ;  /* 0x000000512a607221 */ /* 0x000fc60000010000 */
[----:B------:R-:W-:Y:S08]  /*4910*/  MUFU.EX2 R65, R65 ;  /* 0x0000004100417308 */ /* 0x000ff00000000800 */
[----:B------:R0:W-:Y:S08]  /*4920*/  MUFU.EX2 R24, R62 ;  /* 0x0000003e00187308 */ /* 0x0001f00000000800 */
[----:B------:R1:W-:Y:S01]  /*4930*/  MUFU.EX2 R25, R63 ;  /* 0x0000003f00197308 */ /* 0x0003e20000000800 */
[----:B0-----:R-:W-:-:S04]  /*4940*/  FADD.FTZ R62, R72, R29 ;  /* 0x0000001d483e7221 */ /* 0x001fc80000010000 */
[----:B------:R-:W-:-:S03]  /*4950*/  FADD.FTZ R9, R73, R62 ;  /* 0x0000003e49097221 */ /* 0x000fc60000010000 */
[----:B------:R-:W0:Y:S01]  /*4960*/  MUFU.EX2 R74, R74 ;  /* 0x0000004a004a7308 */ /* 0x000e220000000800 */
[----:B-1----:R-:W-:-:S04]  /*4970*/  FADD.FTZ R63, R43, R96 ;  /* 0x000000602b3f7221 */ /* 0x002fc80000010000 */
[----:B------:R-:W-:-:S03]  /*4980*/  FADD.FTZ R62, R40, R63 ;  /* 0x0000003f283e7221 */ /* 0x000fc60000010000 */
[----:B------:R-:W1:Y:S01]  /*4990*/  MUFU.EX2 R26, R26 ;  /* 0x0000001a001a7308 */ /* 0x000e620000000800 */
[----:B------:R-:W-:-:S04]  /*49a0*/  FADD.FTZ R11, R47, R62 ;  /* 0x0000003e2f0b7221 */ /* 0x000fc80000010000 */
[----:B------:R-:W-:-:S03]  /*49b0*/  FADD.FTZ R12, R48, R11 ;  /* 0x0000000b300c7221 */ /* 0x000fc60000010000 */
[----:B------:R-:W2:Y:S01]  /*49c0*/  MUFU.EX2 R58, R58 ;  /* 0x0000003a003a7308 */ /* 0x000ea20000000800 */
[----:B------:R-:W-:-:S01]  /*49d0*/  FADD.FTZ R21, R51, R12 ;  /* 0x0000000c33157221 */ /* 0x000fc20000010000 */
[----:B------:R-:W-:Y:S02]  /*49e0*/  F2FP.SATFINITE.E4M3.F32.PACK_AB_MERGE_C R51, R51, R48, RZ ;  /* 0x000000303333723e */ /* 0x000fe400048070ff */
[----:B0-----:R-:W-:Y:S02]  /*49f0*/  F2FP.SATFINITE.E4M3.F32.PACK_AB_MERGE_C R144, R74, R65, RZ ;  /* 0x000000414a90723e */ /* 0x001fe400048070ff */
[----:B------:R-:W-:Y:S02]  /*4a00*/  F2FP.SATFINITE.E4M3.F32.PACK_AB_MERGE_C R145, R47, R40, R51 ;  /* 0x000000282f91723e */ /* 0x000fe40004807033 */
[----:B------:R0:W-:Y:S01]  /*4a10*/  MUFU.EX2 R28, R52 ;  /* 0x00000034001c7308 */ /* 0x0001e20000000800 */
[----:B------:R-:W-:-:S07]  /*4a20*/  F2FP.SATFINITE.E4M3.F32.PACK_AB_MERGE_C R144, R57, R20, R144 ;  /* 0x000000143990723e */ /* 0x000fce0004807090 */
[----:B------:R-:W3:Y:S01]  /*4a30*/  MUFU.EX2 R55, R55 ;  /* 0x0000003700377308 */ /* 0x000ee20000000800 */
[----:B0-----:R-:W-:-:S04]  /*4a40*/  FADD.FTZ R52, R20, R9 ;  /* 0x0000000914347221 */ /* 0x001fc80000010000 */
[----:B------:R-:W-:-:S03]  /*4a50*/  FADD.FTZ R52, R57, R52 ;  /* 0x0000003439347221 */ /* 0x000fc60000010000 */
[----:B------:R-:W0:Y:S01]  /*4a60*/  MUFU.EX2 R59, R59 ;  /* 0x0000003b003b7308 */ /* 0x000e220000000800 */
[----:B------:R-:W-:-:S01]  /*4a70*/  FADD.FTZ R11, R65, R52 ;  /* 0x00000034410b7221 */ /* 0x000fc20000010000 */
[----:B-1----:R-:W-:-:S03]  /*4a80*/  FADD.FTZ R52, R26, R21 ;  /* 0x000000151a347221 */ /* 0x002fc60000010000 */
[----:B------:R-:W-:-:S03]  /*4a90*/  FADD.FTZ R11, R74, R11 ;  /* 0x0000000b4a0b7221 */ /* 0x000fc60000010000 */
[----:B------:R-:W1:Y:S01]  /*4aa0*/  MUFU.EX2 R60, R60 ;  /* 0x0000003c003c7308 */ /* 0x000e620000000800 */
[----:B--2---:R-:W-:-:S01]  /*4ab0*/  FADD.FTZ R42, R58, R11 ;  /* 0x0000000b3a2a7221 */ /* 0x004fc20000010000 */
[----:B---3--:R-:W-:-:S04]  /*4ac0*/  FADD.FTZ R21, R55, R52 ;  /* 0x0000003437157221 */ /* 0x008fc80000010000 */
[----:B------:R-:W-:Y:S02]  /*4ad0*/  FADD.FTZ R48, R32, R21 ;  /* 0x0000001520307221 */ /* 0x000fe40000010000 */
[----:B------:R-:W2:Y:S01]  /*4ae0*/  MUFU.EX2 R27, R27 ;  /* 0x0000001b001b7308 */ /* 0x000ea20000000800 */
[----:B0-----:R-:W-:-:S07]  /*4af0*/  FADD.FTZ R11, R59, R42 ;  /* 0x0000002a3b0b7221 */ /* 0x001fce0000010000 */
[----:B------:R-:W0:Y:S01]  /*4b00*/  MUFU.EX2 R61, R61 ;  /* 0x0000003d003d7308 */ /* 0x000e220000000800 */
[----:B-1----:R-:W-:-:S07]  /*4b10*/  FADD.FTZ R42, R60, R11 ;  /* 0x0000000b3c2a7221 */ /* 0x002fce0000010000 */
[----:B------:R-:W1:Y:S01]  /*4b20*/  MUFU.EX2 R30, R30 ;  /* 0x0000001e001e7308 */ /* 0x000e620000000800 */
[C---:B--2---:R-:W-:Y:S01]  /*4b30*/  F2FP.SATFINITE.E4M3.F32.PACK_AB_MERGE_C R11, R27.reuse, R32, RZ ;  /* 0x000000201b0b723e */ /* 0x044fe200048070ff */
[----:B------:R-:W-:-:S03]  /*4b40*/  FADD.FTZ R27, R27, R48 ;  /* 0x000000301b1b7221 */ /* 0x000fc60000010000 */
[----:B------:R-:W-:-:S03]  /*4b50*/  F2FP.SATFINITE.E4M3.F32.PACK_AB_MERGE_C R147, R55, R26, R11 ;  /* 0x0000001a3793723e */ /* 0x000fc6000480700b */
[----:B------:R-:W2:Y:S01]  /*4b60*/  MUFU.EX2 R46, R46 ;  /* 0x0000002e002e7308 */ /* 0x000ea20000000800 */
[C---:B0-----:R-:W-:Y:S01]  /*4b70*/  F2FP.SATFINITE.E4M3.F32.PACK_AB_MERGE_C R60, R61.reuse, R60, RZ ;  /* 0x0000003c3d3c723e */ /* 0x041fe200048070ff */
[----:B------:R-:W-:-:S03]  /*4b80*/  FADD.FTZ R61, R61, R42 ;  /* 0x0000002a3d3d7221 */ /* 0x000fc60000010000 */
[----:B------:R-:W-:-:S03]  /*4b90*/  F2FP.SATFINITE.E4M3.F32.PACK_AB_MERGE_C R146, R59, R58, R60 ;  /* 0x0000003a3b92723e */ /* 0x000fc6000480703c */
[----:B------:R-:W0:Y:S01]  /*4ba0*/  MUFU.EX2 R95, R95 ;  /* 0x0000005f005f7308 */ /* 0x000e220000000800 */
[----:B-1----:R-:W-:-:S01]  /*4bb0*/  FADD.FTZ R42, R30, R27 ;  /* 0x0000001b1e2a7221 */ /* 0x002fc20000010000 */
[----:B------:R-:W-:-:S06]  /*4bc0*/  CS2R R26, SRZ ;  /* 0x00000000001a7805 */ /* 0x000fcc000001ff00 */
        /* <DEDUP_REMOVED lines=8> */
[----:B------:R-:W-:-:S06]  /*4c50*/  CS2R R42, SRZ ;  /* 0x00000000002a7805 */ /* 0x000fcc000001ff00 */
[----:B------:R-:W2:Y:S01]  /*4c60*/  MUFU.EX2 R34, R34 ;  /* 0x0000002200227308 */ /* 0x000ea20000000800 */
[----:B0-----:R-:W-:-:S01]  /*4c70*/  FADD.FTZ R6, R4, R5 ;  /* 0x0000000504067221 */ /* 0x001fc20000010000 */
[----:B------:R-:W-:-:S03]  /*4c80*/  F2FP.SATFINITE.E4M3.F32.PACK_AB_MERGE_C R13, R49, R4, RZ ;  /* 0x00000004310d723e */ /* 0x000fc600048070ff */
[----:B------:R-:W-:Y:S01]  /*4c90*/  FADD.FTZ R49, R49, R6 ;  /* 0x0000000631317221 */ /* 0x000fe20000010000 */
[----:B------:R-:W-:Y:S02]  /*4ca0*/  F2FP.SATFINITE.E4M3.F32.PACK_AB_MERGE_C R140, R41, R46, R13 ;  /* 0x0000002e298c723e */ /* 0x000fe4000480700d */
[----:B------:R-:W-:Y:S01]  /*4cb0*/  CS2R R40, SRZ ;  /* 0x0000000000287805 */ /* 0x000fe2000001ff00 */
[----:B------:R-:W0:Y:S01]  /*4cc0*/  MUFU.EX2 R67, R67 ;  /* 0x0000004300437308 */ /* 0x000e220000000800 */
[----:B-1----:R-:W-:-:S01]  /*4cd0*/  FADD.FTZ R7, R64, R7 ;  /* 0x0000000740077221 */ /* 0x002fc20000010000 */
[----:B------:R-:W-:Y:S01]  /*4ce0*/  FADD.FTZ R4, R24, R49 ;  /* 0x0000003118047221 */ /* 0x000fe20000010000 */
[----:B------:R-:W-:Y:S02]  /*4cf0*/  F2FP.SATFINITE.E4M3.F32.PACK_AB_MERGE_C R31, R64, R31, RZ ;  /* 0x0000001f401f723e */ /* 0x000fe400048070ff */
[----:B------:R-:W-:Y:S02]  /*4d00*/  CS2R R46, SRZ ;  /* 0x00000000002e7805 */ /* 0x000fe4000001ff00 */
[----:B------:R-:W-:Y:S01]  /*4d10*/  CS2R R48, SRZ ;  /* 0x0000000000307805 */ /* 0x000fe2000001ff00 */
[----:B------:R-:W-:Y:S01]  /*4d20*/  FADD.FTZ R5, R25, R4 ;  /* 0x0000000419057221 */ /* 0x000fe20000010000 */
[----:B------:R-:W-:Y:S01]  /*4d30*/  F2FP.SATFINITE.E4M3.F32.PACK_AB_MERGE_C R141, R95, R30, R31 ;  /* 0x0000001e5f8d723e */ /* 0x000fe2000480701f */
[----:B------:R-:W1:Y:S01]  /*4d40*/  MUFU.EX2 R35, R35 ;  /* 0x0000002300237308 */ /* 0x000e620000000800 */
[----:B--2---:R-:W-:-:S01]  /*4d50*/  FADD.FTZ R6, R34, R7 ;  /* 0x0000000722067221 */ /* 0x004fc20000010000 */
[----:B------:R-:W-:Y:S01]  /*4d60*/  FADD.FTZ R4, R28, R5 ;  /* 0x000000051c047221 */ /* 0x000fe20000010000 */
[----:B------:R-:W-:-:S05]  /*4d70*/  CS2R R30, SRZ ;  /* 0x00000000001e7805 */ /* 0x000fca000001ff00 */
[----:B------:R-:W2:Y:S01]  /*4d80*/  MUFU.EX2 R66, R66 ;  /* 0x0000004200427308 */ /* 0x000ea20000000800 */
[----:B0-----:R-:W-:-:S07]  /*4d90*/  FADD.FTZ R6, R67, R6 ;  /* 0x0000000643067221 */ /* 0x001fce0000010000 */
[----:B------:R0:W3:Y:S01]  /*4da0*/  MUFU.EX2 R29, R53 ;  /* 0x00000035001d7308 */ /* 0x0000e20000000800 */
[----:B-1----:R-:W-:-:S07]  /*4db0*/  FADD.FTZ R7, R35, R6 ;  /* 0x0000000623077221 */ /* 0x002fce0000010000 */
[----:B------:R-:W1:Y:S01]  /*4dc0*/  MUFU.EX2 R38, R38 ;  /* 0x0000002600267308 */ /* 0x000e620000000800 */
[----:B--2---:R-:W-:-:S01]  /*4dd0*/  FADD.FTZ R7, R66, R7 ;  /* 0x0000000742077221 */ /* 0x004fc20000010000 */
[----:B------:R-:W-:Y:S02]  /*4de0*/  F2FP.SATFINITE.E4M3.F32.PACK_AB_MERGE_C R35, R66, R35, RZ ;  /* 0x000000234223723e */ /* 0x000fe400048070ff */
[----:B0-----:R-:W-:Y:S02]  /*4df0*/  CS2R R52, SRZ ;  /* 0x0000000000347805 */ /* 0x001fe4000001ff00 */
[----:B------:R-:W-:Y:S02]  /*4e00*/  F2FP.SATFINITE.E4M3.F32.PACK_AB_MERGE_C R143, R67, R34, R35 ;  /* 0x00000022438f723e */ /* 0x000fe40004807023 */
[----:B------:R-:W-:Y:S01]  /*4e10*/  CS2R R34, SRZ ;  /* 0x0000000000227805 */ /* 0x000fe2000001ff00 */
[----:B------:R-:W0:Y:S01]  /*4e20*/  MUFU.EX2 R9, R75 ;  /* 0x0000004b00097308 */ /* 0x000e220000000800 */
[----:B---3--:R-:W-:-:S01]  /*4e30*/  FADD.FTZ R4, R29, R4 ;  /* 0x000000041d047221 */ /* 0x008fc20000010000 */
[----:B------:R-:W-:-:S04]  /*4e40*/  F2FP.SATFINITE.E4M3.F32.PACK_AB_MERGE_C R28, R29, R28, RZ ;  /* 0x0000001c1d1c723e */ /* 0x000fc800048070ff */
[----:B------:R-:W-:Y:S02]  /*4e50*/  F2FP.SATFINITE.E4M3.F32.PACK_AB_MERGE_C R142, R25, R24, R28 ;  /* 0x00000018198e723e */ /* 0x000fe4000480701c */
[----:B------:R-:W-:Y:S01]  /*4e60*/  CS2R R24, SRZ ;  /* 0x0000000000187805 */ /* 0x000fe2000001ff00 */
[----:B------:R-:W2:Y:S01]  /*4e70*/  MUFU.EX2 R69, R69 ;  /* 0x0000004500457308 */ /* 0x000ea20000000800 */
[----:B-1----:R-:W-:-:S01]  /*4e80*/  FADD.FTZ R10, R38, R7 ;  /* 0x00000007260a7221 */ /* 0x002fc20000010000 */
        /* <DEDUP_REMOVED lines=13> */
[----:B------:R-:W-:-:S04]  /*4f60*/  F2FP.SATFINITE.E4M3.F32.PACK_AB_MERGE_C R39, R70, R39, RZ ;  /* 0x000000274627723e */ /* 0x000fc800048070ff */
[----:B------:R-:W-:Y:S02]  /*4f70*/  F2FP.SATFINITE.E4M3.F32.PACK_AB_MERGE_C R137, R69, R38, R39 ;  /* 0x000000264589723e */ /* 0x000fe40004807027 */
[----:B------:R-:W-:Y:S01]  /*4f80*/  CS2R R38, SRZ ;  /* 0x0000000000267805 */ /* 0x000fe2000001ff00 */
[----:B------:R-:W1:Y:S01]  /*4f90*/  MUFU.EX2 R54, R54 ;  /* 0x0000003600367308 */ /* 0x000e620000000800 */
[----:B0-----:R-:W-:-:S01]  /*4fa0*/  FADD.FTZ R5, R50, R5 ;  /* 0x0000000532057221 */ /* 0x001fc20000010000 */
[----:B------:R-:W-:Y:S02]  /*4fb0*/  F2FP.SATFINITE.E4M3.F32.PACK_AB_MERGE_C R79, R50, R79, RZ ;  /* 0x0000004f324f723e */ /* 0x000fe400048070ff */
[----:B------:R-:W-:Y:S02]  /*4fc0*/  CS2R R50, SRZ ;  /* 0x0000000000327805 */ /* 0x000fe4000001ff00 */
[----:B------:R-:W-:Y:S02]  /*4fd0*/  F2FP.SATFINITE.E4M3.F32.PACK_AB_MERGE_C R136, R12, R9, R79 ;  /* 0x000000090c88723e */ /* 0x000fe4000480704f */
        /* <DEDUP_REMOVED lines=8> */
[----:B------:R-:W1:Y:S08]  /*5060*/  MUFU.EX2 R83, R83 ;  /* 0x0000005300537308 */ /* 0x000e700000000800 */
[----:B------:R2:W3:Y:S01]  /*5070*/  MUFU.EX2 R6, R37 ;  /* 0x0000002500067308 */ /* 0x0004e20000000800 */
[----:B0-----:R-:W-:Y:S01]  /*5080*/  F2FP.SATFINITE.E4M3.F32.PACK_AB_MERGE_C R9, R36, R45, RZ ;  /* 0x0000002d2409723e */ /* 0x001fe200048070ff */
[----:B------:R-:W-:-:S03]  /*5090*/  FADD.FTZ R45, R45, R10 ;  /* 0x0000000a2d2d7221 */ /* 0x000fc60000010000 */
[----:B------:R-:W-:Y:S01]  /*50a0*/  F2FP.SATFINITE.E4M3.F32.PACK_AB_MERGE_C R139, R71, R44, R9 ;  /* 0x0000002c478b723e */ /* 0x000fe20004807009 */
[----:B-1----:R-:W-:-:S01]  /*50b0*/  FADD.FTZ R5, R83, R4 ;  /* 0x0000000453057221 */ /* 0x002fc20000010000 */
[----:B------:R-:W-:Y:S01]  /*50c0*/  FADD.FTZ R4, R36, R45 ;  /* 0x0000002d24047221 */ /* 0x000fe20000010000 */
[----:B--2---:R-:W-:Y:S02]  /*50d0*/  CS2R R36, SRZ ;  /* 0x0000000000247805 */ /* 0x004fe4000001ff00 */
[----:B------:R-:W-:Y:S02]  /*50e0*/  CS2R R44, SRZ ;  /* 0x00000000002c7805 */ /* 0x000fe4000001ff00 */
[C---:B---3--:R-:W-:Y:S01]  /*50f0*/  F2FP.SATFINITE.E4M3.F32.PACK_AB_MERGE_C R7, R6.reuse, R83, RZ ;  /* 0x000000530607723e */ /* 0x048fe200048070ff */
[----:B------:R-:W-:-:S03]  /*5100*/  FADD.FTZ R5, R6, R5 ;  /* 0x0000000506057221 */ /* 0x000fc60000010000 */
[----:B------:R-:W-:Y:S02]  /*5110*/  F2FP.SATFINITE.E4M3.F32.PACK_AB_MERGE_C R138, R33, R54, R7 ;  /* 0x00000036218a723e */ /* 0x000fe40004807007 */
        /* <DEDUP_REMOVED lines=19> */
[----:B------:R-:W-:-:S06]  /*5250*/  ULDC UR21, c[0x0][0x988] ;  /* 0x0002620000157ab9 */ /* 0x000fcc0000000800 */
.L_x_2077:
[----:B------:R-:W-:-:S04]  /*5260*/  UIADD3 UR24, UR46, 0x1, URZ ;  /* 0x000000012e187890 */ /* 0x000fc8000fffe03f */
[----:B------:R-:W-:-:S04]  /*5270*/  UISETP.NE.AND UP0, UPT, UR24, 0x2, UPT ;  /* 0x000000021800788c */ /* 0x000fc8000bf05270 */
[----:B------:R-:W-:Y:S02]  /*5280*/  USEL UR23, URZ, 0x1, UP0 ;  /* 0x000000013f177887 */ /* 0x000fe40008000000 */
[----:B------:R-:W-:Y:S02]  /*5290*/  USEL UR24, UR24, URZ, UP0 ;  /* 0x0000003f18187287 */ /* 0x000fe40008000000 */
[----:B------:R-:W-:Y:S01]  /*52a0*/  ULOP3.LUT UR23, UR47, UR23, URZ, 0x3c, !UPT ;  /* 0x000000172f177292 */ /* 0x000fe2000f8e3c3f */
[----:B------:R-:W-:Y:S11]  /*52b0*/  @!P1 BRA `(.L_x_2067) ;  /* 0x0000000000049947 */ /* 0x000ff60003800000 */
[----:B------:R-:W-:Y:S01]  /*52c0*/  BPT.TRAP 0x1 ;  /* 0x000000040000795c */ /* 0x000fe20000300000 */
.L_x_2067:
[----:B------:R-:W-:Y:S01]  /*52d0*/  ULEA UR22, UR24, UR45, 0x3 ;  /* 0x0000002d18167291 */ /* 0x000fe2000f8e183f */
[----:B------:R-:W-:-:S05]  /*52e0*/  IMAD.U32 R6, RZ, RZ, UR23 ;  /* 0x00000017ff067e24 */ /* 0x000fca000f8e00ff */
[----:B------:R-:W-:-:S04]  /*52f0*/  SHF.L.U32 R6, R6, 0x1f, RZ ;  /* 0x0000001f06067819 */ /* 0x000fc800000006ff */
[----:B------:R0:W1:Y:S01]  /*5300*/  SYNCS.PHASECHK.TRANS64.TRYWAIT P0, [UR22+0x13230], R6 ;  /* 0x01323006ff0075a7 */ /* 0x0000620008000156 */
[----:B------:R-:W-:Y:S05]  /*5310*/  @!P1 BRA `(.L_x_2068) ;  /* 0x0000000000049947 */ /* 0x000fea0003800000 */
[----:B------:R-:W-:Y:S01]  /*5320*/  BPT.TRAP 0x1 ;  /* 0x000000040000795c */ /* 0x000fe20000300000 */
.L_x_2068:
[----:B-1----:R-:W-:Y:S05]  /*5330*/  @P0 BRA `(.L_x_2069) ;  /* 0x0000000000080947 */ /* 0x002fea0003800000 */
[----:B------:R-:W1:Y:S02]  /*5340*/  SYNCS.PHASECHK.TRANS64.TRYWAIT P0, [UR22+0x13230], R6 ;  /* 0x01323006ff0075a7 */ /* 0x000e640008000156 */
[----:B-1----:R-:W-:Y:S05]  /*5350*/  @!P0 BRA `(.L_x_2070) ;  /* 0x0000010800888947 */ /* 0x002fea0003800000 */
.L_x_2069:
        /* <DEDUP_REMOVED lines=64> */
.L_x_2071:
[----:B------:R-:W-:Y:S01]  /*5760*/  ULEA UR11, UR46, UR45, 0x3 ;  /* 0x0000002d2e0b7291 */ /* 0x000fe2000f8e183f */
[----:B01----:R-:W-:-:S05]  /*5770*/  IMAD.U32 R6, RZ, RZ, UR47 ;  /* 0x0000002fff067e24 */ /* 0x003fca000f8e00ff */
[----:B------:R-:W-:-:S04]  /*5780*/  SHF.L.U32 R6, R6, 0x1f, RZ ;  /* 0x0000001f06067819 */ /* 0x000fc800000006ff */
[----:B------:R0:W1:Y:S01]  /*5790*/  SYNCS.PHASECHK.TRANS64.TRYWAIT P0, [UR11+0x13250], R6 ;  /* 0x01325006ff0075a7 */ /* 0x000062000800014b */
[----:B------:R-:W-:Y:S05]  /*57a0*/  @!P1 BRA `(.L_x_2072) ;  /* 0x0000000000049947 */ /* 0x000fea0003800000 */
[----:B------:R-:W-:Y:S01]  /*57b0*/  BPT.TRAP 0x1 ;  /* 0x000000040000795c */ /* 0x000fe20000300000 */
.L_x_2072:
[----:B-1----:R-:W-:Y:S05]  /*57c0*/  @P0 BRA `(.L_x_2073) ;  /* 0x0000000000080947 */ /* 0x002fea0003800000 */
[----:B------:R-:W1:Y:S02]  /*57d0*/  SYNCS.PHASECHK.TRANS64.TRYWAIT P0, [UR11+0x13250], R6 ;  /* 0x01325006ff0075a7 */ /* 0x000e64000800014b */
[----:B-1----:R-:W-:Y:S05]  /*57e0*/  @!P0 BRA `(.L_x_2074) ;  /* 0x00000104007c8947 */ /* 0x002fea0003800000 */
.L_x_2073:
        /* <DEDUP_REMOVED lines=32> */
.L_x_2075:
[----:B------:R-:W-:Y:S01]  /*59f0*/  UISETP.NE.AND UP0, UPT, UR52, URZ, UPT ;  /* 0x0000003f3400728c */ /* 0x000fe2000bf05270 */
[C---:B------:R-:W-:Y:S01]  /*5a00*/  FMUL.FTZ R14, R0.reuse, R127 ;  /* 0x0000007f000e7220 */ /* 0x040fe20000410000 */
[----:B------:R-:W-:Y:S02]  /*5a10*/  VIADD R127, R17, UR40 ;  /* 0x00000028117f7c36 */ /* 0x000fe40008000000 */
[C---:B------:R-:W-:Y:S01]  /*5a20*/  FMUL.FTZ R13, R0.reuse, R126 ;  /* 0x0000007e000d7220 */ /* 0x040fe20000410000 */
[C---:B------:R-:W-:Y:S01]  /*5a30*/  FMUL.FTZ R12, R0.reuse, R125 ;  /* 0x0000007d000c7220 */ /* 0x040fe20000410000 */
[C---:B------:R-:W-:Y:S01]  /*5a40*/  FMUL.FTZ R125, R0.reuse, R80 ;  /* 0x00000050007d7220 */ /* 0x040fe20000410000 */
[----:B------:R-:W-:Y:S01]  /*5a50*/  PLOP3.LUT P0, PT, PT, PT, UP0, 0x80, 0x0 ;  /* 0x000000000000781c */ /* 0x000fe20003f0f008 */
[----:B------:R-:W-:Y:S01]  /*5a60*/  IMAD.MOV.U32 R80, RZ, RZ, R127 ;  /* 0x000000ffff507224 */ /* 0x000fe200078e007f */
[----:B------:R-:W-:Y:S01]  /*5a70*/  PLOP3.LUT P2, PT, PT, PT, UP0, 0x80, 0x0 ;  /* 0x000000000000781c */ /* 0x000fe20003f4f008 */
[C---:B------:R-:W-:Y:S01]  /*5a80*/  FMUL.FTZ R20, R0.reuse, R129 ;  /* 0x0000008100147220 */ /* 0x040fe20000410000 */
[C---:B01----:R-:W-:Y:S01]  /*5a90*/  FMUL.FTZ R6, R0.reuse, R120 ;  /* 0x0000007800067220 */ /* 0x043fe20000410000 */
[----:B------:R-:W-:Y:S01]  /*5aa0*/  @UP0 ULDC UR6, c[0x0][0x44c] ;  /* 0x0001130000060ab9 */ /* 0x000fe20000000800 */
[C---:B------:R-:W-:Y:S01]  /*5ab0*/  FMUL.FTZ R15, R0.reuse, R128 ;  /* 0x00000080000f7220 */ /* 0x040fe20000410000 */
[----:B------:R-:W-:Y:S01]  /*5ac0*/  FMUL.FTZ R7, R0, R121 ;  /* 0x0000007900077220 */ /* 0x000fe20000410000 */
[----:B------:R-:W-:-:S02]  /*5ad0*/  IMAD.U32 R128, RZ, RZ, UR51 ;  /* 0x00000033ff807e24 */ /* 0x000fc4000f8e00ff */
[C---:B------:R-:W-:Y:S01]  /*5ae0*/  FMUL.FTZ R11, R0.reuse, R124 ;  /* 0x0000007c000b7220 */ /* 0x040fe20000410000 */
[----:B------:R-:W0:Y:S01]  /*5af0*/  MUFU.TANH R6, R6 ;  /* 0x0000000600067308 */ /* 0x000e220000002400 */
        /* <DEDUP_REMOVED lines=10> */
[----:B------:R-:W1:Y:S01]  /*5ba0*/  MUFU.TANH R7, R7 ;  /* 0x0000000700077308 */ /* 0x000e620000002400 */
[C---:B------:R-:W-:Y:S01]  /*5bb0*/  FMUL.FTZ R108, R0.reuse, R108 ;  /* 0x0000006c006c7220 */ /* 0x040fe20000410000 */
[----:B------:R-:W2:Y:S01]  /*5bc0*/  SHFL.IDX PT, R129, R80, RZ, 0x1c1f ;  /* 0x001c1fff50817589 */ /* 0x000ea200000e0000 */
[----:B------:R-:W-:Y:S01]  /*5bd0*/  FMUL.FTZ R109, R0, R109 ;  /* 0x0000006d006d7220 */ /* 0x000fe20000410000 */
[----:B------:R-:W-:-:S02]  /*5be0*/  IMAD.U32 R127, RZ, RZ, UR6 ;  /* 0x00000006ff7f7e24 */ /* 0x000fc4000f8e00ff */
[C---:B------:R-:W-:Y:S01]  /*5bf0*/  FMUL.FTZ R112, R0.reuse, R112 ;  /* 0x0000007000707220 */ /* 0x040fe20000410000 */
[C---:B------:R-:W-:Y:S01]  /*5c00*/  FMUL.FTZ R113, R0.reuse, R113 ;  /* 0x0000007100717220 */ /* 0x040fe20000410000 */
[----:B------:R-:W-:Y:S01]  /*5c10*/  FMUL.FTZ R116, R0, R116 ;  /* 0x0000007400747220 */ /* 0x000fe20000410000 */
[----:B------:R-:W3:Y:S01]  /*5c20*/  MUFU.TANH R11, R11 ;  /* 0x0000000b000b7308 */ /* 0x000ee20000002400 */
[----:B------:R-:W-:Y:S01]  /*5c30*/  IADD3 R127, -R16, 0x1, R127 ;  /* 0x00000001107f7810 */ /* 0x000fe20007ffe17f */
[C---:B------:R-:W-:Y:S01]  /*5c40*/  FMUL.FTZ R117, R0.reuse, R117 ;  /* 0x0000007500757220 */ /* 0x040fe20000410000 */
[C---:B------:R-:W-:Y:S01]  /*5c50*/  FMUL.FTZ R88, R0.reuse, R88 ;  /* 0x0000005800587220 */ /* 0x040fe20000410000 */
[----:B------:R-:W-:Y:S01]  /*5c60*/  FMUL.FTZ R89, R0, R89 ;  /* 0x0000005900597220 */ /* 0x000fe20000410000 */
[----:B------:R-:W-:Y:S01]  /*5c70*/  IADD3 R56, -R128, UR50, R127 ;  /* 0x0000003280387c10 */ /* 0x000fe2000fffe17f */
        /* <DEDUP_REMOVED lines=11> */
[----:B------:R-:W-:Y:S01]  /*5d30*/  FMUL.FTZ R73, R0, R73 ;  /* 0x0000004900497220 */ /* 0x000fe20000410000 */
[----:B--2---:R-:W-:-:S02]  /*5d40*/  IMAD.IADD R57, R56, 0x1, R129 ;  /* 0x0000000138397824 */ /* 0x004fc400078e0281 */
[C---:B------:R-:W-:Y:S01]  /*5d50*/  FMUL.FTZ R76, R0.reuse, R76 ;  /* 0x0000004c004c7220 */ /* 0x040fe20000410000 */
[C---:B------:R-:W-:Y:S01]  /*5d60*/  FMUL.FTZ R77, R0.reuse, R77 ;  /* 0x0000004d004d7220 */ /* 0x040fe20000410000 */
[C---:B------:R-:W-:Y:S01]  /*5d70*/  FMUL.FTZ R81, R0.reuse, R81 ;  /* 0x0000005100517220 */ /* 0x040fe20000410000 */
[C---:B------:R-:W-:Y:S01]  /*5d80*/  FMUL.FTZ R84, R0.reuse, R84 ;  /* 0x0000005400547220 */ /* 0x040fe20000410000 */
[C---:B------:R-:W-:Y:S01]  /*5d90*/  ISETP.GT.AND P2, PT, R57.reuse, RZ, PT ;  /* 0x000000ff3900720c */ /* 0x040fe20003f44270 */
[----:B------:R-:W2:Y:S01]  /*5da0*/  MUFU.TANH R20, R20 ;  /* 0x0000001400147308 */ /* 0x000ea20000002400 */
[C---:B------:R-:W-:Y:S01]  /*5db0*/  ISETP.GT.AND P3, PT, R57.reuse, 0x1, PT ;  /* 0x000000013900780c */ /* 0x040fe20003f64270 */
[----:B------:R-:W-:Y:S01]  /*5dc0*/  FMUL.FTZ R85, R0, R85 ;  /* 0x0000005500557220 */ /* 0x000fe20000410000 */
[----:B0-----:R-:W-:Y:S01]  /*5dd0*/  FSEL R129, R6, -INF , P2 ;  /* 0xff80000006817808 */ /* 0x001fe20001000000 */
[C---:B------:R-:W-:Y:S01]  /*5de0*/  FMUL.FTZ R127, R0.reuse, R119 ;  /* 0x00000077007f7220 */ /* 0x040fe20000410000 */
[----:B------:R-:W-:Y:S01]  /*5df0*/  ISETP.GT.AND P4, PT, R57, 0x8, PT ;  /* 0x000000083900780c */ /* 0x000fe20003f84270 */
[C---:B------:R-:W-:Y:S01]  /*5e00*/  FMUL.FTZ R60, R0.reuse, R60 ;  /* 0x0000003c003c7220 */ /* 0x040fe20000410000 */
[----:B-1----:R-:W-:Y:S01]  /*5e10*/  FSEL R7, R7, -INF , P3 ;  /* 0xff80000007077808 */ /* 0x002fe20001800000 */
[----:B------:R-:W0:Y:S01]  /*5e20*/  MUFU.TANH R121, R121 ;  /* 0x0000007900797308 */ /* 0x000e220000002400 */
[----:B------:R-:W-:Y:S01]  /*5e30*/  FMNMX.FTZ R6, R129, R2, !PT ;  /* 0x0000000281067209 */ /* 0x000fe20007810000 */
[C---:B------:R-:W-:Y:S01]  /*5e40*/  FMUL.FTZ R61, R0.reuse, R61 ;  /* 0x0000003d003d7220 */ /* 0x040fe20000410000 */
[----:B------:R-:W-:Y:S01]  /*5e50*/  ISETP.GT.AND P5, PT, R57, 0x9, PT ;  /* 0x000000093900780c */ /* 0x000fe20003fa4270 */
[C---:B------:R-:W-:Y:S01]  /*5e60*/  FMUL.FTZ R64, R0.reuse, R64 ;  /* 0x0000004000407220 */ /* 0x040fe20000410000 */
[----:B---3--:R-:W-:Y:S01]  /*5e70*/  FSEL R11, R11, -INF , P4 ;  /* 0xff8000000b0b7808 */ /* 0x008fe20002000000 */
[C---:B------:R-:W-:Y:S01]  /*5e80*/  FMUL.FTZ R65, R0.reuse, R65 ;  /* 0x0000004100417220 */ /* 0x040fe20000410000 */
[----:B------:R-:W-:Y:S01]  /*5e90*/  FMNMX.FTZ R6, R7, R6, !PT ;  /* 0x0000000607067209 */ /* 0x000fe20007810000 */
[----:B------:R-:W1:Y:S01]  /*5ea0*/  MUFU.TANH R122, R122 ;  /* 0x0000007a007a7308 */ /* 0x000e620000002400 */
[----:B------:R-:W-:Y:S01]  /*5eb0*/  ISETP.GT.AND P6, PT, R57, 0x10, PT ;  /* 0x000000103900780c */ /* 0x000fe20003fc4270 */
[----:B------:R-:W-:Y:S01]  /*5ec0*/  FMUL.FTZ R10, R0, R123 ;  /* 0x0000007b000a7220 */ /* 0x000fe20000410000 */
[----:B----4-:R-:W-:Y:S01]  /*5ed0*/  FSEL R12, R12, -INF , P5 ;  /* 0xff8000000c0c7808 */ /* 0x010fe20002800000 */
[C---:B------:R-:W-:Y:S01]  /*5ee0*/  FMUL.FTZ R21, R0.reuse, R130 ;  /* 0x0000008200157220 */ /* 0x040fe20000410000 */
[----:B------:R-:W-:Y:S01]  /*5ef0*/  FMNMX.FTZ R131, R11, R6, !PT ;  /* 0x000000060b837209 */ /* 0x000fe20007810000 */
[C---:B------:R-:W-:Y:S01]  /*5f00*/  FMUL.FTZ R123, R0.reuse, R134 ;  /* 0x00000086007b7220 */ /* 0x040fe20000410000 */
[C---:B------:R-:W-:Y:S01]  /*5f10*/  ISETP.GT.AND P0, PT, R57.reuse, 0x11, PT ;  /* 0x000000113900780c */ /* 0x040fe20003f04270 */
[----:B------:R-:W3:Y:S01]  /*5f20*/  MUFU.TANH R104, R104 ;  /* 0x0000006800687308 */ /* 0x000ee20000002400 */
[C---:B------:R-:W-:Y:S01]  /*5f30*/  ISETP.GT.AND P2, PT, R57.reuse, 0x18, PT ;  /* 0x000000183900780c */ /* 0x040fe20003f44270 */
[C---:B------:R-:W-:Y:S01]  /*5f40*/  FMUL.FTZ R124, R0.reuse, R135 ;  /* 0x00000087007c7220 */ /* 0x040fe20000410000 */
[C---:B------:R-:W-:Y:S01]  /*5f50*/  ISETP.GT.AND P3, PT, R57.reuse, 0x19, PT ;  /* 0x000000193900780c */ /* 0x040fe20003f64270 */
[C---:B------:R-:W-:Y:S01]  /*5f60*/  FMUL.FTZ R106, R0.reuse, R106 ;  /* 0x0000006a006a7220 */ /* 0x040fe20000410000 */
[C---:B------:R-:W-:Y:S01]  /*5f70*/  ISETP.GT.AND P4, PT, R57.reuse, 0x20, PT ;  /* 0x000000203900780c */ /* 0x040fe20003f84270 */
[C---:B------:R-:W-:Y:S01]  /*5f80*/  FMUL.FTZ R110, R0.reuse, R110 ;  /* 0x0000006e006e7220 */ /* 0x040fe20000410000 */
[----:B------:R-:W-:Y:S01]  /*5f90*/  ISETP.GT.AND P5, PT, R57, 0x21, PT ;  /* 0x000000213900780c */ /* 0x000fe20003fa4270 */
[----:B------:R-:W4:Y:S01]  /*5fa0*/  MUFU.TANH R105, R105 ;  /* 0x0000006900697308 */ /* 0x000f220000002400 */
[----:B-----5:R-:W-:Y:S01]  /*5fb0*/  FSEL R15, R15, -INF , P6 ;  /* 0xff8000000f0f7808 */ /* 0x020fe20003000000 */
[----:B------:R-:W-:Y:S01]  /*5fc0*/  FMUL.FTZ R111, R0, R111 ;  /* 0x0000006f006f7220 */ /* 0x000fe20000410000 */
[----:B------:R-:W-:Y:S01]  /*5fd0*/  FMNMX.FTZ R6, R12, R131, !PT ;  /* 0x000000830c067209 */ /* 0x000fe20007810000 */
[----:B------:R-:W-:Y:S01]  /*5fe0*/  FMUL.FTZ R114, R0, R114 ;  /* 0x0000007200727220 */ /* 0x000fe20000410000 */
[----:B--2---:R-:W-:Y:S01]  /*5ff0*/  FSEL R20, R20, -INF , P0 ;  /* 0xff80000014147808 */ /* 0x004fe20000000000 */
[----:B------:R-:W-:Y:S01]  /*6000*/  FMUL.FTZ R115, R0, R115 ;  /* 0x0000007300737220 */ /* 0x000fe20000410000 */
[----:B0-----:R-:W-:Y:S01]  /*6010*/  FSEL R121, R121, -INF , P2 ;  /* 0xff80000079797808 */ /* 0x001fe20001000000 */
[----:B------:R-:W0:Y:S01]  /*6020*/  MUFU.TANH R108, R108 ;  /* 0x0000006c006c7308 */ /* 0x000e220000002400 */
[----:B-1----:R-:W-:Y:S01]  /*6030*/  FSEL R122, R122, -INF , P3 ;  /* 0xff8000007a7a7808 */ /* 0x002fe20001800000 */
[----:B------:R-:W-:Y:S01]  /*6040*/  FMUL.FTZ R118, R0, R118 ;  /* 0x0000007600767220 */ /* 0x000fe20000410000 */
[----:B---3--:R-:W-:Y:S01]  /*6050*/  FSEL R104, R104, -INF , P4 ;  /* 0xff80000068687808 */ /* 0x008fe20002000000 */
[C---:B------:R-:W-:Y:S01]  /*6060*/  FMUL.FTZ R107, R0.reuse, R107 ;  /* 0x0000006b006b7220 */ /* 0x040fe20000410000 */
[----:B------:R-:W-:Y:S01]  /*6070*/  FMNMX.FTZ R131, R15, R6, !PT ;  /* 0x000000060f837209 */ /* 0x000fe20007810000 */
[C---:B------:R-:W-:Y:S01]  /*6080*/  FMUL.FTZ R74, R0.reuse, R74 ;  /* 0x0000004a004a7220 */ /* 0x040fe20000410000 */
[----:B------:R-:W-:Y:S01]  /*6090*/  ISETP.GT.AND P6, PT, R57, 0x28, PT ;  /* 0x000000283900780c */ /* 0x000fe20003fc4270 */
[----:B------:R-:W1:Y:S01]  /*60a0*/  MUFU.TANH R109, R109 ;  /* 0x0000006d006d7308 */ /* 0x000e620000002400 */
[----:B----4-:R-:W-:Y:S01]  /*60b0*/  FSEL R105, R105, -INF , P5 ;  /* 0xff80000069697808 */ /* 0x010fe20002800000 */
[C---:B------:R-:W-:Y:S01]  /*60c0*/  FMUL.FTZ R75, R0.reuse, R75 ;  /* 0x0000004b004b7220 */ /* 0x040fe20000410000 */
[C---:B------:R-:W-:Y:S01]  /*60d0*/  ISETP.GT.AND P0, PT, R57.reuse, 0x29, PT ;  /* 0x000000293900780c */ /* 0x040fe20003f04270 */
[C---:B------:R-:W-:Y:S01]  /*60e0*/  FMUL.FTZ R78, R0.reuse, R78 ;  /* 0x0000004e004e7220 */ /* 0x040fe20000410000 */
[C---:B------:R-:W-:Y:S01]  /*60f0*/  ISETP.GT.AND P2, PT, R57.reuse, 0x30, PT ;  /* 0x000000303900780c */ /* 0x040fe20003f44270 */
[C---:B------:R-:W-:Y:S01]  /*6100*/  FMUL.FTZ R83, R0.reuse, R83 ;  /* 0x0000005300537220 */ /* 0x040fe20000410000 */
[C---:B------:R-:W-:Y:S01]  /*6110*/  ISETP.GT.AND P3, PT, R57.reuse, 0x31, PT ;  /* 0x000000313900780c */ /* 0x040fe20003f64270 */
[----:B------:R-:W2:Y:S01]  /*6120*/  MUFU.TANH R112, R112 ;  /* 0x0000007000707308 */ /* 0x000ea20000002400 */
[C---:B------:R-:W-:Y:S01]  /*6130*/  ISETP.GT.AND P4, PT, R57.reuse, 0x38, PT ;  /* 0x000000383900780c */ /* 0x040fe20003f84270 */
[C---:B------:R-:W-:Y:S01]  /*6140*/  FMUL.FTZ R86, R0.reuse, R86 ;  /* 0x0000005600567220 */ /* 0x040fe20000410000 */
[----:B------:R-:W-:Y:S01]  /*6150*/  ISETP.GT.AND P5, PT, R57, 0x39, PT ;  /* 0x000000393900780c */ /* 0x000fe20003fa4270 */
[----:B------:R-:W-:Y:S01]  /*6160*/  FMUL.FTZ R87, R0, R87 ;  /* 0x0000005700577220 */ /* 0x000fe20000410000 */
[----:B------:R-:W-:Y:S01]  /*6170*/  FMNMX.FTZ R6, R20, R131, !PT ;  /* 0x0000008314067209 */ /* 0x000fe20007810000 */
[----:B------:R-:W-:Y:S01]  /*6180*/  FMUL.FTZ R58, R0, R58 ;  /* 0x0000003a003a7220 */ /* 0x000fe20000410000 */
[----:B0-----:R-:W-:Y:S01]  /*6190*/  FSEL R108, R108, -INF , P6 ;  /* 0xff8000006c6c7808 */ /* 0x001fe20003000000 */
[----:B------:R-:W0:Y:S01]  /*61a0*/  MUFU.TANH R113, R113 ;  /* 0x0000007100717308 */ /* 0x000e220000002400 */
[----:B-1----:R-:W-:Y:S01]  /*61b0*/  FSEL R109, R109, -INF , P0 ;  /* 0xff8000006d6d7808 */ /* 0x002fe20000000000 */
[C---:B------:R-:W-:Y:S01]  /*61c0*/  FMUL.FTZ R59, R0.reuse, R59 ;  /* 0x0000003b003b7220 */ /* 0x040fe20000410000 */
[C---:B------:R-:W-:Y:S01]  /*61d0*/  ISETP.GT.AND P6, PT, R57.reuse, 0x40, PT ;  /* 0x000000403900780c */ /* 0x040fe20003fc4270 */
[C---:B------:R-:W-:Y:S01]  /*61e0*/  FMUL.FTZ R62, R0.reuse, R62 ;  /* 0x0000003e003e7220 */ /* 0x040fe20000410000 */
[----:B------:R-:W-:Y:S01]  /*61f0*/  ISETP.GT.AND P0, PT, R57, 0x41, PT ;  /* 0x000000413900780c */ /* 0x000fe20003f04270 */
[----:B------:R-:W-:Y:S01]  /*6200*/  FMUL.FTZ R63, R0, R63 ;  /* 0x0000003f003f7220 */ /* 0x000fe20000410000 */
[----:B------:R-:W-:Y:S01]  /*6210*/  FMNMX.FTZ R131, R121, R6, !PT ;  /* 0x0000000679837209 */ /* 0x000fe20007810000 */
[----:B------:R-:W1:Y:S01]  /*6220*/  MUFU.TANH R116, R116 ;  /* 0x0000007400747308 */ /* 0x000e620000002400 */
[----:B--2---:R-:W-:Y:S01]  /*6230*/  FSEL R112, R112, -INF , P2 ;  /* 0xff80000070707808 */ /* 0x004fe20001000000 */
[C---:B------:R-:W-:Y:S01]  /*6240*/  FMUL.FTZ R66, R0.reuse, R66 ;  /* 0x0000004200427220 */ /* 0x040fe20000410000 */
[----:B------:R-:W-:Y:S01]  /*6250*/  ISETP.GT.AND P2, PT, R57, 0x48, PT ;  /* 0x000000483900780c */ /* 0x000fe20003f44270 */
[----:B------:R-:W-:Y:S01]  /*6260*/  FMUL.FTZ R67, R0, R67 ;  /* 0x0000004300437220 */ /* 0x000fe20000410000 */
[----:B------:R-:W-:Y:S01]  /*6270*/  FMNMX.FTZ R131, R122, R131, !PT ;  /* 0x000000837a837209 */ /* 0x000fe20007810000 */
[C---:B------:R-:W-:Y:S01]  /*6280*/  FMUL.FTZ R70, R0.reuse, R70 ;  /* 0x0000004600467220 */ /* 0x040fe20000410000 */
[----:B------:R-:W-:Y:S01]  /*6290*/  FMUL.FTZ R71, R0, R71 ;  /* 0x0000004700477220 */ /* 0x000fe20000410000 */
[----:B------:R-:W2:Y:S01]  /*62a0*/  MUFU.TANH R117, R117 ;  /* 0x0000007500757308 */ /* 0x000ea20000002400 */
[----:B0-----:R-:W-:Y:S01]  /*62b0*/  FSEL R113, R113, -INF , P3 ;  /* 0xff80000071717808 */ /* 0x001fe20001800000 */
[----:B------:R-:W-:Y:S01]  /*62c0*/  UIADD3 UR22, UR22, 0x13240, URZ ;  /* 0x0001324016167890 */ /* 0x000fe2000fffe03f */
[----:B------:R-:W-:-:S02]  /*62d0*/  ISETP.GT.AND P3, PT, R57, 0x49, PT ;  /* 0x000000493900780c */ /* 0x000fc40003f64270 */
[----:B------:R-:W-:Y:S01]  /*62e0*/  FMNMX.FTZ R6, R104, R131, !PT ;  /* 0x0000008368067209 */ /* 0x000fe20007810000 */
[----:B------:R-:W-:Y:S02]  /*62f0*/  UPRMT UR22, UR44, 0x654, UR22 ;  /* 0x000006542c167896 */ /* 0x000fe40008000016 */
[----:B------:R-:W0:Y:S01]  /*6300*/  MUFU.TANH R88, R88 ;  /* 0x0000005800587308 */ /* 0x000e220000002400 */
[----:B-1----:R-:W-:Y:S02]  /*6310*/  FSEL R116, R116, -INF , P4 ;  /* 0xff80000074747808 */ /* 0x002fe40002000000 */
[----:B------:R-:W-:Y:S02]  /*6320*/  ISETP.GT.AND P4, PT, R57, 0x50, PT ;  /* 0x000000503900780c */ /* 0x000fe40003f84270 */
[----:B------:R-:W-:Y:S02]  /*6330*/  FMNMX.FTZ R131, R105, R6, !PT ;  /* 0x0000000669837209 */ /* 0x000fe40007810000 */
[----:B------:R-:W-:Y:S01]  /*6340*/  SYNCS.ARRIVE.TRANS64.RED.A1T0 RZ, [UR22], RZ ;  /* 0x000000ffffff79a7 */ /* 0x000fe20008100416 */
[----:B------:R-:W1:Y:S01]  /*6350*/  MUFU.TANH R89, R89 ;  /* 0x0000005900597308 */ /* 0x000e620000002400 */
[----:B--2---:R-:W-:-:S02]  /*6360*/  FSEL R117, R117, -INF , P5 ;  /* 0xff80000075757808 */ /* 0x004fc40002800000 */
[----:B------:R-:W-:Y:S02]  /*6370*/  ISETP.GT.AND P5, PT, R57, 0x51, PT ;  /* 0x000000513900780c */ /* 0x000fe40003fa4270 */
[----:B------:R-:W-:-:S03]  /*6380*/  FMNMX.FTZ R6, R108, R131, !PT ;  /* 0x000000836c067209 */ /* 0x000fc60007810000 */
[----:B------:R-:W2:Y:S01]  /*6390*/  MUFU.TANH R92, R92 ;  /* 0x0000005c005c7308 */ /* 0x000ea20000002400 */
[----:B0-----:R-:W-:Y:S02]  /*63a0*/  FSEL R88, R88, -INF , P6 ;  /* 0xff80000058587808 */ /* 0x001fe40003000000 */
[----:B------:R-:W-:-:S05]  /*63b0*/  ISETP.GT.AND P6, PT, R57, 0x58, PT ;  /* 0x000000583900780c */ /* 0x000fca0003fc4270 */
[----:B------:R-:W0:Y:S01]  /*63c0*/  MUFU.TANH R93, R93 ;  /* 0x0000005d005d7308 */ /* 0x000e220000002400 */
[----:B-1----:R-:W-:Y:S02]  /*63d0*/  FSEL R89, R89, -INF , P0 ;  /* 0xff80000059597808 */ /* 0x002fe40000000000 */
[----:B------:R-:W-:-:S05]  /*63e0*/  ISETP.GT.AND P0, PT, R57, 0x59, PT ;  /* 0x000000593900780c */ /* 0x000fca0003f04270 */
[----:B------:R-:W1:Y:S01]  /*63f0*/  MUFU.TANH R96, R96 ;  /* 0x0000006000607308 */ /* 0x000e620000002400 */
[----:B--2---:R-:W-:Y:S02]  /*6400*/  FSEL R92, R92, -INF , P2 ;  /* 0xff8000005c5c7808 */ /* 0x004fe40001000000 */
[----:B------:R-:W-:-:S05]  /*6410*/  ISETP.GT.AND P2, PT, R57, 0x60, PT ;  /* 0x000000603900780c */ /* 0x000fca0003f44270 */
        /* <DEDUP_REMOVED lines=44> */
[----:B------:R-:W-:Y:S01]  /*66e0*/  ISETP.GT.AND P5, PT, R57, 0x99, PT ;  /* 0x000000993900780c */ /* 0x000fe20003fa4270 */
[C---:B------:R-:W-:Y:S01]  /*66f0*/  FMUL.FTZ R57, R0.reuse, R90 ;  /* 0x0000005a00397220 */ /* 0x040fe20000410000 */
[C---:B------:R-:W-:Y:S01]  /*6700*/  FMUL.FTZ R90, R0.reuse, R91 ;  /* 0x0000005b005a7220 */ /* 0x040fe20000410000 */
[C---:B------:R-:W-:Y:S01]  /*6710*/  FMUL.FTZ R91, R0.reuse, R94 ;  /* 0x0000005e005b7220 */ /* 0x040fe20000410000 */
[C---:B------:R-:W-:Y:S01]  /*6720*/  FMUL.FTZ R94, R0.reuse, R95 ;  /* 0x0000005f005e7220 */ /* 0x040fe20000410000 */
[C---:B------:R-:W-:Y:S01]  /*6730*/  FMUL.FTZ R95, R0.reuse, R98 ;  /* 0x00000062005f7220 */ /* 0x040fe20000410000 */
[----:B------:R-:W-:Y:S01]  /*6740*/  FMUL.FTZ R98, R0, R99 ;  /* 0x0000006300627220 */ /* 0x000fe20000410000 */
[----:B------:R-:W-:Y:S01]  /*6750*/  FMNMX.FTZ R99, R109, R6, !PT ;  /* 0x000000066d637209 */ /* 0x000fe20007810000 */
[----:B------:R-:W2:Y:S01]  /*6760*/  MUFU.TANH R64, R64 ;  /* 0x0000004000407308 */ /* 0x000ea20000002400 */
[----:B0-----:R-:W-:-:S02]  /*6770*/  FSEL R60, R60, -INF , P6 ;  /* 0xff8000003c3c7808 */ /* 0x001fc40003000000 */
[----:B------:R-:W-:Y:S01]  /*6780*/  FMNMX.FTZ R6, R112, R99, !PT ;  /* 0x0000006370067209 */ /* 0x000fe20007810000 */
[C---:B------:R-:W-:Y:S01]  /*6790*/  FMUL.FTZ R99, R0.reuse, R102 ;  /* 0x0000006600637220 */ /* 0x040fe20000410000 */
[----:B------:R-:W-:Y:S01]  /*67a0*/  FMUL.FTZ R102, R0, R103 ;  /* 0x0000006700667220 */ /* 0x000fe20000410000 */
[----:B-1----:R-:W-:Y:S02]  /*67b0*/  FSEL R61, R61, -INF , P0 ;  /* 0xff8000003d3d7808 */ /* 0x002fe40000000000 */
[----:B------:R-:W-:Y:S01]  /*67c0*/  FMNMX.FTZ R131, R113, R6, !PT ;  /* 0x0000000671837209 */ /* 0x000fe20007810000 */
[----:B------:R-:W0:Y:S03]  /*67d0*/  MUFU.TANH R65, R65 ;  /* 0x0000004100417308 */ /* 0x000e260000002400 */
[----:B------:R-:W-:Y:S02]  /*67e0*/  FMNMX.FTZ R6, R116, R131, !PT ;  /* 0x0000008374067209 */ /* 0x000fe40007810000 */
[----:B------:R-:W1:Y:S02]  /*67f0*/  SHFL.IDX PT, R131, R80, 0x1, 0x1c1f ;  /* 0x003c1f0050837f89 */ /* 0x000e6400000e0000 */
[----:B------:R-:W-:Y:S01]  /*6800*/  FMNMX.FTZ R103, R117, R6, !PT ;  /* 0x0000000675677209 */ /* 0x000fe20007810000 */
[----:B------:R-:W3:Y:S01]  /*6810*/  MUFU.TANH R9, R9 ;  /* 0x0000000900097308 */ /* 0x000ee20000002400 */
[----:B--2---:R-:W-:-:S02]  /*6820*/  FSEL R64, R64, -INF , P2 ;  /* 0xff80000040407808 */ /* 0x004fc40001000000 */
[----:B------:R-:W-:-:S04]  /*6830*/  FMNMX.FTZ R6, R88, R103, !PT ;  /* 0x0000006758067209 */ /* 0x000fc80007810000 */
[----:B------:R-:W-:Y:S01]  /*6840*/  FMNMX.FTZ R103, R89, R6, !PT ;  /* 0x0000000659677209 */ /* 0x000fe20007810000 */
[----:B------:R-:W2:Y:S01]  /*6850*/  MUFU.TANH R10, R10 ;  /* 0x0000000a000a7308 */ /* 0x000ea20000002400 */
[----:B0-----:R-:W-:Y:S02]  /*6860*/  FSEL R65, R65, -INF , P3 ;  /* 0xff80000041417808 */ /* 0x001fe40001800000 */
[----:B------:R-:W-:-:S04]  /*6870*/  FMNMX.FTZ R6, R92, R103, !PT ;  /* 0x000000675c067209 */ /* 0x000fc80007810000 */
[----:B------:R-:W-:Y:S01]  /*6880*/  FMNMX.FTZ R103, R93, R6, !PT ;  /* 0x000000065d677209 */ /* 0x000fe20007810000 */
[----:B------:R-:W0:Y:S03]  /*6890*/  MUFU.TANH R13, R13 ;  /* 0x0000000d000d7308 */ /* 0x000e260000002400 */
[----:B------:R-:W-:Y:S01]  /*68a0*/  FMNMX.FTZ R6, R96, R103, !PT ;  /* 0x0000006760067209 */ /* 0x000fe20007810000 */
[----:B-1----:R-:W-:-:S03]  /*68b0*/  IMAD.IADD R56, R56, 0x1, R131 ;  /* 0x0000000138387824 */ /* 0x002fc600078e0283 */
[----:B------:R-:W-:Y:S01]  /*68c0*/  FMNMX.FTZ R103, R97, R6, !PT ;  /* 0x0000000661677209 */ /* 0x000fe20007810000 */
[----:B------:R-:W-:Y:S01]  /*68d0*/  MUFU.TANH R21, R21 ;  /* 0x0000001500157308 */ /* 0x000fe20000002400 */
[----:B------:R-:W-:Y:S02]  /*68e0*/  ISETP.GT.AND P6, PT, R56, RZ, PT ;  /* 0x000000ff3800720c */ /* 0x000fe40003fc4270 */
[----:B------:R-:W-:Y:S02]  /*68f0*/  FMNMX.FTZ R6, R100, R103, !PT ;  /* 0x0000006764067209 */ /* 0x000fe40007810000 */
[C---:B------:R-:W-:Y:S02]  /*6900*/  ISETP.GT.AND P2, PT, R56.reuse, 0x1, PT ;  /* 0x000000013800780c */ /* 0x040fe40003f44270 */
[----:B------:R-:W-:Y:S01]  /*6910*/  FMNMX.FTZ R103, R101, R6, !PT ;  /* 0x0000000665677209 */ /* 0x000fe20007810000 */
[----:B------:R-:W-:Y:S01]  /*6920*/  MUFU.TANH R120, R120 ;  /* 0x0000007800787308 */ /* 0x000fe20000002400 */
[----:B------:R-:W-:-:S02]  /*6930*/  ISETP.GT.AND P3, PT, R56, 0x8, PT ;  /* 0x000000083800780c */ /* 0x000fc40003f64270 */
[----:B------:R-:W-:Y:S02]  /*6940*/  FMNMX.FTZ R6, R72, R103, !PT ;  /* 0x0000006748067209 */ /* 0x000fe40007810000 */
[----:B---3--:R-:W-:Y:S01]  /*6950*/  FSEL R80, R9, -INF , P6 ;  /* 0xff80000009507808 */ /* 0x008fe20003000000 */
[----:B------:R-:W-:Y:S01]  /*6960*/  IMAD.U32 R9, RZ, RZ, UR21 ;  /* 0x00000015ff097e24 */ /* 0x000fe2000f8e00ff */
[----:B------:R-:W-:Y:S01]  /*6970*/  FMNMX.FTZ R103, R73, R6, !PT ;  /* 0x0000000649677209 */ /* 0x000fe20007810000 */
[----:B------:R-:W1:Y:S01]  /*6980*/  MUFU.TANH R123, R123 ;  /* 0x0000007b007b7308 */ /* 0x000e620000002400 */
[----:B--2---:R-:W-:Y:S02]  /*6990*/  FSEL R10, R10, -INF , P2 ;  /* 0xff8000000a0a7808 */ /* 0x004fe40001000000 */
[----:B------:R-:W-:Y:S02]  /*69a0*/  FMNMX.FTZ R6, R76, R103, !PT ;  /* 0x000000674c067209 */ /* 0x000fe40007810000 */
[----:B0-----:R-:W-:-:S02]  /*69b0*/  FSEL R13, R13, -INF , P3 ;  /* 0xff8000000d0d7808 */ /* 0x001fc40001800000 */
[----:B------:R-:W-:Y:S01]  /*69c0*/  FMNMX.FTZ R6, R77, R6, !PT ;  /* 0x000000064d067209 */ /* 0x000fe20007810000 */
[----:B------:R-:W0:Y:S01]  /*69d0*/  MUFU.TANH R124, R124 ;  /* 0x0000007c007c7308 */ /* 0x000e220000002400 */
[C---:B------:R-:W-:Y:S02]  /*69e0*/  ISETP.GT.AND P6, PT, R56.reuse, 0x18, PT ;  /* 0x000000183800780c */ /* 0x040fe40003fc4270 */
[----:B------:R-:W-:Y:S02]  /*69f0*/  FMNMX.FTZ R6, R125, R6, !PT ;  /* 0x000000067d067209 */ /* 0x000fe40007810000 */
[----:B------:R-:W-:Y:S02]  /*6a00*/  ISETP.GT.AND P2, PT, R56, 0x19, PT ;  /* 0x000000193800780c */ /* 0x000fe40003f44270 */
[----:B------:R-:W-:Y:S01]  /*6a10*/  FMNMX.FTZ R103, R81, R6, !PT ;  /* 0x0000000651677209 */ /* 0x000fe20007810000 */
[----:B------:R-:W-:Y:S01]  /*6a20*/  FMUL.FTZ R6, R0, R68 ;  /* 0x0000004400067220 */ /* 0x000fe20000410000 */
[----:B------:R-:W2:Y:S01]  /*6a30*/  MUFU.TANH R106, R106 ;  /* 0x0000006a006a7308 */ /* 0x000ea20000002400 */
[----:B------:R-:W-:-:S02]  /*6a40*/  ISETP.GT.AND P3, PT, R56, 0x20, PT ;  /* 0x000000203800780c */ /* 0x000fc40003f64270 */
[----:B------:R-:W-:Y:S02]  /*6a50*/  FMNMX.FTZ R128, R84, R103, !PT ;  /* 0x0000006754807209 */ /* 0x000fe40007810000 */
[----:B-1----:R-:W-:Y:S02]  /*6a60*/  FSEL R123, R123, -INF , P6 ;  /* 0xff8000007b7b7808 */ /* 0x002fe40003000000 */
[----:B------:R-:W-:Y:S01]  /*6a70*/  FMNMX.FTZ R103, R85, R128, !PT ;  /* 0x0000008055677209 */ /* 0x000fe20007810000 */
[----:B------:R-:W1:Y:S01]  /*6a80*/  MUFU.TANH R6, R6 ;  /* 0x0000000600067308 */ /* 0x000e620000002400 */
[----:B0-----:R-:W-:Y:S02]  /*6a90*/  FSEL R124, R124, -INF , P2 ;  /* 0xff8000007c7c7808 */ /* 0x001fe40001000000 */
[----:B------:R-:W-:Y:S01]  /*6aa0*/  FMNMX.FTZ R68, R126, R103, !PT ;  /* 0x000000677e447209 */ /* 0x000fe20007810000 */
[----:B------:R-:W-:Y:S01]  /*6ab0*/  FMUL.FTZ R103, R0, R69 ;  /* 0x0000004500677220 */ /* 0x000fe20000410000 */
[----:B------:R-:W-:-:S02]  /*6ac0*/  ISETP.GT.AND P6, PT, R56, 0x30, PT ;  /* 0x000000303800780c */ /* 0x000fc40003fc4270 */
[----:B------:R-:W-:Y:S01]  /*6ad0*/  FMNMX.FTZ R69, R119, R68, !PT ;  /* 0x0000004477457209 */ /* 0x000fe20007810000 */
[C---:B------:R-:W-:Y:S01]  /*6ae0*/  FMUL.FTZ R68, R0.reuse, R79 ;  /* 0x0000004f00447220 */ /* 0x040fe20000410000 */
[----:B------:R-:W-:Y:S01]  /*6af0*/  FMUL.FTZ R79, R0, R82 ;  /* 0x00000052004f7220 */ /* 0x000fe20000410000 */
[----:B------:R-:W0:Y:S01]  /*6b00*/  MUFU.TANH R103, R103 ;  /* 0x0000006700677308 */ /* 0x000e220000002400 */
[----:B------:R-:W-:Y:S02]  /*6b10*/  FMNMX.FTZ R128, R60, R69, !PT ;  /* 0x000000453c807209 */ /* 0x000fe40007810000 */
[----:B--2---:R-:W-:Y:S02]  /*6b20*/  FSEL R106, R106, -INF , P3 ;  /* 0xff8000006a6a7808 */ /* 0x004fe40001800000 */
[----:B------:R-:W-:Y:S02]  /*6b30*/  FMNMX.FTZ R69, R61, R128, !PT ;  /* 0x000000803d457209 */ /* 0x000fe40007810000 */
[----:B------:R-:W-:Y:S01]  /*6b40*/  ISETP.GT.AND P2, PT, R56, 0x31, PT ;  /* 0x000000313800780c */ /* 0x000fe20003f44270 */
[----:B------:R-:W2:Y:S01]  /*6b50*/  MUFU.TANH R110, R110 ;  /* 0x0000006e006e7308 */ /* 0x000ea20000002400 */
[----:B------:R-:W-:-:S02]  /*6b60*/  FMNMX.FTZ R128, R64, R69, !PT ;  /* 0x0000004540807209 */ /* 0x000fc40007810000 */
[----:B-1----:R-:W-:Y:S02]  /*6b70*/  FSEL R69, R6, -INF , P4 ;  /* 0xff80000006457808 */ /* 0x002fe40002000000 */
[----:B------:R-:W-:Y:S02]  /*6b80*/  FMNMX.FTZ R128, R65, R128, !PT ;  /* 0x0000008041807209 */ /* 0x000fe40007810000 */
[C---:B------:R-:W-:Y:S01]  /*6b90*/  ISETP.GT.AND P4, PT, R56.reuse, 0x10, PT ;  /* 0x000000103800780c */ /* 0x040fe20003f84270 */
[----:B------:R-:W1:Y:S01]  /*6ba0*/  MUFU.TANH R111, R111 ;  /* 0x0000006f006f7308 */ /* 0x000e620000002400 */
[----:B0-----:R-:W-:Y:S02]  /*6bb0*/  FSEL R82, R103, -INF , P5 ;  /* 0xff80000067527808 */ /* 0x001fe40002800000 */
[----:B------:R-:W-:Y:S02]  /*6bc0*/  FMNMX.FTZ R103, R69, R128, !PT ;  /* 0x0000008045677209 */ /* 0x000fe40007810000 */
[----:B------:R-:W-:-:S02]  /*6bd0*/  ISETP.GT.AND P5, PT, R56, 0x11, PT ;  /* 0x000000113800780c */ /* 0x000fc40003fa4270 */
[----:B------:R-:W-:Y:S01]  /*6be0*/  FMNMX.FTZ R6, R82, R103, !PT ;  /* 0x0000006752067209 */ /* 0x000fe20007810000 */
[----:B------:R-:W0:Y:S01]  /*6bf0*/  MUFU.TANH R114, R114 ;  /* 0x0000007200727308 */ /* 0x000e220000002400 */
[----:B------:R-:W-:Y:S02]  /*6c00*/  FSEL R21, R21, -INF , P4 ;  /* 0xff80000015157808 */ /* 0x000fe40002000000 */
[----:B------:R-:W-:Y:S01]  /*6c10*/  FSEL R120, R120, -INF , P5 ;  /* 0xff80000078787808 */ /* 0x000fe20002800000 */
[----:B------:R-:W3:Y:S01]  /*6c20*/  SHFL.BFLY PT, R103, R6, 0x2, 0x1f ;  /* 0x0c401f0006677f89 */ /* 0x000ee200000e0000 */
[C---:B------:R-:W-:Y:S02]  /*6c30*/  ISETP.GT.AND P4, PT, R56.reuse, 0x28, PT ;  /* 0x000000283800780c */ /* 0x040fe40003f84270 */
[C---:B------:R-:W-:Y:S01]  /*6c40*/  ISETP.GT.AND P5, PT, R56.reuse, 0x29, PT ;  /* 0x000000293800780c */ /* 0x040fe20003fa4270 */
[----:B------:R-:W4:Y:S01]  /*6c50*/  MUFU.TANH R115, R115 ;  /* 0x0000007300737308 */ /* 0x000f220000002400 */
[----:B------:R-:W-:-:S02]  /*6c60*/  ISETP.GT.AND P3, PT, R56, 0x38, PT ;  /* 0x000000383800780c */ /* 0x000fc40003f64270 */
[----:B------:R-:W-:Y:S02]  /*6c70*/  ISETP.GT.AND P0, PT, R56, 0x9, PT ;  /* 0x000000093800780c */ /* 0x000fe40003f04270 */
[----:B--2---:R-:W-:Y:S02]  /*6c80*/  FSEL R110, R110, -INF , P4 ;  /* 0xff8000006e6e7808 */ /* 0x004fe40002000000 */
[----:B-1----:R-:W-:Y:S01]  /*6c90*/  FSEL R111, R111, -INF , P5 ;  /* 0xff8000006f6f7808 */ /* 0x002fe20002800000 */
[----:B------:R-:W1:Y:S01]  /*6ca0*/  MUFU.TANH R118, R118 ;  /* 0x0000007600767308 */ /* 0x000e620000002400 */
[----:B0-----:R-:W-:Y:S02]  /*6cb0*/  FSEL R114, R114, -INF , P6 ;  /* 0xff80000072727808 */ /* 0x001fe40003000000 */
[C---:B------:R-:W-:Y:S02]  /*6cc0*/  ISETP.GT.AND P4, PT, R56.reuse, 0x39, PT ;  /* 0x000000393800780c */ /* 0x040fe40003f84270 */
[----:B------:R-:W-:-:S02]  /*6cd0*/  ISETP.GT.AND P5, PT, R56, 0x40, PT ;  /* 0x000000403800780c */ /* 0x000fc40003fa4270 */
[C---:B------:R-:W-:Y:S01]  /*6ce0*/  ISETP.GT.AND P6, PT, R56.reuse, 0x41, PT ;  /* 0x000000413800780c */ /* 0x040fe20003fc4270 */
[----:B------:R-:W0:Y:S01]  /*6cf0*/  MUFU.TANH R14, R14 ;  /* 0x0000000e000e7308 */ /* 0x000e220000002400 */
[----:B----4-:R-:W-:Y:S02]  /*6d00*/  FSEL R115, R115, -INF , P2 ;  /* 0xff80000073737808 */ /* 0x010fe40001000000 */
[----:B------:R-:W-:Y:S02]  /*6d10*/  ISETP.GT.AND P2, PT, R56, 0x48, PT ;  /* 0x000000483800780c */ /* 0x000fe40003f44270 */
[----:B---3--:R-:W-:-:S03]  /*6d20*/  FMNMX.FTZ R103, R6, R103, !PT ;  /* 0x0000006706677209 */ /* 0x008fc60007810000 */
[----:B------:R-:W2:Y:S01]  /*6d30*/  MUFU.TANH R127, R127 ;  /* 0x0000007f007f7308 */ /* 0x000ea20000002400 */
[----:B-1----:R-:W-:Y:S01]  /*6d40*/  FSEL R118, R118, -INF , P3 ;  /* 0xff80000076767808 */ /* 0x002fe20001800000 */
[----:B------:R-:W1:Y:S01]  /*6d50*/  SHFL.BFLY PT, R6, R103, 0x1, 0x1f ;  /* 0x0c201f0067067f89 */ /* 0x000e6200000e0000 */
[----:B------:R-:W-:-:S05]  /*6d60*/  ISETP.GT.AND P3, PT, R56, 0x49, PT ;  /* 0x000000493800780c */ /* 0x000fca0003f64270 */
[----:B------:R-:W3:Y:S01]  /*6d70*/  MUFU.TANH R57, R57 ;  /* 0x0000003900397308 */ /* 0x000ee20000002400 */
[----:B0-----:R-:W-:Y:S02]  /*6d80*/  FSEL R14, R14, -INF , P0 ;  /* 0xff8000000e0e7808 */ /* 0x001fe40000000000 */
[----:B------:R-:W-:-:S05]  /*6d90*/  ISETP.GT.AND P0, PT, R56, 0x21, PT ;  /* 0x000000213800780c */ /* 0x000fca0003f04270 */
[----:B------:R-:W0:Y:S01]  /*6da0*/  MUFU.TANH R90, R90 ;  /* 0x0000005a005a7308 */ /* 0x000e220000002400 */
[----:B--2---:R-:W-:Y:S02]  /*6db0*/  FSEL R127, R127, -INF , P4 ;  /* 0xff8000007f7f7808 */ /* 0x004fe40002000000 */
[----:B------:R-:W-:-:S05]  /*6dc0*/  ISETP.GT.AND P4, PT, R56, 0x50, PT ;  /* 0x000000503800780c */ /* 0x000fca0003f84270 */
[----:B------:R-:W2:Y:S01]  /*6dd0*/  MUFU.TANH R91, R91 ;  /* 0x0000005b005b7308 */ /* 0x000ea20000002400 */
[----:B---3--:R-:W-:Y:S02]  /*6de0*/  FSEL R57, R57, -INF , P5 ;  /* 0xff80000039397808 */ /* 0x008fe40002800000 */
[----:B-1----:R-:W-:Y:S02]  /*6df0*/  FMNMX.FTZ R6, R103, R6, !PT ;  /* 0x0000000667067209 */ /* 0x002fe40007810000 */
[----:B------:R-:W-:-:S03]  /*6e00*/  ISETP.GT.AND P5, PT, R56, 0x51, PT ;  /* 0x000000513800780c */ /* 0x000fc60003fa4270 */
[----:B------:R-:W1:Y:S01]  /*6e10*/  MUFU.TANH R94, R94 ;  /* 0x0000005e005e7308 */ /* 0x000e620000002400 */
[----:B0-----:R-:W-:Y:S01]  /*6e20*/  FSEL R90, R90, -INF , P6 ;  /* 0xff8000005a5a7808 */ /* 0x001fe20003000000 */
[----:B------:R-:W-:-:S01]  /*6e30*/  FFMA.FTZ R128, R6, R9, -8 ;  /* 0xc100000006807423 */ /* 0x000fc20000010009 */
[----:B------:R-:W-:-:S05]  /*6e40*/  ISETP.GT.AND P6, PT, R56, 0x58, PT ;  /* 0x000000583800780c */ /* 0x000fca0003fc4270 */
[----:B------:R-:W0:Y:S01]  /*6e50*/  MUFU.TANH R107, R107 ;  /* 0x0000006b006b7308 */ /* 0x000e220000002400 */
[----:B--2---:R-:W-:Y:S02]  /*6e60*/  FSEL R91, R91, -INF , P2 ;  /* 0xff8000005b5b7808 */ /* 0x004fe40001000000 */
[----:B------:R-:W-:-:S05]  /*6e70*/  ISETP.GT.AND P2, PT, R56, 0x59, PT ;  /* 0x000000593800780c */ /* 0x000fca0003f44270 */
[----:B------:R-:W2:Y:S01]  /*6e80*/  MUFU.TANH R95, R95 ;  /* 0x0000005f005f7308 */ /* 0x000ea20000002400 */
[----:B-1----:R-:W-:Y:S02]  /*6e90*/  FSEL R94, R94, -INF , P3 ;  /* 0xff8000005e5e7808 */ /* 0x002fe40001800000 */
[----:B------:R-:W-:-:S05]  /*6ea0*/  ISETP.GT.AND P3, PT, R56, 0x60, PT ;  /* 0x000000603800780c */ /* 0x000fca0003f64270 */
[----:B------:R-:W1:Y:S01]  /*6eb0*/  MUFU.TANH R98, R98 ;  /* 0x0000006200627308 */ /* 0x000e620000002400 */
[----:B0-----:R-:W-:Y:S02]  /*6ec0*/  FSEL R107, R107, -INF , P0 ;  /* 0xff8000006b6b7808 */ /* 0x001fe40000000000 */
[----:B------:R-:W-:-:S04]  /*6ed0*/  FSETP.NEU.FTZ.AND P0, PT, R6, -INF , PT ;  /* 0xff8000000600780b */ /* 0x000fc80003f1d000 */
[----:B------:R-:W-:Y:S01]  /*6ee0*/  FSEL R128, R128, RZ, P0 ;  /* 0x000000ff80807208 */ /* 0x000fe20000000000 */
[----:B------:R-:W0:Y:S01]  /*6ef0*/  MUFU.TANH R99, R99 ;  /* 0x0000006300637308 */ /* 0x000e220000002400 */
[----:B--2---:R-:W-:Y:S02]  /*6f00*/  FSEL R95, R95, -INF , P4 ;  /* 0xff8000005f5f7808 */ /* 0x004fe40002000000 */
[----:B------:R-:W-:Y:S01]  /*6f10*/  ISETP.GT.AND P4, PT, R56, 0x61, PT ;  /* 0x000000613800780c */ /* 0x000fe20003f84270 */
[----:B------:R-:W-:-:S01]  /*6f20*/  FFMA.FTZ R9, R11, UR21, -R128 ;  /* 0x000000150b097c23 */ /* 0x000fc20008010880 */
[----:B------:R-:W-:Y:S01]  /*6f30*/  FMNMX.FTZ R11, R80, R3, !PT ;  /* 0x00000003500b7209 */ /* 0x000fe20007810000 */
[----:B------:R-:W-:-:S01]  /*6f40*/  FFMA.FTZ R121, R121, UR21, -R128 ;  /* 0x0000001579797c23 */ /* 0x000fc20008010880 */
[--C-:B------:R-:W-:Y:S01]  /*6f50*/  FFMA.FTZ R130, R129, UR21, -R128.reuse ;  /* 0x0000001581827c23 */ /* 0x100fe20008010880 */
[----:B------:R-:W2:Y:S01]  /*6f60*/  MUFU.TANH R102, R102 ;  /* 0x0000006600667308 */ /* 0x000ea20000002400 */
[----:B-1----:R-:W-:Y:S01]  /*6f70*/  FSEL R98, R98, -INF , P5 ;  /* 0xff80000062627808 */ /* 0x002fe20002800000 */
[--C-:B------:R-:W-:Y:S01]  /*6f80*/  FFMA.FTZ R7, R7, UR21, -R128.reuse ;  /* 0x0000001507077c23 */ /* 0x100fe20008010880 */
[----:B------:R-:W-:Y:S01]  /*6f90*/  ISETP.GT.AND P5, PT, R56, 0x68, PT ;  /* 0x000000683800780c */ /* 0x000fe20003fa4270 */
[--C-:B------:R-:W-:Y:S01]  /*6fa0*/  FFMA.FTZ R12, R12, UR21, -R128.reuse ;  /* 0x000000150c0c7c23 */ /* 0x100fe20008010880 */
[----:B------:R-:W-:Y:S01]  /*6fb0*/  FSEL R129, R6, RZ, P0 ;  /* 0x000000ff06817208 */ /* 0x000fe20000000000 */
[--C-:B------:R-:W-:Y:S01]  /*6fc0*/  FFMA.FTZ R15, R15, UR21, -R128.reuse ;  /* 0x000000150f0f7c23 */ /* 0x100fe20008010880 */
[----:B------:R-:W-:-:S01]  /*6fd0*/  FFMA.FTZ R20, R20, UR21, -R128 ;  /* 0x0000001514147c23 */ /* 0x000fc20008010880 */
[----:B------:R-:W1:Y:S01]  /*6fe0*/  MUFU.TANH R74, R74 ;  /* 0x0000004a004a7308 */ /* 0x000e620000002400 */
[----:B0-----:R-:W-:Y:S01]  /*6ff0*/  FSEL R99, R99, -INF , P6 ;  /* 0xff80000063637808 */ /* 0x001fe20003000000 */
[----:B------:R-:W-:Y:S01]  /*7000*/  FADD.FTZ R129, -R129, R2 ;  /* 0x0000000281817221 */ /* 0x000fe20000010100 */
[----:B------:R-:W-:Y:S01]  /*7010*/  ISETP.GT.AND P6, PT, R56, 0x69, PT ;  /* 0x000000693800780c */ /* 0x000fe20003fc4270 */
[--C-:B------:R-:W-:Y:S01]  /*7020*/  FFMA.FTZ R104, R104, UR21, -R128.reuse ;  /* 0x0000001568687c23 */ /* 0x100fe20008010880 */
[----:B------:R-:W-:-:S01]  /*7030*/  FFMA.FTZ R105, R105, UR21, -R128 ;  /* 0x0000001569697c23 */ /* 0x000fc20008010880 */
[--C-:B------:R-:W-:Y:S01]  /*7040*/  FFMA.FTZ R108, R108, UR21, -R128.reuse ;  /* 0x000000156c6c7c23 */ /* 0x100fe20008010880 */
[----:B------:R-:W-:-:S01]  /*7050*/  FFMA.FTZ R109, R109, UR21, -R128 ;  /* 0x000000156d6d7c23 */ /* 0x000fc20008010880 */
[----:B------:R-:W0:Y:S01]  /*7060*/  MUFU.TANH R75, R75 ;  /* 0x0000004b004b7308 */ /* 0x000e220000002400 */
[----:B--2---:R-:W-:Y:S01]  /*7070*/  FSEL R102, R102, -INF , P2 ;  /* 0xff80000066667808 */ /* 0x004fe20001000000 */
[--C-:B------:R-:W-:Y:S01]  /*7080*/  FFMA.FTZ R112, R112, UR21, -R128.reuse ;  /* 0x0000001570707c23 */ /* 0x100fe20008010880 */
[----:B------:R-:W-:Y:S01]  /*7090*/  ISETP.GT.AND P2, PT, R56, 0x70, PT ;  /* 0x000000703800780c */ /* 0x000fe20003f44270 */
[--C-:B------:R-:W-:Y:S01]  /*70a0*/  FFMA.FTZ R113, R113, UR21, -R128.reuse ;  /* 0x0000001571717c23 */ /* 0x100fe20008010880 */
[----:B------:R-:W-:-:S01]  /*70b0*/  FFMA.FTZ R116, R116, UR21, -R128 ;  /* 0x0000001574747c23 */ /* 0x000fc20008010880 */
[--C-:B------:R-:W-:Y:S01]  /*70c0*/  FFMA.FTZ R117, R117, UR21, -R128.reuse ;  /* 0x0000001575757c23 */ /* 0x100fe20008010880 */
[----:B------:R-:W-:-:S01]  /*70d0*/  FFMA.FTZ R88, R88, UR21, -R128 ;  /* 0x0000001558587c23 */ /* 0x000fc20008010880 */
[----:B------:R-:W2:Y:S01]  /*70e0*/  MUFU.TANH R78, R78 ;  /* 0x0000004e004e7308 */ /* 0x000ea20000002400 */
[----:B-1----:R-:W-:Y:S01]  /*70f0*/  FSEL R74, R74, -INF , P3 ;  /* 0xff8000004a4a7808 */ /* 0x002fe20001800000 */
[--C-:B------:R-:W-:Y:S01]  /*7100*/  FFMA.FTZ R89, R89, UR21, -R128.reuse ;  /* 0x0000001559597c23 */ /* 0x100fe20008010880 */
[----:B------:R-:W-:Y:S01]  /*7110*/  ISETP.GT.AND P3, PT, R56, 0x71, PT ;  /* 0x000000713800780c */ /* 0x000fe20003f64270 */
[--C-:B------:R-:W-:Y:S01]  /*7120*/  FFMA.FTZ R92, R92, UR21, -R128.reuse ;  /* 0x000000155c5c7c23 */ /* 0x100fe20008010880 */
[----:B------:R-:W-:-:S01]  /*7130*/  FFMA.FTZ R93, R93, UR21, -R128 ;  /* 0x000000155d5d7c23 */ /* 0x000fc20008010880 */
[--C-:B------:R-:W-:Y:S01]  /*7140*/  FFMA.FTZ R96, R96, UR21, -R128.reuse ;  /* 0x0000001560607c23 */ /* 0x100fe20008010880 */
[----:B------:R-:W-:-:S01]  /*7150*/  FFMA.FTZ R97, R97, UR21, -R128 ;  /* 0x0000001561617c23 */ /* 0x000fc20008010880 */
[----:B------:R-:W1:Y:S01]  /*7160*/  MUFU.TANH R68, R68 ;  /* 0x0000004400447308 */ /* 0x000e620000002400 */
[----:B0-----:R-:W-:Y:S01]  /*7170*/  FSEL R75, R75, -INF , P4 ;  /* 0xff8000004b4b7808 */ /* 0x001fe20002000000 */
[--C-:B------:R-:W-:Y:S01]  /*7180*/  FFMA.FTZ R100, R100, UR21, -R128.reuse ;  /* 0x0000001564647c23 */ /* 0x100fe20008010880 */
        /* <DEDUP_REMOVED lines=15> */
[----:B------:R-:W-:Y:S01]  /*7280*/  FFMA.FTZ R82, R82, UR21, -R128 ;  /* 0x0000001552527c23 */ /* 0x000fe20008010880 */
[----:B------:R-:W-:-:S05]  /*7290*/  ISETP.GT.AND P6, PT, R56, 0x80, PT ;  /* 0x000000803800780c */ /* 0x000fca0003fc4270 */
[----:B------:R-:W1:Y:S01]  /*72a0*/  MUFU.TANH R86, R86 ;  /* 0x0000005600567308 */ /* 0x000e620000002400 */
[----:B0-----:R-:W-:Y:S02]  /*72b0*/  FSEL R79, R79, -INF , P2 ;  /* 0xff8000004f4f7808 */ /* 0x001fe40001000000 */
        /* <DEDUP_REMOVED lines=16> */
[----:B------:R-:W-:Y:S01]  /*73c0*/  MUFU.TANH R66, R66 ;  /* 0x0000004200427308 */ /* 0x000fe20000002400 */
[----:B0-----:R-:W-:Y:S02]  /*73d0*/  FSEL R62, R62, -INF , P3 ;  /* 0xff8000003e3e7808 */ /* 0x001fe40001800000 */
[----:B------:R-:W-:Y:S01]  /*73e0*/  ISETP.GT.AND P3, PT, R56, 0x99, PT ;  /* 0x000000993800780c */ /* 0x000fe20003f64270 */
[----:B------:R-:W-:-:S01]  /*73f0*/  FFMA.FTZ R56, R122, UR21, -R128 ;  /* 0x000000157a387c23 */ /* 0x000fc20008010880 */
[----:B------:R-:W-:-:S03]  /*7400*/  FMNMX.FTZ R122, R10, R11, !PT ;  /* 0x0000000b0a7a7209 */ /* 0x000fc60007810000 */
[----:B------:R-:W0:Y:S01]  /*7410*/  MUFU.TANH R67, R67 ;  /* 0x0000004300437308 */ /* 0x000e220000002400 */
[----:B------:R-:W-:Y:S02]  /*7420*/  FMNMX.FTZ R11, R13, R122, !PT ;  /* 0x0000007a0d0b7209 */ /* 0x000fe40007810000 */
[----:B--2---:R-:W-:Y:S02]  /*7430*/  FSEL R63, R63, -INF , P4 ;  /* 0xff8000003f3f7808 */ /* 0x004fe40002000000 */
[----:B------:R-:W-:-:S03]  /*7440*/  FMNMX.FTZ R122, R14, R11, !PT ;  /* 0x0000000b0e7a7209 */ /* 0x000fc60007810000 */
[----:B------:R-:W1:Y:S01]  /*7450*/  MUFU.TANH R70, R70 ;  /* 0x0000004600467308 */ /* 0x000e620000002400 */
[----:B------:R-:W-:-:S04]  /*7460*/  FMNMX.FTZ R11, R21, R122, !PT ;  /* 0x0000007a150b7209 */ /* 0x000fc80007810000 */
[----:B------:R-:W-:-:S03]  /*7470*/  FMNMX.FTZ R122, R120, R11, !PT ;  /* 0x0000000b787a7209 */ /* 0x000fc60007810000 */
[----:B------:R-:W2:Y:S01]  /*7480*/  MUFU.TANH R71, R71 ;  /* 0x0000004700477308 */ /* 0x000ea20000002400 */
[----:B------:R-:W-:Y:S02]  /*7490*/  FMNMX.FTZ R11, R123, R122, !PT ;  /* 0x0000007a7b0b7209 */ /* 0x000fe40007810000 */
[----:B0-----:R-:W-:Y:S02]  /*74a0*/  FSEL R67, R67, -INF , P6 ;  /* 0xff80000043437808 */ /* 0x001fe40003000000 */
[----:B------:R-:W-:-:S03]  /*74b0*/  FMNMX.FTZ R11, R124, R11, !PT ;  /* 0x0000000b7c0b7209 */ /* 0x000fc60007810000 */
[----:B------:R0:W-:Y:S01]  /*74c0*/  MUFU.EX2 R59, R121 ;  /* 0x00000079003b7308 */ /* 0x0001e20000000800 */
[----:B------:R-:W-:Y:S02]  /*74d0*/  FMNMX.FTZ R122, R106, R11, !PT ;  /* 0x0000000b6a7a7209 */ /* 0x000fe40007810000 */
[----:B-1----:R-:W-:Y:S02]  /*74e0*/  FSEL R70, R70, -INF , P2 ;  /* 0xff80000046467808 */ /* 0x002fe40001000000 */
[----:B------:R-:W-:-:S03]  /*74f0*/  FMNMX.FTZ R11, R107, R122, !PT ;  /* 0x0000007a6b0b7209 */ /* 0x000fc60007810000 */
[----:B------:R-:W-:Y:S01]  /*7500*/  MUFU.EX2 R130, R130 ;  /* 0x0000008200827308 */ /* 0x000fe20000000800 */
[----:B------:R-:W-:Y:S01]  /*7510*/  FMNMX.FTZ R122, R110, R11, !PT ;  /* 0x0000000b6e7a7209 */ /* 0x000fe20007810000 */
[----:B0-----:R-:W-:Y:S01]  /*7520*/  FFMA.FTZ R121, R72, UR21, -R128 ;  /* 0x0000001548797c23 */ /* 0x001fe20008010880 */
[----:B------:R-:W-:Y:S02]  /*7530*/  FSEL R72, R66, -INF , P5 ;  /* 0xff80000042487808 */ /* 0x000fe40002800000 */
[----:B------:R-:W-:Y:S02]  /*7540*/  FMNMX.FTZ R11, R111, R122, !PT ;  /* 0x0000007a6f0b7209 */ /* 0x000fe40007810000 */
[----:B--2---:R-:W-:Y:S01]  /*7550*/  FSEL R71, R71, -INF , P3 ;  /* 0xff80000047477808 */ /* 0x004fe20001800000 */
[----:B------:R0:W-:Y:S01]  /*7560*/  MUFU.EX2 R66, R121 ;  /* 0x0000007900427308 */ /* 0x0001e20000000800 */
[----:B------:R-:W-:-:S04]  /*7570*/  FMNMX.FTZ R122, R114, R11, !PT ;  /* 0x0000000b727a7209 */ /* 0x000fc80007810000 */
[----:B------:R-:W-:-:S03]  /*7580*/  FMNMX.FTZ R11, R115, R122, !PT ;  /* 0x0000007a730b7209 */ /* 0x000fc60007810000 */
[----:B------:R-:W-:Y:S01]  /*7590*/  MUFU.EX2 R7, R7 ;  /* 0x0000000700077308 */ /* 0x000fe20000000800 */
[----:B------:R-:W-:Y:S01]  /*75a0*/  FMNMX.FTZ R122, R118, R11, !PT ;  /* 0x0000000b767a7209 */ /* 0x000fe20007810000 */
[----:B0-----:R-:W-:-:S03]  /*75b0*/  FFMA.FTZ R121, R125, UR21, -R128 ;  /* 0x000000157d797c23 */ /* 0x001fc60008010880 */
        /* <DEDUP_REMOVED lines=36> */
[----:B------:R-:W-:Y:S01]  /*7800*/  FMNMX.FTZ R11, R71, R122, !PT ;  /* 0x0000007a470b7209 */ /* 0x000fe20007810000 */
[----:B------:R-:W-:-:S01]  /*7810*/  FFMA.FTZ R122, R81, UR21, -R128 ;  /* 0x00000015517a7c23 */ /* 0x000fc20008010880 */
[--C-:B------:R-:W-:Y:S01]  /*7820*/  FFMA.FTZ R81, R84, UR21, -R128.reuse ;  /* 0x0000001554517c23 */ /* 0x100fe20008010880 */
[----:B------:R-:W-:-:S01]  /*7830*/  FFMA.FTZ R84, R85, UR21, -R128 ;  /* 0x0000001555547c23 */ /* 0x000fc20008010880 */
[--C-:B------:R-:W-:Y:S01]  /*7840*/  FFMA.FTZ R85, R126, UR21, -R128.reuse ;  /* 0x000000157e557c23 */ /* 0x100fe20008010880 */
[----:B------:R-:W0:Y:S01]  /*7850*/  SHFL.BFLY PT, R132, R11, 0x2, 0x1f ;  /* 0x0c401f000b847f89 */ /* 0x000e2200000e0000 */
[----:B------:R-:W-:-:S01]  /*7860*/  FFMA.FTZ R126, R119, UR21, -R128 ;  /* 0x00000015777e7c23 */ /* 0x000fc20008010880 */
        /* <DEDUP_REMOVED lines=9> */
[----:B0-----:R-:W-:-:S02]  /*7900*/  FMNMX.FTZ R11, R125, R132, !PT ;  /* 0x000000847d0b7209 */ /* 0x001fc40007810000 */
[----:B------:R-:W-:Y:S02]  /*7910*/  MOV R132, UR21 ;  /* 0x0000001500847c02 */ /* 0x000fe40008000f00 */
[----:B------:R-:W-:-:S03]  /*7920*/  FSETP.NEU.FTZ.AND P2, PT, R11, -INF , PT ;  /* 0xff8000000b00780b */ /* 0x000fc60003f5d000 */
[----:B------:R-:W-:Y:S01]  /*7930*/  MUFU.EX2 R100, R100 ;  /* 0x0000006400647308 */ /* 0x000fe20000000800 */
[----:B------:R-:W-:-:S05]  /*7940*/  FFMA.FTZ R119, R11, R132, -8 ;  /* 0xc10000000b777423 */ /* 0x000fca0000010084 */
[----:B------:R-:W-:Y:S02]  /*7950*/  FSEL R119, R119, RZ, P2 ;  /* 0x000000ff77777208 */ /* 0x000fe40001000000 */
[----:B------:R-:W-:Y:S03]  /*7960*/  MUFU.EX2 R101, R101 ;  /* 0x0000006500657308 */ /* 0x000fe60000000800 */
[----:B------:R-:W-:-:S01]  /*7970*/  FFMA.FTZ R2, R94, UR21, -R119 ;  /* 0x000000155e027c23 */ /* 0x000fc20008010877 */
[----:B------:R-:W-:Y:S01]  /*7980*/  FSEL R94, R11, RZ, P2 ;  /* 0x000000ff0b5e7208 */ /* 0x000fe20001000000 */
[----:B------:R-:W-:-:S01]  /*7990*/  FFMA.FTZ R125, R80, UR21, -R119 ;  /* 0x00000015507d7c23 */ /* 0x000fc20008010877 */
[--C-:B------:R-:W-:Y:S01]  /*79a0*/  FFMA.FTZ R10, R10, UR21, -R119.reuse ;  /* 0x000000150a0a7c23 */ /* 0x100fe20008010877 */
[----:B------:R-:W-:-:S01]  /*79b0*/  FFMA.FTZ R13, R13, UR21, -R119 ;  /* 0x000000150d0d7c23 */ /* 0x000fc20008010877 */
[----:B------:R-:W-:Y:S01]  /*79c0*/  FFMA.FTZ R14, R14, UR21, -R119 ;  /* 0x000000150e0e7c23 */ /* 0x000fe20008010877 */
[----:B------:R-:W-:-:S01]  /*79d0*/  FADD.FTZ R94, -R94, R3 ;  /* 0x000000035e5e7221 */ /* 0x000fc20000010100 */
[----:B------:R-:W-:Y:S01]  /*79e0*/  FMUL.FTZ R3, R129, UR21 ;  /* 0x0000001581037c20 */ /* 0x000fe20008410000 */
[----:B------:R-:W-:Y:S01]  /*79f0*/  MUFU.EX2 R125, R125 ;  /* 0x0000007d007d7308 */ /* 0x000fe20000000800 */
[----:B------:R-:W-:-:S01]  /*7a00*/  FFMA.FTZ R80, R120, UR21, -R119 ;  /* 0x0000001578507c23 */ /* 0x000fc20008010877 */
[----:B------:R-:W-:Y:S01]  /*7a10*/  FMUL.FTZ R94, R94, UR21 ;  /* 0x000000155e5e7c20 */ /* 0x000fe20008410000 */
        /* <DEDUP_REMOVED lines=30> */
[----:B------:R-:W-:-:S01]  /*7c00*/  FFMA.FTZ R58, R58, UR21, -R119 ;  /* 0x000000153a3a7c23 */ /* 0x000fc20008010877 */
[--C-:B------:R-:W-:Y:S01]  /*7c10*/  FFMA.FTZ R103, R103, UR21, -R119.reuse ;  /* 0x0000001567677c23 */ /* 0x100fe20008010877 */
[----:B------:R-:W-:-:S01]  /*7c20*/  FFMA.FTZ R62, R62, UR21, -R119 ;  /* 0x000000153e3e7c23 */ /* 0x000fc20008010877 */
[--C-:B------:R-:W-:Y:S01]  /*7c30*/  FFMA.FTZ R63, R63, UR21, -R119.reuse ;  /* 0x000000153f3f7c23 */ /* 0x100fe20008010877 */
[----:B------:R-:W-:-:S01]  /*7c40*/  FFMA.FTZ R72, R72, UR21, -R119 ;  /* 0x0000001548487c23 */ /* 0x000fc20008010877 */
[--C-:B------:R-:W-:Y:S01]  /*7c50*/  FFMA.FTZ R67, R67, UR21, -R119.reuse ;  /* 0x0000001543437c23 */ /* 0x100fe20008010877 */
[----:B------:R-:W-:-:S01]  /*7c60*/  FFMA.FTZ R70, R70, UR21, -R119 ;  /* 0x0000001546467c23 */ /* 0x000fc20008010877 */
[----:B------:R-:W4:Y:S01]  /*7c70*/  MUFU.EX2 R14, R14 ;  /* 0x0000000e000e7308 */ /* 0x000f220000000800 */
[----:B------:R-:W-:-:S07]  /*7c80*/  FFMA.FTZ R71, R71, UR21, -R119 ;  /* 0x0000001547477c23 */ /* 0x000fce0008010877 */
[----:B------:R0:W-:Y:S08]  /*7c90*/  MUFU.EX2 R79, R124 ;  /* 0x0000007c004f7308 */ /* 0x0001f00000000800 */
[----:B------:R-:W5:Y:S01]  /*7ca0*/  MUFU.EX2 R21, R21 ;  /* 0x0000001500157308 */ /* 0x000f620000000800 */
[----:B0-----:R-:W-:-:S01]  /*7cb0*/  FFMA.FTZ R124, R3, R5, R130 ;  /* 0x00000005037c7223 */ /* 0x001fc20000010082 */
[----:B-1----:R-:W-:-:S03]  /*7cc0*/  FFMA.FTZ R5, R94, R4, R125 ;  /* 0x000000045e057223 */ /* 0x002fc6000001007d */
[----:B------:R-:W-:Y:S01]  /*7cd0*/  FADD.FTZ R124, R7, R124 ;  /* 0x0000007c077c7221 */ /* 0x000fe20000010000 */
[----:B--2---:R-:W-:-:S02]  /*7ce0*/  FADD.FTZ R4, R10, R5 ;  /* 0x000000050a047221 */ /* 0x004fc40000010000 */
[----:B------:R-:W0:Y:S01]  /*7cf0*/  MUFU.EX2 R80, R80 ;  /* 0x0000005000507308 */ /* 0x000e220000000800 */
[----:B------:R-:W-:-:S01]  /*7d00*/  FADD.FTZ R5, R9, R124 ;  /* 0x0000007c09057221 */ /* 0x000fc20000010000 */
[----:B---3--:R-:W-:-:S03]  /*7d10*/  FADD.FTZ R119, R13, R4 ;  /* 0x000000040d777221 */ /* 0x008fc60000010000 */
[----:B------:R-:W-:Y:S01]  /*7d20*/  FADD.FTZ R4, R12, R5 ;  /* 0x000000050c047221 */ /* 0x000fe20000010000 */
[----:B----4-:R-:W-:-:S02]  /*7d30*/  FADD.FTZ R124, R14, R119 ;  /* 0x000000770e7c7221 */ /* 0x010fc40000010000 */
[----:B------:R-:W1:Y:S01]  /*7d40*/  MUFU.EX2 R120, R120 ;  /* 0x0000007800787308 */ /* 0x000e620000000800 */
[----:B------:R-:W-:-:S01]  /*7d50*/  FADD.FTZ R5, R15, R4 ;  /* 0x000000040f057221 */ /* 0x000fc20000010000 */
[----:B-----5:R-:W-:-:S03]  /*7d60*/  FADD.FTZ R119, R21, R124 ;  /* 0x0000007c15777221 */ /* 0x020fc60000010000 */
[----:B------:R-:W-:-:S03]  /*7d70*/  FADD.FTZ R4, R20, R5 ;  /* 0x0000000514047221 */ /* 0x000fc60000010000 */
        /* <DEDUP_REMOVED lines=24> */
[----:B------:R-:W-:-:S06]  /*7f00*/  FADD.FTZ R4, R88, R5 ;  /* 0x0000000558047221 */ /* 0x000fcc0000010000 */
        /* <DEDUP_REMOVED lines=15> */
[----:B------:R1:W-:Y:S01]  /*8000*/  MUFU.EX2 R119, R68 ;  /* 0x0000004400777308 */ /* 0x0003e20000000800 */
[----:B--2---:R-:W-:-:S04]  /*8010*/  FADD.FTZ R4, R2, R5 ;  /* 0x0000000502047221 */ /* 0x004fc80000010000 */
[----:B------:R-:W-:-:S03]  /*8020*/  FADD.FTZ R5, R79, R4 ;  /* 0x000000044f057221 */ /* 0x000fc60000010000 */
[----:B------:R-:W2:Y:S01]  /*8030*/  MUFU.EX2 R99, R99 ;  /* 0x0000006300637308 */ /* 0x000ea20000000800 */
[----:B-1----:R-:W-:-:S01]  /*8040*/  FADD.FTZ R68, R92, R129 ;  /* 0x000000815c447221 */ /* 0x002fc20000010000 */
[----:B0-----:R-:W-:-:S06]  /*8050*/  FADD.FTZ R4, R98, R5 ;  /* 0x0000000562047221 */ /* 0x001fcc0000010000 */
[----:B------:R0:W-:Y:S08]  /*8060*/  MUFU.EX2 R124, R83 ;  /* 0x00000053007c7308 */ /* 0x0001f00000000800 */
[----:B------:R-:W1:Y:S01]  /*8070*/  MUFU.EX2 R102, R102 ;  /* 0x0000006600667308 */ /* 0x000e620000000800 */
[----:B0-----:R-:W-:-:S01]  /*8080*/  FADD.FTZ R83, R93, R68 ;  /* 0x000000445d537221 */ /* 0x001fc20000010000 */
[----:B--2---:R-:W-:-:S03]  /*8090*/  FADD.FTZ R5, R99, R4 ;  /* 0x0000000463057221 */ /* 0x004fc60000010000 */
[----:B------:R-:W-:-:S03]  /*80a0*/  FADD.FTZ R68, R96, R83 ;  /* 0x0000005360447221 */ /* 0x000fc60000010000 */
[----:B------:R-:W0:Y:S01]  /*80b0*/  MUFU.EX2 R74, R74 ;  /* 0x0000004a004a7308 */ /* 0x000e220000000800 */
[----:B------:R-:W-:-:S04]  /*80c0*/  FADD.FTZ R83, R97, R68 ;  /* 0x0000004461537221 */ /* 0x000fc80000010000 */
[----:B------:R-:W-:-:S03]  /*80d0*/  FADD.FTZ R68, R100, R83 ;  /* 0x0000005364447221 */ /* 0x000fc60000010000 */
[----:B------:R-:W2:Y:S01]  /*80e0*/  MUFU.EX2 R73, R73 ;  /* 0x0000004900497308 */ /* 0x000ea20000000800 */
[----:B------:R-:W-:-:S01]  /*80f0*/  FADD.FTZ R83, R101, R68 ;  /* 0x0000004465537221 */ /* 0x000fc20000010000 */
[----:B-1----:R-:W-:-:S03]  /*8100*/  FADD.FTZ R5, R102, R5 ;  /* 0x0000000566057221 */ /* 0x002fc60000010000 */
        /* <DEDUP_REMOVED lines=57> */
[----:B0-----:R-:W-:-:S03]  /*84a0*/  FADD.FTZ R5, R82, R83 ;  /* 0x0000005352057221 */ /* 0x001fc60000010000 */
[----:B--2---:R-:W-:Y:S01]  /*84b0*/  FADD.FTZ R4, R71, R4 ;  /* 0x0000000447047221 */ /* 0x004fe20000010000 */
[----:B------:R-:W-:Y:S06]  /*84c0*/  @!P1 BRA `(.L_x_2076) ;  /* 0x0000000000049947 */ /* 0x000fec0003800000 */
[----:B------:R-:W-:Y:S01]  /*84d0*/  BPT.TRAP 0x1 ;  /* 0x000000040000795c */ /* 0x000fe20000300000 */
.L_x_2076:
        /* <DEDUP_REMOVED lines=84> */
[----:B------:R-:W-:Y:S01]  /*8a20*/  UMOV UR46, UR24 ;  /* 0x00000018002e7c82 */ /* 0x000fe20008000000 */
[----:B------:R-:W-:Y:S01]  /*8a30*/  IMAD.MOV.U32 R2, RZ, RZ, R6 ;  /* 0x000000ffff027224 */ /* 0x000fe200078e0006 */
[----:B------:R-:W-:-:S06]  /*8a40*/  UMOV UR47, UR23 ;  /* 0x00000017002f7c82 */ /* 0x000fcc0008000000 */
.L_x_2066:
        /* <DEDUP_REMOVED lines=8> */
.L_x_2089:
[----:B------:R-:W-:-:S04]  /*8ad0*/  UIADD3 UR46, UR22, 0x1, URZ ;  /* 0x00000001162e7890 */ /* 0x000fc8000fffe03f */
[----:B------:R-:W-:-:S04]  /*8ae0*/  UISETP.NE.AND UP0, UPT, UR46, 0x2, UPT ;  /* 0x000000022e00788c */ /* 0x000fc8000bf05270 */
[----:B------:R-:W-:Y:S02]  /*8af0*/  USEL UR47, URZ, 0x1, UP0 ;  /* 0x000000013f2f7887 */ /* 0x000fe40008000000 */
[----:B------:R-:W-:Y:S02]  /*8b00*/  USEL UR46, UR46, URZ, UP0 ;  /* 0x0000003f2e2e7287 */ /* 0x000fe40008000000 */
[----:B------:R-:W-:Y:S01]  /*8b10*/  ULOP3.LUT UR47, UR23, UR47, URZ, 0x3c, !UPT ;  /* 0x0000002f172f7292 */ /* 0x000fe2000f8e3c3f */
[----:B------:R-:W-:Y:S11]  /*8b20*/  @!P1 BRA `(.L_x_2079) ;  /* 0x0000000000049947 */ /* 0x000ff60003800000 */
[----:B------:R-:W-:Y:S01]  /*8b30*/  BPT.TRAP 0x1 ;  /* 0x000000040000795c */ /* 0x000fe20000300000 */
.L_x_2079:
[----:B------:R-:W-:Y:S01]  /*8b40*/  ULEA UR6, UR46, UR45, 0x3 ;  /* 0x0000002d2e067291 */ /* 0x000fe2000f8e183f */
[----:B------:R-:W-:-:S05]  /*8b50*/  IMAD.U32 R2, RZ, RZ, UR47 ;  /* 0x0000002fff027e24 */ /* 0x000fca000f8e00ff */
[----:B------:R-:W-:-:S04]  /*8b60*/  SHF.L.U32 R2, R2, 0x1f, RZ ;  /* 0x0000001f02027819 */ /* 0x000fc800000006ff */
[----:B------:R0:W1:Y:S01]  /*8b70*/  SYNCS.PHASECHK.TRANS64.TRYWAIT P0, [UR6+0x13230], R2 ;  /* 0x01323002ff0075a7 */ /* 0x0000620008000146 */
[----:B------:R-:W-:Y:S05]  /*8b80*/  @!P1 BRA `(.L_x_2080) ;  /* 0x0000000000049947 */ /* 0x000fea0003800000 */
[----:B------:R-:W-:Y:S01]  /*8b90*/  BPT.TRAP 0x1 ;  /* 0x000000040000795c */ /* 0x000fe20000300000 */
.L_x_2080:
[----:B-1----:R-:W-:Y:S05]  /*8ba0*/  @P0 BRA `(.L_x_2081) ;  /* 0x0000000000080947 */ /* 0x002fea0003800000 */
[----:B------:R-:W1:Y:S02]  /*8bb0*/  SYNCS.PHASECHK.TRANS64.TRYWAIT P0, [UR6+0x13230], R2 ;  /* 0x01323002ff0075a7 */ /* 0x000e640008000146 */
[----:B-1----:R-:W-:Y:S05]  /*8bc0*/  @!P0 BRA `(.L_x_2082) ;  /* 0x000000d0009c8947 */ /* 0x002fea0003800000 */
.L_x_2081:
        /* <DEDUP_REMOVED lines=64> */
.L_x_2083:
[----:B------:R-:W-:Y:S01]  /*8fd0*/  ULEA UR11, UR22, UR45, 0x3 ;  /* 0x0000002d160b7291 */ /* 0x000fe2000f8e183f */
[----:B01----:R-:W-:-:S05]  /*8fe0*/  IMAD.U32 R2, RZ, RZ, UR23 ;  /* 0x00000017ff027e24 */ /* 0x003fca000f8e00ff */
[----:B------:R-:W-:-:S04]  /*8ff0*/  SHF.L.U32 R2, R2, 0x1f, RZ ;  /* 0x0000001f02027819 */ /* 0x000fc800000006ff */
[----:B------:R0:W1:Y:S01]  /*9000*/  SYNCS.PHASECHK.TRANS64.TRYWAIT P0, [UR11+0x13250], R2 ;  /* 0x01325002ff0075a7 */ /* 0x000062000800014b */
[----:B------:R-:W-:Y:S05]  /*9010*/  @!P1 BRA `(.L_x_2084) ;  /* 0x0000000000049947 */ /* 0x000fea0003800000 */
[----:B------:R-:W-:Y:S01]  /*9020*/  BPT.TRAP 0x1 ;  /* 0x000000040000795c */ /* 0x000fe20000300000 */
.L_x_2084:
[----:B-1----:R-:W-:Y:S05]  /*9030*/  @P0 BRA `(.L_x_2085) ;  /* 0x0000000000080947 */ /* 0x002fea0003800000 */
[----:B------:R-:W1:Y:S02]  /*9040*/  SYNCS.PHASECHK.TRANS64.TRYWAIT P0, [UR11+0x13250], R2 ;  /* 0x01325002ff0075a7 */ /* 0x000e64000800014b */
[----:B-1----:R-:W-:Y:S05]  /*9050*/  @!P0 BRA `(.L_x_2086) ;  /* 0x000000cc00908947 */ /* 0x002fea0003800000 */
.L_x_2085:
        /* <DEDUP_REMOVED lines=32> */
.L_x_2087:
        /* <DEDUP_REMOVED lines=101> */
[----:B------:R-:W-:Y:S01]  /*98b0*/  ULEA UR6, UR46, UR45, 0x3 ;  /* 0x0000002d2e067291 */ /* 0x000fe2000f8e183f */
[----:B------:R-:W1:Y:S01]  /*98c0*/  MUFU.TANH R123, R123 ;  /* 0x0000007b007b7308 */ /* 0x000e620000002400 */
[----:B0-----:R-:W-:-:S02]  /*98d0*/  FMNMX.FTZ R2, R120, R3, !PT ;  /* 0x0000000378027209 */ /* 0x001fc40007810000 */
[----:B------:R-:W-:-:S04]  /*98e0*/  UIADD3 UR6, UR6, 0x13240, URZ ;  /* 0x0001324006067890 */ /* 0x000fc8000fffe03f */
[----:B------:R-:W-:Y:S01]  /*98f0*/  UPRMT UR6, UR44, 0x654, UR6 ;  /* 0x000006542c067896 */ /* 0x000fe20008000006 */
[----:B------:R-:W0:Y:S01]  /*9900*/  MUFU.TANH R125, R125 ;  /* 0x0000007d007d7308 */ /* 0x000e220000002400 */
[----:B--2---:R-:W-:Y:S01]  /*9910*/  FMNMX.FTZ R56, R122, R129, !PT ;  /* 0x000000817a387209 */ /* 0x004fe20007810000 */
[----:B------:R-:W-:-:S06]  /*9920*/  FMUL.FTZ R129, R0, R58 ;  /* 0x0000003a00817220 */ /* 0x000fcc0000410000 */
[----:B------:R-:W2:Y:S01]  /*9930*/  MUFU.TANH R124, R124 ;  /* 0x0000007c007c7308 */ /* 0x000ea20000002400 */
[----:B-1----:R-:W-:Y:S01]  /*9940*/  FMNMX.FTZ R3, R123, R2, !PT ;  /* 0x000000027b037209 */ /* 0x002fe20007810000 */
[----:B------:R-:W-:Y:S06]  /*9950*/  SYNCS.ARRIVE.TRANS64.RED.A1T0 RZ, [UR6], RZ ;  /* 0x000000ffffff79a7 */ /* 0x000fec0008100406 */
        /* <DEDUP_REMOVED lines=130> */
[----:B-1----:R-:W-:-:S05]  /*a180*/  FMNMX.FTZ R57, R69, R2, !PT ;  /* 0x0000000245397209 */ /* 0x002fca0007810000 */
[----:B------:R-:W1:Y:S01]  /*a190*/  SHFL.BFLY PT, R2, R57, 0x2, 0x1f ;  /* 0x0c401f0039027f89 */ /* 0x000e6200000e0000 */
[----:B0-----:R-:W-:-:S05]  /*a1a0*/  FMNMX.FTZ R56, R137, R56, !PT ;  /* 0x0000003889387209 */ /* 0x001fca0007810000 */
[----:B------:R-:W0:Y:S01]  /*a1b0*/  SHFL.BFLY PT, R3, R56, 0x2, 0x1f ;  /* 0x0c401f0038037f89 */ /* 0x000e2200000e0000 */
[----:B-1----:R-:W-:Y:S01]  /*a1c0*/  FMNMX.FTZ R58, R57, R2, !PT ;  /* 0x00000002393a7209 */ /* 0x002fe20007810000 */
[----:B------:R-:W-:Y:S01]  /*a1d0*/  IMAD.U32 R57, RZ, RZ, UR21 ;  /* 0x00000015ff397e24 */ /* 0x000fe2000f8e00ff */
[----:B0-----:R-:W-:-:S03]  /*a1e0*/  FMNMX.FTZ R60, R56, R3, !PT ;  /* 0x00000003383c7209 */ /* 0x001fc60007810000 */
        /* <DEDUP_REMOVED lines=8> */
[----:B------:R-:W-:Y:S02]  /*a270*/  IMAD.U32 R68, RZ, RZ, UR21 ;  /* 0x00000015ff447e24 */ /* 0x000fe4000f8e00ff */
[----:B------:R-:W-:-:S01]  /*a280*/  FADD.FTZ R6, -R3, R6 ;  /* 0x0000000603067221 */ /* 0x000fc20000010100 */
[--C-:B------:R-:W-:Y:S01]  /*a290*/  FFMA.FTZ R57, R113, UR21, -R138.reuse ;  /* 0x0000001571397c23 */ /* 0x100fe2000801088a */
[----:B------:R-:W-:Y:S01]  /*a2a0*/  FMUL.FTZ R59, R7, UR21 ;  /* 0x00000015073b7c20 */ /* 0x000fe20008410000 */
[----:B------:R-:W-:Y:S01]  /*a2b0*/  FFMA.FTZ R113, R3, R68, -8 ;  /* 0xc100000003717423 */ /* 0x000fe20000010044 */
[----:B------:R-:W-:Y:S01]  /*a2c0*/  FMUL.FTZ R7, R6, UR21 ;  /* 0x0000001506077c20 */ /* 0x000fe20008410000 */
[--C-:B------:R-:W-:Y:S01]  /*a2d0*/  FFMA.FTZ R6, R9, UR21, -R138.reuse ;  /* 0x0000001509067c23 */ /* 0x100fe2000801088a */
        /* <DEDUP_REMOVED lines=28> */
[----:B------:R-:W1:Y:S01]  /*a4a0*/  MUFU.EX2 R11, R11 ;  /* 0x0000000b000b7308 */ /* 0x000e620000000800 */
[----:B0-----:R-:W-:-:S01]  /*a4b0*/  FFMA.FTZ R78, R59, R5, R6 ;  /* 0x000000053b4e7223 */ /* 0x001fc20000010006 */
[----:B------:R-:W-:Y:S01]  /*a4c0*/  FFMA.FTZ R121, R125, UR21, -R113 ;  /* 0x000000157d797c23 */ /* 0x000fe20008010871 */
[----:B------:R-:W-:-:S01]  /*a4d0*/  FFMA.FTZ R93, R101, UR21, -R138 ;  /* 0x00000015655d7c23 */ /* 0x000fc2000801088a */
[--C-:B------:R-:W-:Y:S01]  /*a4e0*/  FFMA.FTZ R58, R88, UR21, -R138.reuse ;  /* 0x00000015583a7c23 */ /* 0x100fe2000801088a */
        /* <DEDUP_REMOVED lines=17> */
[--C-:B------:R-:W-:Y:S01]  /*a600*/  FFMA.FTZ R68, R107, UR21, -R113.reuse ;  /* 0x000000156b447c23 */ /* 0x100fe20008010871 */
[----:B------:R-:W-:-:S01]  /*a610*/  FFMA.FTZ R91, R75, UR21, -R113 ;  /* 0x000000154b5b7c23 */ /* 0x000fc20008010871 */
[----:B------:R-:W1:Y:S01]  /*a620*/  MUFU.EX2 R139, R139 ;  /* 0x0000008b008b7308 */ /* 0x000e620000000800 */
        /* <DEDUP_REMOVED lines=8> */
[----:B--2---:R-:W-:-:S01]  /*a6b0*/  FADD.FTZ R5, R12, R5 ;  /* 0x000000050c057221 */ /* 0x004fc20000010000 */
[--C-:B------:R-:W-:Y:S01]  /*a6c0*/  FFMA.FTZ R111, R119, UR21, -R113.reuse ;  /* 0x00000015776f7c23 */ /* 0x100fe20008010871 */
[----:B------:R-:W-:-:S01]  /*a6d0*/  FFMA.FTZ R94, R94, UR21, -R113 ;  /* 0x000000155e5e7c23 */ /* 0x000fc20008010871 */
[--C-:B------:R-:W-:Y:S01]  /*a6e0*/  FFMA.FTZ R95, R95, UR21, -R113.reuse ;  /* 0x000000155f5f7c23 */ /* 0x100fe20008010871 */
[----:B------:R-:W-:-:S01]  /*a6f0*/  FFMA.FTZ R102, R102, UR21, -R113 ;  /* 0x0000001566667c23 */ /* 0x000fc20008010871 */
[--C-:B------:R-:W-:Y:S01]  /*a700*/  FFMA.FTZ R103, R103, UR21, -R113.reuse ;  /* 0x0000001567677c23 */ /* 0x100fe20008010871 */
[----:B------:R-:W-:-:S01]  /*a710*/  FFMA.FTZ R90, R74, UR21, -R113 ;  /* 0x000000154a5a7c23 */ /* 0x000fc20008010871 */
[----:B------:R-:W2:Y:S01]  /*a720*/  MUFU.EX2 R140, R140 ;  /* 0x0000008c008c7308 */ /* 0x000ea20000000800 */
[----:B-1----:R-:W-:-:S01]  /*a730*/  FADD.FTZ R79, R139, R78 ;  /* 0x0000004e8b4f7221 */ /* 0x002fc20000010000 */
        /* <DEDUP_REMOVED lines=14> */
[----:B------:R-:W-:Y:S01]  /*a820*/  MUFU.EX2 R10, R10 ;  /* 0x0000000a000a7308 */ /* 0x000fe20000000800 */
[----:B--2---:R-:W-:-:S01]  /*a830*/  FADD.FTZ R79, R140, R79 ;  /* 0x0000004f8c4f7221 */ /* 0x004fc20000010000 */
        /* <DEDUP_REMOVED lines=8> */
[--C-:B------:R-:W-:Y:S01]  /*a8c0*/  FFMA.FTZ R73, R128, UR21, -R138.reuse ;  /* 0x0000001580497c23 */ /* 0x100fe2000801088a */
[----:B------:R-:W-:-:S05]  /*a8d0*/  FFMA.FTZ R85, R131, UR21, -R138 ;  /* 0x0000001583557c23 */ /* 0x000fca000801088a */
[----:B------:R-:W-:Y:S08]  /*a8e0*/  MUFU.EX2 R13, R13 ;  /* 0x0000000d000d7308 */ /* 0x000ff00000000800 */
        /* <DEDUP_REMOVED lines=9> */
[----:B------:R2:W-:Y:S01]  /*a980*/  MUFU.EX2 R75, R114 ;  /* 0x00000072004b7308 */ /* 0x0005e20000000800 */
[----:B-1----:R-:W-:-:S07]  /*a990*/  FADD.FTZ R4, R122, R5 ;  /* 0x000000057a047221 */ /* 0x002fce0000010000 */
[----:B------:R-:W1:Y:S01]  /*a9a0*/  MUFU.EX2 R65, R65 ;  /* 0x0000004100417308 */ /* 0x000e620000000800 */
[----:B--2---:R-:W-:-:S04]  /*a9b0*/  FADD.FTZ R114, R10, R79 ;  /* 0x0000004f0a727221 */ /* 0x004fc80000010000 */
[----:B------:R-:W-:-:S03]  /*a9c0*/  FADD.FTZ R79, R13, R114 ;  /* 0x000000720d4f7221 */ /* 0x000fc60000010000 */
[----:B------:R-:W2:Y:S01]  /*a9d0*/  MUFU.EX2 R21, R21 ;  /* 0x0000001500157308 */ /* 0x000ea20000000800 */
[----:B------:R-:W-:-:S04]  /*a9e0*/  FADD.FTZ R114, R120, R79 ;  /* 0x0000004f78727221 */ /* 0x000fc80000010000 */
[----:B------:R-:W-:-:S03]  /*a9f0*/  FADD.FTZ R113, R123, R114 ;  /* 0x000000727b717221 */ /* 0x000fc60000010000 */
[----:B------:R-:W3:Y:S01]  /*aa00*/  MUFU.EX2 R68, R68 ;  /* 0x0000004400447308 */ /* 0x000ee20000000800 */
[----:B0-----:R-:W-:-:S01]  /*aa10*/  FADD.FTZ R114, R14, R113 ;  /* 0x000000710e727221 */ /* 0x001fc20000010000 */
[----:B-1----:R-:W-:-:S06]  /*aa20*/  FADD.FTZ R5, R65, R4 ;  /* 0x0000000441057221 */ /* 0x002fcc0000010000 */
[----:B------:R-:W0:Y:S01]  /*aa30*/  MUFU.EX2 R104, R104 ;  /* 0x0000006800687308 */ /* 0x000e220000000800 */
[----:B--2---:R-:W-:-:S07]  /*aa40*/  FADD.FTZ R113, R21, R114 ;  /* 0x0000007215717221 */ /* 0x004fce0000010000 */
[----:B------:R-:W1:Y:S01]  /*aa50*/  MUFU.EX2 R106, R106 ;  /* 0x0000006a006a7308 */ /* 0x000e620000000800 */
[----:B---3--:R-:W-:-:S07]  /*aa60*/  FADD.FTZ R5, R68, R5 ;  /* 0x0000000544057221 */ /* 0x008fce0000010000 */
[----:B------:R-:W2:Y:S01]  /*aa70*/  MUFU.EX2 R105, R105 ;  /* 0x0000006900697308 */ /* 0x000ea20000000800 */
[----:B0-----:R-:W-:-:S07]  /*aa80*/  FADD.FTZ R4, R104, R113 ;  /* 0x0000007168047221 */ /* 0x001fce0000010000 */
[----:B------:R-:W0:Y:S08]  /*aa90*/  MUFU.EX2 R107, R107 ;  /* 0x0000006b006b7308 */ /* 0x000e300000000800 */
[----:B------:R-:W3:Y:S08]  /*aaa0*/  MUFU.EX2 R56, R56 ;  /* 0x0000003800387308 */ /* 0x000ef00000000800 */
[----:B------:R-:W4:Y:S08]  /*aab0*/  MUFU.EX2 R69, R69 ;  /* 0x0000004500457308 */ /* 0x000f300000000800 */
[----:B------:R-:W-:Y:S08]  /*aac0*/  MUFU.EX2 R57, R57 ;  /* 0x0000003900397308 */ /* 0x000ff00000000800 */
[----:B------:R-:W5:Y:S08]  /*aad0*/  MUFU.EX2 R76, R76 ;  /* 0x0000004c004c7308 */ /* 0x000f700000000800 */
[----:B------:R-:W-:Y:S08]  /*aae0*/  MUFU.EX2 R108, R108 ;  /* 0x0000006c006c7308 */ /* 0x000ff00000000800 */
[----:B------:R-:W5:Y:S08]  /*aaf0*/  MUFU.EX2 R110, R110 ;  /* 0x0000006e006e7308 */ /* 0x000f700000000800 */
[----:B------:R1:W-:Y:S08]  /*ab00*/  MUFU.EX2 R78, R90 ;  /* 0x0000005a004e7308 */ /* 0x0003f00000000800 */
[----:B------:R-:W-:Y:S01]  /*ab10*/  MUFU.EX2 R109, R109 ;  /* 0x0000006d006d7308 */ /* 0x000fe20000000800 */
[----:B-1----:R-:W-:-:S01]  /*ab20*/  FADD.FTZ R90, R106, R5 ;  /* 0x000000056a5a7221 */ /* 0x002fc20000010000 */
[----:B--2---:R-:W-:-:S03]  /*ab30*/  FADD.FTZ R5, R105, R4 ;  /* 0x0000000469057221 */ /* 0x004fc60000010000 */
[----:B0-----:R-:W-:Y:S01]  /*ab40*/  FADD.FTZ R90, R107, R90 ;  /* 0x0000005a6b5a7221 */ /* 0x001fe20000010000 */
[----:B---3--:R-:W-:-:S02]  /*ab50*/  FADD.FTZ R4, R56, R5 ;  /* 0x0000000538047221 */ /* 0x008fc40000010000 */
[----:B------:R-:W0:Y:S01]  /*ab60*/  MUFU.EX2 R111, R111 ;  /* 0x0000006f006f7308 */ /* 0x000e220000000800 */
[----:B----4-:R-:W-:-:S04]  /*ab70*/  FADD.FTZ R5, R69, R90 ;  /* 0x0000005a45057221 */ /* 0x010fc80000010000 */
[----:B-----5:R-:W-:-:S03]  /*ab80*/  FADD.FTZ R5, R76, R5 ;  /* 0x000000054c057221 */ /* 0x020fc60000010000 */
[----:B------:R-:W-:Y:S01]  /*ab90*/  MUFU.EX2 R58, R58 ;  /* 0x0000003a003a7308 */ /* 0x000fe20000000800 */
[----:B------:R-:W-:-:S07]  /*aba0*/  FADD.FTZ R90, R110, R5 ;  /* 0x000000056e5a7221 */ /* 0x000fce0000010000 */
[----:B------:R-:W1:Y:S01]  /*abb0*/  MUFU.EX2 R77, R77 ;  /* 0x0000004d004d7308 */ /* 0x000e620000000800 */
[----:B0-----:R-:W-:-:S07]  /*abc0*/  FADD.FTZ R90, R111, R90 ;  /* 0x0000005a6f5a7221 */ /* 0x001fce0000010000 */
[----:B------:R-:W0:Y:S08]  /*abd0*/  MUFU.EX2 R60, R60 ;  /* 0x0000003c003c7308 */ /* 0x000e300000000800 */
[----:B------:R2:W-:Y:S08]  /*abe0*/  MUFU.EX2 R79, R91 ;  /* 0x0000005b004f7308 */ /* 0x0005f00000000800 */
[----:B------:R-:W3:Y:S01]  /*abf0*/  MUFU.EX2 R80, R80 ;  /* 0x0000005000507308 */ /* 0x000ee20000000800 */
[----:B--2---:R-:W-:-:S04]  /*ac00*/  FADD.FTZ R91, R57, R4 ;  /* 0x00000004395b7221 */ /* 0x004fc80000010000 */
[----:B------:R-:W-:Y:S01]  /*ac10*/  FADD.FTZ R4, R108, R91 ;  /* 0x0000005b6c047221 */ /* 0x000fe20000010000 */
[----:B-1----:R-:W-:-:S02]  /*ac20*/  FADD.FTZ R91, R77, R90 ;  /* 0x0000005a4d5b7221 */ /* 0x002fc40000010000 */
[----:B------:R-:W1:Y:S01]  /*ac30*/  MUFU.EX2 R88, R88 ;  /* 0x0000005800587308 */ /* 0x000e620000000800 */
[----:B------:R-:W-:-:S04]  /*ac40*/  FADD.FTZ R5, R109, R4 ;  /* 0x000000046d057221 */ /* 0x000fc80000010000 */
[----:B------:R-:W-:-:S03]  /*ac50*/  FADD.FTZ R5, R58, R5 ;  /* 0x000000053a057221 */ /* 0x000fc60000010000 */
[----:B------:R-:W2:Y:S01]  /*ac60*/  MUFU.EX2 R94, R94 ;  /* 0x0000005e005e7308 */ /* 0x000ea20000000800 */
[----:B0-----:R-:W-:-:S01]  /*ac70*/  FADD.FTZ R5, R60, R5 ;  /* 0x000000053c057221 */ /* 0x001fc20000010000 */
[----:B---3--:R-:W-:-:S06]  /*ac80*/  FADD.FTZ R91, R80, R91 ;  /* 0x0000005b505b7221 */ /* 0x008fcc0000010000 */
        /* <DEDUP_REMOVED lines=22> */
[----:B--2---:R-:W-:-:S04]  /*adf0*/  FADD.FTZ R91, R103, R90 ;  /* 0x0000005a675b7221 */ /* 0x004fc80000010000 */
[----:B------:R-:W-:-:S03]  /*ae00*/  FADD.FTZ R90, R78, R91 ;  /* 0x0000005b4e5a7221 */ /* 0x000fc60000010000 */
        /* <DEDUP_REMOVED lines=61> */
.L_x_2088:
        /* <DEDUP_REMOVED lines=11> */
[----:B------:R-:W-:Y:S01]  /*b290*/  F2FP.SATFINITE.E4M3.F32.PACK_AB_MERGE_C R85, R73, R72, R85 ;  /* 0x000000484955723e */ /* 0x000fe20004807055 */
[-C--:B------:R-:W-:Y:S01]  /*b2a0*/  FMUL.FTZ R26, R26, R7.reuse ;  /* 0x000000071a1a7220 */ /* 0x080fe20000410000 */
[----:B------:R-:W-:Y:S01]  /*b2b0*/  F2FP.SATFINITE.E4M3.F32.PACK_AB_MERGE_C R116, R117, R116, RZ ;  /* 0x000000747574723e */ /* 0x000fe200048070ff */
[----:B------:R-:W-:Y:S01]  /*b2c0*/  FMUL.FTZ R27, R27, R7 ;  /* 0x000000071b1b7220 */ /* 0x000fe20000410000 */
        /* <DEDUP_REMOVED lines=30> */
[----:B------:R-:W-:Y:S01]  /*b4b0*/  F2FP.SATFINITE.E4M3.F32.PACK_AB_MERGE_C R152, R9, R6, R139 ;  /* 0x000000060998723e */ /* 0x000fe2000480708b */
        /* <DEDUP_REMOVED lines=36> */
[----:B------:R-:W-:Y:S01]  /*b700*/  MOV R6, R3 ;  /* 0x0000000300067202 */ /* 0x000fe20000000f00 */
[----:B------:R-:W-:Y:S06]  /*b710*/  @P0 BRA `(.L_x_2089) ;  /* 0xffffffd000ec0947 */ /* 0x000fec000383ffff */
.L_x_2078:
[----:B------:R-:W-:Y:S06]  /*b720*/  BAR.ARV 0x8, 0x200 ;  /* 0x0208000000007b1d */ /* 0x000fec0000002000 */
[----:B------:R-:W-:Y:S05]  /*b730*/  @!P1 BRA `(.L_x_2090) ;  /* 0x0000000000049947 */ /* 0x000fea0003800000 */
[----:B------:R-:W-:Y:S01]  /*b740*/  BPT.TRAP 0x1 ;  /* 0x000000040000795c */ /* 0x000fe20000300000 */
.L_x_2090:
[----:B------:R-:W-:Y:S01]  /*b750*/  ULEA UR5, UR46, UR45, 0x3 ;  /* 0x0000002d2e057291 */ /* 0x000fe2000f8e183f */
[----:B------:R-:W-:-:S05]  /*b760*/  IMAD.U32 R0, RZ, RZ, UR47 ;  /* 0x0000002fff007e24 */ /* 0x000fca000f8e00ff */
[----:B------:R-:W-:-:S04]  /*b770*/  SHF.L.U32 R0, R0, 0x1f, RZ ;  /* 0x0000001f00007819 */ /* 0x000fc800000006ff */
[----:B------:R0:W1:Y:S01]  /*b780*/  SYNCS.PHASECHK.TRANS64.TRYWAIT P0, [UR5+0x13250], R0 ;  /* 0x01325000ff0075a7 */ /* 0x0000620008000145 */
[----:B------:R-:W-:Y:S05]  /*b790*/  @!P1 BRA `(.L_x_2091) ;  /* 0x0000000000049947 */ /* 0x000fea0003800000 */
[----:B------:R-:W-:Y:S01]  /*b7a0*/  BPT.TRAP 0x1 ;  /* 0x000000040000795c */ /* 0x000fe20000300000 */
.L_x_2091:
[----:B-1----:R-:W-:Y:S05]  /*b7b0*/  @P0 BRA `(.L_x_2092) ;  /* 0x0000000000080947 */ /* 0x002fea0003800000 */
[----:B------:R-:W1:Y:S02]  /*b7c0*/  SYNCS.PHASECHK.TRANS64.TRYWAIT P0, [UR5+0x13250], R0 ;  /* 0x01325000ff0075a7 */ /* 0x000e640008000145 */
[----:B-1----:R-:W-:Y:S05]  /*b7d0*/  @!P0 BRA `(.L_x_2093) ;  /* 0x000000a400c88947 */ /* 0x002fea0003800000 */
.L_x_2092:
        /* <DEDUP_REMOVED lines=14> */
[C---:B01----:R-:W-:Y:S02]  /*b8c0*/  @P0 IMAD R0, R8.reuse, UR38, RZ ;  /* 0x0000002608000c24 */ /* 0x043fe4000f8e02ff */
[----:B------:R-:W-:-:S04]  /*b8d0*/  @P0 IMAD.WIDE.U32 R6, R8, UR37, RZ ;  /* 0x0000002508060c25 */ /* 0x000fc8000f8e00ff */
[----:B------:R-:W-:Y:S02]  /*b8e0*/  @P0 IMAD R9, R9, UR37, R0 ;  /* 0x0000002509090c24 */ /* 0x000fe4000f8e0200 */
[----:B------:R-:W-:Y:S02]  /*b8f0*/  IMAD.MOV.U32 R0, RZ, RZ, 0x3f800000 ;  /* 0x3f800000ff007424 */ /* 0x000fe400078e00ff */
[----:B------:R-:W-:Y:S02]  /*b900*/  @P0 IMAD.IADD R7, R7, 0x1, R9 ;  /* 0x0000000107070824 */ /* 0x000fe400078e0209 */
        /* <DEDUP_REMOVED lines=51> */
[----:B------:R-:W-:Y:S01]  /*bc40*/  IMAD.MOV.U32 R56, RZ, RZ, -0x800000 ;  /* 0xff800000ff387424 */ /* 0x000fe200078e00ff */
[----:B------:R-:W-:Y:S01]  /*bc50*/  MOV R57, 0xff800000 ;  /* 0xff80000000397802 */ /* 0x000fe20000000f00 */
[----:B--2---:R-:W-:Y:S01]  /*bc60*/  FMUL.FTZ R5, R5, R0 ;  /* 0x0000000005057220 */ /* 0x004fe20000410000 */
[----:B------:R-:W-:Y:S01]  /*bc70*/  @P2 FFMA.FTZ R56, R7, R2, R4 ;  /* 0x0000000207382223 */ /* 0x000fe20000010004 */
[----:B------:R-:W-:-:S01]  /*bc80*/  @P3 FFMA.FTZ R57, R13, R3, R6 ;  /* 0x000000030d393223 */ /* 0x000fc20000010006 */
[----:B---3--:R-:W-:Y:S01]  /*bc90*/  FMUL.FTZ R0, R9, R0 ;  /* 0x0000000009007220 */ /* 0x008fe20000410000 */
[----:B------:R-:W-:-:S02]  /*bca0*/  WARPGROUP.DEPBAR.LE gsb0, 0x0 ;  /* 0x00008000000079c5 */ /* 0x000fc40000010000 */
[----:B------:R-:W-:Y:S05]  /*bcb0*/  @!P1 BRA `(.L_x_2094) ;  /* 0x0000000000049947 */ /* 0x000fea0003800000 */
[----:B------:R-:W-:Y:S01]  /*bcc0*/  BPT.TRAP 0x1 ;  /* 0x000000040000795c */ /* 0x000fe20000300000 */
.L_x_2094:
        /* <DEDUP_REMOVED lines=18> */
[-C--:B------:R-:W-:Y:S01]  /*bdf0*/  FMUL.FTZ R41, R41, R5.reuse ;  /* 0x0000000529297220 */ /* 0x080fe20000410000 */
[-C--:B------:R-:W-:Y:S01]  /*be00*/  FMUL.FTZ R52, R52, R5.reuse ;  /* 0x0000000534347220 */ /* 0x080fe20000410000 */
[----:B------:R-:W-:Y:S01]  /*be10*/  FMUL.FTZ R49, R49, R5 ;  /* 0x0000000531317220 */ /* 0x000fe20000410000 */
[----:B------:R-:W-:Y:S01]  /*be20*/  USEL UR4, URZ, 0x1, UP0 ;  /* 0x000000013f047887 */ /* 0x000fe20008000000 */
        /* <DEDUP_REMOVED lines=20> */
.L_x_2058:
        /* <DEDUP_REMOVED lines=14> */
[----:B------:R-:W-:Y:S01]  /*c050*/  ULDC.64 UR10, c[0x0][0xc00] ;  /* 0x00030000000a7ab9 */ /* 0x000fe20000000a00 */
[----:B------:R-:W2:Y:S01]  /*c060*/  LDL R12, [R1+0x38] ;  /* 0x00003800010c7983 */ /* 0x000ea20000100800 */
[----:B0-----:R-:W-:-:S05]  /*c070*/  IMAD.SHL.U32 R2, R10, 0x4, RZ ;  /* 0x000000040a027824 */ /* 0x001fca00078e00ff */
[----:B------:R-:W-:Y:S01]  /*c080*/  LOP3.LUT R2, R2, 0xc, RZ, 0xc0, !PT ;  /* 0x0000000c02027812 */ /* 0x000fe200078ec0ff */
[----:B------:R-:W-:Y:S03]  /*c090*/  BAR.SYNC.DEFER_BLOCKING 0x1, 0x180 ;  /* 0x0046000000007b1d */ /* 0x000fe60000010000 */
[----:B------:R-:W-:-:S05]  /*c0a0*/  IADD3 R2, P0, R2, UR8, RZ ;  /* 0x0000000802027c10 */ /* 0x000fca000ff1e0ff */
[----:B------:R-:W-:Y:S01]  /*c0b0*/  IMAD.X R3, RZ, RZ, UR9, P0 ;  /* 0x00000009ff037e24 */ /* 0x000fe200080e06ff */
[----:B------:R-:W0:Y:S01]  /*c0c0*/  S2R R13, SR_SWINHI ;  /* 0x00000000000d7919 */ /* 0x000e220000002f00 */
[----:B------:R-:W-:-:S03]  /*c0d0*/  ULDC.64 UR8, c[0x0][0xc00] ;  /* 0x0003000000087ab9 */ /* 0x000fc60000000a00 */
[----:B------:R2:W3:Y:S01]  /*c0e0*/  LDG.E.CONSTANT R11, desc[UR54][R2.64] ;  /* 0x00000036020b7981 */ /* 0x0004e2000c1e9900 */
[----:B------:R-:W-:Y:S01]  /*c0f0*/  LOP3.LUT P0, R10, R10, 0x3, RZ, 0xc0, !PT ;  /* 0x000000030a0a7812 */ /* 0x000fe2000780c0ff */
[----:B------:R-:W-:-:S03]  /*c100*/  UIMAD.WIDE UR8, UR37, 0x4, UR8 ;  /* 0x00000004250878a5 */ /* 0x000fc6000f8e0208 */
[----:B------:R-:W-:-:S04]  /*c110*/  ISETP.EQ.OR P0, PT, R10, 0x3, !P0 ;  /* 0x000000030a00780c */ /* 0x000fc80004702670 */
        /* <DEDUP_REMOVED lines=10> */
[----:B------:R-:W-:Y:S02]  /*c1c0*/  MOV R42, R0 ;  /* 0x00000000002a7202 */ /* 0x000fe40000000f00 */
[----:B0-----:R-:W-:-:S02]  /*c1d0*/  MOV R43, R13 ;  /* 0x0000000d002b7202 */ /* 0x001fc40000000f00 */
        /* <DEDUP_REMOVED lines=21> */
[----:B--2---:R-:W-:Y:S01]  /*c330*/  IMAD.WIDE R2, R12, 0x2, R42 ;  /* 0x000000020c027825 */ /* 0x004fe200078e022a */
[----:B------:R-:W-:Y:S02]  /*c340*/  SEL R12, R38, R39, P0 ;  /* 0x00000027260c7207 */ /* 0x000fe40000000000 */
[C---:B------:R-:W-:Y:S02]  /*c350*/  IADD3 R9, P3, R2.reuse, 0x20, RZ ;  /* 0x0000002002097810 */ /* 0x040fe40007f7e0ff */
[----:B------:R-:W-:-:S02]  /*c360*/  LOP3.LUT R7, R2, 0x380, RZ, 0xc0, !PT ;  /* 0x0000038002077812 */ /* 0x000fc400078ec0ff */
[C---:B------:R-:W-:Y:S02]  /*c370*/  IADD3 R13, P2, R2.reuse, 0x40, RZ ;  /* 0x00000040020d7810 */ /* 0x040fe40007f5e0ff */
[----:B------:R-:W-:Y:S02]  /*c380*/  LOP3.LUT R8, R9, 0x380, RZ, 0xc0, !PT ;  /* 0x0000038009087812 */ /* 0x000fe400078ec0ff */
[----:B------:R-:W-:Y:S02]  /*c390*/  IADD3 R30, P1, R2, 0x60, RZ ;  /* 0x00000060021e7810 */ /* 0x000fe40007f3e0ff */
[----:B------:R-:W-:Y:S02]  /*c3a0*/  SHF.R.U64 R7, R7, 0x3, RZ ;  /* 0x0000000307077819 */ /* 0x000fe400000012ff */
[----:B------:R-:W-:Y:S01]  /*c3b0*/  LOP3.LUT R4, R13, 0x380, RZ, 0xc0, !PT ;  /* 0x000003800d047812 */ /* 0x000fe200078ec0ff */
[----:B------:R-:W-:Y:S01]  /*c3c0*/  IMAD.X R5, RZ, RZ, R3, P1 ;  /* 0x000000ffff057224 */ /* 0x000fe200008e0603 */
[----:B------:R-:W-:-:S02]  /*c3d0*/  SHF.R.U64 R8, R8, 0x3, RZ ;  /* 0x0000000308087819 */ /* 0x000fc400000012ff */
[----:B------:R-:W-:Y:S02]  /*c3e0*/  LOP3.LUT R15, R30, 0x380, RZ, 0xc0, !PT ;  /* 0x000003801e0f7812 */ /* 0x000fe400078ec0ff */
[----:B------:R-:W-:Y:S01]  /*c3f0*/  LOP3.LUT R2, R7, R2, RZ, 0x3c, !PT ;  /* 0x0000000207027212 */ /* 0x000fe200078e3cff */
[--C-:B------:R-:W-:Y:S01]  /*c400*/  IMAD.X R7, RZ, RZ, R3.reuse, P2 ;  /* 0x000000ffff077224 */ /* 0x100fe200010e0603 */
[----:B------:R-:W-:Y:S02]  /*c410*/  SHF.R.U64 R4, R4, 0x3, RZ ;  /* 0x0000000304047819 */ /* 0x000fe400000012ff */
[----:B------:R-:W-:Y:S01]  /*c420*/  LOP3.LUT R8, R8, R9, RZ, 0x3c, !PT ;  /* 0x0000000908087212 */ /* 0x000fe200078e3cff */
[----:B------:R-:W-:Y:S01]  /*c430*/  IMAD.X R9, RZ, RZ, R3, P3 ;  /* 0x000000ffff097224 */ /* 0x000fe200018e0603 */
[----:B------:R-:W-:Y:S02]  /*c440*/  SHF.R.U64 R15, R15, 0x3, RZ ;  /* 0x000000030f0f7819 */ /* 0x000fe400000012ff */
[----:B------:R-:W-:-:S02]  /*c450*/  MOV R67, R2 ;  /* 0x0000000200437202 */ /* 0x000fc40000000f00 */
[----:B------:R-:W-:Y:S02]  /*c460*/  LOP3.LUT R6, R4, R13, RZ, 0x3c, !PT ;  /* 0x0000000d04067212 */ /* 0x000fe400078e3cff */
[----:B------:R-:W-:Y:S02]  /*c470*/  LOP3.LUT R4, R15, R30, RZ, 0x3c, !PT ;  /* 0x0000001e0f047212 */ /* 0x000fe400078e3cff */
[----:B------:R-:W-:Y:S02]  /*c480*/  MOV R30, R6 ;  /* 0x00000006001e7202 */ /* 0x000fe40000000f00 */
[----:B------:R-:W-:Y:S02]  /*c490*/  MOV R65, R4 ;  /* 0x0000000400417202 */ /* 0x000fe40000000f00 */
[----:B------:R-:W-:Y:S02]  /*c4a0*/  MOV R66, R8 ;  /* 0x0000000800427202 */ /* 0x000fe40000000f00 */
[----:B---3--:R-:W-:Y:S01]  /*c4b0*/  LOP3.LUT R3, R11, 0x2, RZ, 0x3c, !PT ;  /* 0x000000020b037812 */ /* 0x008fe200078e3cff */
[----:B------:R-:W-:Y:S04]  /*c4c0*/  SHFL.IDX PT, R46, R96, R11, 0x1c1f ;  /* 0x001c1f0b602e7589 */ /* 0x000fe800000e0000 */
[----:B------:R-:W0:Y:S04]  /*c4d0*/  SHFL.IDX PT, R47, R92, R3, 0x1c1f ;  /* 0x001c1f035c2f7589 */ /* 0x000e2800000e0000 */
[----:B------:R-:W-:Y:S04]  /*c4e0*/  SHFL.IDX PT, R38, R68, R11, 0x1c1f ;  /* 0x001c1f0b44267589 */ /* 0x000fe800000e0000 */
[----:B------:R-:W-:Y:S04]  /*c4f0*/  SHFL.IDX PT, R39, R48, R3, 0x1c1f ;  /* 0x001c1f0330277589 */ /* 0x000fe800000e0000 */
[----:B------:R-:W-:Y:S04]  /*c500*/  SHFL.IDX PT, R52, R88, R11, 0x1c1f ;  /* 0x001c1f0b58347589 */ /* 0x000fe800000e0000 */
[----:B------:R-:W1:Y:S04]  /*c510*/  SHFL.IDX PT, R53, R84, R3, 0x1c1f ;  /* 0x001c1f0354357589 */ /* 0x000e6800000e0000 */
[----:B------:R0:W-:Y:S04]  /*c520*/  SHFL.IDX PT, R34, R44, R11, 0x1c1f ;  /* 0x001c1f0b2c227589 */ /* 0x0001e800000e0000 */
[----:B------:R-:W-:Y:S04]  /*c530*/  SHFL.IDX PT, R35, R58, R3, 0x1c1f ;  /* 0x001c1f033a237589 */ /* 0x000fe800000e0000 */
[----:B------:R-:W-:Y:S01]  /*c540*/  SHFL.IDX PT, R2, R98, R11, 0x1c1f ;  /* 0x001c1f0b62027589 */ /* 0x000fe200000e0000 */
[----:B0-----:R-:W-:-:S03]  /*c550*/  SEL R44, R46, R47, P0 ;  /* 0x0000002f2e2c7207 */ /* 0x001fc60000000000 */
[----:B------:R-:W-:Y:S01]  /*c560*/  SHFL.IDX PT, R50, R80, R11, 0x1c1f ;  /* 0x001c1f0b50327589 */ /* 0x000fe200000e0000 */
[----:B------:R-:W-:-:S03]  /*c570*/  SEL R46, R47, R46, P0 ;  /* 0x0000002e2f2e7207 */ /* 0x000fc60000000000 */
[----:B------:R-:W0:Y:S04]  /*c580*/  SHFL.IDX PT, R5, R94, R3, 0x1c1f ;  /* 0x001c1f035e057589 */ /* 0x000e2800000e0000 */
[----:B------:R-:W-:Y:S01]  /*c590*/  SHFL.IDX PT, R10, R10, R11, 0x1c1f ;  /* 0x001c1f0b0a0a7589 */ /* 0x000fe200000e0000 */
[----:B-1----:R-:W-:Y:S02]  /*c5a0*/  SEL R48, R52, R53, P0 ;  /* 0x0000003534307207 */ /* 0x002fe40000000000 */
[----:B------:R-:W-:Y:S01]  /*c5b0*/  SEL R52, R53, R52, P0 ;  /* 0x0000003435347207 */ /* 0x000fe20000000000 */
[----:B------:R-:W1:Y:S04]  /*c5c0*/  SHFL.IDX PT, R51, R76, R3, 0x1c1f ;  /* 0x001c1f034c337589 */ /* 0x000e6800000e0000 */
[----:B------:R-:W-:Y:S04]  /*c5d0*/  SHFL.IDX PT, R28, R28, R11, 0x1c1f ;  /* 0x001c1f0b1c1c7589 */ /* 0x000fe800000e0000 */
[----:B------:R-:W2:Y:S04]  /*c5e0*/  SHFL.IDX PT, R15, R64, R3, 0x1c1f ;  /* 0x001c1f03400f7589 */ /* 0x000ea800000e0000 */
[----:B------:R3:W-:Y:S04]  /*c5f0*/  SHFL.IDX PT, R29, R36, R3, 0x1c1f ;  /* 0x001c1f03241d7589 */ /* 0x0007e800000e0000 */
[----:B------:R-:W-:Y:S01]  /*c600*/  SHFL.IDX PT, R4, R90, R11, 0x1c1f ;  /* 0x001c1f0b5a047589 */ /* 0x000fe200000e0000 */
[----:B0-----:R-:W-:-:S02]  /*c610*/  SEL R45, R2, R5, P0 ;  /* 0x00000005022d7207 */ /* 0x001fc40000000000 */
[----:B------:R-:W-:Y:S01]  /*c620*/  SEL R47, R5, R2, P0 ;  /* 0x00000002052f7207 */ /* 0x000fe20000000000 */
[----:B------:R-:W-:Y:S01]  /*c630*/  SHFL.IDX PT, R60, R60, R11, 0x1c1f ;  /* 0x001c1f0b3c3c7589 */ /* 0x000fe200000e0000 */
[----:B---3--:R-:W-:-:S03]  /*c640*/  SEL R36, R34, R35, P0 ;  /* 0x0000002322247207 */ /* 0x008fc60000000000 */
[----:B------:R-:W0:Y:S01]  /*c650*/  SHFL.IDX PT, R7, R86, R3, 0x1c1f ;  /* 0x001c1f0356077589 */ /* 0x000e2200000e0000 */
[----:B-1----:R-:W-:Y:S02]  /*c660*/  SEL R54, R50, R51, P0 ;  /* 0x0000003332367207 */ /* 0x002fe40000000000 */
[----:B------:R-:W-:Y:S01]  /*c670*/  SEL R34, R35, R34, P0 ;  /* 0x0000002223227207 */ /* 0x000fe20000000000 */
[----:B------:R-:W-:Y:S01]  /*c680*/  SHFL.IDX PT, R12, R12, R11, 0x1c1f ;  /* 0x001c1f0b0c0c7589 */ /* 0x000fe200000e0000 */
[----:B------:R-:W-:-:S03]  /*c690*/  SEL R50, R51, R50, P0 ;  /* 0x0000003233327207 */ /* 0x000fc60000000000 */
[----:B------:R-:W1:Y:S01]  /*c6a0*/  SHFL.IDX PT, R61, R70, R3, 0x1c1f ;  /* 0x001c1f03463d7589 */ /* 0x000e6200000e0000 */
[----:B--2---:R-:W-:-:S03]  /*c6b0*/  SEL R41, R10, R15, P0 ;  /* 0x0000000f0a297207 */ /* 0x004fc60000000000 */
[----:B------:R2:W3:Y:S04]  /*c6c0*/  SHFL.IDX PT, R21, R62, R3, 0x1c1f ;  /* 0x001c1f033e157589 */ /* 0x0004e800000e0000 */
[----:B------:R-:W-:Y:S04]  /*c6d0*/  SHFL.IDX PT, R6, R82, R11, 0x1c1f ;  /* 0x001c1f0b52067589 */ /* 0x000fe800000e0000 */
[----:B------:R-:W4:Y:S01]  /*c6e0*/  SHFL.IDX PT, R9, R78, R3, 0x1c1f ;  /* 0x001c1f034e097589 */ /* 0x000f2200000e0000 */
[----:B--2---:R-:W-:-:S03]  /*c6f0*/  IMAD.U32 R62, RZ, RZ, UR8 ;  /* 0x00000008ff3e7e24 */ /* 0x004fc6000f8e00ff */
[----:B------:R-:W-:Y:S01]  /*c700*/  SHFL.IDX PT, R14, R14, R11, 0x1c1f ;  /* 0x001c1f0b0e0e7589 */ /* 0x000fe200000e0000 */
[----:B0-----:R-:W-:Y:S02]  /*c710*/  SEL R49, R4, R7, P0 ;  /* 0x0000000704317207 */ /* 0x001fe40000000000 */
[----:B------:R-:W-:Y:S01]  /*c720*/  SEL R53, R7, R4, P0 ;  /* 0x0000000407357207 */ /* 0x000fe20000000000 */
[----:B------:R0:W2:Y:S01]  /*c730*/  SHFL.IDX PT, R25, R40, R3, 0x1c1f ;  /* 0x001c1f0328197589 */ /* 0x0000a200000e0000 */
[----:B------:R-:W-:-:S03]  /*c740*/  F2FP.BF16.F32.PACK_AB R4, R45, R44 ;  /* 0x0000002c2d04723e */ /* 0x000fc600000010ff */
[----:B------:R-:W-:Y:S01]  /*c750*/  SHFL.IDX PT, R8, R74, R11, 0x1c1f ;  /* 0x001c1f0b4a087589 */ /* 0x000fe200000e0000 */
[----:B-1----:R-:W-:Y:S02]  /*c760*/  SEL R58, R60, R61, P0 ;  /* 0x0000003d3c3a7207 */ /* 0x002fe40000000000 */
[----:B------:R-:W-:Y:S01]  /*c770*/  SEL R60, R61, R60, P0 ;  /* 0x0000003c3d3c7207 */ /* 0x000fe20000000000 */
[----:B------:R-:W-:Y:S01]  /*c780*/  SHFL.IDX PT, R24, R24, R11, 0x1c1f ;  /* 0x001c1f0b18187589 */ /* 0x000fe200000e0000 */
[----:B---3--:R-:W-:Y:S02]  /*c790*/  SEL R37, R12, R21, P0 ;  /* 0x000000150c257207 */ /* 0x008fe40000000000 */
[----:B0-----:R-:W-:Y:S01]  /*c7a0*/  SEL R40, R38, R39, P0 ;  /* 0x0000002726287207 */ /* 0x001fe20000000000 */
[----:B------:R-:W0:Y:S01]  /*c7b0*/  SHFL.IDX PT, R13, R72, R3, 0x1c1f ;  /* 0x001c1f03480d7589 */ /* 0x000e2200000e0000 */
[----:B------:R-:W-:Y:S02]  /*c7c0*/  SEL R38, R39, R38, P0 ;  /* 0x0000002627267207 */ /* 0x000fe40000000000 */
[----:B------:R-:W-:Y:S01]  /*c7d0*/  SEL R39, R15, R10, P0 ;  /* 0x0000000a0f277207 */ /* 0x000fe20000000000 */
[----:B------:R-:W-:Y:S01]  /*c7e0*/  SHFL.IDX PT, R26, R26, R11, 0x1c1f ;  /* 0x001c1f0b1a1a7589 */ /* 0x000fe200000e0000 */
[----:B------:R-:W-:-:S02]  /*c7f0*/  SEL R35, R21, R12, P0 ;  /* 0x0000000c15237207 */ /* 0x000fc40000000000 */
[----:B----4-:R-:W-:Y:S01]  /*c800*/  SEL R55, R6, R9, P0 ;  /* 0x0000000906377207 */ /* 0x010fe20000000000 */
[----:B------:R1:W3:Y:S01]  /*c810*/  SHFL.IDX PT, R27, R32, R3, 0x1c1f ;  /* 0x001c1f03201b7589 */ /* 0x0002e200000e0000 */
[----:B------:R-:W-:Y:S02]  /*c820*/  SEL R51, R9, R6, P0 ;  /* 0x0000000609337207 */ /* 0x000fe40000000000 */
[----:B------:R-:W-:Y:S01]  /*c830*/  F2FP.BF16.F32.PACK_AB R5, R41, R40 ;  /* 0x000000282905723e */ /* 0x000fe200000010ff */
[----:B------:R4:W4:Y:S01]  /*c840*/  SHFL.IDX PT, R63, R20, R3, 0x1c1f ;  /* 0x001c1f03143f7589 */ /* 0x00092200000e0000 */
[----:B--2---:R-:W-:Y:S02]  /*c850*/  SEL R33, R14, R25, P0 ;  /* 0x000000190e217207 */ /* 0x004fe40000000000 */
[----:B------:R-:W-:Y:S02]  /*c860*/  F2FP.BF16.F32.PACK_AB R6, R47, R46 ;  /* 0x0000002e2f06723e */ /* 0x000fe400000010ff */
[----:B------:R-:W-:-:S02]  /*c870*/  F2FP.BF16.F32.PACK_AB R7, R39, R38 ;  /* 0x000000262707723e */ /* 0x000fc400000010ff */
[----:B-1----:R-:W-:Y:S02]  /*c880*/  SEL R32, R28, R29, P0 ;  /* 0x0000001d1c207207 */ /* 0x002fe40000000000 */
[----:B------:R-:W-:Y:S01]  /*c890*/  SEL R28, R29, R28, P0 ;  /* 0x0000001c1d1c7207 */ /* 0x000fe20000000000 */
[----:B------:R-:W-:Y:S01]  /*c8a0*/  STSM.16.M88.4 [R67], R4 ;  /* 0x0000000443007844 */ /* 0x000fe20000000200 */
[----:B------:R-:W-:Y:S02]  /*c8b0*/  SEL R29, R25, R14, P0 ;  /* 0x0000000e191d7207 */ /* 0x000fe40000000000 */
[----:B0-----:R-:W-:Y:S02]  /*c8c0*/  SEL R59, R8, R13, P0 ;  /* 0x0000000d083b7207 */ /* 0x001fe40000000000 */
[----:B------:R-:W-:Y:S02]  /*c8d0*/  SEL R61, R13, R8, P0 ;  /* 0x000000080d3d7207 */ /* 0x000fe40000000000 */
[----:B------:R-:W-:-:S02]  /*c8e0*/  F2FP.BF16.F32.PACK_AB R8, R49, R48 ;  /* 0x000000303108723e */ /* 0x000fc400000010ff */
[----:B------:R-:W-:Y:S02]  /*c8f0*/  F2FP.BF16.F32.PACK_AB R9, R37, R36 ;  /* 0x000000242509723e */ /* 0x000fe400000010ff */
[----:B---3--:R-:W-:Y:S02]  /*c900*/  SEL R21, R24, R27, P0 ;  /* 0x0000001b18157207 */ /* 0x008fe40000000000 */
[----:B----4-:R-:W-:Y:S02]  /*c910*/  SEL R3, R27, R24, P0 ;  /* 0x000000181b037207 */ /* 0x010fe40000000000 */
[----:B------:R-:W-:Y:S02]  /*c920*/  SEL R20, R26, R63, P0 ;  /* 0x0000003f1a147207 */ /* 0x000fe40000000000 */
[----:B------:R-:W-:Y:S01]  /*c930*/  SEL R2, R63, R26, P0 ;  /* 0x0000001a3f027207 */ /* 0x000fe20000000000 */
[----:B------:R-:W-:Y:S01]  /*c940*/  IMAD.U32 R63, RZ, RZ, UR9 ;  /* 0x00000009ff3f7e24 */ /* 0x000fe2000f8e00ff */
[----:B------:R-:W-:Y:S01]  /*c950*/  F2FP.BF16.F32.PACK_AB R10, R53, R52 ;  /* 0x00000034350a723e */ /* 0x000fe200000010ff */
[----:B------:R-:W-:Y:S01]  /*c960*/  ULDC.64 UR8, c[0x0][0xc08] ;  /* 0x0003020000087ab9 */ /* 0x000fe20000000a00 */
[----:B------:R-:W-:-:S02]  /*c970*/  F2FP.BF16.F32.PACK_AB R11, R35, R34 ;  /* 0x00000022230b723e */ /* 0x000fc400000010ff */
[----:B------:R-:W-:Y:S02]  /*c980*/  F2FP.BF16.F32.PACK_AB R12, R55, R54 ;  /* 0x00000036370c723e */ /* 0x000fe400000010ff */
[----:B------:R-:W-:Y:S01]  /*c990*/  F2FP.BF16.F32.PACK_AB R13, R33, R32 ;  /* 0x00000020210d723e */ /* 0x000fe200000010ff */
[----:B------:R-:W-:Y:S01]  /*c9a0*/  STSM.16.M88.4 [R66], R8 ;  /* 0x0000000842007844 */ /* 0x000fe20000000200 */
[----:B------:R-:W-:Y:S02]  /*c9b0*/  F2FP.BF16.F32.PACK_AB R14, R51, R50 ;  /* 0x00000032330e723e */ /* 0x000fe400000010ff */
[----:B------:R-:W-:Y:S02]  /*c9c0*/  F2FP.BF16.F32.PACK_AB R15, R29, R28 ;  /* 0x0000001c1d0f723e */ /* 0x000fe400000010ff */
[----:B------:R-:W-:Y:S02]  /*c9d0*/  F2FP.BF16.F32.PACK_AB R24, R59, R58 ;  /* 0x0000003a3b18723e */ /* 0x000fe400000010ff */
[----:B------:R-:W-:Y:S01]  /*c9e0*/  F2FP.BF16.F32.PACK_AB R25, R21, R20 ;  /* 0x000000141519723e */ /* 0x000fe200000010ff */
[----:B------:R-:W-:Y:S01]  /*c9f0*/  STSM.16.M88.4 [R30], R12 ;  /* 0x0000000c1e007844 */ /* 0x000fe20000000200 */
[----:B------:R-:W-:-:S02]  /*ca00*/  F2FP.BF16.F32.PACK_AB R26, R61, R60 ;  /* 0x0000003c3d1a723e */ /* 0x000fc400000010ff */
[----:B------:R-:W-:Y:S02]  /*ca10*/  F2FP.BF16.F32.PACK_AB R27, R3, R2 ;  /* 0x00000002031b723e */ /* 0x000fe400000010ff */
[----:B------:R-:W-:-:S03]  /*ca20*/  ISETP.NE.U32.AND P0, PT, RZ, UR10, PT ;  /* 0x0000000aff007c0c */ /* 0x000fc6000bf05070 */
[----:B------:R0:W-:Y:S01]  /*ca30*/  STSM.16.M88.4 [R65], R24 ;  /* 0x0000001841007844 */ /* 0x0001e20000000200 */
[----:B------:R-:W-:Y:S01]  /*ca40*/  BAR.SYNC.DEFER_BLOCKING 0x1, 0x180 ;  /* 0x0046000000007b1d */ /* 0x000fe20000010000 */
[----:B------:R-:W-:-:S07]  /*ca50*/  ISETP.NE.AND.EX P0, PT, RZ, UR11, PT, P0 ;  /* 0x0000000bff007c0c */ /* 0x000fce000bf05300 */
[----:B0-----:R-:W0:Y:S06]  /*ca60*/  LDC R65, c[0x0][0xbe8] ;  /* 0x0002fa00ff417b82 */ /* 0x001e2c0000000800 */
[----:B------:R-:W2:Y:S01]  /*ca70*/  @P0 LDG.E R64, desc[UR54][R62.64] ;  /* 0x000000363e400981 */ /* 0x000ea2000c1e1900 */
[----:B------:R-:W-:Y:S01]  /*ca80*/  UISETP.NE.U32.AND UP0, UPT, UR8, URZ, UPT ;  /* 0x0000003f0800728c */ /* 0x000fe2000bf05070 */
[----:B------:R-:W-:-:S03]  /*ca90*/  ULDC UR4, c[0x0][0xa88] ;  /* 0x0002a20000047ab9 */ /* 0x000fc60000000800 */
[----:B------:R-:W-:Y:S01]  /*caa0*/  UISETP.NE.AND.EX UP0, UPT, UR9, URZ, UPT, UP0 ;  /* 0x0000003f0900728c */ /* 0x000fe2000bf05300 */
[----:B------:R-:W-:Y:S01]  /*cab0*/  IMAD.U32 R30, RZ, RZ, UR4 ;  /* 0x00000004ff1e7e24 */ /* 0x000fe2000f8e00ff */
[----:B------:R-:W-:-:S04]  /*cac0*/  UMOV UR16, 0x9b8 ;  /* 0x000009b800107882 */ /* 0x000fc80000000000 */
[----:B------:R-:W-:Y:S02]  /*cad0*/  PLOP3.LUT P4, PT, PT, PT, UP0, 0x80, 0x0 ;  /* 0x000000000000781c */ /* 0x000fe40003f8f008 */
[----:B0-----:R-:W-:-:S03]  /*cae0*/  ISETP.NE.AND P1, PT, R65, 0x1, PT ;  /* 0x000000014100780c */ /* 0x001fc60003f25270 */
[----:B------:R-:W-:-:S04]  /*caf0*/  @UP0 ULEA UR8, UP1, UR37, UR8, 0x2 ;  /* 0x0000000825080291 */ /* 0x000fc8000f82103f */
[----:B------:R-:W-:-:S06]  /*cb00*/  @UP0 ULEA.HI.X UR9, UR37, UR9, UR38, 0x2, UP1 ;  /* 0x0000000925090291 */ /* 0x000fcc00088f1426 */
[----:B------:R-:W0:Y:S01]  /*cb10*/  @P1 LDC R6, c[0x0][0xbec] ;  /* 0x0002fb00ff061b82 */ /* 0x000e220000000800 */
[----:B------:R-:W-:Y:S01]  /*cb20*/  UISETP.GT.AND UP1, UPT, UR42, 0x1, UPT ;  /* 0x000000012a00788c */ /* 0x000fe2000bf24270 */
[----:B------:R-:W-:-:S06]  /*cb30*/  IMAD.U32 R4, RZ, RZ, UR8 ;  /* 0x00000008ff047e24 */ /* 0x000fcc000f8e00ff */
[----:B------:R-:W1:Y:S01]  /*cb40*/  @P1 LDC R9, c[0x0][0xbf0] ;  /* 0x0002fc00ff091b82 */ /* 0x000e620000000800 */
[----:B------:R-:W-:Y:S01]  /*cb50*/  USEL UR16, UR16, 0x978, UP1 ;  /* 0x0000097810107887 */ /* 0x000fe20008800000 */
[----:B------:R-:W-:Y:S01]  /*cb60*/  IMAD.U32 R5, RZ, RZ, UR9 ;  /* 0x00000009ff057e24 */ /* 0x000fe2000f8e00ff */
[----:B------:R-:W-:Y:S01]  /*cb70*/  UISETP.NE.U32.AND UP0, UPT, UR10, URZ, UPT ;  /* 0x0000003f0a00728c */ /* 0x000fe2000bf05070 */
[----:B------:R-:W-:Y:S01]  /*cb80*/  IADD3 R13, R17, UR40, RZ ;  /* 0x00000028110d7c10 */ /* 0x000fe2000fffe0ff */
[----:B------:R-:W-:Y:S02]  /*cb90*/  UMOV UR4, URZ ;  /* 0x0000003f00047c82 */ /* 0x000fe40008000000 */
[----:B------:R-:W-:Y:S01]  /*cba0*/  UISETP.NE.AND.EX UP0, UPT, UR11, URZ, UPT, UP0 ;  /* 0x0000003f0b00728c */ /* 0x000fe2000bf05300 */
[----:B------:R0:W5:Y:S01]  /*cbb0*/  @P4 LDG.E R30, desc[UR54][R4.64] ;  /* 0x00000036041e4981 */ /* 0x000162000c1e1900 */
[----:B------:R-:W-:Y:S01]  /*cbc0*/  USEL UR7, UR41, URZ, UP1 ;  /* 0x0000003f29077287 */ /* 0x000fe20008800000 */
[----:B------:R-:W-:Y:S01]  /*cbd0*/  IMAD.MOV.U32 R7, RZ, RZ, R13 ;  /* 0x000000ffff077224 */ /* 0x000fe200078e000d */
[----:B------:R-:W-:-:S02]  /*cbe0*/  USEL UR37, UR37, URZ, !UP0 ;  /* 0x0000003f25257287 */ /* 0x000fc4000c000000 */
[----:B------:R-:W-:Y:S01]  /*cbf0*/  ULDC.64 UR10, c[0x0][UR16+0x218] ;  /* 0x00008600100a7abb */ /* 0x000fe20008000a00 */
[----:B------:R-:W-:Y:S01]  /*cc00*/  ULDC.64 UR14, c[0x0][UR16+0x228] ;  /* 0x00008a00100e7abb */ /* 0x000fe20008000a00 */
[----:B------:R-:W-:Y:S01]  /*cc10*/  ULDC.64 UR12, c[0x0][UR16+0x220] ;  /* 0x00008800100c7abb */ /* 0x000fe20008000a00 */
[----:B------:R-:W-:Y:S02]  /*cc20*/  UIMAD.WIDE.U32 UR8, UR10, UR39, URZ ;  /* 0x000000270a0872a5 */ /* 0x000fe4000f8e003f */
[----:B------:R-:W-:Y:S01]  /*cc30*/  UIMAD.WIDE.U32 UR18, UR14, UR7, URZ ;  /* 0x000000070e1272a5 */ /* 0x000fe2000f8e003f */
[----:B0-----:R-:W-:Y:S01]  /*cc40*/  @P1 IMAD.HI.U32 R4, R13, R6, RZ ;  /* 0x000000060d041227 */ /* 0x001fe200078e00ff */
[----:B------:R-:W-:Y:S02]  /*cc50*/  UIMAD UR10, UR11, UR39, URZ ;  /* 0x000000270b0a72a4 */ /* 0x000fe4000f8e023f */
[----:B------:R-:W-:Y:S02]  /*cc60*/  UIMAD UR14, UR15, UR7, URZ ;  /* 0x000000070f0e72a4 */ /* 0x000fe4000f8e023f */
[----:B------:R-:W-:Y:S01]  /*cc70*/  USEL UR38, UR38, URZ, !UP0 ;  /* 0x0000003f26267287 */ /* 0x000fe2000c000000 */
[----:B-1----:R-:W-:Y:S01]  /*cc80*/  @P1 SHF.R.U32.HI R7, RZ, R9, R4 ;  /* 0x00000009ff071219 */ /* 0x002fe20000011604 */
[----:B------:R-:W-:Y:S01]  /*cc90*/  UIMAD UR7, UR13, UR37, URZ ;  /* 0x000000250d0772a4 */ /* 0x000fe2000f8e023f */
[----:B------:R-:W-:Y:S01]  /*cca0*/  IMAD.U32 R4, RZ, RZ, UR18 ;  /* 0x00000012ff047e24 */ /* 0x000fe2000f8e00ff */
[----:B------:R-:W-:Y:S01]  /*ccb0*/  UIADD3 UR9, UR9, UR10, URZ ;  /* 0x0000000a09097290 */ /* 0x000fe2000fffe03f */
[----:B------:R-:W-:Y:S01]  /*ccc0*/  IMAD.U32 R5, RZ, RZ, UR19 ;  /* 0x00000013ff057e24 */ /* 0x000fe2000f8e00ff */
[----:B------:R-:W-:Y:S01]  /*ccd0*/  UIMAD.WIDE.U32 UR10, UR12, UR37, URZ ;  /* 0x000000250c0a72a5 */ /* 0x000fe2000f8e003f */
[--C-:B------:R-:W-:Y:S01]  /*cce0*/  IMAD.MOV R6, RZ, RZ, -R7.reuse ;  /* 0x000000ffff067224 */ /* 0x100fe200078e0a07 */
[----:B------:R-:W-:Y:S01]  /*ccf0*/  UIMAD UR7, UR12, UR38, UR7 ;  /* 0x000000260c0772a4 */ /* 0x000fe2000f8e0207 */
[----:B------:R-:W-:Y:S01]  /*cd00*/  SHF.R.S32.HI R5, RZ, 0x1f, R7 ;  /* 0x0000001fff057819 */ /* 0x000fe20000011407 */
[----:B------:R-:W-:Y:S01]  /*cd10*/  UIADD3 UR14, UR19, UR14, URZ ;  /* 0x0000000e130e7290 */ /* 0x000fe2000fffe03f */
[----:B------:R-:W-:Y:S01]  /*cd20*/  IMAD R9, R65, R6, R13 ;  /* 0x0000000641097224 */ /* 0x000fe200078e020d */
[----:B------:R-:W-:-:S04]  /*cd30*/  UIADD3 UR7, UR11, UR7, URZ ;  /* 0x000000070b077290 */ /* 0x000fc8000fffe03f */
[----:B------:R-:W-:Y:S01]  /*cd40*/  IMAD.U32 R8, RZ, RZ, UR14 ;  /* 0x0000000eff087e24 */ /* 0x000fe2000f8e00ff */
        /* <DEDUP_REMOVED lines=13> */
[----:B------:R-:W-:-:S04]  /*ce20*/  IMAD.WIDE.U32 R4, R9, UR8, R4 ;  /* 0x0000000809047c25 */ /* 0x000fc8000f8e0004 */
[----:B------:R-:W-:Y:S01]  /*ce30*/  IMAD.IADD R5, R5, 0x1, R7 ;  /* 0x0000000105057824 */ /* 0x000fe200078e0207 */
[----:B------:R-:W-:-:S04]  /*ce40*/  LEA R8, P2, R4, UR10, 0x2 ;  /* 0x0000000a04087c11 */ /* 0x000fc8000f8410ff */
[----:B------:R-:W-:Y:S01]  /*ce50*/  LEA.HI.X R10, R4, UR11, R5, 0x2, P2 ;  /* 0x0000000b040a7c11 */ /* 0x000fe200090f1405 */
[----:B------:R-:W-:Y:S08]  /*ce60*/  @P4 BRA `(.L_x_2097) ;  /* 0x0000000000104947 */ /* 0x000ff00003800000 */
[----:B------:R-:W-:Y:S05]  /*ce70*/  @!P0 BRA `(.L_x_2097) ;  /* 0x00000000000c8947 */ /* 0x000fea0003800000 */
[----:B------:R-:W2:Y:S04]  /*ce80*/  LDG.E R5, desc[UR54][R62.64] ;  /* 0x000000363e057981 */ /* 0x000ea8000c1e1900 */
[----:B-----5:R-:W2:Y:S02]  /*ce90*/  LDG.E R30, desc[UR54][R62.64+0x4] ;  /* 0x000004363e1e7981 */ /* 0x020ea4000c1e1900 */
[----:B--2---:R-:W-:-:S07]  /*cea0*/  IMAD.IADD R30, R30, 0x1, -R5 ;  /* 0x000000011e1e7824 */ /* 0x004fce00078e0a05 */
.L_x_2097:
        /* <DEDUP_REMOVED lines=14> */
[----:B--2---:R-:W-:-:S05]  /*cf90*/  VIADD R11, R11, UR40 ;  /* 0x000000280b0b7c36 */ /* 0x004fca0008000000 */
[C---:B------:R-:W-:Y:S02]  /*cfa0*/  IADD3 R9, R11.reuse, 0x8, RZ ;  /* 0x000000080b097810 */ /* 0x040fe40007ffe0ff */
[-C--:B------:R-:W-:Y:S02]  /*cfb0*/  ISETP.GE.OR P2, PT, R11, R30.reuse, P0 ;  /* 0x0000001e0b00720c */ /* 0x080fe40000746670 */
[----:B------:R-:W-:-:S11]  /*cfc0*/  ISETP.GE.OR P0, PT, R9, R30, P0 ;  /* 0x0000001e0900720c */ /* 0x000fd60000706670 */
        /* <DEDUP_REMOVED lines=11> */
[----:B------:R-:W-:-:S05]  /*d080*/  SHF.R.S32.HI R62, RZ, 0x3, R62 ;  /* 0x00000003ff3e7819 */ /* 0x000fca000001143e */
[----:B------:R-:W-:-:S04]  /*d090*/  IMAD R3, R62, 0x40, R19 ;  /* 0x000000403e037824 */ /* 0x000fc800078e0213 */
        /* <DEDUP_REMOVED lines=21> */
[----:B------:R-:W-:Y:S02]  /*d1f0*/  IMAD.X R25, RZ, RZ, R43, P0 ;  /* 0x000000ffff197224 */ /* 0x000fe400000e062b */
[----:B------:R-:W-:-:S04]  /*d200*/  SHF.R.U64 R2, R2, 0x3, RZ ;  /* 0x0000000302027819 */ /* 0x000fc800000012ff */
[----:B------:R-:W-:Y:S02]  /*d210*/  LOP3.LUT R24, R2, R3, RZ, 0x3c, !PT ;  /* 0x0000000302187212 */ /* 0x000fe400078e3cff */
[----:B------:R-:W0:Y:S01]  /*d220*/  @P1 LDC R3, c[0x0][0xbf0] ;  /* 0x0002fc00ff031b82 */ /* 0x000e220000000800 */
[----:B------:R-:W-:Y:S02]  /*d230*/  UIMAD.WIDE.U32 UR8, UR4, UR10, URZ ;  /* 0x0000000a040872a5 */ /* 0x000fe4000f8e003f */
[----:B------:R-:W-:Y:S01]  /*d240*/  UIMAD UR7, UR4, UR11, UR7 ;  /* 0x0000000b040772a4 */ /* 0x000fe2000f8e0207 */
[----:B------:R-:W-:Y:S01]  /*d250*/  IMAD R2, R18, 0x30, R62 ;  /* 0x0000003012027824 */ /* 0x000fe200078e023e */
[----:B------:R-:W5:Y:S01]  /*d260*/  LD.E.128 R24, desc[UR54][R24.64] ;  /* 0x0000003618187980 */ /* 0x000f62000c101d00 */
[----:B------:R-:W-:Y:S01]  /*d270*/  ULDC.64 UR10, c[0x0][0xae8] ;  /* 0x0002ba00000a7ab9 */ /* 0x000fe20000000a00 */
[----:B------:R-:W-:Y:S01]  /*d280*/  UIADD3 UR9, UR9, UR7, URZ ;  /* 0x0000000709097290 */ /* 0x000fe2000fffe03f */
[----:B------:R-:W-:Y:S01]  /*d290*/  VIADD R29, R2, UR40 ;  /* 0x00000028021d7c36 */ /* 0x000fe20008000000 */
[----:B------:R-:W-:Y:S01]  /*d2a0*/  USHF.R.S32.HI UR4, URZ, 0x1f, UR37 ;  /* 0x0000001f3f047899 */ /* 0x000fe20008011425 */
[----:B------:R-:W-:Y:S01]  /*d2b0*/  @!PT LDS RZ, [RZ] ;  /* 0x00000000fffff984 */ /* 0x000fe20000000800 */
[----:B------:R-:W-:Y:S01]  /*d2c0*/  @!PT LDS RZ, [RZ] ;  /* 0x00000000fffff984 */ /* 0x000fe20000000800 */
[----:B------:R-:W-:Y:S01]  /*d2d0*/  @!PT LDS RZ, [RZ] ;  /* 0x00000000fffff984 */ /* 0x000fe20000000800 */
[----:B------:R-:W-:Y:S01]  /*d2e0*/  @!PT LDS RZ, [RZ] ;  /* 0x00000000fffff984 */ /* 0x000fe20000000800 */
[----:B------:R1:W-:Y:S06]  /*d2f0*/  MEMBAR.ALL.CTA ;  /* 0x0000000000007992 */ /* 0x0003ec0000008000 */
[----:B-1----:R-:W1:Y:S01]  /*d300*/  FENCE.VIEW.ASYNC.S ;  /* 0x00000000000073c6 */ /* 0x002e620000000000 */
[----:B------:R-:W-:Y:S01]  /*d310*/  UIMAD.WIDE.U32 UR8, UR39, UR10, UR8 ;  /* 0x0000000a270872a5 */ /* 0x000fe2000f8e0008 */
[----:B--2---:R-:W-:-:S03]  /*d320*/  @P1 IMAD.HI.U32 R2, R29, R20, RZ ;  /* 0x000000141d021227 */ /* 0x004fc600078e00ff */
[----:B------:R-:W-:Y:S01]  /*d330*/  UIMAD UR9, UR39, UR11, UR9 ;  /* 0x0000000b270972a4 */ /* 0x000fe2000f8e0209 */
[----:B------:R-:W-:Y:S02]  /*d340*/  IMAD.MOV.U32 R21, RZ, RZ, R29 ;  /* 0x000000ffff157224 */ /* 0x000fe400078e001d */
[----:B------:R-:W-:Y:S01]  /*d350*/  ULDC.64 UR10, c[0x0][0xaf0] ;  /* 0x0002bc00000a7ab9 */ /* 0x000fe20000000a00 */
[----:B------:R-:W-:Y:S01]  /*d360*/  VIADD R0, R0, 0x13220 ;  /* 0x0001322000007836 */ /* 0x000fe20000000000 */
[----:B------:R-:W-:Y:S02]  /*d370*/  UIMAD UR4, UR4, UR10, URZ ;  /* 0x0000000a040472a4 */ /* 0x000fe4000f8e023f */
[----:B------:R-:W-:Y:S01]  /*d380*/  UIMAD.WIDE.U32 UR8, UR37, UR10, UR8 ;  /* 0x0000000a250872a5 */ /* 0x000fe2000f8e0008 */
[----:B0-----:R-:W-:Y:S01]  /*d390*/  @P1 SHF.R.U32.HI R21, RZ, R3, R2 ;  /* 0x00000003ff151219 */ /* 0x001fe20000011602 */
[----:B------:R-:W-:Y:S01]  /*d3a0*/  UIMAD UR4, UR37, UR11, UR4 ;  /* 0x0000000b250472a4 */ /* 0x000fe2000f8e0204 */
[----:B------:R-:W-:-:S02]  /*d3b0*/  PRMT R0, RZ, 0x654, R0 ;  /* 0x00000654ff007816 */ /* 0x000fc40000000000 */
[--C-:B------:R-:W-:Y:S01]  /*d3c0*/  SHF.R.S32.HI R20, RZ, 0x1f, R21.reuse ;  /* 0x0000001fff147819 */ /* 0x100fe20000011415 */
[----:B------:R-:W-:Y:S01]  /*d3d0*/  UIADD3 UR4, UR9, UR4, URZ ;  /* 0x0000000409047290 */ /* 0x000fe2000fffe03f */
[----:B------:R-:W-:Y:S01]  /*d3e0*/  IMAD.MOV R28, RZ, RZ, -R21 ;  /* 0x000000ffff1c7224 */ /* 0x000fe200078e0a15 */
[----:B------:R-:W-:Y:S01]  /*d3f0*/  ULDC.64 UR10, c[0x0][0xae0] ;  /* 0x0002b800000a7ab9 */ /* 0x000fe20000000a00 */
[----:B------:R-:W-:Y:S01]  /*d400*/  MOV R3, UR9 ;  /* 0x0000000900037c02 */ /* 0x000fe20008000f00 */
[----:B------:R-:W-:Y:S01]  /*d410*/  IMAD R20, R20, UR10, RZ ;  /* 0x0000000a14147c24 */ /* 0x000fe2000f8e02ff */
[----:B-1----:R2:W-:Y:S01]  /*d420*/  SYNCS.ARRIVE.TRANS64.RED.A1T0 RZ, [R0+URZ], RZ ;  /* 0x000000ff00ff79a7 */ /* 0x0025e2000810043f */
[----:B------:R-:W-:Y:S02]  /*d430*/  IMAD R29, R65, R28, R29 ;  /* 0x0000001c411d7224 */ /* 0x000fe400078e021d */
[----:B------:R-:W-:Y:S01]  /*d440*/  IMAD.U32 R2, RZ, RZ, UR8 ;  /* 0x00000008ff027e24 */ /* 0x000fe2000f8e00ff */
[----:B------:R-:W-:Y:S01]  /*d450*/  ULDC.64 UR8, c[0x0][0xad8] ;  /* 0x0002b60000087ab9 */ /* 0x000fe20000000a00 */
        /* <DEDUP_REMOVED lines=9> */
[----:B------:R-:W-:Y:S01]  /*d4f0*/  ULDC.64 UR8, c[0x0][0xa80] ;  /* 0x0002a00000087ab9 */ /* 0x000fe20000000a00 */
[----:B------:R-:W-:Y:S01]  /*d500*/  VIADD R33, R62, UR40 ;  /* 0x000000283e217c36 */ /* 0x000fe20008000000 */
[C---:B------:R-:W-:Y:S01]  /*d510*/  LEA R32, P0, R2.reuse, UR8, 0x1 ;  /* 0x0000000802207c11 */ /* 0x040fe2000f8008ff */
[----:B------:R-:W-:Y:S01]  /*d520*/  IMAD.IADD R3, R3, 0x1, R21 ;  /* 0x0000000103037824 */ /* 0x000fe200078e0215 */
[----:B------:R-:W-:Y:S01]  /*d530*/  SHF.R.S32.HI R62, RZ, 0x1f, R19 ;  /* 0x0000001fff3e7819 */ /* 0x000fe20000011413 */
[C---:B------:R-:W-:Y:S02]  /*d540*/  VIADD R21, R33.reuse, 0x60 ;  /* 0x0000006021157836 */ /* 0x040fe40000000000 */
[----:B------:R-:W0:Y:S01]  /*d550*/  SHFL.IDX PT, R20, R32, 0x1, 0x181f ;  /* 0x00381f0020147f89 */ /* 0x000e2200000e0000 */
[----:B------:R-:W-:Y:S01]  /*d560*/  LEA.HI.X R34, R2, UR9, R3, 0x1, P0 ;  /* 0x0000000902227c11 */ /* 0x000fe200080f0c03 */
[----:B------:R-:W-:Y:S01]  /*d570*/  VIADD R3, R33, 0x30 ;  /* 0x0000003021037836 */ /* 0x000fe20000000000 */
[----:B------:R-:W-:Y:S01]  /*d580*/  ISETP.GE.AND P0, PT, R19, UR4, PT ;  /* 0x0000000413007c0c */ /* 0x000fe2000bf06270 */
[----:B------:R-:W1:Y:S03]  /*d590*/  SHFL.IDX PT, R2, R32, RZ, 0x181f ;  /* 0x00181fff20027589 */ /* 0x000e6600000e0000 */
        /* <DEDUP_REMOVED lines=25> */
.L_x_2098:
[----:B------:R-:W-:Y:S01]  /*d730*/  ULDC.64 UR10, c[0x0][0xb08] ;  /* 0x0002c200000a7ab9 */ /* 0x000fe20000000a00 */
[----:B0-----:R-:W0:Y:S01]  /*d740*/  @P1 LDC R4, c[0x0][0xbec] ;  /* 0x0002fb00ff041b82 */ /* 0x001e220000000800 */
[----:B------:R-:W-:Y:S01]  /*d750*/  UIMAD UR7, UR12, UR10, URZ ;  /* 0x0000000a0c0772a4 */ /* 0x000fe2000f8e023f */
[----:B------:R-:W-:Y:S01]  /*d760*/  IMAD.MOV.U32 R7, RZ, RZ, R13 ;  /* 0x000000ffff077224 */ /* 0x000fe200078e000d */
[----:B------:R-:W-:Y:S01]  /*d770*/  UIMAD.WIDE.U32 UR8, UR4, UR10, URZ ;  /* 0x0000000a040872a5 */ /* 0x000fe2000f8e003f */
[C---:B------:R-:W-:Y:S01]  /*d780*/  VIADD R43, R16.reuse, 0x18 ;  /* 0x00000018102b7836 */ /* 0x040fe20000000000 */
[----:B------:R-:W-:Y:S01]  /*d790*/  UIMAD UR7, UR4, UR11, UR7 ;  /* 0x0000000b040772a4 */ /* 0x000fe2000f8e0207 */
[C---:B------:R-:W-:Y:S01]  /*d7a0*/  VIADD R57, R16.reuse, 0x10 ;  /* 0x0000001010397836 */ /* 0x040fe20000000000 */
[----:B------:R-:W-:Y:S01]  /*d7b0*/  USHF.R.S32.HI UR4, URZ, 0x1f, UR37 ;  /* 0x0000001f3f047899 */ /* 0x000fe20008011425 */
[----:B------:R-:W1:Y:S01]  /*d7c0*/  @P1 LDC R5, c[0x0][0xbf0] ;  /* 0x0002fc00ff051b82 */ /* 0x000e620000000800 */
[----:B------:R-:W-:Y:S01]  /*d7d0*/  UIADD3 UR9, UR9, UR7, URZ ;  /* 0x0000000709097290 */ /* 0x000fe2000fffe03f */
[C---:B------:R-:W-:Y:S01]  /*d7e0*/  IADD3 R63, R16.reuse, 0x8, RZ ;  /* 0x00000008103f7810 */ /* 0x040fe20007ffe0ff */
[----:B------:R-:W-:Y:S01]  /*d7f0*/  ULDC.64 UR10, c[0x0][0xb38] ;  /* 0x0002ce00000a7ab9 */ /* 0x000fe20000000a00 */
[----:B------:R-:W-:Y:S01]  /*d800*/  BSSY B1, `(.L_x_2100) ;  /* 0x0000051000017945 */ /* 0x000fe20003800000 */
[----:B------:R-:W-:Y:S01]  /*d810*/  UIMAD.WIDE.U32 UR8, UR39, UR10, UR8 ;  /* 0x0000000a270872a5 */ /* 0x000fe2000f8e0008 */
[----:B------:R-:W-:Y:S01]  /*d820*/  SHF.R.S32.HI R26, RZ, 0x1f, R22 ;  /* 0x0000001fff1a7819 */ /* 0x000fe20000011416 */
[C---:B------:R-:W-:Y:S01]  /*d830*/  VIADD R25, R16.reuse, 0x18 ;  /* 0x0000001810197836 */ /* 0x040fe20000000000 */
[----:B------:R-:W-:Y:S01]  /*d840*/  SHF.R.S32.HI R27, RZ, 0x1f, R23 ;  /* 0x0000001fff1b7819 */ /* 0x000fe20000011417 */
[----:B------:R-:W-:Y:S01]  /*d850*/  UIMAD UR9, UR39, UR11, UR9 ;  /* 0x0000000b270972a4 */ /* 0x000fe2000f8e0209 */
[----:B------:R-:W-:Y:S01]  /*d860*/  SHF.R.S32.HI R30, RZ, 0x1f, R156 ;  /* 0x0000001fff1e7819 */ /* 0x000fe2000001149c */
[----:B------:R-:W-:Y:S01]  /*d870*/  VIADD R56, R16, 0x10 ;  /* 0x0000001010387836 */ /* 0x000fe20000000000 */
[----:B------:R-:W-:Y:S01]  /*d880*/  ULDC.64 UR10, c[0x0][0xb40] ;  /* 0x0002d000000a7ab9 */ /* 0x000fe20000000a00 */
[----:B------:R-:W-:Y:S01]  /*d890*/  SHF.R.S32.HI R42, RZ, 0x1f, R157 ;  /* 0x0000001fff2a7819 */ /* 0x000fe2000001149d */
[----:B------:R-:W-:Y:S01]  /*d8a0*/  UIMAD UR4, UR4, UR10, URZ ;  /* 0x0000000a040472a4 */ /* 0x000fe2000f8e023f */
[----:B------:R-:W-:Y:S01]  /*d8b0*/  SHF.R.S32.HI R43, RZ, 0x1f, R43 ;  /* 0x0000001fff2b7819 */ /* 0x000fe2000001142b */
[----:B------:R-:W-:Y:S01]  /*d8c0*/  UIMAD.WIDE.U32 UR8, UR37, UR10, UR8 ;  /* 0x0000000a250872a5 */ /* 0x000fe2000f8e0008 */
[----:B0-----:R-:W-:Y:S01]  /*d8d0*/  @P1 IMAD.HI.U32 R4, R13, R4, RZ ;  /* 0x000000040d041227 */ /* 0x001fe200078e00ff */
[----:B------:R-:W-:Y:S01]  /*d8e0*/  UIMAD UR4, UR37, UR11, UR4 ;  /* 0x0000000b250472a4 */ /* 0x000fe2000f8e0204 */
[----:B------:R-:W-:-:S02]  /*d8f0*/  SHF.R.S32.HI R57, RZ, 0x1f, R57 ;  /* 0x0000001fff397819 */ /* 0x000fc40000011439 */
[----:B------:R-:W-:Y:S01]  /*d900*/  ULDC.64 UR10, c[0x0][0xb48] ;  /* 0x0002d200000a7ab9 */ /* 0x000fe20000000a00 */
[----:B------:R-:W-:Y:S01]  /*d910*/  UIADD3 UR9, UR9, UR4, URZ ;  /* 0x0000000409097290 */ /* 0x000fe2000fffe03f */
[----:B------:R-:W-:Y:S01]  /*d920*/  VIADD R62, R16, 0x8 ;  /* 0x00000008103e7836 */ /* 0x000fe20000000000 */
[----:B-1----:R-:W-:Y:S02]  /*d930*/  @P1 SHF.R.U32.HI R7, RZ, R5, R4 ;  /* 0x00000005ff071219 */ /* 0x002fe40000011604 */
[----:B------:R-:W-:Y:S01]  /*d940*/  UIMAD.WIDE.U32 UR8, UR41, UR10, UR8 ;  /* 0x0000000a290872a5 */ /* 0x000fe2000f8e0008 */
[----:B------:R-:W-:Y:S02]  /*d950*/  SHF.R.S32.HI R63, RZ, 0x1f, R63 ;  /* 0x0000001fff3f7819 */ /* 0x000fe4000001143f */
[--C-:B------:R-:W-:Y:S01]  /*d960*/  IMAD.MOV R6, RZ, RZ, -R7.reuse ;  /* 0x000000ffff067224 */ /* 0x100fe200078e0a07 */
[----:B------:R-:W-:Y:S01]  /*d970*/  SHF.R.S32.HI R4, RZ, 0x1f, R7 ;  /* 0x0000001fff047819 */ /* 0x000fe20000011407 */
[----:B------:R-:W-:-:S02]  /*d980*/  UIMAD UR41, UR41, UR11, UR9 ;  /* 0x0000000b292972a4 */ /* 0x000fc4000f8e0209 */
[----:B------:R-:W-:Y:S01]  /*d990*/  IMAD.U32 R5, RZ, RZ, UR9 ;  /* 0x00000009ff057e24 */ /* 0x000fe2000f8e00ff */
[----:B------:R-:W-:Y:S01]  /*d9a0*/  ULDC.64 UR10, c[0x0][0xb30] ;  /* 0x0002cc00000a7ab9 */ /* 0x000fe20000000a00 */
[----:B------:R-:W-:Y:S02]  /*d9b0*/  IMAD R9, R65, R6, R13 ;  /* 0x0000000641097224 */ /* 0x000fe400078e020d */
[----:B------:R-:W-:Y:S01]  /*d9c0*/  IMAD R6, R4, UR10, RZ ;  /* 0x0000000a04067c24 */ /* 0x000fe2000f8e02ff */
[----:B------:R-:W-:Y:S01]  /*d9d0*/  MOV R4, UR8 ;  /* 0x0000000800047c02 */ /* 0x000fe20008000f00 */
        /* <DEDUP_REMOVED lines=20> */
[----:B------:R-:W-:Y:S02]  /*db20*/  ISETP.GE.AND P3, PT, R16, UR4, PT ;  /* 0x0000000410007c0c */ /* 0x000fe4000bf66270 */
[----:B------:R-:W-:Y:S02]  /*db30*/  ISETP.GE.AND P1, PT, R62, UR4, PT ;  /* 0x000000043e007c0c */ /* 0x000fe4000bf26270 */
[----:B------:R-:W-:Y:S02]  /*db40*/  ISETP.GE.AND P5, PT, R56, UR4, PT ;  /* 0x0000000438007c0c */ /* 0x000fe4000bfa6270 */
[----:B------:R-:W-:-:S07]  /*db50*/  ISETP.GE.AND P4, PT, R25, UR4, PT ;  /* 0x0000000419007c0c */ /* 0x000fce000bf86270 */
[----:B0-2---:R-:W-:Y:S02]  /*db60*/  @!P3 IMAD.WIDE R4, R16, 0x4, R6 ;  /* 0x000000041004b825 */ /* 0x005fe400078e0206 */
[-C--:B------:R-:W-:Y:S02]  /*db70*/  @!P1 LEA R8, P6, R62, R6.reuse, 0x2 ;  /* 0x000000063e089211 */ /* 0x080fe400078c10ff */
        /* <DEDUP_REMOVED lines=25> */
.L_x_2101:
[----:B------:R-:W-:Y:S05]  /*dd10*/  BSYNC B1 ;  /* 0x0000000000017941 */ /* 0x000fea0003800000 */
.L_x_2100:
[----:B--23--:R4:W2:Y:S04]  /*dd20*/  SHFL.IDX PT, R7, R24, 0x1, 0x1c1f ;  /* 0x003c1f0018077f89 */ /* 0x00c8a800000e0000 */
        /* <DEDUP_REMOVED lines=9> */
[-C--:B------:R-:W-:Y:S02]  /*ddc0*/  @!P4 LEA R8, P0, R62, R6.reuse, 0x2 ;  /* 0x000000063e08c211 */ /* 0x080fe400078010ff */
[----:B------:R-:W-:Y:S01]  /*ddd0*/  @!P5 LEA R10, P6, R56, R6, 0x2 ;  /* 0x00000006380ad211 */ /* 0x000fe200078c10ff */
[----:B------:R0:W-:Y:S01]  /*dde0*/  @!P1 ST.E.64 desc[UR54][R4.64], R40 ;  /* 0x0000002804009985 */ /* 0x0001e2000c101b36 */
[-C--:B------:R-:W-:Y:S02]  /*ddf0*/  @!P4 LEA.HI.X R9, R62, R7.reuse, R63, 0x2, P0 ;  /* 0x000000073e09c211 */ /* 0x080fe400000f143f */
[----:B------:R-:W-:Y:S02]  /*de00*/  ISETP.GE.AND P1, PT, R156, UR4, PT ;  /* 0x000000049c007c0c */ /* 0x000fe4000bf26270 */
[----:B------:R-:W-:Y:S01]  /*de10*/  ISETP.GE.AND P0, PT, R23, UR4, PT ;  /* 0x0000000417007c0c */ /* 0x000fe2000bf06270 */
[----:B------:R2:W-:Y:S01]  /*de20*/  @!P4 ST.E.64 desc[UR54][R8.64], R38 ;  /* 0x000000260800c985 */ /* 0x0005e2000c101b36 */
[----:B------:R-:W-:-:S02]  /*de30*/  @!P5 LEA.HI.X R11, R56, R7, R57, 0x2, P6 ;  /* 0x00000007380bd211 */ /* 0x000fc400030f1439 */
[-C--:B------:R-:W-:Y:S02]  /*de40*/  @!P3 LEA R12, P6, R25, R6.reuse, 0x2 ;  /* 0x00000006190cb211 */ /* 0x080fe400078c10ff */
[-C--:B------:R-:W-:Y:S01]  /*de50*/  @!P2 LEA R14, P4, R157, R6.reuse, 0x2 ;  /* 0x000000069d0ea211 */ /* 0x080fe200078810ff */
        /* <DEDUP_REMOVED lines=17> */
.L_x_2096:
        /* <DEDUP_REMOVED lines=14> */
[----:B------:R-:W-:-:S03]  /*e050*/  IMAD.U32 R0, RZ, RZ, UR4 ;  /* 0x00000004ff007e24 */ /* 0x000fc6000f8e00ff */
        /* <DEDUP_REMOVED lines=16> */
.L_x_2102:
[----:B------:R-:W-:Y:S01]  /*e160*/  USEL UR37, UR37, URZ, !UP0 ;  /* 0x0000003f25257287 */ /* 0x000fe2000c000000 */
[----:B------:R-:W-:Y:S01]  /*e170*/  BSSY B1, `(.L_x_2103) ;  /* 0x0000037000017945 */ /* 0x000fe20003800000 */
[----:B------:R-:W-:-:S03]  /*e180*/  USEL UR38, UR38, URZ, !UP0 ;  /* 0x0000003f26267287 */ /* 0x000fc6000c000000 */
[----:B------:R-:W-:Y:S09]  /*e190*/  @P0 BRA `(.L_x_2104) ;  /* 0x0000000000d00947 */ /* 0x000ff20003800000 */
[----:B------:R-:W0:Y:S01]  /*e1a0*/  LDC R9, c[0x0][0xbe8] ;  /* 0x0002fa00ff097b82 */ /* 0x000e220000000800 */
[----:B------:R-:W-:-:S05]  /*e1b0*/  IMAD.U32 R4, RZ, RZ, UR40 ;  /* 0x00000028ff047e24 */ /* 0x000fca000f8e00ff */
[----:B------:R-:W-:Y:S01]  /*e1c0*/  IADD3 R4, R4, -0x80, R7 ;  /* 0xffffff8004047810 */ /* 0x000fe20007ffe007 */
[----:B0----5:R-:W-:-:S05]  /*e1d0*/  IMAD R2, R0, R9, RZ ;  /* 0x0000000900027224 */ /* 0x021fca00078e02ff */
        /* <DEDUP_REMOVED lines=29> */
[----:B------:R-:W-:Y:S01]  /*e3b0*/  ULDC.64 UR8, c[0x0][UR17+0x210] ;  /* 0x0000840011087abb */ /* 0x000fe20008000a00 */
[----:B------:R-:W-:Y:S01]  /*e3c0*/  MOV R2, UR20 ;  /* 0x0000001400027c02 */ /* 0x000fe20008000f00 */
        /* <DEDUP_REMOVED lines=17> */
.L_x_2104:
[----:B------:R-:W-:Y:S05]  /*e4e0*/  BSYNC B1 ;  /* 0x0000000000017941 */ /* 0x000fea0003800000 */
.L_x_2103:
[----:B------:R-:W-:-:S06]  /*e4f0*/  UISETP.GT.AND UP0, UPT, UR42, 0x1, UPT ;  /* 0x000000012a00788c */ /* 0x000fcc000bf04270 */
[----:B------:R-:W-:-:S13]  /*e500*/  PLOP3.LUT P0, PT, PT, PT, UP0, 0x80, 0x0 ;  /* 0x000000000000781c */ /* 0x000fda0003f0f008 */
[----:B------:R-:W-:Y:S05]  /*e510*/  @P0 BRA `(.L_x_2099) ;  /* 0x0000000400340947 */ /* 0x000fea0003800000 */
[----:B------:R-:W1:Y:S01]  /*e520*/  LDC R11, c[0x0][0xbe8] ;  /* 0x0002fa00ff0b7b82 */ /* 0x000e620000000800 */
[----:B------:R-:W-:Y:S01]  /*e530*/  SHF.R.S32.HI R6, RZ, 0x1f, R8 ;  /* 0x0000001fff067819 */ /* 0x000fe20000011408 */
[----:B------:R-:W-:Y:S01]  /*e540*/  ULDC.64 UR10, c[0x0][0xaa0] ;  /* 0x0002a800000a7ab9 */ /* 0x000fe20000000a00 */
[----:B------:R-:W-:Y:S01]  /*e550*/  SHF.R.S32.HI R13, RZ, 0x1f, R19 ;  /* 0x0000001fff0d7819 */ /* 0x000fe20000011413 */
[----:B------:R-:W-:Y:S01]  /*e560*/  UIMAD UR7, UR16, UR10, URZ ;  /* 0x0000000a100772a4 */ /* 0x000fe2000f8e023f */
[----:B------:R-:W-:Y:S01]  /*e570*/  LEA.HI R6, R6, R8, RZ, 0x3 ;  /* 0x0000000806067211 */ /* 0x000fe200078f18ff */
[----:B------:R-:W-:Y:S02]  /*e580*/  UIMAD.WIDE.U32 UR8, UR4, UR10, URZ ;  /* 0x0000000a040872a5 */ /* 0x000fe4000f8e003f */
[----:B------:R-:W-:Y:S01]  /*e590*/  UIMAD UR7, UR4, UR11, UR7 ;  /* 0x0000000b040772a4 */ /* 0x000fe2000f8e0207 */
[----:B------:R-:W-:Y:S02]  /*e5a0*/  SHF.R.S32.HI R6, RZ, 0x3, R6 ;  /* 0x00000003ff067819 */ /* 0x000fe40000011406 */
[----:B------:R-:W-:Y:S01]  /*e5b0*/  ULDC.64 UR10, c[0x0][0xae8] ;  /* 0x0002ba00000a7ab9 */ /* 0x000fe20000000a00 */
[----:B------:R-:W-:-:S02]  /*e5c0*/  UIADD3 UR9, UR9, UR7, URZ ;  /* 0x0000000709097290 */ /* 0x000fc4000fffe03f */
[----:B------:R-:W-:Y:S02]  /*e5d0*/  IMAD R2, R18, 0x30, R6 ;  /* 0x0000003012027824 */ /* 0x000fe400078e0206 */
[----:B------:R-:W-:Y:S01]  /*e5e0*/  UIMAD.WIDE.U32 UR8, UR39, UR10, UR8 ;  /* 0x0000000a270872a5 */ /* 0x000fe2000f8e0008 */
[----:B------:R-:W-:Y:S02]  /*e5f0*/  VIADD R30, R6, UR40 ;  /* 0x00000028061e7c36 */ /* 0x000fe40008000000 */
[----:B0-----:R-:W-:Y:S01]  /*e600*/  VIADD R4, R2, UR40 ;  /* 0x0000002802047c36 */ /* 0x001fe20008000000 */
        /* <DEDUP_REMOVED lines=25> */
[----:B------:R-:W-:Y:S01]  /*e7a0*/  IMAD R4, R4, UR8, RZ ;  /* 0x0000000804047c24 */ /* 0x000fe2000f8e02ff */
[----:B------:R-:W-:Y:S01]  /*e7b0*/  IADD3 R3, R3, R9, RZ ;  /* 0x0000000903037210 */ /* 0x000fe20007ffe0ff */
[----:B-----5:R-:W-:Y:S02]  /*e7c0*/  IMAD R11, R0, R11, RZ ;  /* 0x0000000b000b7224 */ /* 0x020fe400078e02ff */
[C---:B------:R-:W-:Y:S02]  /*e7d0*/  IMAD R5, R7.reuse, UR9, R4 ;  /* 0x0000000907057c24 */ /* 0x040fe4000f8e0204 */
[----:B------:R-:W-:Y:S01]  /*e7e0*/  IMAD.WIDE.U32 R2, R7, UR8, R2 ;  /* 0x0000000807027c25 */ /* 0x000fe2000f8e0002 */
[----:B------:R-:W-:-:S03]  /*e7f0*/  ULDC.64 UR8, c[0x0][0xa80] ;  /* 0x0002a00000087ab9 */ /* 0x000fc60000000a00 */
[----:B------:R-:W-:Y:S01]  /*e800*/  IMAD.IADD R3, R3, 0x1, R5 ;  /* 0x0000000103037824 */ /* 0x000fe200078e0205 */
[----:B------:R-:W-:Y:S01]  /*e810*/  LEA R4, P0, R2, UR8, 0x1 ;  /* 0x0000000802047c11 */ /* 0x000fe2000f8008ff */
[----:B------:R-:W-:-:S03]  /*e820*/  VIADD R0, R30, 0x30 ;  /* 0x000000301e007836 */ /* 0x000fc60000000000 */
        /* <DEDUP_REMOVED lines=28> */
.L_x_2099:
[----:B------:R-:W-:Y:S05]  /*e9f0*/  BSYNC B0 ;  /* 0x0000000000007941 */ /* 0x000fea0003800000 */
.L_x_2095:
[----:B------:R-:W-:Y:S02]  /*ea00*/  ULDC UR4, c[0x0][0xc3c] ;  /* 0x00030f0000047ab9 */ /* 0x000fe40000000800 */
[----:B------:R-:W-:-:S13]  /*ea10*/  ISETP.GE.AND P0, PT, R31, UR4, PT ;  /* 0x000000041f007c0c */ /* 0x000fda000bf06270 */
[----:B------:R-:W-:Y:S05]  /*ea20*/  @!P0 BRA `(.L_x_2105) ;  /* 0xffffff2000f48947 */ /* 0x000fea000383ffff */
[----:B------:R-:W-:Y:S05]  /*ea30*/  EXIT ;  /* 0x000000000000794d */ /* 0x000fea0003800000 */
.L_x_2052:
        /* <DEDUP_REMOVED lines=53> */
[----:B------:R-:W0:Y:S02]  /*ed90*/  LDC R4, c[0x0][0xc38] ;  /* 0x00030e00ff047b82 */ /* 0x000e240000000800 */
[----:B------:R-:W-:-:S05]  /*eda0*/  IADD3 R5, R2, R5, RZ ;  /* 0x0000000502057210 */ /* 0x000fca0007ffe0ff */
        /* <DEDUP_REMOVED lines=8> */
.L_x_2109:
        /* <DEDUP_REMOVED lines=35> */
.L_x_2107:
        /* <DEDUP_REMOVED lines=8> */
[----:B------:R-:W-:Y:S01]  /*f0e0*/  MOV R2, UR5 ;  /* 0x0000000500027c02 */ /* 0x000fe20008000f00 */
[----:B------:R-:W-:-:S04]  /*f0f0*/  IMAD.U32 R9, RZ, RZ, UR5 ;  /* 0x00000005ff097e24 */ /* 0x000fc8000f8e00ff */
[----:B------:R-:W0:Y:S04]  /*f100*/  SHFL.IDX PT, R7, R7, R2, 0x1f ;  /* 0x00001f0207077589 */ /* 0x000e2800000e0000 */
[----:B------:R1:W2:Y:S01]  /*f110*/  SHFL.IDX PT, R6, R6, R9, 0x1f ;  /* 0x00001f0906067589 */ /* 0x0002a200000e0000 */
[----:B0-----:R-:W-:Y:S01]  /*f120*/  ISETP.NE.AND P1, PT, R7, 0x1, PT ;  /* 0x000000010700780c */ /* 0x001fe20003f25270 */
[----:B-1----:R-:W-:-:S12]  /*f130*/  @!P0 BRA `(.L_x_2110) ;  /* 0x00000000000c8947 */ /* 0x002fd80003800000 */
[----:B------:R-:W-:-:S06]  /*f140*/  UIADD3 UR4, UR5, -0x1, URZ ;  /* 0xffffffff05047890 */ /* 0x000fcc000fffe03f */
[----:B------:R-:W-:-:S05]  /*f150*/  IMAD.U32 R2, RZ, RZ, UR4 ;  /* 0x00000004ff027e24 */ /* 0x000fca000f8e00ff */
[----:B------:R0:W1:Y:S02]  /*f160*/  SHFL.IDX PT, R3, R5, R2, 0x1f ;  /* 0x00001f0205037589 */ /* 0x00006400000e0000 */
.L_x_2110:
        /* <DEDUP_REMOVED lines=23> */
[----:B------:R-:W-:Y:S01]  /*f2e0*/  @!P1 IMAD.IADD R3, R3, 0x1, -R8 ;  /* 0x0000000103039824 */ /* 0x000fe200078e0a08 */
[----:B------:R-:W-:Y:S02]  /*f2f0*/  @!P1 IADD3 R2, R2, 0x1, RZ ;  /* 0x0000000102029810 */ /* 0x000fe40007ffe0ff */
        /* <DEDUP_REMOVED lines=38> */
.L_x_2111:
        /* <DEDUP_REMOVED lines=16> */
[----:B------:R-:W-:Y:S01]  /*f660*/  IMAD.HI.U32 R2, R3, R11, R2 ;  /* 0x0000000b03027227 */ /* 0x000fe200078e0002 */
[----:B------:R-:W-:-:S05]  /*f670*/  IADD3 R3, RZ, -R14, RZ ;  /* 0x8000000eff037210 */ /* 0x000fca0007ffe0ff */
        /* <DEDUP_REMOVED lines=20> */
[----:B------:R-:W0:Y:S02]  /*f7c0*/  I2F.RP R10, R7 ;  /* 0x00000007000a7306 */ /* 0x000e240000209400 */
[----:B------:R-:W-:-:S06]  /*f7d0*/  IADD3 R8, RZ, -R8, RZ ;  /* 0x80000008ff087210 */ /* 0x000fcc0007ffe0ff */
        /* <DEDUP_REMOVED lines=24> */
.L_x_2112:
[----:B01----:R-:W-:-:S05]  /*f960*/  LOP3.LUT R3, RZ, R2, RZ, 0x33, !PT ;  /* 0x00000002ff037212 */ /* 0x003fca00078e33ff */
[----:B------:R-:W-:-:S05]  /*f970*/  IMAD.IADD R2, R6, 0x1, R3 ;  /* 0x0000000106027824 */ /* 0x000fca00078e0203 */
[----:B------:R0:W-:Y:S01]  /*f980*/  STL [R1+0x14], R2 ;  /* 0x0000140201007387 */ /* 0x0001e20000100800 */
[----:B------:R-:W-:Y:S05]  /*f990*/  BRA `(.L_x_2113) ;  /* 0x0000000000107947 */ /* 0x000fea0003800000 */
.L_x_2108:
[----:B------:R1:W-:Y:S01]  /*f9a0*/  STL [R1+0x10], R8 ;  /* 0x0000100801007387 */ /* 0x0003e20000100800 */
[----:B------:R-:W-:-:S03]  /*f9b0*/  ULDC UR40, c[0x0][0xc3c] ;  /* 0x00030f0000287ab9 */ /* 0x000fc60000000800 */
[----:B------:R1:W-:Y:S04]  /*f9c0*/  STL [R1+0x14], RZ ;  /* 0x000014ff01007387 */ /* 0x0003e80000100800 */
[----:B------:R1:W-:Y:S02]  /*f9d0*/  STL [R1+0x18], RZ ;  /* 0x000018ff01007387 */ /* 0x0003e40000100800 */
.L_x_2113:
        /* <DEDUP_REMOVED lines=11> */
.L_x_2106:
        /* <DEDUP_REMOVED lines=15> */
[C---:B--2---:R-:W-:Y:S01]  /*fb80*/  SHF.L.U32 R3, R10.reuse, 0x6, RZ ;  /* 0x000000060a037819 */ /* 0x044fe200000006ff */
[C---:B------:R-:W-:Y:S01]  /*fb90*/  IMAD.SHL.U32 R2, R10.reuse, 0x20, RZ ;  /* 0x000000200a027824 */ /* 0x040fe200078e00ff */
[--C-:B0-----:R-:W-:Y:S01]  /*fba0*/  SHF.R.U32.HI R5, RZ, 0x1, R10.reuse ;  /* 0x00000001ff057819 */ /* 0x101fe2000001160a */
[C---:B------:R-:W-:Y:S01]  /*fbb0*/  IMAD.SHL.U32 R4, R10.reuse, 0x8, RZ ;  /* 0x000000080a047824 */ /* 0x040fe200078e00ff */
[----:B------:R-:W-:Y:S01]  /*fbc0*/  LOP3.LUT R0, R3, 0x180, RZ, 0xc0, !PT ;  /* 0x0000018003007812 */ /* 0x000fe200078ec0ff */
[----:B------:R-:W-:Y:S01]  /*fbd0*/  IMAD.SHL.U32 R9, R10, 0x4, RZ ;  /* 0x000000040a097824 */ /* 0x000fe200078e00ff */
[----:B------:R-:W-:Y:S01]  /*fbe0*/  LOP3.LUT R6, R2, 0x80, RZ, 0xc0, !PT ;  /* 0x0000008002067812 */ /* 0x000fe200078ec0ff */
[----:B-1----:R-:W-:Y:S01]  /*fbf0*/  IMAD.SHL.U32 R8, R10, 0x2, RZ ;  /* 0x000000020a087824 */ /* 0x002fe200078e00ff */
[----:B------:R-:W-:Y:S01]  /*fc00*/  LOP3.LUT R5, R0, 0x30, R5, 0xf8, !PT ;  /* 0x0000003000057812 */ /* 0x000fe200078ef805 */
[----:B------:R-:W-:Y:S01]  /*fc10*/  IMAD.SHL.U32 R0, R10, 0x10, RZ ;  /* 0x000000100a007824 */ /* 0x000fe200078e00ff */
[----:B------:R-:W-:-:S02]  /*fc20*/  LOP3.LUT R6, R6, 0x10, R10, 0xf8, !PT ;  /* 0x0000001006067812 */ /* 0x000fc400078ef80a */
[----:B------:R-:W-:Y:S02]  /*fc30*/  LOP3.LUT R4, R5, 0x30, R4, 0x78, !PT ;  /* 0x0000003005047812 */ /* 0x000fe400078e7804 */
[----:B------:R-:W-:Y:S02]  /*fc40*/  LOP3.LUT R7, R0, 0x600, RZ, 0xc0, !PT ;  /* 0x0000060000077812 */ /* 0x000fe400078ec0ff */
[----:B------:R-:W-:Y:S02]  /*fc50*/  LOP3.LUT R6, R6, 0x10, R9, 0x78, !PT ;  /* 0x0000001006067812 */ /* 0x000fe400078e7809 */
[--C-:B------:R-:W-:Y:S02]  /*fc60*/  LOP3.LUT R7, R7, 0x60, R2.reuse, 0xf8, !PT ;  /* 0x0000006007077812 */ /* 0x100fe400078ef802 */
[----:B------:R-:W-:Y:S02]  /*fc70*/  LOP3.LUT R3, R4, 0x640, R3, 0xf8, !PT ;  /* 0x0000064004037812 */ /* 0x000fe400078ef803 */
[----:B------:R-:W-:-:S02]  /*fc80*/  LOP3.LUT R7, R7, 0x100, R2, 0xf8, !PT ;  /* 0x0000010007077812 */ /* 0x000fc400078ef802 */
        /* <DEDUP_REMOVED lines=19> */
.L_x_2190:
[----:B------:R-:W-:Y:S01]  /*fdc0*/  ULDC.64 UR4, c[0x0][0xc88] ;  /* 0x0003220000047ab9 */ /* 0x000fe20000000a00 */
[----:B------:R-:W-:Y:S01]  /*fdd0*/  ULDC.64 UR8, c[0x0][0xa28] ;  /* 0x00028a0000087ab9 */ /* 0x000fe20000000a00 */
[----:B------:R-:W-:Y:S01]  /*fde0*/  UIMAD.WIDE UR4, UR40, 0x4, UR4 ;  /* 0x00000004280478a5 */ /* 0x000fe2000f8e0204 */
[----:B------:R-:W-:-:S05]  /*fdf0*/  ULDC.64 UR6, c[0x0][0xa00] ;  /* 0x0002800000067ab9 */ /* 0x000fca0000000a00 */
[----:B0--3--:R-:W-:Y:S01]  /*fe00*/  IMAD.U32 R2, RZ, RZ, UR4 ;  /* 0x00000004ff027e24 */ /* 0x009fe2000f8e00ff */
[----:B------:R-:W-:-:S05]  /*fe10*/  MOV R3, UR5 ;  /* 0x0000000500037c02 */ /* 0x000fca0008000f00 */
[----:B--2---:R-:W2:Y:S01]  /*fe20*/  LDG.E R2, desc[UR54][R2.64] ;  /* 0x0000003602027981 */ /* 0x004ea2000c1e1900 */
[----:B------:R-:W-:Y:S02]  /*fe30*/  UISETP.NE.U32.AND UP0, UPT, UR8, URZ, UPT ;  /* 0x0000003f0800728c */ /* 0x000fe4000bf05070 */
[----:B------:R-:W-:Y:S02]  /*fe40*/  UISETP.NE.U32.AND UP1, UPT, UR6, URZ, UPT ;  /* 0x0000003f0600728c */ /* 0x000fe4000bf25070 */
[----:B------:R-:W-:Y:S02]  /*fe50*/  UISETP.NE.AND.EX UP0, UPT, UR9, URZ, UPT, UP0 ;  /* 0x0000003f0900728c */ /* 0x000fe4000bf05300 */
[----:B------:R-:W-:-:S04]  /*fe60*/  UISETP.NE.AND.EX UP2, UPT, UR7, URZ, UPT, UP1 ;  /* 0x0000003f0700728c */ /* 0x000fc8000bf45310 */
[----:B------:R-:W-:Y:S01]  /*fe70*/  PLOP3.LUT P0, PT, PT, PT, UP0, 0x80, 0x0 ;  /* 0x000000000000781c */ /* 0x000fe20003f0f008 */
[----:B-1----:R-:W-:Y:S01]  /*fe80*/  IMAD.MOV.U32 R24, RZ, RZ, RZ ;  /* 0x000000ffff187224 */ /* 0x002fe200078e00ff */
[----:B------:R-:W-:Y:S01]  /*fe90*/  PLOP3.LUT P1, PT, PT, PT, UP2, 0x80, 0x0 ;  /* 0x000000000000781c */ /* 0x000fe20003f2f028 */
[----:B------:R-:W-:Y:S01]  /*fea0*/  UMOV UR37, URZ ;  /* 0x0000003f00257c82 */ /* 0x000fe20008000000 */
[----:B--2---:R-:W-:Y:S01]  /*feb0*/  R2UR UR42, R2 ;  /* 0x00000000022a72ca */ /* 0x004fe200000e0000 */
[----:B------:R-:W-:-:S12]  /*fec0*/  UP2UR UR43, UPR, URZ, 0x4 ;  /* 0x000000043f2b7883 */ /* 0x000fd80008000000 */
[----:B------:R-:W-:Y:S02]  /*fed0*/  USHF.R.S32.HI UR41, URZ, 0x1f, UR42 ;  /* 0x0000001f3f297899 */ /* 0x000fe4000801142a */
[----:B------:R-:W-:Y:S02]  /*fee0*/  USHF.L.U32 UR38, UR42, 0x2, URZ ;  /* 0x000000022a267899 */ /* 0x000fe4000800063f */
[----:B------:R-:W-:Y:S02]  /*fef0*/  USHF.L.U64.HI UR39, UR42, 0x2, UR41 ;  /* 0x000000022a277899 */ /* 0x000fe40008010229 */
[----:B------:R-:W-:-:S04]  /*ff00*/  UIADD3 UR5, UP1, UR38, UR6, URZ ;  /* 0x0000000626057290 */ /* 0x000fc8000ff3e03f */
[----:B------:R-:W-:Y:S02]  /*ff10*/  UIADD3.X UR6, UR39, UR7, URZ, UP1, !UPT ;  /* 0x0000000727067290 */ /* 0x000fe40008ffe43f */
[----:B------:R-:W-:Y:S01]  /*ff20*/  @UP0 ULEA UR4, UP1, UR42, UR8, 0x2 ;  /* 0x000000082a040291 */ /* 0x000fe2000f82103f */
[----:B------:R-:W-:-:S03]  /*ff30*/  IMAD.U32 R2, RZ, RZ, UR5 ;  /* 0x00000005ff027e24 */ /* 0x000fc6000f8e00ff */
[----:B------:R-:W-:Y:S01]  /*ff40*/  @UP0 ULEA.HI.X UR5, UR42, UR9, UR41, 0x2, UP1 ;  /* 0x000000092a050291 */ /* 0x000fe200088f1429 */
[----:B------:R-:W-:Y:S02]  /*ff50*/  IMAD.U32 R3, RZ, RZ, UR6 ;  /* 0x00000006ff037e24 */ /* 0x000fe4000f8e00ff */
[----:B------:R-:W-:-:S03]  /*ff60*/  IMAD.U32 R4, RZ, RZ, UR4 ;  /* 0x00000004ff047e24 */ /* 0x000fc6000f8e00ff */
[----:B------:R-:W-:Y:S01]  /*ff70*/  IMAD.U32 R5, RZ, RZ, UR5 ;  /* 0x00000005ff057e24 */ /* 0x000fe2000f8e00ff */
[----:B------:R-:W-:Y:S01]  /*ff80*/  ULDC.64 UR4, c[0x0][0xa18] ;  /* 0x0002860000047ab9 */ /* 0x000fe20000000a00 */
[----:B------:R-:W2:Y:S01]  /*ff90*/  @P1 LDG.E R0, desc[UR54][R2.64] ;  /* 0x0000003602001981 */ /* 0x000ea2000c1e1900 */
[----:B------:R-:W-:-:S03]  /*ffa0*/  UISETP.NE.U32.AND UP0, UPT, UR4, URZ, UPT ;  /* 0x0000003f0400728c */ /* 0x000fc6000bf05070 */
[----:B------:R0:W3:Y:S01]  /*ffb0*/  @P0 LDG.E R24, desc[UR54][R4.64] ;  /* 0x0000003604180981 */ /* 0x0000e2000c1e1900 */
[----:B------:R-:W-:-:S06]  /*ffc0*/  UISETP.NE.AND.EX UP0, UPT, UR5, URZ, UPT, UP0 ;  /* 0x0000003f0500728c */ /* 0x000fcc000bf05300 */
[----:B------:R-:W-:Y:S01]  /*ffd0*/  PLOP3.LUT P1, PT, PT, PT, UP0, 0x80, 0x0 ;  /* 0x000000000000781c */ /* 0x000fe20003f2f008 */
[----:B0-----:R-:W0:Y:S04]  /*ffe0*/  LDC.64 R4, c[0x0][0x418] ;  /* 0x00010600ff047b82 */ /* 0x001e280000000a00 */
[----:B------:R-:W-:-:S04]  /*fff0*/  @UP0 UIADD3 UR4, UP1, UR38, UR4, URZ ;  /* 0x0000000426040290 */ /* 0x000fc8000ff3e03f */
[----:B------:R-:W-:Y:S02]  /*10000*/  @UP0 UIADD3.X UR5, UR39, UR5, URZ, UP1, !UPT ;  /* 0x0000000527050290 */ /* 0x000fe40008ffe43f */
[----:B------:R-:W-:-:S04]  /*10010*/  IMAD.U32 R22, RZ, RZ, UR4 ;  /* 0x00000004ff167e24 */ /* 0x000fc8000f8e00ff */
[----:B------:R-:W-:-:S05]  /*10020*/  IMAD.U32 R23, RZ, RZ, UR5 ;  /* 0x00000005ff177e24 */ /* 0x000fca000f8e00ff */
[----:B-----5:R1:W5:Y:S01]  /*10030*/  @P1 LDG.E R22, desc[UR54][R22.64] ;  /* 0x0000003616161981 */ /* 0x020362000c1e1900 */
[----:B------:R-:W-:Y:S02]  /*10040*/  PLOP3.LUT P2, PT, PT, PT, UP2, 0x80, 0x0 ;  /* 0x000000000000781c */ /* 0x000fe40003f4f028 */
[----:B0-----:R-:W-:-:S04]  /*10050*/  ISETP.NE.U32.AND P0, PT, R4, RZ, PT ;  /* 0x000000ff0400720c */ /* 0x001fc80003f05070 */
[----:B------:R-:W-:Y:S02]  /*10060*/  ISETP.NE.AND.EX P0, PT, R5, RZ, PT, P0 ;  /* 0x000000ff0500720c */ /* 0x000fe40003f05300 */
[----:B------:R-:W0:Y:S05]  /*10070*/  LDC R5, c[0x0][0x2f0] ;  /* 0x0000bc00ff057b82 */ /* 0x000e2a0000000800 */
[----:B--2---:R-:W-:-:S03]  /*10080*/  @P2 R2UR UR37, R0 ;  /* 0x00000000002522ca */ /* 0x004fc600000e0000 */
[----:B------:R-:W2:Y:S01]  /*10090*/  LDC R0, c[0x0][0x424] ;  /* 0x00010900ff007b82 */ /* 0x000ea20000000800 */
[----:B---3--:R1:W-:Y:S01]  /*100a0*/  STL [R1+0x8], R24 ;  /* 0x0000081801007387 */ /* 0x0083e20000100800 */
[----:B0-----:R-:W-:Y:S10]  /*100b0*/  @P1 BRA `(.L_x_2115) ;  /* 0x00000000001c1947 */ /* 0x001ff40003800000 */
[----:B------:R-:W-:Y:S01]  /*100c0*/  UISETP.NE.AND UP0, UPT, UR43, URZ, UPT ;  /* 0x0000003f2b00728c */ /* 0x000fe2000bf05270 */
[----:B-----5:R-:W0:Y:S05]  /*100d0*/  LDC R22, c[0x0][0x288] ;  /* 0x0000a200ff167b82 */ /* 0x020e2a0000000800 */
[----:B------:R-:W-:-:S13]  /*100e0*/  PLOP3.LUT P1, PT, PT, PT, UP0, 0x40, 0x0 ;  /* 0x000000000000781c */ /* 0x000fda0003f2e808 */
[----:B------:R-:W-:Y:S05]  /*100f0*/  @P1 BRA `(.L_x_2115) ;  /* 0x00000000000c1947 */ /* 0x000fea0003800000 */
[----:B------:R-:W3:Y:S04]  /*10100*/  LDG.E R7, desc[UR54][R2.64] ;  /* 0x0000003602077981 */ /* 0x000ee8000c1e1900 */
[----:B0-----:R-:W3:Y:S02]  /*10110*/  LDG.E R22, desc[UR54][R2.64+0x4] ;  /* 0x0000043602167981 */ /* 0x001ee4000c1e1900 */
[----:B---3--:R-:W-:-:S07]  /*10120*/  IMAD.IADD R22, R22, 0x1, -R7 ;  /* 0x0000000116167824 */ /* 0x008fce00078e0a07 */
.L_x_2115:
[----:B------:R-:W-:Y:S01]  /*10130*/  ULDC.64 UR4, c[0x0][0xa20] ;  /* 0x0002880000047ab9 */ /* 0x000fe20000000a00 */
[----:B--2---:R-:W-:Y:S01]  /*10140*/  SEL R0, R0, 0x1, P0 ;  /* 0x0000000100007807 */ /* 0x004fe20000000000 */
        /* <DEDUP_REMOVED lines=8> */
[----:B------:R-:W-:-:S05]  /*101d0*/  MOV R3, UR5 ;  /* 0x0000000500037c02 */ /* 0x000fca0008000f00 */
[----:B------:R2:W5:Y:S01]  /*101e0*/  LDG.E R18, desc[UR54][R2.64] ;  /* 0x0000003602127981 */ /* 0x000562000c1e1900 */
[----:B------:R-:W-:Y:S05]  /*101f0*/  BRA `(.L_x_2117) ;  /* 0x0000000000247947 */ /* 0x000fea0003800000 */
.L_x_2116:
[----:B------:R-:W-:Y:S02]  /*10200*/  ULDC.64 UR4, c[0x0][0xa08] ;  /* 0x0002820000047ab9 */ /* 0x000fe40000000a00 */
[----:B------:R-:W-:-:S04]  /*10210*/  ISETP.NE.U32.AND P0, PT, RZ, UR4, PT ;  /* 0x00000004ff007c0c */ /* 0x000fc8000bf05070 */
[----:B------:R-:W-:-:S13]  /*10220*/  ISETP.NE.AND.EX P0, PT, RZ, UR5, PT, P0 ;  /* 0x00000005ff007c0c */ /* 0x000fda000bf05300 */
[----:B------:R-:W-:Y:S05]  /*10230*/  @!P0 BRA `(.L_x_2117) ;  /* 0x0000000000148947 */ /* 0x000fea0003800000 */
[----:B------:R-:W2:Y:S02]  /*10240*/  LDC.64 R2, c[0x0][0xa08] ;  /* 0x00028200ff027b82 */ /* 0x000ea40000000a00 */
[----:B--2---:R-:W-:-:S05]  /*10250*/  IMAD.WIDE R2, R29, 0x4, R2 ;  /* 0x000000041d027825 */ /* 0x004fca00078e0202 */
[----:B------:R-:W2:Y:S04]  /*10260*/  LDG.E R18, desc[UR54][R2.64] ;  /* 0x0000003602127981 */ /* 0x000ea8000c1e1900 */
[----:B------:R-:W2:Y:S02]  /*10270*/  LDG.E R5, desc[UR54][R2.64+0x4] ;  /* 0x0000043602057981 */ /* 0x000ea4000c1e1900 */
[----:B--2---:R-:W-:-:S07]  /*10280*/  IMAD.IADD R18, R5, 0x1, -R18 ;  /* 0x0000000105127824 */ /* 0x004fce00078e0a12 */
.L_x_2117:
[----:B------:R-:W3:Y:S01]  /*10290*/  LDL R0, [R1+0x14] ;  /* 0x0000140001007983 */ /* 0x000ee20000100800 */
[----:B--2---:R-:W2:Y:S03]  /*102a0*/  LDC R2, c[0x0][0x448] ;  /* 0x00011200ff027b82 */ /* 0x004ea60000000800 */
[----:B------:R-:W4:Y:S04]  /*102b0*/  LDL.LU R19, [R1+0x4] ;  /* 0x0000040001137983 */ /* 0x000f280000300800 */
[----:B------:R-:W4:Y:S01]  /*102c0*/  LDL R17, [R1+0x18] ;  /* 0x0000180001117983 */ /* 0x000f220000100800 */
[----:B--2---:R-:W-:-:S13]  /*102d0*/  ISETP.NE.AND P0, PT, R2, 0x1, PT ;  /* 0x000000010200780c */ /* 0x004fda0003f05270 */
[----:B------:R-:W2:Y:S08]  /*102e0*/  @P0 LDC R3, c[0x0][0x44c] ;  /* 0x00011300ff030b82 */ /* 0x000eb00000000800 */
[----:B------:R-:W0:Y:S01]  /*102f0*/  @P0 LDC R2, c[0x0][0x450] ;  /* 0x00011400ff020b82 */ /* 0x000e220000000800 */
[----:B-----5:R-:W-:Y:S02]  /*10300*/  IMAD.IADD R18, R18, 0x1, -R24 ;  /* 0x0000000112127824 */ /* 0x020fe400078e0a18 */
[----:B---3--:R-:W-:-:S04]  /*10310*/  IMAD R0, R0, 0xc0, RZ ;  /* 0x000000c000007824 */ /* 0x008fc800078e02ff */
[----:B------:R-:W-:-:S04]  /*10320*/  VIADD R0, R0, 0xbf ;  /* 0x000000bf00007836 */ /* 0x000fc80000000000 */
[----:B--2---:R-:W-:-:S05]  /*10330*/  @P0 IMAD.HI.U32 R3, R0, R3, RZ ;  /* 0x0000000300030227 */ /* 0x004fca00078e00ff */
[----:B0-----:R-:W-:Y:S02]  /*10340*/  @P0 SHF.R.U32.HI R0, RZ, R2, R3 ;  /* 0x00000002ff000219 */ /* 0x001fe40000011603 */
[----:B------:R-:W-:-:S05]  /*10350*/  IADD3 R3, R18, 0xa0, -R22 ;  /* 0x000000a012037810 */ /* 0x000fca0007ffe816 */
[----:B------:R-:W-:-:S04]  /*10360*/  IMAD.IADD R0, R3, 0x1, R0 ;  /* 0x0000000103007824 */ /* 0x000fc800078e0200 */
[----:B------:R-:W-:-:S04]  /*10370*/  IMAD.HI R2, R0, 0x66666667, RZ ;  /* 0x6666666700027827 */ /* 0x000fc800078e02ff */
[----:B------:R-:W-:Y:S01]  /*10380*/  VIADD R0, R18, 0x9f ;  /* 0x0000009f12007836 */ /* 0x000fe20000000000 */
[----:B------:R-:W-:-:S03]  /*10390*/  SHF.R.U32.HI R3, RZ, 0x1f, R2 ;  /* 0x0000001fff037819 */ /* 0x000fc60000011602 */
[----:B------:R-:W-:Y:S01]  /*103a0*/  IMAD.HI R0, R0, 0x66666667, RZ ;  /* 0x6666666700007827 */ /* 0x000fe200078e02ff */
[----:B----4-:R-:W-:Y:S02]  /*103b0*/  LOP3.LUT R19, R19, 0xffffffdf, RZ, 0xc0, !PT ;  /* 0xffffffdf13137812 */ /* 0x010fe400078ec0ff */
[----:B------:R-:W-:Y:S02]  /*103c0*/  LEA.HI.SX32 R5, R2, R3, 0x1a ;  /* 0x0000000302057211 */ /* 0x000fe400078fd2ff */
[----:B------:R-:W-:Y:S02]  /*103d0*/  SHF.R.U32.HI R3, RZ, 0x1f, R0 ;  /* 0x0000001fff037819 */ /* 0x000fe40000011600 */
[----:B------:R-:W-:Y:S02]  /*103e0*/  @P0 LOP3.LUT R19, R19, 0x20, RZ, 0xfc, !PT ;  /* 0x0000002013130812 */ /* 0x000fe400078efcff */
[----:B------:R-:W-:-:S03]  /*103f0*/  LEA.HI.SX32 R0, R0, R3, 0x1a ;  /* 0x0000000300007211 */ /* 0x000fc600078fd2ff */
[----:B------:R0:W-:Y:S01]  /*10400*/  STL [R1+0x4], R19 ;  /* 0x0000041301007387 */ /* 0x0001e20000100800 */
[----:B------:R-:W-:-:S04]  /*10410*/  VIMNMX R0, R0, R5, PT ;  /* 0x0000000500007248 */ /* 0x000fc80003fe0100 */
[----:B------:R-:W-:Y:S02]  /*10420*/  ISETP.GE.AND P0, PT, R0, 0x1, PT ;  /* 0x000000010000780c */ /* 0x000fe40003f06270 */
[C---:B------:R-:W-:Y:S02]  /*10430*/  LOP3.LUT R2, R17.reuse, 0xff000000, RZ, 0xc0, !PT ;  /* 0xff00000011027812 */ /* 0x040fe400078ec0ff */
[----:B------:R-:W-:Y:S02]  /*10440*/  LOP3.LUT R3, R17, 0xff0000, RZ, 0xc0, !PT ;  /* 0x00ff000011037812 */ /* 0x000fe400078ec0ff */
[----:B------:R-:W-:-:S04]  /*10450*/  SHF.R.U32.HI R2, RZ, 0x8, R2 ;  /* 0x00000008ff027819 */ /* 0x000fc80000011602 */
[----:B------:R-:W-:Y:S01]  /*10460*/  LEA.HI R4, R3, R2, RZ, 0x10 ;  /* 0x0000000203047211 */ /* 0x000fe200078f80ff */
[----:B------:R-:W-:Y:S02]  /*10470*/  IMAD.MOV.U32 R3, RZ, RZ, RZ ;  /* 0x000000ffff037224 */ /* 0x000fe400078e00ff */
[----:B0-----:R-:W-:Y:S05]  /*10480*/  @!P0 BRA `(.L_x_2118) ;  /* 0x0000000000748947 */ /* 0x001fea0003800000 */
[----:B------:R-:W-:-:S04]  /*10490*/  SHF.R.U32.HI R5, RZ, 0x10, R4 ;  /* 0x00000010ff057819 */ /* 0x000fc80000011604 */
[----:B------:R-:W-:-:S13]  /*104a0*/  ISETP.NE.AND P0, PT, R5, RZ, PT ;  /* 0x000000ff0500720c */ /* 0x000fda0003f05270 */
[----:B------:R-:W0:Y:S02]  /*104b0*/  @!P0 LDC R5, c[0x0][0x9f0] ;  /* 0x00027c00ff058b82 */ /* 0x000e240000000800 */
[----:B0-----:R-:W-:Y:S02]  /*104c0*/  IABS R7, R5 ;  /* 0x0000000500077213 */ /* 0x001fe40000000000 */
[----:B------:R-:W-:Y:S02]  /*104d0*/  IADD3 R6, R5, -0x1, R0 ;  /* 0xffffffff05067810 */ /* 0x000fe40007ffe000 */
[----:B------:R-:W0:Y:S08]  /*104e0*/  I2F.RP R2, R7 ;  /* 0x0000000700027306 */ /* 0x000e300000209400 */
[----:B0-----:R-:W0:Y:S02]  /*104f0*/  MUFU.RCP R2, R2 ;  /* 0x0000000200027308 */ /* 0x001e240000001000 */
[----:B0-----:R-:W-:-:S06]  /*10500*/  VIADD R2, R2, 0xffffffe ;  /* 0x0ffffffe02027836 */ /* 0x001fcc0000000000 */
[----:B------:R0:W2:Y:S02]  /*10510*/  F2I.FTZ.U32.TRUNC.NTZ R3, R2 ;  /* 0x0000000200037305 */ /* 0x0000a4000021f000 */
[----:B0-----:R-:W-:-:S04]  /*10520*/  LOP3.LUT R2, R6, R5, RZ, 0x3c, !PT ;  /* 0x0000000506027212 */ /* 0x001fc800078e3cff */
[----:B------:R-:W-:Y:S01]  /*10530*/  ISETP.GE.AND P2, PT, R2, RZ, PT ;  /* 0x000000ff0200720c */ /* 0x000fe20003f46270 */
[----:B--2---:R-:W-:-:S04]  /*10540*/  IMAD.MOV R2, RZ, RZ, -R3 ;  /* 0x000000ffff027224 */ /* 0x004fc800078e0a03 */
        /* <DEDUP_REMOVED lines=9> */
[-C--:B------:R-:W-:Y:S01]  /*105e0*/  @!P1 IADD3 R2, R2, -R7.reuse, RZ ;  /* 0x8000000702029210 */ /* 0x080fe20007ffe0ff */
[----:B------:R-:W-:Y:S01]  /*105f0*/  @!P1 VIADD R8, R8, 0x1 ;  /* 0x0000000108089836 */ /* 0x000fe20000000000 */
[----:B------:R-:W-:Y:S02]  /*10600*/  ISETP.NE.AND P1, PT, R5, RZ, PT ;  /* 0x000000ff0500720c */ /* 0x000fe40003f25270 */
[----:B------:R-:W-:-:S13]  /*10610*/  ISETP.GE.U32.AND P0, PT, R2, R7, PT ;  /* 0x000000070200720c */ /* 0x000fda0003f06070 */
[----:B------:R-:W-:-:S04]  /*10620*/  @P0 VIADD R8, R8, 0x1 ;  /* 0x0000000108080836 */ /* 0x000fc80000000000 */
[----:B------:R-:W-:-:S04]  /*10630*/  IMAD.MOV.U32 R3, RZ, RZ, R8 ;  /* 0x000000ffff037224 */ /* 0x000fc800078e0008 */
[----:B------:R-:W-:Y:S01]  /*10640*/  @!P2 IMAD.MOV R3, RZ, RZ, -R3 ;  /* 0x000000ffff03a224 */ /* 0x000fe200078e0a03 */
[----:B------:R-:W-:-:S07]  /*10650*/  @!P1 LOP3.LUT R3, RZ, R5, RZ, 0x33, !PT ;  /* 0x00000005ff039212 */ /* 0x000fce00078e33ff */
.L_x_2118:
[----:B------:R-:W-:Y:S01]  /*10660*/  LOP3.LUT R4, R4, 0xff, RZ, 0xc0, !PT ;  /* 0x000000ff04047812 */ /* 0x000fe200078ec0ff */
[----:B------:R-:W-:Y:S04]  /*10670*/  BSSY B7, `(.L_x_2119) ;  /* 0x000040f000077945 */ /* 0x000fe80003800000 */
[----:B------:R-:W-:-:S05]  /*10680*/  IMAD R2, R4, R3, RZ ;  /* 0x0000000304027224 */ /* 0x000fca00078e02ff */
        /* <DEDUP_REMOVED lines=20> */
[----:B0-----:R-:W-:-:S05]  /*107d0*/  IADD3 R0, R0, UR46, R7 ;  /* 0x0000002e00007c10 */ /* 0x001fca000fffe007 */
[----:B------:R2:W-:Y:S01]  /*107e0*/  STL [R1+0x10], R0 ;  /* 0x0000100001007387 */ /* 0x0005e20000100800 */
[----:B------:R-:W-:Y:S05]  /*107f0*/  BRA `(.L_x_2121) ;  /* 0x0000003c00d87947 */ /* 0x000fea0003800000 */
.L_x_2120:
        /* <DEDUP_REMOVED lines=19> */
[----:B01----:R-:W-:Y:S05]  /*10930*/  CALL.ABS.NOINC R2 ;  /* 0x0000000002007343 */ /* 0x003fea0003c00000 */
.L_x_2123:
[----:B------:R-:W-:Y:S05]  /*10940*/  BSYNC B6 ;  /* 0x0000000000067941 */ /* 0x000fea0003800000 */
.L_x_2122:
[----:B------:R-:W-:Y:S01]  /*10950*/  VIADD R0, R16, 0x6000 ;  /* 0x0000600010007836 */ /* 0x000fe20000000000 */
[----:B------:R-:W-:Y:S01]  /*10960*/  LOP3.LUT R19, R19, 0xfffffffe, RZ, 0xc0, !PT ;  /* 0xfffffffe13137812 */ /* 0x000fe200078ec0ff */
[----:B------:R-:W-:Y:S03]  /*10970*/  BSSY B6, `(.L_x_2124) ;  /* 0x0000015000067945 */ /* 0x000fe60003800000 */
[----:B------:R-:W-:-:S13]  /*10980*/  LOP3.LUT P0, RZ, R0, 0x1bf, RZ, 0xc0, !PT ;  /* 0x000001bf00ff7812 */ /* 0x000fda000780c0ff */
        /* <DEDUP_REMOVED lines=9> */
[----:B------:R-:W2:Y:S01]  /*10a20*/  LDC.64 R2, c[0x4][R2] ;  /* 0x0100000002027b82 */ /* 0x000ea20000000a00 */
        /* <DEDUP_REMOVED lines=9> */
.L_x_2125:
[----:B------:R-:W-:Y:S05]  /*10ac0*/  BSYNC B6 ;  /* 0x0000000000067941 */ /* 0x000fea0003800000 */
.L_x_2124:
        /* <DEDUP_REMOVED lines=20> */
.L_x_2127:
[----:B------:R-:W-:Y:S05]  /*10c10*/  BSYNC B6 ;  /* 0x0000000000067941 */ /* 0x000fea0003800000 */
.L_x_2126:
[----:B-1----:R-:W-:Y:S01]  /*10c20*/  IMAD.MOV.U32 R23, RZ, RZ, R19 ;  /* 0x000000ffff177224 */ /* 0x002fe200078e0013 */
        /* <DEDUP_REMOVED lines=8> */
[----:B------:R-:W-:Y:S01]  /*10cb0*/  MOV R13, RZ ;  /* 0x000000ff000d7202 */ /* 0x000fe20000000f00 */
[----:B------:R-:W1:Y:S01]  /*10cc0*/  LDC.64 R2, c[0x4][R2] ;  /* 0x0100000002027b82 */ /* 0x000e620000000a00 */
[----:B------:R-:W-:Y:S02]  /*10cd0*/  IMAD.U32 R5, RZ, RZ, UR7 ;  /* 0x00000007ff057e24 */ /* 0x000fe4000f8e00ff */
[----:B------:R-:W-:Y:S02]  /*10ce0*/  IMAD.U32 R6, RZ, RZ, UR8 ;  /* 0x00000008ff067e24 */ /* 0x000fe4000f8e00ff */
[----:B------:R-:W-:-:S02]  /*10cf0*/  IMAD.U32 R7, RZ, RZ, UR9 ;  /* 0x00000009ff077e24 */ /* 0x000fc4000f8e00ff */
[----:B------:R-:W-:Y:S02]  /*10d00*/  IMAD.U32 R10, RZ, RZ, UR4 ;  /* 0x00000004ff0a7e24 */ /* 0x000fe4000f8e00ff */
[----:B------:R-:W-:Y:S02]  /*10d10*/  IMAD.U32 R11, RZ, RZ, UR5 ;  /* 0x00000005ff0b7e24 */ /* 0x000fe4000f8e00ff */
[----:B------:R-:W-:Y:S02]  /*10d20*/  IMAD.MOV.U32 R8, RZ, RZ, 0x70 ;  /* 0x00000070ff087424 */ /* 0x000fe400078e00ff */
[----:B------:R-:W-:-:S07]  /*10d30*/  IMAD.MOV.U32 R12, RZ, RZ, 0x1 ;  /* 0x00000001ff0c7424 */ /* 0x000fce00078e00ff */
[----:B------:R-:W-:-:S07]  /*10d40*/  LEPC R20, `(.L_x_2129) ;  /* 0x000000001014794e */ /* 0x000fce0000000000 */
[----:B01----:R-:W-:Y:S05]  /*10d50*/  CALL.ABS.NOINC R2 ;  /* 0x0000000002007343 */ /* 0x003fea0003c00000 */
.L_x_2129:
[----:B------:R-:W-:Y:S05]  /*10d60*/  BSYNC B6 ;  /* 0x0000000000067941 */ /* 0x000fea0003800000 */
.L_x_2128:
        /* <DEDUP_REMOVED lines=16> */
.L_x_2210:
[----:B------:R-:W0:Y:S01]  /*10e70*/  S2R R0, SR_TID.X ;  /* 0x0000000000007919 */ /* 0x000e220000002100 */
[----:B------:R-:W-:Y:S01]  /*10e80*/  UMOV UR4, 0xa0 ;  /* 0x000000a000047882 */ /* 0x000fe20000000000 */
[----:B------:R-:W2:Y:S01]  /*10e90*/  @P2 LDC R5, c[0x0][0x434] ;  /* 0x00010d00ff052b82 */ /* 0x000ea20000000800 */
[----:B------:R-:W-:Y:S01]  /*10ea0*/  UIMAD UR4, UR47, UR4, -0xa0 ;  /* 0xffffff602f0474a4 */ /* 0x000fe2000f8e0204 */
[----:B------:R-:W3:Y:S01]  /*10eb0*/  S2R R13, SR_TID.X ;  /* 0x00000000000d7919 */ /* 0x000ee20000002100 */
[----:B-----5:R-:W-:Y:S01]  /*10ec0*/  SHF.R.S32.HI R12, RZ, 0x1f, R29 ;  /* 0x0000001fff0c7819 */ /* 0x020fe2000001141d */
[----:B------:R-:W-:-:S04]  /*10ed0*/  IMAD.MOV.U32 R10, RZ, RZ, R23 ;  /* 0x000000ffff0a7224 */ /* 0x000fc800078e0017 */
[----:B------:R-:W4:Y:S01]  /*10ee0*/  @P2 LDC R4, c[0x0][0x438] ;  /* 0x00010e00ff042b82 */ /* 0x000f220000000800 */
[----:B0-----:R-:W-:Y:S01]  /*10ef0*/  LOP3.LUT R0, R0, 0x7f, RZ, 0xc0, !PT ;  /* 0x0000007f00007812 */ /* 0x001fe200078ec0ff */
[----:B------:R0:W-:Y:S01]  /*10f00*/  STL [R1+0x1c], R12 ;  /* 0x00001c0c01007387 */ /* 0x0001e20000100800 */
[C---:B---3--:R-:W-:Y:S02]  /*10f10*/  IMAD.SHL.U32 R11, R13.reuse, 0x20, RZ ;  /* 0x000000200d0b7824 */ /* 0x048fe400078e00ff */
[----:B------:R-:W-:Y:S01]  /*10f20*/  SHF.R.U32.HI R14, RZ, 0x2, R0 ;  /* 0x00000002ff0e7819 */ /* 0x000fe20000011600 */
[----:B------:R-:W-:-:S03]  /*10f30*/  IMAD.SHL.U32 R13, R13, 0x20, RZ ;  /* 0x000000200d0d7824 */ /* 0x000fc600078e00ff */
[C---:B------:R-:W-:Y:S02]  /*10f40*/  LOP3.LUT R11, R14.reuse, 0x60, R11, 0xf8, !PT ;  /* 0x000000600e0b7812 */ /* 0x040fe400078ef80b */
[----:B------:R-:W-:Y:S02]  /*10f50*/  LOP3.LUT R13, R14, 0x60, R13, 0xf8, !PT ;  /* 0x000000600e0d7812 */ /* 0x000fe400078ef80d */
[----:B------:R-:W-:-:S05]  /*10f60*/  LOP3.LUT R11, R11, 0x80, RZ, 0xfc, !PT ;  /* 0x000000800b0b7812 */ /* 0x000fca00078efcff */
[----:B------:R-:W-:-:S05]  /*10f70*/  VIADD R9, R11, UR4 ;  /* 0x000000040b097c36 */ /* 0x000fca0008000000 */
[C---:B------:R-:W-:Y:S01]  /*10f80*/  ISETP.GE.AND P0, PT, R9.reuse, R18, PT ;  /* 0x000000120900720c */ /* 0x040fe20003f06270 */
[----:B------:R-:W-:-:S03]  /*10f90*/  IMAD.IADD R9, R9, 0x1, R24 ;  /* 0x0000000109097824 */ /* 0x000fc600078e0218 */
[----:B------:R-:W-:Y:S01]  /*10fa0*/  ISETP.GT.U32.OR P0, PT, R11, 0x9f, P0 ;  /* 0x0000009f0b00780c */ /* 0x000fe20000704470 */
[----:B--2---:R-:W-:-:S04]  /*10fb0*/  @P2 IMAD.HI.U32 R5, R9, R5, RZ ;  /* 0x0000000509052227 */ /* 0x004fc800078e00ff */
[----:B------:R-:W-:Y:S01]  /*10fc0*/  IMAD.MOV.U32 R0, RZ, RZ, R9 ;  /* 0x000000ffff007224 */ /* 0x000fe200078e0009 */
[----:B----4-:R-:W-:-:S07]  /*10fd0*/  @P2 SHF.R.U32.HI R0, RZ, R4, R5 ;  /* 0x00000004ff002219 */ /* 0x010fce0000011605 */
[----:B-1----:R-:W1:Y:S01]  /*10fe0*/  @!P0 LDC.64 R2, c[0x0][0x428] ;  /* 0x00010a00ff028b82 */ /* 0x002e620000000a00 */
[--C-:B------:R-:W-:Y:S01]  /*10ff0*/  @!P0 SHF.R.S32.HI R7, RZ, 0x1f, R0.reuse ;  /* 0x0000001fff078819 */ /* 0x100fe20000011400 */
[----:B------:R-:W-:-:S06]  /*11000*/  @!P0 IMAD.MOV.U32 R6, RZ, RZ, R0 ;  /* 0x000000ffff068224 */ /* 0x000fcc00078e0000 */
[----:B------:R-:W2:Y:S01]  /*11010*/  @!P0 LDC.64 R4, c[0x0][0x418] ;  /* 0x00010600ff048b82 */ /* 0x000ea20000000a00 */
[----:B-1----:R-:W-:-:S04]  /*11020*/  @!P0 IMAD R8, R12, R2, RZ ;  /* 0x000000020c088224 */ /* 0x002fc800078e02ff */
[C---:B------:R-:W-:Y:S02]  /*11030*/  @!P0 IMAD R8, R29.reuse, R3, R8 ;  /* 0x000000031d088224 */ /* 0x040fe400078e0208 */
[----:B------:R-:W-:-:S04]  /*11040*/  @!P0 IMAD.WIDE.U32 R2, R29, R2, R6 ;  /* 0x000000021d028225 */ /* 0x000fc800078e0006 */
[----:B------:R-:W-:Y:S01]  /*11050*/  @!P0 IMAD.IADD R8, R8, 0x1, R3 ;  /* 0x0000000108088824 */ /* 0x000fe200078e0203 */
[C---:B--2---:R-:W-:Y:S02]  /*11060*/  @!P0 LEA R6, P1, R2.reuse, R4, 0x2 ;  /* 0x0000000402068211 */ /* 0x044fe400078210ff */
[----:B------:R-:W-:Y:S02]  /*11070*/  MOV R4, RZ ;  /* 0x000000ff00047202 */ /* 0x000fe40000000f00 */
[----:B------:R-:W-:Y:S01]  /*11080*/  @!P0 LEA.HI.X R7, R2, R5, R8, 0x2, P1 ;  /* 0x0000000502078211 */ /* 0x000fe200008f1408 */
[----:B------:R-:W-:-:S04]  /*11090*/  VIADD R8, R13, UR4 ;  /* 0x000000040d087c36 */ /* 0x000fc80008000000 */
[----:B------:R1:W5:Y:S01]  /*110a0*/  @!P0 LDG.E R4, desc[UR54][R6.64] ;  /* 0x0000003606048981 */ /* 0x000362000c1e1900 */
[C---:B------:R-:W-:Y:S01]  /*110b0*/  ISETP.GE.AND P0, PT, R8.reuse, R18, PT ;  /* 0x000000120800720c */ /* 0x040fe20003f06270 */
[----:B------:R-:W-:Y:S02]  /*110c0*/  IMAD.IADD R8, R8, 0x1, R24 ;  /* 0x0000000108087824 */ /* 0x000fe400078e0218 */
[----:B------:R-:W-:Y:S02]  /*110d0*/  IMAD.MOV R0, RZ, RZ, -R0 ;  /* 0x000000ffff007224 */ /* 0x000fe400078e0a00 */
[----:B------:R-:W-:Y:S02]  /*110e0*/  IMAD.MOV.U32 R5, RZ, RZ, R8 ;  /* 0x000000ffff057224 */ /* 0x000fe400078e0008 */
[----:B------:R-:W-:Y:S01]  /*110f0*/  IMAD R9, R19, R0, R9 ;  /* 0x0000000013097224 */ /* 0x000fe200078e0209 */
[----:B-1----:R-:W1:Y:S08]  /*11100*/  @P2 LDC R7, c[0x0][0x434] ;  /* 0x00010d00ff072b82 */ /* 0x002e700000000800 */
[----:B------:R-:W2:Y:S08]  /*11110*/  @P2 LDC R6, c[0x0][0x438] ;  /* 0x00010e00ff062b82 */ /* 0x000eb00000000800 */
[----:B------:R-:W3:Y:S01]  /*11120*/  @!P0 LDC.64 R2, c[0x0][0x428] ;  /* 0x00010a00ff028b82 */ /* 0x000ee20000000a00 */
[----:B-1----:R-:W-:-:S05]  /*11130*/  @P2 IMAD.HI.U32 R7, R8, R7, RZ ;  /* 0x0000000708072227 */ /* 0x002fca00078e00ff */
[----:B--2---:R-:W-:-:S04]  /*11140*/  @P2 SHF.R.U32.HI R5, RZ, R6, R7 ;  /* 0x00000006ff052219 */ /* 0x004fc80000011607 */
[--C-:B------:R-:W-:Y:S01]  /*11150*/  @!P0 SHF.R.S32.HI R7, RZ, 0x1f, R5.reuse ;  /* 0x0000001fff078819 */ /* 0x100fe20000011405 */
[----:B------:R-:W-:Y:S02]  /*11160*/  @!P0 IMAD.MOV.U32 R6, RZ, RZ, R5 ;  /* 0x000000ffff068224 */ /* 0x000fe400078e0005 */
[-C--:B---3--:R-:W-:Y:S02]  /*11170*/  @!P0 IMAD R0, R12, R2.reuse, RZ ;  /* 0x000000020c008224 */ /* 0x088fe400078e02ff */
[----:B------:R-:W-:-:S04]  /*11180*/  @!P0 IMAD.WIDE.U32 R6, R29, R2, R6 ;  /* 0x000000021d068225 */ /* 0x000fc800078e0006 */
[----:B------:R-:W-:Y:S02]  /*11190*/  @!P0 IMAD R0, R29, R3, R0 ;  /* 0x000000031d008224 */ /* 0x000fe400078e0200 */
[----:B------:R-:W1:Y:S02]  /*111a0*/  @!P0 LDC.64 R2, c[0x0][0x418] ;  /* 0x00010600ff028b82 */ /* 0x000e640000000a00 */
[----:B------:R-:W-:Y:S01]  /*111b0*/  @!P0 IMAD.IADD R0, R7, 0x1, R0 ;  /* 0x0000000107008824 */ /* 0x000fe200078e0200 */
[----:B------:R-:W-:Y:S02]  /*111c0*/  LOP3.LUT R10, R10, 0xfffffffd, RZ, 0xc0, !PT ;  /* 0xfffffffd0a0a7812 */ /* 0x000fe400078ec0ff */
[----:B-1----:R-:W-:-:S04]  /*111d0*/  @!P0 LEA R2, P1, R6, R2, 0x2 ;  /* 0x0000000206028211 */ /* 0x002fc800078210ff */
[----:B------:R-:W-:Y:S01]  /*111e0*/  @!P0 LEA.HI.X R3, R6, R3, R0, 0x2, P1 ;  /* 0x0000000306038211 */ /* 0x000fe200008f1400 */
[----:B------:R-:W-:Y:S02]  /*111f0*/  IMAD.MOV.U32 R6, RZ, RZ, RZ ;  /* 0x000000ffff067224 */ /* 0x000fe400078e00ff */
[----:B------:R-:W-:-:S04]  /*11200*/  IMAD.U32 R0, RZ, RZ, UR44 ;  /* 0x0000002cff007e24 */ /* 0x000fc8000f8e00ff */
[----:B------:R0:W5:Y:S01]  /*11210*/  @!P0 LDG.E R6, desc[UR54][R2.64] ;  /* 0x0000003602068981 */ /* 0x000162000c1e1900 */
[----:B------:R-:W-:Y:S01]  /*11220*/  ISETP.GT.U32.AND P0, PT, R11, 0x9f, PT ;  /* 0x0000009f0b00780c */ /* 0x000fe20003f04070 */
[----:B------:R-:W-:Y:S01]  /*11230*/  IMAD.MOV R5, RZ, RZ, -R5 ;  /* 0x000000ffff057224 */ /* 0x000fe200078e0a05 */
[----:B------:R-:W-:Y:S02]  /*11240*/  ISETP.NE.AND P2, PT, R0, 0x3, PT ;  /* 0x000000030000780c */ /* 0x000fe40003f45270 */
[----:B------:R-:W-:Y:S01]  /*11250*/  LOP3.LUT R17, R17, 0xffff, RZ, 0xc0, !PT ;  /* 0x0000ffff11117812 */ /* 0x000fe200078ec0ff */
[----:B------:R-:W-:Y:S02]  /*11260*/  IMAD R5, R19, R5, R8 ;  /* 0x0000000513057224 */ /* 0x000fe400078e0208 */
[----:B------:R-:W-:-:S05]  /*11270*/  IMAD.U32 R8, RZ, RZ, UR47 ;  /* 0x0000002fff087e24 */ /* 0x000fca000f8e00ff */
[----:B------:R-:W-:Y:S02]  /*11280*/  IADD3 R8, R8, -0x1, RZ ;  /* 0xffffffff08087810 */ /* 0x000fe40007ffe0ff */
[----:B------:R-:W-:-:S04]  /*11290*/  @P0 LOP3.LUT R10, R10, 0x2, RZ, 0xfc, !PT ;  /* 0x000000020a0a0812 */ /* 0x000fc800078efcff */
[----:B------:R-:W-:-:S04]  /*112a0*/  LOP3.LUT R10, R10, 0xfffffffb, RZ, 0xc0, !PT ;  /* 0xfffffffb0a0a7812 */ /* 0x000fc800078ec0ff */
[----:B------:R-:W-:-:S05]  /*112b0*/  @P2 LOP3.LUT R10, R10, 0x4, RZ, 0xfc, !PT ;  /* 0x000000040a0a2812 */ /* 0x000fca00078efcff */
[----:B------:R0:W-:Y:S01]  /*112c0*/  STL [R1+0x4], R10 ;  /* 0x0000040a01007387 */ /* 0x0001e20000100800 */
[----:B------:R-:W-:Y:S05]  /*112d0*/  @!P2 BRA `(.L_x_2131) ;  /* 0x000000000004a947 */ /* 0x000fea0003800000 */
[----:B------:R-:W-:Y:S01]  /*112e0*/  BPT.TRAP 0x1 ;  /* 0x000000040000795c */ /* 0x000fe20000300000 */
.L_x_2131:
[----:B------:R-:W2:Y:S01]  /*112f0*/  LDL R0, [R1] ;  /* 0x0000000001007983 */ /* 0x000ea20000100800 */
[----:B------:R-:W-:Y:S01]  /*11300*/  IMAD R7, R27, 0x8, R16 ;  /* 0x000000081b077824 */ /* 0x000fe200078e0210 */
[----:B------:R-:W-:Y:S01]  /*11310*/  BSSY B0, `(.L_x_2132) ;  /* 0x0000006000007945 */ /* 0x000fe20003800000 */
[----:B------:R-:W-:Y:S02]  /*11320*/  SHF.R.S32.HI R24, RZ, 0x1f, R5 ;  /* 0x0000001fff187819 */ /* 0x000fe40000011405 */
[----:B--2---:R-:W-:-:S04]  /*11330*/  SHF.L.U32 R0, R0, 0x1f, RZ ;  /* 0x0000001f00007819 */ /* 0x004fc800000006ff */
[----:B------:R-:W1:Y:S01]  /*11340*/  SYNCS.PHASECHK.TRANS64.TRYWAIT P0, [R7+URZ+0x13280], R0 ;  /* 0x01328000070075a7 */ /* 0x000e62000800017f */
[----:B------:R2:W-:Y:S02]  /*11350*/  STL [R1+0x18], R0 ;  /* 0x0000180001007387 */ /* 0x0005e40000100800 */
[----:B-12---:R-:W-:Y:S05]  /*11360*/  @!P0 BRA `(.L_x_2133) ;  /* 0x0000004c00288947 */ /* 0x006fea0003800000 */
.L_x_2211:
[----:B------:R-:W-:Y:S05]  /*11370*/  BSYNC B0 ;  /* 0x0000000000007941 */ /* 0x000fea0003800000 */
.L_x_2132:
[----:B------:R-:W2:Y:S01]  /*11380*/  S2R R15, SR_TID.X ;  /* 0x00000000000f7919 */ /* 0x000ea20000002100 */
[----:B------:R-:W3:Y:S01]  /*11390*/  LDC R14, c[0x0][0x2f4] ;  /* 0x0000bd00ff0e7b82 */ /* 0x000ee20000000800 */
[----:B------:R-:W-:Y:S01]  /*113a0*/  ULDC.64 UR4, c[0x0][0x328] ;  /* 0x0000ca0000047ab9 */ /* 0x000fe20000000a00 */
[----:B------:R-:W4:Y:S01]  /*113b0*/  LDL.LU R11, [R1+0x4] ;  /* 0x00000400010b7983 */ /* 0x000f220000300800 */
[----:B-1----:R-:W-:Y:S01]  /*113c0*/  IMAD R0, R24, UR4, RZ ;  /* 0x0000000418007c24 */ /* 0x002fe2000f8e02ff */
[----:B-----5:R-:W-:Y:S01]  /*113d0*/  SHF.R.S32.HI R26, RZ, 0x1f, R6 ;  /* 0x0000001fff1a7819 */ /* 0x020fe20000011406 */
[----:B0-----:R-:W-:Y:S01]  /*113e0*/  IMAD.WIDE.U32 R2, R5, UR4, RZ ;  /* 0x0000000405027c25 */ /* 0x001fe2000f8e00ff */
[----:B------:R-:W-:-:S03]  /*113f0*/  ULDC.64 UR6, c[0x0][0x338] ;  /* 0x0000ce0000067ab9 */ /* 0x000fc60000000a00 */
[----:B------:R-:W-:Y:S02]  /*11400*/  IMAD R0, R5, UR5, R0 ;  /* 0x0000000505007c24 */ /* 0x000fe4000f8e0200 */
[----:B------:R-:W-:Y:S02]  /*11410*/  IMAD R18, R8, -0xa0, R18 ;  /* 0xffffff6008127824 */ /* 0x000fe400078e0212 */
[----:B------:R-:W-:Y:S02]  /*11420*/  IMAD.IADD R3, R3, 0x1, R0 ;  /* 0x0000000103037824 */ /* 0x000fe400078e0200 */
[----:B------:R-:W-:Y:S01]  /*11430*/  IMAD R0, R26, UR6, RZ ;  /* 0x000000061a007c24 */ /* 0x000fe2000f8e02ff */
[----:B------:R-:W-:Y:S01]  /*11440*/  SHF.R.S32.HI R25, RZ, 0x1f, R9 ;  /* 0x0000001fff197819 */ /* 0x000fe20000011409 */
[----:B------:R-:W-:-:S04]  /*11450*/  IMAD.WIDE.U32 R2, R6, UR6, R2 ;  /* 0x0000000606027c25 */ /* 0x000fc8000f8e0002 */
[----:B------:R-:W-:Y:S01]  /*11460*/  IMAD R0, R6, UR7, R0 ;  /* 0x0000000706007c24 */ /* 0x000fe2000f8e0200 */
[----:B------:R-:W-:Y:S01]  /*11470*/  SHF.R.S32.HI R28, RZ, 0x1f, R4 ;  /* 0x0000001fff1c7819 */ /* 0x000fe20000011404 */
[----:B------:R-:W-:Y:S02]  /*11480*/  IMAD.MOV.U32 R12, RZ, RZ, R2 ;  /* 0x000000ffff0c7224 */ /* 0x000fe400078e0002 */
[----:B------:R-:W-:Y:S02]  /*11490*/  IMAD.IADD R13, R3, 0x1, R0 ;  /* 0x00000001030d7824 */ /* 0x000fe400078e0200 */
[----:B--2---:R-:W-:-:S05]  /*114a0*/  IMAD.SHL.U32 R19, R15, 0x10, RZ ;  /* 0x000000100f137824 */ /* 0x004fca00078e00ff */
[----:B------:R-:W-:-:S04]  /*114b0*/  LOP3.LUT R19, R19, 0x30, RZ, 0xc0, !PT ;  /* 0x0000003013137812 */ /* 0x000fc800078ec0ff */
[CC--:B---3--:R-:W-:Y:S02]  /*114c0*/  ISETP.GE.AND P1, PT, R19.reuse, R14.reuse, PT ;  /* 0x0000000e1300720c */ /* 0x0c8fe40003f26270 */
[----:B------:R-:W-:Y:S02]  /*114d0*/  ISETP.GE.AND P0, PT, R19, R14, PT ;  /* 0x0000000e1300720c */ /* 0x000fe40003f06270 */
[----:B------:R-:W2:Y:S01]  /*114e0*/  LDL R14, [R1+0x28] ;  /* 0x00002800010e7983 */ /* 0x000ea20000100800 */
[----:B------:R-:W-:Y:S01]  /*114f0*/  IMAD R0, R25, UR4, RZ ;  /* 0x0000000419007c24 */ /* 0x000fe2000f8e02ff */
[----:B------:R-:W-:Y:S01]  /*11500*/  LOP3.LUT R15, R15, 0x7f, RZ, 0xc0, !PT ;  /* 0x0000007f0f0f7812 */ /* 0x000fe200078ec0ff */
[----:B------:R-:W-:-:S03]  /*11510*/  IMAD.WIDE.U32 R2, R9, UR4, RZ ;  /* 0x0000000409027c25 */ /* 0x000fc6000f8e00ff */
[----:B------:R-:W-:Y:S01]  /*11520*/  SHF.R.U32.HI R15, RZ, 0x2, R15 ;  /* 0x00000002ff0f7819 */ /* 0x000fe2000001160f */
[----:B------:R-:W-:Y:S01]  /*11530*/  IMAD R0, R9, UR5, R0 ;  /* 0x0000000509007c24 */ /* 0x000fe2000f8e0200 */
[----:B------:R-:W-:Y:S02]  /*11540*/  ULDC.64 UR4, c[0x0][0x330] ;  /* 0x0000cc0000047ab9 */ /* 0x000fe40000000a00 */
[----:B------:R-:W-:Y:S02]  /*11550*/  IMAD R8, R17, UR5, RZ ;  /* 0x0000000511087c24 */ /* 0x000fe4000f8e02ff */
[----:B------:R-:W-:Y:S02]  /*11560*/  IMAD.IADD R3, R3, 0x1, R0 ;  /* 0x0000000103037824 */ /* 0x000fe400078e0200 */
[----:B------:R-:W-:Y:S02]  /*11570*/  IMAD R0, R28, UR6, RZ ;  /* 0x000000061c007c24 */ /* 0x000fe4000f8e02ff */
[----:B------:R-:W-:-:S04]  /*11580*/  IMAD.WIDE.U32 R2, R4, UR6, R2 ;  /* 0x0000000604027c25 */ /* 0x000fc8000f8e0002 */
[----:B------:R-:W-:Y:S01]  /*11590*/  IMAD R0, R4, UR7, R0 ;  /* 0x0000000704007c24 */ /* 0x000fe2000f8e0200 */
[----:B------:R-:W-:Y:S01]  /*115a0*/  ULDC.64 UR6, c[0x0][0x318] ;  /* 0x0000c60000067ab9 */ /* 0x000fe20000000a00 */
[----:B------:R-:W-:Y:S01]  /*115b0*/  IMAD.MOV.U32 R10, RZ, RZ, R2 ;  /* 0x000000ffff0a7224 */ /* 0x000fe200078e0002 */
[----:B----4-:R-:W-:-:S04]  /*115c0*/  LOP3.LUT R11, R11, 0xfffffffe, RZ, 0xc0, !PT ;  /* 0xfffffffe0b0b7812 */ /* 0x010fc800078ec0ff */
[----:B------:R-:W-:-:S05]  /*115d0*/  @P1 LOP3.LUT R11, R11, 0x1, RZ, 0xfc, !PT ;  /* 0x000000010b0b1812 */ /* 0x000fca00078efcff */
[----:B------:R0:W-:Y:S02]  /*115e0*/  STL [R1+0x4], R11 ;  /* 0x0000040b01007387 */ /* 0x0001e40000100800 */
[----:B0-----:R-:W-:Y:S02]  /*115f0*/  IMAD.IADD R11, R3, 0x1, R0 ;  /* 0x00000001030b7824 */ /* 0x001fe400078e0200 */
[----:B------:R-:W-:-:S04]  /*11600*/  IMAD.WIDE.U32 R2, R17, UR4, R12 ;  /* 0x0000000411027c25 */ /* 0x000fc8000f8e000c */
[----:B------:R-:W-:Y:S01]  /*11610*/  IMAD.WIDE.U32 R10, R17, UR4, R10 ;  /* 0x00000004110a7c25 */ /* 0x000fe2000f8e000a */
[----:B------:R-:W-:Y:S01]  /*11620*/  IADD3 R0, P1, R2, UR6, RZ ;  /* 0x0000000602007c10 */ /* 0x000fe2000ff3e0ff */
[----:B------:R-:W-:-:S03]  /*11630*/  UMOV UR4, 0xffffffff ;  /* 0xffffffff00047882 */ /* 0x000fc60000000000 */
[----:B------:R-:W-:Y:S02]  /*11640*/  IADD3.X R2, R3, UR7, R8, P1, !PT ;  /* 0x0000000703027c10 */ /* 0x000fe40008ffe408 */
[----:B------:R-:W-:-:S04]  /*11650*/  IADD3 R23, P1, R10, UR6, RZ ;  /* 0x000000060a177c10 */ /* 0x000fc8000ff3e0ff */
[----:B------:R-:W-:Y:S01]  /*11660*/  IADD3.X R21, R8, UR7, R11, P1, !PT ;  /* 0x0000000708157c10 */ /* 0x000fe20008ffe40b */
[----:B------:R-:W-:Y:S02]  /*11670*/  IMAD.IADD R8, R18, 0x1, -R15 ;  /* 0x0000000112087824 */ /* 0x000fe400078e0a0f */
[----:B--2---:R-:W-:-:S03]  /*11680*/  IMAD R20, R27, 0x2800, R14 ;  /* 0x000028001b147824 */ /* 0x004fc600078e020e */
[----:B------:R-:W-:Y:S01]  /*11690*/  ISETP.GE.AND P5, PT, R8, 0x1, PT ;  /* 0x000000010800780c */ /* 0x000fe20003fa6270 */
[----:B------:R-:W-:-:S12]  /*116a0*/  BRA.DIV UR4, `(.L_x_2134) ;  /* 0x0000004a04707947 */ /* 0x000fd8000b800000 */
[----:B------:R-:W2:Y:S01]  /*116b0*/  LDL.LU R14, [R1+0x4] ;  /* 0x00000400010e7983 */ /* 0x000ea20000300800 */
[----:B------:R-:W0:Y:S03]  /*116c0*/  S2R R11, SR_TID.X ;  /* 0x00000000000b7919 */ /* 0x000e260000002100 */
[----:B------:R-:W1:Y:S04]  /*116d0*/  SHFL.IDX PT, R10, R0, RZ, 0x1c1f ;  /* 0x001c1fff000a7589 */ /* 0x000e6800000e0000 */
[----:B------:R-:W3:Y:S01]  /*116e0*/  SHFL.IDX PT, R3, R2, RZ, 0x1c1f ;  /* 0x001c1fff02037589 */ /* 0x000ee200000e0000 */
[----:B0-----:R-:W-:-:S05]  /*116f0*/  IMAD.SHL.U32 R15, R11, 0x10, RZ ;  /* 0x000000100b0f7824 */ /* 0x001fca00078e00ff */
[----:B------:R-:W-:-:S04]  /*11700*/  LOP3.LUT R15, R15, 0x30, RZ, 0xc0, !PT ;  /* 0x000000300f0f7812 */ /* 0x000fc800078ec0ff */
[----:B-1----:R-:W-:-:S04]  /*11710*/  IADD3 R10, P1, R15, R10, RZ ;  /* 0x0000000a0f0a7210 */ /* 0x002fc80007f3e0ff */
[----:B---3--:R-:W-:Y:S02]  /*11720*/  IADD3.X R11, RZ, R3, RZ, P1, !PT ;  /* 0x00000003ff0b7210 */ /* 0x008fe40000ffe4ff */
[----:B------:R-:W-:Y:S01]  /*11730*/  ISETP.LT.OR P1, PT, R8, 0x1, P0 ;  /* 0x000000010800780c */ /* 0x000fe20000721670 */
[----:B------:R-:W-:Y:S01]  /*11740*/  IMAD.IADD R3, R16, 0x1, R20 ;  /* 0x0000000110037824 */ /* 0x000fe200078e0214 */
[----:B------:R-:W0:Y:S11]  /*11750*/  SHFL.IDX PT, R12, R0, 0x1, 0x1c1f ;  /* 0x003c1f00000c7f89 */ /* 0x000e3600000e0000 */
[----:B------:R1:W-:Y:S04]  /*11760*/  LDGSTS.E.BYPASS.LTC128B.128 [R3+0x6000], desc[UR54][R10.64], !P1 ;  /* 0x060000000a037fae */ /* 0x0003e8000c901d76 */
[----:B-1----:R-:W1:Y:S01]  /*11770*/  SHFL.IDX PT, R10, R2, 0x1, 0x1c1f ;  /* 0x003c1f00020a7f89 */ /* 0x002e6200000e0000 */
        /* <DEDUP_REMOVED lines=12> */
[----:B------:R-:W-:Y:S01]  /*11840*/  LDGSTS.E.BYPASS.LTC128B.128 [R3+0x7000], desc[UR54][R12.64], !P1 ;  /* 0x070000000c037fae */ /* 0x000fe2000c901d76 */
[----:B-1----:R-:W-:-:S05]  /*11850*/  IADD3 R10, P1, R15, R0, RZ ;  /* 0x000000000f0a7210 */ /* 0x002fca0007f3e0ff */
[----:B---3--:R-:W-:Y:S01]  /*11860*/  IMAD.X R11, RZ, RZ, R2, P1 ;  /* 0x000000ffff0b7224 */ /* 0x008fe200008e0602 */
        /* <DEDUP_REMOVED lines=10> */
.L_x_2223:
        /* <DEDUP_REMOVED lines=12> */
.L_x_2135:
        /* <DEDUP_REMOVED lines=11> */
.L_x_2136:
[----:B------:R3:W-:Y:S01]  /*11a80*/  SYNCS.ARRIVE.TRANS64.A1T0 RZ, [R7+URZ+0x13270], RZ ;  /* 0x013270ff07ff79a7 */ /* 0x0007e2000810003f */
[----:B------:R-:W-:Y:S05]  /*11a90*/  @!P6 BRA `(.L_x_2137) ;  /* 0x000000000004e947 */ /* 0x000fea0003800000 */
[----:B------:R-:W-:Y:S01]  /*11aa0*/  BPT.TRAP 0x1 ;  /* 0x000000040000795c */ /* 0x000fe20000300000 */
.L_x_2137:
[----:B------:R-:W4:Y:S01]  /*11ab0*/  LDL R0, [R1+0x18] ;  /* 0x0000180001007983 */ /* 0x000f220000100800 */
[----:B------:R-:W-:Y:S01]  /*11ac0*/  BSSY B0, `(.L_x_2138) ;  /* 0x0000003000007945 */ /* 0x000fe20003800000 */
[----:B----4-:R-:W4:Y:S03]  /*11ad0*/  SYNCS.PHASECHK.TRANS64.TRYWAIT P0, [R7+URZ+0x13240], R0 ;  /* 0x01324000070075a7 */ /* 0x010f26000800017f */
[----:B----4-:R-:W-:Y:S05]  /*11ae0*/  @!P0 BRA `(.L_x_2139) ;  /* 0x0000004c00148947 */ /* 0x010fea0003800000 */
.L_x_2224:
[----:B------:R-:W-:Y:S05]  /*11af0*/  BSYNC B0 ;  /* 0x0000000000007941 */ /* 0x000fea0003800000 */
.L_x_2138:
[----:B------:R-:W-:Y:S01]  /*11b00*/  ULDC.64 UR4, c[0x0][0x300] ;  /* 0x0000c00000047ab9 */ /* 0x000fe20000000a00 */
[----:B------:R-:W-:Y:S01]  /*11b10*/  ULDC.64 UR6, c[0x0][0x310] ;  /* 0x0000c40000067ab9 */ /* 0x000fe20000000a00 */
[----:B----4-:R-:W-:Y:S02]  /*11b20*/  IMAD R0, R24, UR4, RZ ;  /* 0x0000000418007c24 */ /* 0x010fe4000f8e02ff */
[----:B--2---:R-:W-:-:S04]  /*11b30*/  IMAD.WIDE.U32 R10, R5, UR4, RZ ;  /* 0x00000004050a7c25 */ /* 0x004fc8000f8e00ff */
[----:B------:R-:W-:Y:S02]  /*11b40*/  IMAD R0, R5, UR5, R0 ;  /* 0x0000000505007c24 */ /* 0x000fe4000f8e0200 */
[----:B------:R-:W-:Y:S02]  /*11b50*/  IMAD R26, R26, UR6, RZ ;  /* 0x000000061a1a7c24 */ /* 0x000fe4000f8e02ff */
[----:B------:R-:W-:Y:S02]  /*11b60*/  IMAD.IADD R11, R11, 0x1, R0 ;  /* 0x000000010b0b7824 */ /* 0x000fe400078e0200 */
[----:B------:R-:W-:Y:S02]  /*11b70*/  IMAD R0, R25, UR4, RZ ;  /* 0x0000000419007c24 */ /* 0x000fe4000f8e02ff */
[----:B------:R-:W-:Y:S02]  /*11b80*/  IMAD R12, R28, UR6, RZ ;  /* 0x000000061c0c7c24 */ /* 0x000fe4000f8e02ff */
[----:B------:R-:W-:-:S02]  /*11b90*/  IMAD R0, R9, UR5, R0 ;  /* 0x0000000509007c24 */ /* 0x000fc4000f8e0200 */
[----:B------:R-:W-:Y:S01]  /*11ba0*/  IMAD.WIDE.U32 R8, R9, UR4, RZ ;  /* 0x0000000409087c25 */ /* 0x000fe2000f8e00ff */
[----:B------:R-:W-:-:S03]  /*11bb0*/  ULDC.64 UR4, c[0x0][0x308] ;  /* 0x0000c20000047ab9 */ /* 0x000fc60000000a00 */
[----:B------:R-:W-:Y:S02]  /*11bc0*/  IMAD.IADD R9, R9, 0x1, R0 ;  /* 0x0000000109097824 */ /* 0x000fe400078e0200 */
[----:B------:R-:W-:-:S04]  /*11bd0*/  IMAD.WIDE.U32 R10, R6, UR6, R10 ;  /* 0x00000006060a7c25 */ /* 0x000fc8000f8e000a */
[----:B------:R-:W-:Y:S02]  /*11be0*/  IMAD R26, R6, UR7, R26 ;  /* 0x00000007061a7c24 */ /* 0x000fe4000f8e021a */
[C---:B------:R-:W-:Y:S02]  /*11bf0*/  IMAD R12, R4.reuse, UR7, R12 ;  /* 0x00000007040c7c24 */ /* 0x040fe4000f8e020c */
[----:B------:R-:W-:Y:S01]  /*11c00*/  IMAD.WIDE.U32 R4, R4, UR6, R8 ;  /* 0x0000000604047c25 */ /* 0x000fe2000f8e0008 */
[----:B------:R-:W-:-:S03]  /*11c10*/  ULDC.64 UR6, c[0x0][0x2e8] ;  /* 0x0000ba0000067ab9 */ /* 0x000fc60000000a00 */
[----:B------:R-:W-:Y:S01]  /*11c20*/  IMAD.IADD R11, R11, 0x1, R26 ;  /* 0x000000010b0b7824 */ /* 0x000fe200078e021a */
[----:B------:R-:W-:Y:S01]  /*11c30*/  IADD3 R5, R5, R12, RZ ;  /* 0x0000000c05057210 */ /* 0x000fe20007ffe0ff */
[C---:B------:R-:W-:Y:S02]  /*11c40*/  IMAD R6, R17.reuse, UR5, RZ ;  /* 0x0000000511067c24 */ /* 0x040fe4000f8e02ff */
[----:B------:R-:W-:-:S04]  /*11c50*/  IMAD.WIDE.U32 R10, R17, UR4, R10 ;  /* 0x00000004110a7c25 */ /* 0x000fc8000f8e000a */
[----:B------:R-:W-:Y:S01]  /*11c60*/  IMAD.WIDE.U32 R4, R17, UR4, R4 ;  /* 0x0000000411047c25 */ /* 0x000fe2000f8e0004 */
[----:B------:R-:W-:Y:S01]  /*11c70*/  IADD3 R2, P0, R10, UR6, RZ ;  /* 0x000000060a027c10 */ /* 0x000fe2000ff1e0ff */
[----:B------:R-:W-:-:S03]  /*11c80*/  UMOV UR4, 0xffffffff ;  /* 0xffffffff00047882 */ /* 0x000fc60000000000 */
[----:B------:R-:W-:Y:S02]  /*11c90*/  IADD3.X R0, R11, UR7, R6, P0, !PT ;  /* 0x000000070b007c10 */ /* 0x000fe400087fe406 */
[----:B------:R-:W-:-:S04]  /*11ca0*/  IADD3 R8, P0, R4, UR6, RZ ;  /* 0x0000000604087c10 */ /* 0x000fc8000ff1e0ff */
[----:B------:R-:W-:Y:S01]  /*11cb0*/  IADD3.X R6, R6, UR7, R5, P0, !PT ;  /* 0x0000000706067c10 */ /* 0x000fe200087fe405 */
[----:B------:R-:W-:Y:S08]  /*11cc0*/  BRA.DIV UR4, `(.L_x_2140) ;  /* 0x0000004a04b47947 */ /* 0x000ff0000b800000 */
[----:B------:R-:W2:Y:S01]  /*11cd0*/  S2R R5, SR_TID.X ;  /* 0x0000000000057919 */ /* 0x000ea20000002100 */
[----:B------:R-:W4:Y:S01]  /*11ce0*/  LDC R10, c[0x0][0x2f4] ;  /* 0x0000bd00ff0a7b82 */ /* 0x000f220000000800 */
[----:B------:R-:W-:Y:S04]  /*11cf0*/  SHFL.IDX PT, R4, R0, RZ, 0x1c1f ;  /* 0x001c1fff00047589 */ /* 0x000fe800000e0000 */
[----:B------:R-:W-:Y:S01]  /*11d00*/  SHFL.IDX PT, R6, R6, RZ, 0x1c1f ;  /* 0x001c1fff06067589 */ /* 0x000fe200000e0000 */
[----:B--2---:R-:W-:-:S03]  /*11d10*/  IMAD.SHL.U32 R9, R5, 0x10, RZ ;  /* 0x0000001005097824 */ /* 0x004fc600078e00ff */
[----:B------:R-:W2:Y:S02]  /*11d20*/  SHFL.IDX PT, R5, R2, RZ, 0x1c1f ;  /* 0x001c1fff02057589 */ /* 0x000ea400000e0000 */
[----:B------:R-:W-:-:S04]  /*11d30*/  LOP3.LUT R9, R9, 0x30, RZ, 0xc0, !PT ;  /* 0x0000003009097812 */ /* 0x000fc800078ec0ff */
[C---:B----4-:R-:W-:Y:S02]  /*11d40*/  ISETP.GE.AND P2, PT, R9.reuse, R10, PT ;  /* 0x0000000a0900720c */ /* 0x050fe40003f46270 */
[----:B--2---:R-:W-:-:S05]  /*11d50*/  @P5 IADD3 R5, P0, R9, R5, RZ ;  /* 0x0000000509055210 */ /* 0x004fca0007f1e0ff */
[----:B------:R-:W-:-:S05]  /*11d60*/  @P5 IMAD.X R4, RZ, RZ, R4, P0 ;  /* 0x000000ffff045224 */ /* 0x000fca00000e0604 */
[----:B------:R-:W-:-:S04]  /*11d70*/  @P5 LOP3.LUT R5, R5, R4, RZ, 0x3c, !PT ;  /* 0x0000000405055212 */ /* 0x000fc800078e3cff */
[----:B------:R-:W-:-:S04]  /*11d80*/  @P5 LOP3.LUT R4, R5, R4, RZ, 0x3c, !PT ;  /* 0x0000000405045212 */ /* 0x000fc800078e3cff */
[----:B------:R-:W-:-:S05]  /*11d90*/  @P5 LOP3.LUT R5, R5, R4, RZ, 0x3c, !PT ;  /* 0x0000000405055212 */ /* 0x000fca00078e3cff */
[----:B------:R2:W-:Y:S04]  /*11da0*/  @P5 LDGSTS.E.BYPASS.LTC128B.128 [R3+0xe000], desc[UR54][R4.64], !P2 ;  /* 0x0e00000004035fae */ /* 0x0005e8000d101d76 */
[----:B--2---:R-:W2:Y:S04]  /*11db0*/  SHFL.IDX PT, R5, R2, 0x1, 0x1c1f ;  /* 0x003c1f0002057f89 */ /* 0x004ea800000e0000 */
[----:B------:R-:W4:Y:S01]  /*11dc0*/  SHFL.IDX PT, R4, R0, 0x1, 0x1c1f ;  /* 0x003c1f0000047f89 */ /* 0x000f2200000e0000 */
[----:B--2---:R-:W-:-:S05]  /*11dd0*/  @P4 IADD3 R5, P0, R9, R5, RZ ;  /* 0x0000000509054210 */ /* 0x004fca0007f1e0ff */
[----:B----4-:R-:W-:-:S05]  /*11de0*/  @P4 IMAD.X R4, RZ, RZ, R4, P0 ;  /* 0x000000ffff044224 */ /* 0x010fca00000e0604 */
[----:B------:R-:W-:-:S04]  /*11df0*/  @P4 LOP3.LUT R5, R5, R4, RZ, 0x3c, !PT ;  /* 0x0000000405054212 */ /* 0x000fc800078e3cff */
[----:B------:R-:W-:-:S04]  /*11e00*/  @P4 LOP3.LUT R4, R5, R4, RZ, 0x3c, !PT ;  /* 0x0000000405044212 */ /* 0x000fc800078e3cff */
[----:B------:R-:W-:-:S05]  /*11e10*/  @P4 LOP3.LUT R5, R5, R4, RZ, 0x3c, !PT ;  /* 0x0000000405054212 */ /* 0x000fca00078e3cff */
[----:B------:R2:W-:Y:S04]  /*11e20*/  @P4 LDGSTS.E.BYPASS.LTC128B.128 [R3+0xe800], desc[UR54][R4.64], !P2 ;  /* 0x0e80000004034fae */ /* 0x0005e8000d101d76 */
[----:B--2---:R-:W2:Y:S04]  /*11e30*/  SHFL.IDX PT, R5, R2, 0x2, 0x1c1f ;  /* 0x005c1f0002057f89 */ /* 0x004ea800000e0000 */
[----:B------:R-:W4:Y:S04]  /*11e40*/  SHFL.IDX PT, R4, R0, 0x2, 0x1c1f ;  /* 0x005c1f0000047f89 */ /* 0x000f2800000e0000 */
[----:B------:R-:W5:Y:S04]  /*11e50*/  SHFL.IDX PT, R2, R2, 0x3, 0x1c1f ;  /* 0x007c1f0002027f89 */ /* 0x000f6800000e0000 */
[----:B------:R-:W0:Y:S01]  /*11e60*/  SHFL.IDX PT, R0, R0, 0x3, 0x1c1f ;  /* 0x007c1f0000007f89 */ /* 0x000e2200000e0000 */
[----:B--2---:R-:W-:-:S05]  /*11e70*/  @P3 IADD3 R5, P0, R9, R5, RZ ;  /* 0x0000000509053210 */ /* 0x004fca0007f1e0ff */
[----:B----4-:R-:W-:Y:S01]  /*11e80*/  @P3 IMAD.X R4, RZ, RZ, R4, P0 ;  /* 0x000000ffff043224 */ /* 0x010fe200000e0604 */
[----:B-----5:R-:W-:-:S04]  /*11e90*/  @P1 IADD3 R2, P0, R9, R2, RZ ;  /* 0x0000000209021210 */ /* 0x020fc80007f1e0ff */
[----:B------:R-:W-:Y:S01]  /*11ea0*/  @P3 LOP3.LUT R5, R5, R4, RZ, 0x3c, !PT ;  /* 0x0000000405053212 */ /* 0x000fe200078e3cff */
[----:B0-----:R-:W-:-:S03]  /*11eb0*/  @P1 IMAD.X R0, RZ, RZ, R0, P0 ;  /* 0x000000ffff001224 */ /* 0x001fc600000e0600 */
[----:B------:R-:W-:-:S04]  /*11ec0*/  @P3 LOP3.LUT R4, R5, R4, RZ, 0x3c, !PT ;  /* 0x0000000405043212 */ /* 0x000fc800078e3cff */
[----:B------:R-:W-:-:S05]  /*11ed0*/  @P3 LOP3.LUT R5, R5, R4, RZ, 0x3c, !PT ;  /* 0x0000000405053212 */ /* 0x000fca00078e3cff */
[----:B------:R0:W-:Y:S02]  /*11ee0*/  @P3 LDGSTS.E.BYPASS.LTC128B.128 [R3+0xf000], desc[UR54][R4.64], !P2 ;  /* 0x0f00000004033fae */ /* 0x0001e4000d101d76 */
[----:B0-----:R-:W-:Y:S02]  /*11ef0*/  @P1 IMAD.MOV.U32 R4, RZ, RZ, R2 ;  /* 0x000000ffff041224 */ /* 0x001fe400078e0002 */
[----:B------:R-:W-:-:S05]  /*11f00*/  @P1 IMAD.MOV.U32 R5, RZ, RZ, R0 ;  /* 0x000000ffff051224 */ /* 0x000fca00078e0000 */
[----:B------:R0:W-:Y:S04]  /*11f10*/  @P1 LDGSTS.E.BYPASS.LTC128B.128 [R3+0xf800], desc[UR54][R4.64], !P2 ;  /* 0x0f80000004031fae */ /* 0x0001e8000d101d76 */
[----:B0-----:R0:W2:Y:S02]  /*11f20*/  SHFL.IDX PT, R4, R8, RZ, 0x1c1f ;  /* 0x001c1fff08047589 */ /* 0x0010a400000e0000 */
.L_x_2236:
[----:B------:R-:W4:Y:S01]  /*11f30*/  LDL R0, [R1+0x4] ;  /* 0x0000040001007983 */ /* 0x000f220000100800 */
[----:B------:R-:W-:Y:S01]  /*11f40*/  BSSY B0, `(.L_x_2141) ;  /* 0x000000e000007945 */ /* 0x000fe20003800000 */
[----:B----4-:R-:W-:-:S13]  /*11f50*/  LOP3.LUT P0, RZ, R0, 0x10, RZ, 0xc0, !PT ;  /* 0x0000001000ff7812 */ /* 0x010fda000780c0ff */
[----:B------:R-:W-:Y:S05]  /*11f60*/  @!P0 BRA `(.L_x_2142) ;  /* 0x00000000002c8947 */ /* 0x000fea0003800000 */
[----:B------:R-:W4:Y:S01]  /*11f70*/  S2R R0, SR_TID.X ;  /* 0x0000000000007919 */ /* 0x000f220000002100 */
[----:B------:R-:W5:Y:S01]  /*11f80*/  LDC R2, c[0x0][0x2f4] ;  /* 0x0000bd00ff027b82 */ /* 0x000f620000000800 */
[----:B----4-:R-:W-:-:S05]  /*11f90*/  IMAD.SHL.U32 R0, R0, 0x10, RZ ;  /* 0x0000001000007824 */ /* 0x010fca00078e00ff */
[----:B------:R-:W-:-:S04]  /*11fa0*/  LOP3.LUT R0, R0, 0x30, RZ, 0xc0, !PT ;  /* 0x0000003000007812 */ /* 0x000fc800078ec0ff */
[C---:B-----5:R-:W-:Y:S02]  /*11fb0*/  ISETP.GE.AND P1, PT, R0.reuse, R2, PT ;  /* 0x000000020000720c */ /* 0x060fe40003f26270 */
[----:B--2---:R-:W-:-:S05]  /*11fc0*/  IADD3 R4, P0, R0, R4, RZ ;  /* 0x0000000400047210 */ /* 0x004fca0007f1e0ff */
[----:B------:R-:W-:-:S06]  /*11fd0*/  IMAD.X R5, RZ, RZ, R6, P0 ;  /* 0x000000ffff057224 */ /* 0x000fcc00000e0606 */
[----:B------:R-:W-:Y:S01]  /*11fe0*/  @!PT LDS RZ, [RZ] ;  /* 0x00000000fffff984 */ /* 0x000fe20000000800 */
[----:B------:R-:W-:Y:S01]  /*11ff0*/  @!PT LDS RZ, [RZ] ;  /* 0x00000000fffff984 */ /* 0x000fe20000000800 */
[----:B------:R-:W-:Y:S01]  /*12000*/  @!PT LDS RZ, [RZ] ;  /* 0x00000000fffff984 */ /* 0x000fe20000000800 */
[----:B------:R4:W-:Y:S02]  /*12010*/  LDGSTS.E.BYPASS.LTC128B.128 [R3+0x10000], desc[UR54][R4.64], !P1 ;  /* 0x1000000004037fae */ /* 0x0009e4000c901d76 */
.L_x_2142:
[----:B------:R-:W-:Y:S05]  /*12020*/  BSYNC B0 ;  /* 0x0000000000007941 */ /* 0x000fea0003800000 */
.L_x_2141:
[----:B------:R-:W-:Y:S01]  /*12030*/  NOP ;  /* 0x0000000000007918 */ /* 0x000fe20000000000 */
[----:B------:R-:W-:-:S13]  /*12040*/  PLOP3.LUT P0, PT, PT, PT, PT, 0x80, 0x0 ;  /* 0x000000000000781c */ /* 0x000fda0003f0f070 */
.L_x_2143:
        /* <DEDUP_REMOVED lines=11> */
.L_x_2144:
[----:B------:R0:W-:Y:S02]  /*12100*/  SYNCS.ARRIVE.TRANS64.A1T0 RZ, [R7+URZ+0x13230], RZ ;  /* 0x013230ff07ff79a7 */ /* 0x0001e4000810003f */
[----:B------:R-:W-:Y:S05]  /*12110*/  WARPSYNC.ALL ;  /* 0x0000000000007948 */ /* 0x000fea0003800000 */
[----:B------:R-:W-:Y:S01]  /*12120*/  IADD3 R0, R16, 0xb000, RZ ;  /* 0x0000b00010007810 */ /* 0x000fe20007ffe0ff */
[----:B------:R-:W-:Y:S01]  /*12130*/  USHF.R.S32.HI UR4, URZ, 0x1f, UR37 ;  /* 0x0000001f3f047899 */ /* 0x000fe20008011425 */
[----:B------:R-:W-:Y:S01]  /*12140*/  BAR.SYNC.DEFER_BLOCKING 0x8, 0x200 ;  /* 0x0208000000007b1d */ /* 0x000fe20000010000 */
[----:B------:R-:W-:Y:S01]  /*12150*/  UISETP.NE.AND UP0, UPT, UR43, URZ, UPT ;  /* 0x0000003f2b00728c */ /* 0x000fe2000bf05270 */
[----:B------:R-:W-:-:S03]  /*12160*/  LOP3.LUT P0, RZ, R0, 0x1bf, RZ, 0xc0, !PT ;  /* 0x000001bf00ff7812 */ /* 0x000fc6000780c0ff */
[----:B------:R-:W-:Y:S01]  /*12170*/  USEL UR41, UR41, URZ, !UP0 ;  /* 0x0000003f29297287 */ /* 0x000fe2000c000000 */
[----:B------:R-:W-:Y:S01]  /*12180*/  BSSY B6, `(.L_x_2145) ;  /* 0x0000018000067945 */ /* 0x000fe20003800000 */
[----:B------:R-:W-:Y:S02]  /*12190*/  ULDC.64 UR6, c[0x0][0x298] ;  /* 0x0000a60000067ab9 */ /* 0x000fe40000000a00 */
[----:B------:R-:W-:Y:S02]  /*121a0*/  UIMAD UR4, UR4, UR6, URZ ;  /* 0x00000006040472a4 */ /* 0x000fe4000f8e023f */
[----:B------:R-:W-:Y:S02]  /*121b0*/  UIMAD.WIDE.U32 UR38, UR37, UR6, URZ ;  /* 0x00000006252672a5 */ /* 0x000fe4000f8e003f */
[----:B------:R-:W-:Y:S02]  /*121c0*/  UIMAD UR4, UR37, UR7, UR4 ;  /* 0x00000007250472a4 */ /* 0x000fe4000f8e0204 */
[----:B------:R-:W-:-:S02]  /*121d0*/  USEL UR37, UR42, URZ, !UP0 ;  /* 0x0000003f2a257287 */ /* 0x000fc4000c000000 */
[----:B------:R-:W-:Y:S01]  /*121e0*/  UIADD3 UR43, UR39, UR4, URZ ;  /* 0x00000004272b7290 */ /* 0x000fe2000fffe03f */
[----:B------:R-:W-:Y:S11]  /*121f0*/  @!P0 BRA `(.L_x_2146) ;  /* 0x0000000000408947 */ /* 0x000ff60003800000 */
[----:B------:R-:W-:Y:S01]  /*12200*/  MOV R2, 0x0 ;  /* 0x0000000000027802 */ /* 0x000fe20000000f00 */
[----:B------:R-:W-:Y:S01]  /*12210*/  ULDC.64 UR6, c[0x4][0x98] ;  /* 0x0100260000067ab9 */ /* 0x000fe20000000a00 */
[----:B------:R-:W-:Y:S01]  /*12220*/  ULDC.64 UR8, c[0x4][0xa0] ;  /* 0x0100280000087ab9 */ /* 0x000fe20000000a00 */
[----:B------:R-:W-:Y:S01]  /*12230*/  ULDC.64 UR4, c[0x4][0x28] ;  /* 0x01000a0000047ab9 */ /* 0x000fe20000000a00 */
[----:B--2-4-:R-:W-:Y:S02]  /*12240*/  IMAD.U32 R4, RZ, RZ, UR6 ;  /* 0x00000006ff047e24 */ /* 0x014fe4000f8e00ff */
[----:B------:R-:W2:Y:S01]  /*12250*/  LDC.64 R2, c[0x4][R2] ;  /* 0x0100000002027b82 */ /* 0x000ea20000000a00 */
[----:B------:R-:W-:Y:S02]  /*12260*/  IMAD.U32 R5, RZ, RZ, UR7 ;  /* 0x00000007ff057e24 */ /* 0x000fe4000f8e00ff */
[----:B------:R-:W-:Y:S02]  /*12270*/  IMAD.U32 R6, RZ, RZ, UR8 ;  /* 0x00000008ff067e24 */ /* 0x000fe4000f8e00ff */
[----:B0--3--:R-:W-:-:S02]  /*12280*/  IMAD.U32 R7, RZ, RZ, UR9 ;  /* 0x00000009ff077e24 */ /* 0x009fc4000f8e00ff */
[----:B------:R-:W-:Y:S02]  /*12290*/  IMAD.U32 R10, RZ, RZ, UR4 ;  /* 0x00000004ff0a7e24 */ /* 0x000fe4000f8e00ff */
[----:B------:R-:W-:Y:S02]  /*122a0*/  IMAD.U32 R11, RZ, RZ, UR5 ;  /* 0x00000005ff0b7e24 */ /* 0x000fe4000f8e00ff */
[----:B------:R-:W-:Y:S02]  /*122b0*/  IMAD.MOV.U32 R8, RZ, RZ, 0x70 ;  /* 0x00000070ff087424 */ /* 0x000fe400078e00ff */
[----:B------:R-:W-:Y:S02]  /*122c0*/  IMAD.MOV.U32 R12, RZ, RZ, 0x1 ;  /* 0x00000001ff0c7424 */ /* 0x000fe400078e00ff */
[----:B------:R-:W-:-:S07]  /*122d0*/  IMAD.MOV.U32 R13, RZ, RZ, RZ ;  /* 0x000000ffff0d7224 */ /* 0x000fce00078e00ff */
[----:B-1----:R-:W-:-:S07]  /*122e0*/  LEPC R20, `(.L_x_2146) ;  /* 0x000000001014794e */ /* 0x002fce0000000000 */
[----:B--2---:R-:W-:Y:S05]  /*122f0*/  CALL.ABS.NOINC R2 ;  /* 0x0000000002007343 */ /* 0x004fea0003c00000 */
.L_x_2146:
[----:B------:R-:W-:Y:S05]  /*12300*/  BSYNC B6 ;  /* 0x0000000000067941 */ /* 0x000fea0003800000 */
.L_x_2145:
[----:B------:R-:W2:Y:S01]  /*12310*/  LDL R19, [R1+0x14] ;  /* 0x0000140001137983 */ /* 0x000ea20000100800 */
[----:B-1----:R-:W1:Y:S03]  /*12320*/  LDC R20, c[0x0][0x448] ;  /* 0x00011200ff147b82 */ /* 0x002e660000000800 */
[----:B------:R1:W5:Y:S01]  /*12330*/  LDL R10, [R1+0x38] ;  /* 0x00003800010a7983 */ /* 0x0003620000100800 */
[----:B------:R-:W3:Y:S01]  /*12340*/  S2R R2, SR_TID.X ;  /* 0x0000000000027919 */ /* 0x000ee20000002100 */
[----:B------:R-:W-:-:S03]  /*12350*/  R2UR UR4, R17 ;  /* 0x00000000110472ca */ /* 0x000fc600000e0000 */
[----:B0-----:R-:W0:Y:S01]  /*12360*/  LDC R8, c[0x0][0x448] ;  /* 0x00011200ff087b82 */ /* 0x001e220000000800 */
[----:B------:R-:W-:Y:S01]  /*12370*/  R2UR UR10, R17 ;  /* 0x00000000110a72ca */ /* 0x000fe200000e0000 */
[----:B------:R-:W-:Y:S01]  /*12380*/  ULDC.64 UR6, c[0x0][0x2d8] ;  /* 0x0000b60000067ab9 */ /* 0x000fe20000000a00 */
[----:B------:R-:W-:Y:S01]  /*12390*/  UMOV UR42, UR38 ;  /* 0x00000026002a7c82 */ /* 0x000fe20008000000 */
[----:B------:R-:W-:Y:S01]  /*123a0*/  ULDC.64 UR8, c[0x0][0x2e0] ;  /* 0x0000b80000087ab9 */ /* 0x000fe20000000a00 */
[----:B-1----:R-:W-:-:S13]  /*123b0*/  ISETP.NE.AND P6, PT, R20, 0x1, PT ;  /* 0x000000011400780c */ /* 0x002fda0003fc5270 */
[----:B----4-:R-:W1:Y:S01]  /*123c0*/  @P6 LDC R3, c[0x0][0x44c] ;  /* 0x00011300ff036b82 */ /* 0x010e620000000800 */
[C---:B---3--:R-:W-:Y:S01]  /*123d0*/  LOP3.LUT R18, R2.reuse, 0x7f, RZ, 0xc0, !PT ;  /* 0x0000007f02127812 */ /* 0x048fe200078ec0ff */
[----:B------:R-:W-:-:S03]  /*123e0*/  IMAD.SHL.U32 R2, R2, 0x20, RZ ;  /* 0x0000002002027824 */ /* 0x000fc600078e00ff */
[----:B------:R-:W-:-:S03]  /*123f0*/  SHF.R.U32.HI R18, RZ, 0x2, R18 ;  /* 0x00000002ff127819 */ /* 0x000fc60000011612 */
[----:B------:R-:W3:Y:S01]  /*12400*/  @P6 LDC R0, c[0x0][0x450] ;  /* 0x00011400ff006b82 */ /* 0x000ee20000000800 */
[----:B------:R-:W-:Y:S01]  /*12410*/  LOP3.LUT R2, R18, 0x60, R2, 0xf8, !PT ;  /* 0x0000006012027812 */ /* 0x000fe200078ef802 */
[----:B------:R-:W-:Y:S02]  /*12420*/  UIMAD.WIDE.U32 UR4, UR4, UR6, UR42 ;  /* 0x00000006040472a5 */ /* 0x000fe4000f8e002a */
[----:B------:R-:W-:Y:S02]  /*12430*/  UIMAD UR6, UR41, UR8, URZ ;  /* 0x00000008290672a4 */ /* 0x000fe4000f8e023f */
[----:B------:R-:W-:Y:S02]  /*12440*/  UIMAD UR5, UR10, UR7, UR5 ;  /* 0x000000070a0572a4 */ /* 0x000fe4000f8e0205 */
[----:B------:R-:W-:Y:S02]  /*12450*/  UIMAD UR6, UR37, UR9, UR6 ;  /* 0x00000009250672a4 */ /* 0x000fe4000f8e0206 */
[----:B------:R-:W-:Y:S01]  /*12460*/  UIMAD.WIDE.U32 UR4, UR37, UR8, UR4 ;  /* 0x00000008250472a5 */ /* 0x000fe2000f8e0004 */
[----:B------:R-:W-:-:S02]  /*12470*/  ULDC.64 UR10, c[0x0][0x280] ;  /* 0x0000a000000a7ab9 */ /* 0x000fc40000000a00 */
[----:B------:R-:W-:Y:S01]  /*12480*/  ULDC.64 UR8, c[0x0][0x2d0] ;  /* 0x0000b40000087ab9 */ /* 0x000fe20000000a00 */
[----:B------:R-:W-:Y:S01]  /*12490*/  UIADD3 UR5, UR5, UR6, URZ ;  /* 0x0000000605057290 */ /* 0x000fe2000fffe03f */
[----:B------:R-:W-:Y:S02]  /*124a0*/  IMAD.U32 R5, RZ, RZ, UR8 ;  /* 0x00000008ff057e24 */ /* 0x000fe4000f8e00ff */
[----:B------:R-:W-:Y:S01]  /*124b0*/  ULDC.64 UR6, c[0x0][0x2c8] ;  /* 0x0000b20000067ab9 */ /* 0x000fe20000000a00 */
[----:B------:R-:W4:Y:S02]  /*124c0*/  S2R R20, SR_TID.X ;  /* 0x0000000000147919 */ /* 0x000f240000002100 */
[----:B----4-:R-:W-:-:S05]  /*124d0*/  IMAD.SHL.U32 R18, R20, 0x10, RZ ;  /* 0x0000001014127824 */ /* 0x010fca00078e00ff */
[----:B------:R-:W-:Y:S02]  /*124e0*/  LOP3.LUT R18, R18, 0x30, RZ, 0xc0, !PT ;  /* 0x0000003012127812 */ /* 0x000fe400078ec0ff */
[----:B------:R-:W-:-:S04]  /*124f0*/  LOP3.LUT R20, R20, 0x7f, RZ, 0xc0, !PT ;  /* 0x0000007f14147812 */ /* 0x000fc800078ec0ff */
[----:B------:R-:W-:Y:S01]  /*12500*/  SHF.R.U32.HI R20, RZ, 0x2, R20 ;  /* 0x00000002ff147819 */ /* 0x000fe20000011614 */
[----:B--2---:R-:W-:-:S04]  /*12510*/  IMAD R6, R19, 0xc0, R2 ;  /* 0x000000c013067824 */ /* 0x004fc800078e0202 */
[----:B-1----:R-:W-:Y:S01]  /*12520*/  @P6 IMAD.HI.U32 R3, R6, R3, RZ ;  /* 0x0000000306036227 */ /* 0x002fe200078e00ff */
[----:B------:R-:W-:-:S04]  /*12530*/  MOV R2, R6 ;  /* 0x0000000600027202 */ /* 0x000fc80000000f00 */
[----:B---3--:R-:W-:-:S04]  /*12540*/  @P6 SHF.R.U32.HI R2, RZ, R0, R3 ;  /* 0x00000000ff026219 */ /* 0x008fc80000011603 */
[--C-:B------:R-:W-:Y:S01]  /*12550*/  SHF.R.S32.HI R4, RZ, 0x1f, R2.reuse ;  /* 0x0000001fff047819 */ /* 0x100fe20000011402 */
[----:B------:R-:W-:-:S04]  /*12560*/  IMAD.MOV R0, RZ, RZ, -R2 ;  /* 0x000000ffff007224 */ /* 0x000fc800078e0a02 */
[----:B------:R-:W-:Y:S02]  /*12570*/  IMAD R4, R4, UR8, RZ ;  /* 0x0000000804047c24 */ /* 0x000fe4000f8e02ff */
[----:B0-----:R-:W-:Y:S02]  /*12580*/  IMAD R0, R8, R0, R6 ;  /* 0x0000000008007224 */ /* 0x001fe400078e0206 */
        /* <DEDUP_REMOVED lines=10> */
[----:B------:R-:W1:Y:S01]  /*12630*/  @P6 LDC R3, c[0x0][0x450] ;  /* 0x00011400ff036b82 */ /* 0x000e620000000800 */
[----:B------:R-:W-:-:S04]  /*12640*/  VIADD R6, R6, 0x80 ;  /* 0x0000008006067836 */ /* 0x000fc80000000000 */
[----:B0-----:R-:W-:-:S04]  /*12650*/  @P6 IMAD.HI.U32 R7, R6, R2, RZ ;  /* 0x0000000206076227 */ /* 0x001fc800078e00ff */
[----:B------:R-:W-:Y:S01]  /*12660*/  IMAD.MOV.U32 R2, RZ, RZ, R6 ;  /* 0x000000ffff027224 */ /* 0x000fe200078e0006 */
[----:B-1----:R-:W-:-:S05]  /*12670*/  @P6 SHF.R.U32.HI R2, RZ, R3, R7 ;  /* 0x00000003ff026219 */ /* 0x002fca0000011607 */
        /* <DEDUP_REMOVED lines=16> */
[----:B------:R-:W-:Y:S09]  /*12780*/  BRA.DIV UR4, `(.L_x_2147) ;  /* 0x0000004604a07947 */ /* 0x000ff2000b800000 */
[----:B------:R-:W0:Y:S01]  /*12790*/  SHFL.IDX PT, R7, R0, RZ, 0x1c1f ;  /* 0x001c1fff00077589 */ /* 0x000e2200000e0000 */
[----:B------:R-:W-:Y:S02]  /*127a0*/  IMAD R22, R22, R8, RZ ;  /* 0x0000000816167224 */ /* 0x000fe400078e02ff */
[----:B------:R-:W-:Y:S01]  /*127b0*/  IMAD R6, R19, 0xc0, R20 ;  /* 0x000000c013067824 */ /* 0x000fe200078e0214 */
[----:B------:R-:W1:Y:S04]  /*127c0*/  SHFL.IDX PT, R5, R4, RZ, 0x1c1f ;  /* 0x001c1fff04057589 */ /* 0x000e6800000e0000 */
[----:B------:R-:W-:-:S13]  /*127d0*/  ISETP.GE.AND P2, PT, R6, R22, PT ;  /* 0x000000160600720c */ /* 0x000fda0003f46270 */
[----:B0-----:R-:W-:-:S05]  /*127e0*/  @!P2 IADD3 R7, P1, R18, R7, RZ ;  /* 0x000000071207a210 */ /* 0x001fca0007f3e0ff */
[----:B-1----:R-:W-:Y:S02]  /*127f0*/  @!P2 IMAD.X R5, RZ, RZ, R5, P1 ;  /* 0x000000ffff05a224 */ /* 0x002fe400008e0605 */
[----:B------:R-:W-:-:S03]  /*12800*/  @!P2 IMAD.MOV.U32 R8, RZ, RZ, R7 ;  /* 0x000000ffff08a224 */ /* 0x000fc600078e0007 */
[----:B------:R-:W-:Y:S01]  /*12810*/  @!P2 MOV R9, R5 ;  /* 0x000000050009a202 */ /* 0x000fe20000000f00 */
[----:B------:R-:W-:-:S04]  /*12820*/  VIADD R5, R6, 0x20 ;  /* 0x0000002006057836 */ /* 0x000fc80000000000 */
[----:B------:R-:W-:Y:S01]  /*12830*/  @!PT LDS RZ, [RZ] ;  /* 0x00000000fffff984 */ /* 0x000fe20000000800 */
[----:B-----5:R0:W-:Y:S01]  /*12840*/  @!P2 LDGSTS.E.BYPASS.LTC128B.128 [R10+0xb000], desc[UR54][R8.64], !P0 ;  /* 0x0b000000080aafae */ /* 0x0201e2000c101d76 */
[----:B------:R-:W-:-:S03]  /*12850*/  ISETP.GE.AND P2, PT, R5, R22, PT ;  /* 0x000000160500720c */ /* 0x000fc60003f46270 */
[----:B------:R-:W-:Y:S04]  /*12860*/  SHFL.IDX PT, R5, R4, 0x1, 0x1c1f ;  /* 0x003c1f0004057f89 */ /* 0x000fe800000e0000 */
[----:B0-----:R-:W0:Y:S06]  /*12870*/  SHFL.IDX PT, R8, R0, 0x1, 0x1c1f ;  /* 0x003c1f0000087f89 */ /* 0x001e2c00000e0000 */
[----:B0-----:R-:W-:-:S05]  /*12880*/  @!P2 IADD3 R8, P1, R18, R8, RZ ;  /* 0x000000081208a210 */ /* 0x001fca0007f3e0ff */
[----:B------:R-:W-:-:S04]  /*12890*/  @!P2 IMAD.X R5, RZ, RZ, R5, P1 ;  /* 0x000000ffff05a224 */ /* 0x000fc800008e0605 */
[----:B------:R-:W-:Y:S02]  /*128a0*/  @!P2 IMAD.MOV.U32 R9, RZ, RZ, R5 ;  /* 0x000000ffff09a224 */ /* 0x000fe400078e0005 */
[----:B------:R-:W-:-:S03]  /*128b0*/  VIADD R5, R6, 0x40 ;  /* 0x0000004006057836 */ /* 0x000fc60000000000 */
[----:B------:R0:W-:Y:S02]  /*128c0*/  @!P2 LDGSTS.E.BYPASS.LTC128B.128 [R10+0xb800], desc[UR54][R8.64], !P0 ;  /* 0x0b800000080aafae */ /* 0x0001e4000c101d76 */
[----:B------:R-:W-:Y:S02]  /*128d0*/  ISETP.GE.AND P2, PT, R5, R22, PT ;  /* 0x000000160500720c */ /* 0x000fe40003f46270 */
[----:B------:R-:W-:Y:S04]  /*128e0*/  SHFL.IDX PT, R5, R4, 0x2, 0x1c1f ;  /* 0x005c1f0004057f89 */ /* 0x000fe800000e0000 */
[----:B------:R-:W-:Y:S04]  /*128f0*/  SHFL.IDX PT, R4, R4, 0x3, 0x1c1f ;  /* 0x007c1f0004047f89 */ /* 0x000fe800000e0000 */
[----:B0-----:R-:W0:Y:S04]  /*12900*/  SHFL.IDX PT, R8, R0, 0x2, 0x1c1f ;  /* 0x005c1f0000087f89 */ /* 0x001e2800000e0000 */
[----:B------:R-:W1:Y:S01]  /*12910*/  SHFL.IDX PT, R0, R0, 0x3, 0x1c1f ;  /* 0x007c1f0000007f89 */ /* 0x000e6200000e0000 */
[----:B0-----:R-:W-:-:S05]  /*12920*/  @!P2 IADD3 R8, P1, R18, R8, RZ ;  /* 0x000000081208a210 */ /* 0x001fca0007f3e0ff */
[----:B------:R-:W-:-:S04]  /*12930*/  @!P2 IMAD.X R5, RZ, RZ, R5, P1 ;  /* 0x000000ffff05a224 */ /* 0x000fc800008e0605 */
[----:B------:R-:W-:Y:S02]  /*12940*/  @!P2 IMAD.MOV.U32 R9, RZ, RZ, R5 ;  /* 0x000000ffff09a224 */ /* 0x000fe400078e0005 */
[----:B------:R-:W-:-:S03]  /*12950*/  VIADD R5, R6, 0x60 ;  /* 0x0000006006057836 */ /* 0x000fc60000000000 */
[----:B------:R-:W-:Y:S02]  /*12960*/  @!P2 LDGSTS.E.BYPASS.LTC128B.128 [R10+0xc000], desc[UR54][R8.64], !P0 ;  /* 0x0c000000080aafae */ /* 0x000fe4000c101d76 */
[----:B------:R-:W-:-:S13]  /*12970*/  ISETP.GE.AND P2, PT, R5, R22, PT ;  /* 0x000000160500720c */ /* 0x000fda0003f46270 */
[----:B-1----:R-:W-:-:S05]  /*12980*/  @!P2 IADD3 R0, P1, R18, R0, RZ ;  /* 0x000000001200a210 */ /* 0x002fca0007f3e0ff */
[----:B------:R-:W-:-:S04]  /*12990*/  @!P2 IMAD.X R4, RZ, RZ, R4, P1 ;  /* 0x000000ffff04a224 */ /* 0x000fc800008e0604 */
[----:B------:R-:W-:Y:S02]  /*129a0*/  @!P2 IMAD.MOV.U32 R5, RZ, RZ, R4 ;  /* 0x000000ffff05a224 */ /* 0x000fe400078e0004 */
[----:B------:R-:W-:Y:S01]  /*129b0*/  @!P2 IMAD.MOV.U32 R4, RZ, RZ, R0 ;  /* 0x000000ffff04a224 */ /* 0x000fe200078e0000 */
[----:B------:R-:W-:-:S04]  /*129c0*/  IADD3 R0, R6, 0x80, RZ ;  /* 0x0000008006007810 */ /* 0x000fc80007ffe0ff */
[----:B------:R0:W-:Y:S01]  /*129d0*/  @!P2 LDGSTS.E.BYPASS.LTC128B.128 [R10+0xc800], desc[UR54][R4.64], !P0 ;  /* 0x0c800000040aafae */ /* 0x0001e2000c101d76 */
[----:B------:R-:W-:-:S03]  /*129e0*/  ISETP.GE.AND P2, PT, R0, R22, PT ;  /* 0x000000160000720c */ /* 0x000fc60003f46270 */
[----:B------:R-:W-:Y:S04]  /*129f0*/  SHFL.IDX PT, R0, R3, RZ, 0x1c1f ;  /* 0x001c1fff03007589 */ /* 0x000fe800000e0000 */
[----:B------:R-:W-:Y:S04]  /*12a00*/  SHFL.IDX PT, R3, R3, 0x1, 0x1c1f ;  /* 0x003c1f0003037f89 */ /* 0x000fe800000e0000 */
[----:B0-----:R-:W0:Y:S04]  /*12a10*/  SHFL.IDX PT, R4, R2, RZ, 0x1c1f ;  /* 0x001c1fff02047589 */ /* 0x001e2800000e0000 */
[----:B------:R-:W1:Y:S01]  /*12a20*/  SHFL.IDX PT, R2, R2, 0x1, 0x1c1f ;  /* 0x003c1f0002027f89 */ /* 0x000e6200000e0000 */
[----:B0-----:R-:W-:-:S05]  /*12a30*/  @!P2 IADD3 R4, P1, R18, R4, RZ ;  /* 0x000000041204a210 */ /* 0x001fca0007f3e0ff */
[----:B------:R-:W-:-:S04]  /*12a40*/  @!P2 IMAD.X R0, RZ, RZ, R0, P1 ;  /* 0x000000ffff00a224 */ /* 0x000fc800008e0600 */
[----:B------:R-:W-:-:S05]  /*12a50*/  @!P2 IMAD.MOV.U32 R5, RZ, RZ, R0 ;  /* 0x000000ffff05a224 */ /* 0x000fca00078e0000 */
[----:B-1----:R0:W-:Y:S02]  /*12a60*/  @!P2 LDGSTS.E.BYPASS.LTC128B.128 [R10+0xd000], desc[UR54][R4.64], !P0 ;  /* 0x0d000000040aafae */ /* 0x0021e4000c101d76 */
.L_x_2249:
[----:B------:R-:W-:-:S05]  /*12a70*/  VIADD R6, R6, 0xa0 ;  /* 0x000000a006067836 */ /* 0x000fca0000000000 */
        /* <DEDUP_REMOVED lines=9> */
.L_x_2148:
        /* <DEDUP_REMOVED lines=18> */
.L_x_2250:
[----:B------:R-:W-:Y:S05]  /*12c30*/  BSYNC B0 ;  /* 0x0000000000007941 */ /* 0x000fea0003800000 */
.L_x_2149:
[----:B------:R-:W2:Y:S01]  /*12c40*/  LDL R0, [R1+0x20] ;  /* 0x0000200001007983 */ /* 0x000ea20000100800 */
[----:B------:R-:W-:-:S06]  /*12c50*/  UIADD3 UR4, UR47, -0x2, URZ ;  /* 0xfffffffe2f047890 */ /* 0x000fcc000fffe03f */
[----:B--2---:R-:W-:-:S13]  /*12c60*/  ISETP.LE.AND P0, PT, R0, UR4, PT ;  /* 0x0000000400007c0c */ /* 0x004fda000bf03270 */
[----:B------:R-:W-:Y:S05]  /*12c70*/  @!P0 BRA `(.L_x_2151) ;  /* 0x0000001400208947 */ /* 0x000fea0003800000 */
[----:B------:R2:W5:Y:S01]  /*12c80*/  LDL.LU R21, [R1] ;  /* 0x0000000001157983 */ /* 0x0005620000300800 */
[----:B------:R-:W-:Y:S02]  /*12c90*/  IMAD.MOV.U32 R20, RZ, RZ, R27 ;  /* 0x000000ffff147224 */ /* 0x000fe400078e001b */
[----:B------:R-:W-:-:S07]  /*12ca0*/  IMAD.U32 R28, RZ, RZ, UR4 ;  /* 0x00000004ff1c7e24 */ /* 0x000fce000f8e00ff */
.L_x_2171:
        /* <DEDUP_REMOVED lines=24> */
[----:B0-----:R-:W-:Y:S01]  /*12e30*/  @P0 IMAD.HI.U32 R5, R10, R5, RZ ;  /* 0x000000050a050227 */ /* 0x001fe200078e00ff */
[----:B---3--:R-:W-:-:S04]  /*12e40*/  SHF.L.U32 R7, R6, 0x5, RZ ;  /* 0x0000000506077819 */ /* 0x008fc800000006ff */
        /* <DEDUP_REMOVED lines=9> */
[--C-:B------:R-:W-:Y:S01]  /*12ee0*/  SHF.R.S32.HI R3, RZ, 0x1f, R2.reuse ;  /* 0x0000001fff037819 */ /* 0x100fe20000011402 */
[----:B------:R-:W-:Y:S02]  /*12ef0*/  IMAD.MOV R4, RZ, RZ, -R2 ;  /* 0x000000ffff047224 */ /* 0x000fe400078e0a02 */
        /* <DEDUP_REMOVED lines=32> */
.L_x_2152:
[----:B------:R-:W-:Y:S01]  /*13100*/  IMAD R0, R27, 0x8, R16 ;  /* 0x000000081b007824 */ /* 0x000fe200078e0210 */
[----:B------:R-:W-:Y:S01]  /*13110*/  SHF.L.U32 R26, R2, 0x1f, RZ ;  /* 0x0000001f021a7819 */ /* 0x000fe200000006ff */
[----:B------:R-:W-:Y:S01]  /*13120*/  BSSY B0, `(.L_x_2153) ;  /* 0x0000004000007945 */ /* 0x000fe20003800000 */
[----:B------:R-:W-:Y:S02]  /*13130*/  SHF.R.S32.HI R22, RZ, 0x1f, R10 ;  /* 0x0000001fff167819 */ /* 0x000fe4000001140a */
[----:B------:R-:W0:Y:S02]  /*13140*/  SYNCS.PHASECHK.TRANS64.TRYWAIT P0, [R0+URZ+0x13280], R26 ;  /* 0x0132801a000075a7 */ /* 0x000e24000800017f */
[----:B0-----:R-:W-:Y:S05]  /*13150*/  @!P0 BRA `(.L_x_2154) ;  /* 0x0000004400148947 */ /* 0x001fea0003800000 */
.L_x_2251:
[----:B------:R-:W-:Y:S05]  /*13160*/  BSYNC B0 ;  /* 0x0000000000007941 */ /* 0x000fea0003800000 */
.L_x_2153:
        /* <DEDUP_REMOVED lines=45> */
[----:B--2---:R-:W-:-:S04]  /*13440*/  IADD3 R2, P0, R11, R2, RZ ;  /* 0x000000020b027210 */ /* 0x004fc80007f1e0ff */
[----:B---3--:R-:W-:-:S05]  /*13450*/  IADD3.X R3, RZ, R3, RZ, P0, !PT ;  /* 0x00000003ff037210 */ /* 0x008fca00007fe4ff */
        /* <DEDUP_REMOVED lines=19> */
.L_x_2263:
        /* <DEDUP_REMOVED lines=11> */
.L_x_2156:
        /* <DEDUP_REMOVED lines=11> */
.L_x_2157:
[----:B------:R2:W-:Y:S01]  /*136f0*/  SYNCS.ARRIVE.TRANS64.A1T0 RZ, [R0+URZ+0x13270], RZ ;  /* 0x013270ff00ff79a7 */ /* 0x0005e2000810003f */
[----:B------:R-:W-:Y:S05]  /*13700*/  @!P3 BRA `(.L_x_2158) ;  /* 0x000000000004b947 */ /* 0x000fea0003800000 */
[----:B------:R-:W-:Y:S01]  /*13710*/  BPT.TRAP 0x1 ;  /* 0x000000040000795c */ /* 0x000fe20000300000 */
.L_x_2158:
[----:B------:R-:W3:Y:S01]  /*13720*/  SYNCS.PHASECHK.TRANS64.TRYWAIT P0, [R0+URZ+0x13240], R26 ;  /* 0x0132401a000075a7 */ /* 0x000ee2000800017f */
[----:B------:R-:W-:Y:S04]  /*13730*/  BSSY B0, `(.L_x_2159) ;  /* 0x0000002000007945 */ /* 0x000fe80003800000 */
[----:B---3--:R-:W-:Y:S05]  /*13740*/  @!P0 BRA `(.L_x_2160) ;  /* 0x0000004400488947 */ /* 0x008fea0003800000 */
.L_x_2264:
[----:B------:R-:W-:Y:S05]  /*13750*/  BSYNC B0 ;  /* 0x0000000000007941 */ /* 0x000fea0003800000 */
.L_x_2159:
        /* <DEDUP_REMOVED lines=16> */
[----:B-1----:R-:W-:Y:S01]  /*13860*/  IMAD.SHL.U32 R18, R11, 0x10, RZ ;  /* 0x000000100b127824 */ /* 0x002fe200078e00ff */
[----:B------:R-:W-:Y:S01]  /*13870*/  IADD3 R3, R3, R9, RZ ;  /* 0x0000000903037210 */ /* 0x000fe20007ffe0ff */
[----:B------:R-:W-:Y:S01]  /*13880*/  IMAD R8, R24, UR6, RZ ;  /* 0x0000000618087c24 */ /* 0x000fe2000f8e02ff */
[----:B------:R-:W1:Y:S01]  /*13890*/  LDC R11, c[0x0][0x2f4] ;  /* 0x0000bd00ff0b7b82 */ /* 0x000e620000000800 */
[----:B------:R-:W-:Y:S01]  /*138a0*/  IMAD.WIDE.U32 R4, R17, UR4, R4 ;  /* 0x0000000411047c25 */ /* 0x000fe2000f8e0004 */
[----:B------:R-:W-:-:S03]  /*138b0*/  LOP3.LUT R18, R18, 0x30, RZ, 0xc0, !PT ;  /* 0x0000003012127812 */ /* 0x000fc600078ec0ff */
[C---:B------:R-:W-:Y:S02]  /*138c0*/  IMAD R8, R7.reuse, UR7, R8 ;  /* 0x0000000707087c24 */ /* 0x040fe4000f8e0208 */
[----:B------:R-:W-:Y:S01]  /*138d0*/  IMAD.WIDE.U32 R2, R7, UR6, R2 ;  /* 0x0000000607027c25 */ /* 0x000fe2000f8e0002 */
[----:B------:R-:W-:Y:S02]  /*138e0*/  ULDC.64 UR6, c[0x0][0x2e8] ;  /* 0x0000ba0000067ab9 */ /* 0x000fe40000000a00 */
[----:B------:R-:W-:Y:S01]  /*138f0*/  IADD3 R7, P0, R4, UR6, RZ ;  /* 0x0000000604077c10 */ /* 0x000fe2000ff1e0ff */
[----:B------:R-:W-:Y:S02]  /*13900*/  IMAD.IADD R3, R3, 0x1, R8 ;  /* 0x0000000103037824 */ /* 0x000fe400078e0208 */
[C---:B------:R-:W-:Y:S02]  /*13910*/  IMAD R9, R17.reuse, UR5, RZ ;  /* 0x0000000511097c24 */ /* 0x040fe4000f8e02ff */
[----:B------:R-:W-:Y:S01]  /*13920*/  IMAD.WIDE.U32 R2, R17, UR4, R2 ;  /* 0x0000000411027c25 */ /* 0x000fe2000f8e0002 */
[----:B------:R-:W-:-:S02]  /*13930*/  UMOV UR4, 0xffffffff ;  /* 0xffffffff00047882 */ /* 0x000fc40000000000 */
        /* <DEDUP_REMOVED lines=27> */
.L_x_2276:
        /* <DEDUP_REMOVED lines=8> */
.L_x_2162:
        /* <DEDUP_REMOVED lines=11> */
.L_x_2163:
[----:B------:R0:W-:Y:S02]  /*13c20*/  SYNCS.ARRIVE.TRANS64.A1T0 RZ, [R0+URZ+0x13230], RZ ;  /* 0x013230ff00ff79a7 */ /* 0x0001e4000810003f */
[----:B0-23--:R-:W-:-:S05]  /*13c30*/  IMAD.U32 R0, RZ, RZ, UR45 ;  /* 0x0000002dff007e24 */ /* 0x00dfca000f8e00ff */
[----:B------:R-:W-:-:S13]  /*13c40*/  ISETP.NE.AND P0, PT, R0, 0x3, PT ;  /* 0x000000030000780c */ /* 0x000fda0003f05270 */
[----:B------:R-:W-:Y:S05]  /*13c50*/  @!P0 BRA `(.L_x_2164) ;  /* 0x0000000000048947 */ /* 0x000fea0003800000 */
[----:B------:R-:W-:Y:S01]  /*13c60*/  BPT.TRAP 0x1 ;  /* 0x000000040000795c */ /* 0x000fe20000300000 */
.L_x_2164:
[----:B------:R-:W-:Y:S01]  /*13c70*/  LOP3.LUT R0, R21, 0x1, RZ, 0x3c, !PT ;  /* 0x0000000115007812 */ /* 0x000fe200078e3cff */
[----:B------:R-:W-:Y:S01]  /*13c80*/  IMAD R2, R20, 0x8, R16 ;  /* 0x0000000814027824 */ /* 0x000fe200078e0210 */
[----:B------:R-:W-:Y:S02]  /*13c90*/  BSSY B0, `(.L_x_2165) ;  /* 0x0000004000007945 */ /* 0x000fe40003800000 */
[----:B------:R-:W-:-:S04]  /*13ca0*/  SHF.L.U32 R0, R0, 0x1f, RZ ;  /* 0x0000001f00007819 */ /* 0x000fc800000006ff */
[----:B------:R-:W0:Y:S02]  /*13cb0*/  SYNCS.PHASECHK.TRANS64.TRYWAIT P2, [R2+URZ+0x13270], R0 ;  /* 0x01327000020075a7 */ /* 0x000e24000804017f */
[----:B0-----:R-:W-:Y:S05]  /*13cc0*/  @!P2 BRA `(.L_x_2166) ;  /* 0x000000440058a947 */ /* 0x001fea0003800000 */
.L_x_2277:
[----:B------:R-:W-:Y:S05]  /*13cd0*/  BSYNC B0 ;  /* 0x0000000000007941 */ /* 0x000fea0003800000 */
.L_x_2165:
[----:B------:R-:W-:-:S04]  /*13ce0*/  MOV R3, UR44 ;  /* 0x0000002c00037c02 */ /* 0x000fc80008000f00 */
[----:B------:R-:W-:-:S13]  /*13cf0*/  ISETP.NE.AND P2, PT, R3, 0x3, PT ;  /* 0x000000030300780c */ /* 0x000fda0003f45270 */
[----:B------:R-:W-:Y:S05]  /*13d00*/  @!P2 BRA `(.L_x_2167) ;  /* 0x000000000004a947 */ /* 0x000fea0003800000 */
[----:B------:R-:W-:Y:S01]  /*13d10*/  BPT.TRAP 0x1 ;  /* 0x000000040000795c */ /* 0x000fe20000300000 */
.L_x_2167:
[----:B0-----:R-:W-:Y:S01]  /*13d20*/  SHF.L.U32 R0, R21, 0x1f, RZ ;  /* 0x0000001f15007819 */ /* 0x001fe200000006ff */
[----:B------:R-:W-:-:S03]  /*13d30*/  IMAD R3, R20, 0x2800, RZ ;  /* 0x0000280014037824 */ /* 0x000fc600078e02ff */
[----:B------:R-:W0:Y:S02]  /*13d40*/  SYNCS.PHASECHK.TRANS64.TRYWAIT P2, [R2+URZ+0x13260], R0 ;  /* 0x01326000020075a7 */ /* 0x000e24000804017f */
[----:B0-----:R-:W-:Y:S05]  /*13d50*/  @!P2 BRA `(.L_x_2168) ;  /* 0x000000440048a947 */ /* 0x001fea0003800000 */
.L_x_2278:
[----:B-1----:R-:W0:Y:S04]  /*13d60*/  LDL R4, [R1+0x30] ;  /* 0x0000300001047983 */ /* 0x002e280000100800 */
[----:B------:R-:W2:Y:S01]  /*13d70*/  LDL R10, [R1+0x2c] ;  /* 0x00002c00010a7983 */ /* 0x000ea20000100800 */
        /* <DEDUP_REMOVED lines=45> */
.L_x_2169:
[----:B-1----:R1:W-:Y:S01]  /*14050*/  SYNCS.ARRIVE.TRANS64.A1T0 RZ, [R2+URZ+0x13250], RZ ;  /* 0x013250ff02ff79a7 */ /* 0x0023e2000810003f */
[----:B------:R-:W-:Y:S06]  /*14060*/  BAR.SYNC.DEFER_BLOCKING 0x2, 0x80 ;  /* 0x0082000000007b1d */ /* 0x000fec0000010000 */
[----:B------:R-:W-:Y:S05]  /*14070*/  @!P0 BRA `(.L_x_2170) ;  /* 0x0000000000048947 */ /* 0x000fea0003800000 */
[----:B------:R-:W-:Y:S01]  /*14080*/  BPT.TRAP 0x1 ;  /* 0x000000040000795c */ /* 0x000fe20000300000 */
.L_x_2170:
[----:B------:R-:W2:Y:S01]  /*14090*/  LDL R0, [R1+0x24] ;  /* 0x0000240001007983 */ /* 0x000ea20000100800 */
[----:B-1----:R-:W-:Y:S02]  /*140a0*/  VIADD R2, R2, 0x13280 ;  /* 0x0001328002027836 */ /* 0x002fe40000000000 */
[----:B------:R-:W-:Y:S01]  /*140b0*/  IMAD.MOV.U32 R20, RZ, RZ, R27 ;  /* 0x000000ffff147224 */ /* 0x000fe200078e001b */
[----:B------:R3:W5:Y:S02]  /*140c0*/  LDL R21, [R1] ;  /* 0x0000000001157983 */ /* 0x0007640000100800 */
[----:B--2---:R-:W-:-:S04]  /*140d0*/  PRMT R2, R0, 0x654, R2 ;  /* 0x0000065400027816 */ /* 0x004fc80000000002 */
[----:B------:R3:W-:Y:S01]  /*140e0*/  SYNCS.ARRIVE.TRANS64.RED.A1T0 RZ, [R2+URZ], RZ ;  /* 0x000000ff02ff79a7 */ /* 0x0007e2000810043f */
[----:B------:R-:W-:Y:S05]  /*140f0*/  @P1 BRA `(.L_x_2171) ;  /* 0xffffffe800ec1947 */ /* 0x000fea000383ffff */
.L_x_2151:
        /* <DEDUP_REMOVED lines=20> */
.L_x_2173:
[----:B------:R-:W-:Y:S05]  /*14240*/  BSYNC B0 ;  /* 0x0000000000007941 */ /* 0x000fea0003800000 */
.L_x_2172:
[----:B------:R-:W-:Y:S05]  /*14250*/  @!P0 BRA `(.L_x_2174) ;  /* 0x0000000000048947 */ /* 0x000fea0003800000 */
[----:B------:R-:W-:Y:S01]  /*14260*/  BPT.TRAP 0x1 ;  /* 0x000000040000795c */ /* 0x000fe20000300000 */
.L_x_2174:
[----:B--2---:R-:W2:Y:S01]  /*14270*/  LDL R0, [R1] ;  /* 0x0000000001007983 */ /* 0x004ea20000100800 */
[----:B01----:R-:W-:Y:S01]  /*14280*/  IMAD R3, R27, 0x8, R16 ;  /* 0x000000081b037824 */ /* 0x003fe200078e0210 */
[----:B------:R-:W-:Y:S01]  /*14290*/  BSSY B0, `(.L_x_2175) ;  /* 0x0000005000007945 */ /* 0x000fe20003800000 */
[----:B--2---:R-:W-:-:S04]  /*142a0*/  LOP3.LUT R0, R0, 0x1, RZ, 0x3c, !PT ;  /* 0x0000000100007812 */ /* 0x004fc800078e3cff */
[----:B------:R-:W-:-:S04]  /*142b0*/  SHF.L.U32 R0, R0, 0x1f, RZ ;  /* 0x0000001f00007819 */ /* 0x000fc800000006ff */
[----:B------:R-:W0:Y:S02]  /*142c0*/  SYNCS.PHASECHK.TRANS64.TRYWAIT P1, [R3+URZ+0x13270], R0 ;  /* 0x01327000030075a7 */ /* 0x000e24000802017f */
[----:B0-----:R-:W-:Y:S05]  /*142d0*/  @!P1 BRA `(.L_x_2176) ;  /* 0x0000003c00fc9947 */ /* 0x001fea0003800000 */
.L_x_2279:
[----:B------:R-:W-:Y:S05]  /*142e0*/  BSYNC B0 ;  /* 0x0000000000007941 */ /* 0x000fea0003800000 */
.L_x_2175:
[----:B------:R-:W-:-:S05]  /*142f0*/  IMAD.U32 R2, RZ, RZ, UR44 ;  /* 0x0000002cff027e24 */ /* 0x000fca000f8e00ff */
[----:B------:R-:W-:-:S13]  /*14300*/  ISETP.NE.AND P1, PT, R2, 0x3, PT ;  /* 0x000000030200780c */ /* 0x000fda0003f25270 */
[----:B------:R-:W-:Y:S05]  /*14310*/  @!P1 BRA `(.L_x_2177) ;  /* 0x0000000000049947 */ /* 0x000fea0003800000 */
[----:B------:R-:W-:Y:S01]  /*14320*/  BPT.TRAP 0x1 ;  /* 0x000000040000795c */ /* 0x000fe20000300000 */
.L_x_2177:
[----:B0-----:R-:W2:Y:S02]  /*14330*/  LDL R0, [R1] ;  /* 0x0000000001007983 */ /* 0x001ea40000100800 */
[----:B--2---:R-:W-:-:S04]  /*14340*/  SHF.L.U32 R0, R0, 0x1f, RZ ;  /* 0x0000001f00007819 */ /* 0x004fc800000006ff */
[----:B------:R-:W0:Y:S02]  /*14350*/  SYNCS.PHASECHK.TRANS64.TRYWAIT P1, [R3+URZ+0x13260], R0 ;  /* 0x01326000030075a7 */ /* 0x000e24000802017f */
[----:B0-----:R-:W-:Y:S05]  /*14360*/  @!P1 BRA `(.L_x_2178) ;  /* 0x0000003c00ec9947 */ /* 0x001fea0003800000 */
.L_x_2280:
[----:B------:R-:W2:Y:S04]  /*14370*/  LDL R4, [R1+0x30] ;  /* 0x0000300001047983 */ /* 0x000ea80000100800 */
[----:B------:R-:W3:Y:S01]  /*14380*/  LDL R10, [R1+0x2c] ;  /* 0x00002c00010a7983 */ /* 0x000ee20000100800 */
[----:B------:R-:W-:Y:S01]  /*14390*/  IMAD R2, R27, 0x2800, RZ ;  /* 0x000028001b027824 */ /* 0x000fe200078e02ff */
[----:B------:R-:W-:Y:S05]  /*143a0*/  WARPSYNC.ALL ;  /* 0x0000000000007948 */ /* 0x000fea0003800000 */
[----:B------:R-:W-:-:S04]  /*143b0*/  MOV R12, UR44 ;  /* 0x0000002c000c7c02 */ /* 0x000fc80008000f00 */
[----:B------:R-:W-:Y:S02]  /*143c0*/  ISETP.NE.AND P1, PT, R12, 0x3, PT ;  /* 0x000000030c00780c */ /* 0x000fe40003f25270 */
[----:B--2---:R-:W-:-:S05]  /*143d0*/  LOP3.LUT R5, R2, R4, RZ, 0xfc, !PT ;  /* 0x0000000402057212 */ /* 0x004fca00078efcff */
[----:B0-----:R-:W-:-:S05]  /*143e0*/  IMAD.IADD R0, R16, 0x1, R5 ;  /* 0x0000000110007824 */ /* 0x001fca00078e0205 */
        /* <DEDUP_REMOVED lines=40> */
.L_x_2179:
[----:B-1----:R1:W-:Y:S01]  /*14670*/  SYNCS.ARRIVE.TRANS64.A1T0 RZ, [R3+URZ+0x13250], RZ ;  /* 0x013250ff03ff79a7 */ /* 0x0023e2000810003f */
[----:B------:R-:W-:Y:S06]  /*14680*/  BAR.SYNC.DEFER_BLOCKING 0x2, 0x80 ;  /* 0x0082000000007b1d */ /* 0x000fec0000010000 */
[----:B------:R-:W-:Y:S05]  /*14690*/  @!P0 BRA `(.L_x_2180) ;  /* 0x0000000000048947 */ /* 0x000fea0003800000 */
[----:B------:R-:W-:Y:S01]  /*146a0*/  BPT.TRAP 0x1 ;  /* 0x000000040000795c */ /* 0x000fe20000300000 */
.L_x_2180:
        /* <DEDUP_REMOVED lines=11> */
.L_x_2121:
[----:B------:R-:W-:Y:S05]  /*14760*/  BSYNC B7 ;  /* 0x0000000000077941 */ /* 0x000fea0003800000 */
.L_x_2119:
[----:B--2---:R-:W2:Y:S02]  /*14770*/  LDL R0, [R1+0x4] ;  /* 0x0000040001007983 */ /* 0x004ea40000100800 */
[----:B--2---:R-:W-:-:S13]  /*14780*/  LOP3.LUT P0, RZ, R0, 0x40, RZ, 0xc0, !PT ;  /* 0x0000004000ff7812 */ /* 0x004fda000780c0ff */
[----:B------:R-:W-:Y:S05]  /*14790*/  @!P0 BRA `(.L_x_2181) ;  /* 0x0000000000348947 */ /* 0x000fea0003800000 */
[----:B------:R-:W2:Y:S08]  /*147a0*/  S2UR UR4, SR_CgaCtaId ;  /* 0x00000000000479c3 */ /* 0x000eb00000008800 */
[----:B------:R-:W-:Y:S01]  /*147b0*/  BAR.SYNC.DEFER_BLOCKING 0x5, 0x200 ;  /* 0x0148000000007b1d */ /* 0x000fe20000010000 */
[----:B------:R-:W-:Y:S01]  /*147c0*/  MOV R16, 0x400 ;  /* 0x0000040000107802 */ /* 0x000fe20000000f00 */
[----:B--2---:R-:W-:-:S05]  /*147d0*/  IMAD.U32 R0, RZ, RZ, UR4 ;  /* 0x00000004ff007e24 */ /* 0x004fca000f8e00ff */
[----:B------:R-:W-:Y:S01]  /*147e0*/  LEA R16, R0, R16, 0x18 ;  /* 0x0000001000107211 */ /* 0x000fe200078ec0ff */
[----:B------:R-:W-:Y:S04]  /*147f0*/  STL [R1+0x24], R0 ;  /* 0x0000240001007387 */ /* 0x000fe80000100800 */
[----:B------:R-:W2:Y:S04]  /*14800*/  LDS.128 R4, [R16+0x132d0] ;  /* 0x0132d00010047984 */ /* 0x000ea80000000c00 */
[----:B--2---:R2:W-:Y:S01]  /*14810*/  STL.64 [R1+0x10], R4 ;  /* 0x0000100401007387 */ /* 0x0045e20000100a00 */
[----:B------:R-:W-:-:S03]  /*14820*/  IMAD.MOV.U32 R0, RZ, RZ, R7 ;  /* 0x000000ffff007224 */ /* 0x000fc600078e0007 */
[----:B------:R2:W-:Y:S02]  /*14830*/  STL [R1+0x18], R6 ;  /* 0x0000180601007387 */ /* 0x0005e40000100800 */
[----:B------:R-:W-:Y:S01]  /*14840*/  R2UR UR40, R0 ;  /* 0x00000000002872ca */ /* 0x000fe200000e0000 */
[----:B------:R-:W-:Y:S06]  /*14850*/  BAR.ARV 0x4, 0x200 ;  /* 0x0108000000007b1d */ /* 0x000fec0000002000 */
[----:B------:R-:W-:Y:S08]  /*14860*/  BRA `(.L_x_2182) ;  /* 0x0000000c00f87947 */ /* 0x000ff00003800000 */
.L_x_2181:
[----:B------:R-:W2:Y:S01]  /*14870*/  LDL.LU R0, [R1+0x10] ;  /* 0x0000100001007983 */ /* 0x000ea20000300800 */
        /* <DEDUP_REMOVED lines=8> */
[----:B------:R-:W3:Y:S01]  /*14900*/  @!P1 LDC.64 R4, c[0x0][0xc78] ;  /* 0x00031e00ff049b82 */ /* 0x000ee20000000a00 */
[----:B0-----:R-:W-:-:S04]  /*14910*/  @!P1 IMAD.WIDE R2, R7, 0x4, R2 ;  /* 0x0000000407029825 */ /* 0x001fc800078e0202 */
[----:B--2---:R-:W-:Y:S02]  /*14920*/  IMAD.MOV.U32 R10, RZ, RZ, R0 ;  /* 0x000000ffff0a7224 */ /* 0x004fe400078e0000 */
[----:B------:R-:W-:-:S06]  /*14930*/  IMAD.MOV.U32 R0, RZ, RZ, RZ ;  /* 0x000000ffff007224 */ /* 0x000fcc00078e00ff */
[----:B------:R3:W2:Y:S02]  /*14940*/  @!P1 LDG.E R0, desc[UR54][R2.64] ;  /* 0x0000003602009981 */ /* 0x0006a4000c1e1900 */
[----:B---3--:R-:W-:-:S04]  /*14950*/  @!P1 IMAD.WIDE R2, R7, 0x4, R4 ;  /* 0x0000000407029825 */ /* 0x008fc800078e0204 */
        /* <DEDUP_REMOVED lines=17> */
[----:B------:R-:W0:Y:S02]  /*14a70*/  LDC R8, c[0x0][0xc38] ;  /* 0x00030e00ff087b82 */ /* 0x000e240000000800 */
[----:B------:R-:W-:Y:S02]  /*14a80*/  IADD3 R2, R6, R3, RZ ;  /* 0x0000000306027210 */ /* 0x000fe40007ffe0ff */
[----:B------:R-:W-:Y:S04]  /*14a90*/  SHFL.IDX PT, R6, R10, RZ, 0x1f ;  /* 0x00001fff0a067589 */ /* 0x000fe800000e0000 */
[----:B------:R-:W2:Y:S02]  /*14aa0*/  SHFL.UP PT, R3, R2, 0x8, RZ ;  /* 0x0500000002037989 */ /* 0x000ea400000e00ff */
[----:B--2---:R-:W-:-:S05]  /*14ab0*/  SEL R3, R3, RZ, P4 ;  /* 0x000000ff03037207 */ /* 0x004fca0002000000 */
[----:B------:R-:W-:-:S05]  /*14ac0*/  IMAD.IADD R4, R2, 0x1, R3 ;  /* 0x0000000102047824 */ /* 0x000fca00078e0203 */
[----:B------:R-:W2:Y:S02]  /*14ad0*/  SHFL.UP PT, R3, R4, 0x10, RZ ;  /* 0x0600000004037989 */ /* 0x000ea400000e00ff */
[----:B--2---:R-:W-:-:S05]  /*14ae0*/  SEL R3, R3, RZ, P5 ;  /* 0x000000ff03037207 */ /* 0x004fca0002800000 */
[----:B------:R-:W-:-:S05]  /*14af0*/  IMAD.IADD R3, R4, 0x1, R3 ;  /* 0x0000000104037824 */ /* 0x000fca00078e0203 */
[----:B------:R-:W0:Y:S02]  /*14b00*/  SHFL.IDX PT, R7, R3, 0x1f, 0x1f ;  /* 0x03e01f0003077f89 */ /* 0x000e2400000e0000 */
[----:B0-----:R-:W-:Y:S02]  /*14b10*/  IMAD R2, R7, R8, RZ ;  /* 0x0000000807027224 */ /* 0x001fe400078e02ff */
[----:B------:R-:W-:Y:S02]  /*14b20*/  IMAD.MOV.U32 R7, RZ, RZ, RZ ;  /* 0x000000ffff077224 */ /* 0x000fe400078e00ff */
[----:B------:R-:W-:-:S05]  /*14b30*/  IMAD.IADD R9, R9, 0x1, R2 ;  /* 0x0000000109097824 */ /* 0x000fca00078e0202 */
[----:B------:R-:W-:-:S13]  /*14b40*/  ISETP.GT.AND P6, PT, R9, R6, PT ;  /* 0x000000060900720c */ /* 0x000fda0003fc4270 */
[----:B------:R-:W-:Y:S05]  /*14b50*/  @P6 BRA `(.L_x_2183) ;  /* 0x0000000000a06947 */ /* 0x000fea0003800000 */
.L_x_2185:
        /* <DEDUP_REMOVED lines=10> */
[----:B------:R-:W2:Y:S01]  /*14c00*/  @!P6 LDC.64 R4, c[0x0][0xc78] ;  /* 0x00031e00ff04eb82 */ /* 0x000ea20000000a00 */
[----:B0-----:R-:W-:-:S05]  /*14c10*/  @!P6 IMAD.WIDE R2, R11, 0x4, R2 ;  /* 0x000000040b02e825 */ /* 0x001fca00078e0202 */
[----:B------:R2:W3:Y:S02]  /*14c20*/  @!P6 LDG.E R0, desc[UR54][R2.64] ;  /* 0x000000360200e981 */ /* 0x0004e4000c1e1900 */
[----:B--2---:R-:W-:-:S04]  /*14c30*/  @!P6 IMAD.WIDE R2, R11, 0x4, R4 ;  /* 0x000000040b02e825 */ /* 0x004fc800078e0204 */
[----:B------:R-:W-:-:S06]  /*14c40*/  IMAD.MOV.U32 R5, RZ, RZ, RZ ;  /* 0x000000ffff057224 */ /* 0x000fcc00078e00ff */
[----:B------:R-:W3:Y:S02]  /*14c50*/  @!P6 LDG.E R5, desc[UR54][R2.64] ;  /* 0x000000360205e981 */ /* 0x000ee4000c1e1900 */
        /* <DEDUP_REMOVED lines=9> */
[----:B------:R-:W-:Y:S02]  /*14cf0*/  IADD3 R10, R11, R8, RZ ;  /* 0x000000080b0a7210 */ /* 0x000fe40007ffe0ff */
[----:B------:R-:W0:Y:S03]  /*14d00*/  LDC R8, c[0x0][0xc38] ;  /* 0x00030e00ff087b82 */ /* 0x000e260000000800 */
[----:B------:R-:W2:Y:S02]  /*14d10*/  SHFL.UP PT, R2, R10, 0x8, RZ ;  /* 0x050000000a027989 */ /* 0x000ea400000e00ff */
[----:B--2---:R-:W-:-:S05]  /*14d20*/  SEL R3, R2, RZ, P4 ;  /* 0x000000ff02037207 */ /* 0x004fca0002000000 */
[----:B------:R-:W-:-:S05]  /*14d30*/  IMAD.IADD R3, R10, 0x1, R3 ;  /* 0x000000010a037824 */ /* 0x000fca00078e0203 */
[----:B------:R-:W2:Y:S02]  /*14d40*/  SHFL.UP PT, R2, R3, 0x10, RZ ;  /* 0x0600000003027989 */ /* 0x000ea400000e00ff */
[----:B--2---:R-:W-:-:S05]  /*14d50*/  SEL R2, R2, RZ, P5 ;  /* 0x000000ff02027207 */ /* 0x004fca0002800000 */
        /* <DEDUP_REMOVED lines=8> */
.L_x_2183:
        /* <DEDUP_REMOVED lines=8> */
[----:B------:R0:W2:Y:S04]  /*14e60*/  SHFL.IDX PT, R5, R5, R2, 0x1f ;  /* 0x00001f0205057589 */ /* 0x0000a800000e0000 */
[----:B------:R0:W3:Y:S01]  /*14e70*/  SHFL.IDX PT, R0, R0, R11, 0x1f ;  /* 0x00001f0b00007589 */ /* 0x0000e200000e0000 */
[----:B------:R-:W-:Y:S05]  /*14e80*/  @!P0 BRA `(.L_x_2186) ;  /* 0x00000000000c8947 */ /* 0x000fea0003800000 */
[----:B------:R-:W-:-:S06]  /*14e90*/  UIADD3 UR5, UR4, -0x1, URZ ;  /* 0xffffffff04057890 */ /* 0x000fcc000fffe03f */
[----:B0-----:R-:W-:-:S05]  /*14ea0*/  IMAD.U32 R2, RZ, RZ, UR5 ;  /* 0x00000005ff027e24 */ /* 0x001fca000f8e00ff */
[----:B------:R4:W0:Y:S02]  /*14eb0*/  SHFL.IDX PT, R7, R3, R2, 0x1f ;  /* 0x00001f0203077589 */ /* 0x00082400000e0000 */
.L_x_2186:
[----:B0---4-:R-:W-:Y:S01]  /*14ec0*/  IMAD R3, R7, R8, R9 ;  /* 0x0000000807037224 */ /* 0x011fe200078e0209 */
[----:B--2---:R-:W-:Y:S01]  /*14ed0*/  ISETP.NE.AND P0, PT, R5, 0x1, PT ;  /* 0x000000010500780c */ /* 0x004fe20003f05270 */
[----:B------:R-:W-:-:S03]  /*14ee0*/  UIADD3 UR40, UR4, UR40, URZ ;  /* 0x0000002804287290 */ /* 0x000fc6000fffe03f */
[----:B------:R0:W-:Y:S01]  /*14ef0*/  STL [R1+0x10], R3 ;  /* 0x0000100301007387 */ /* 0x0001e20000100800 */
[----:B------:R-:W-:-:S08]  /*14f00*/  IADD3 R4, R6, -R3, RZ ;  /* 0x8000000306047210 */ /* 0x000fd00007ffe0ff */
[----:B------:R-:W-:Y:S05]  /*14f10*/  @!P0 BRA `(.L_x_2187) ;  /* 0x0000000000e08947 */ /* 0x000fea0003800000 */
[----:B---3--:R-:W-:Y:S01]  /*14f20*/  IABS R6, R0 ;  /* 0x0000000000067213 */ /* 0x008fe20000000000 */
[----:B------:R-:W-:-:S03]  /*14f30*/  IMAD.MOV.U32 R2, RZ, RZ, RZ ;  /* 0x000000ffff027224 */ /* 0x000fc600078e00ff */
[----:B------:R-:W2:Y:S08]  /*14f40*/  I2F.RP R8, R6 ;  /* 0x0000000600087306 */ /* 0x000eb00000209400 */
[----:B--2---:R-:W2:Y:S02]  /*14f50*/  MUFU.RCP R8, R8 ;  /* 0x0000000800087308 */ /* 0x004ea40000001000 */
[----:B--2---:R-:W-:Y:S01]  /*14f60*/  VIADD R9, R8, 0xffffffe ;  /* 0x0ffffffe08097836 */ /* 0x004fe20000000000 */
[----:B------:R-:W-:-:S05]  /*14f70*/  IABS R8, R0 ;  /* 0x0000000000087213 */ /* 0x000fca0000000000 */
[----:B0-----:R0:W2:Y:S01]  /*14f80*/  F2I.FTZ.U32.TRUNC.NTZ R3, R9 ;  /* 0x0000000900037305 */ /* 0x0010a2000021f000 */
[----:B------:R-:W-:Y:S01]  /*14f90*/  IMAD.MOV R11, RZ, RZ, -R8 ;  /* 0x000000ffff0b7224 */ /* 0x000fe200078e0a08 */
[----:B0-----:R-:W-:Y:S01]  /*14fa0*/  IABS R9, R4 ;  /* 0x0000000400097213 */ /* 0x001fe20000000000 */
[----:B--2---:R-:W-:-:S04]  /*14fb0*/  IMAD.MOV R7, RZ, RZ, -R3 ;  /* 0x000000ffff077224 */ /* 0x004fc800078e0a03 */
        /* <DEDUP_REMOVED lines=16> */
[----:B------:R-:W-:Y:S01]  /*150c0*/  @P0 IADD3 R8, R8, 0x1, RZ ;  /* 0x0000000108080810 */ /* 0x000fe20007ffe0ff */
        /* <DEDUP_REMOVED lines=25> */
[----:B------:R-:W-:Y:S01]  /*15260*/  IMAD R2, R0, R3, R4 ;  /* 0x0000000300027224 */ /* 0x000fe200078e0204 */
[----:B------:R-:W-:-:S05]  /*15270*/  LEA R3, R5, R6, 0x10 ;  /* 0x0000000605037211 */ /* 0x000fca00078e80ff */
[----:B------:R0:W-:Y:S01]  /*15280*/  STL [R1+0x18], R3 ;  /* 0x0000180301007387 */ /* 0x0001e20000100800 */
[----:B------:R-:W-:Y:S05]  /*15290*/  BRA `(.L_x_2188) ;  /* 0x0000000400007947 */ /* 0x000fea0003800000 */
.L_x_2187:
[----:B------:R-:W-:Y:S02]  /*152a0*/  ULDC.64 UR4, c[0x0][0xc90] ;  /* 0x0003240000047ab9 */ /* 0x000fe40000000a00 */
[----:B------:R-:W-:-:S06]  /*152b0*/  UIMAD.WIDE UR4, UR40, 0x4, UR4 ;  /* 0x00000004280478a5 */ /* 0x000fcc000f8e0204 */
[----:B------:R-:W-:Y:S02]  /*152c0*/  IMAD.U32 R2, RZ, RZ, UR4 ;  /* 0x00000004ff027e24 */ /* 0x000fe4000f8e00ff */
[----:B0-----:R-:W-:-:S05]  /*152d0*/  IMAD.U32 R3, RZ, RZ, UR5 ;  /* 0x00000005ff037e24 */ /* 0x001fca000f8e00ff */
[----:B------:R0:W3:Y:S02]  /*152e0*/  LDG.E R7, desc[UR54][R2.64] ;  /* 0x0000003602077981 */ /* 0x0000e4000c1e1900 */
[----:B0-----:R-:W-:Y:S02]  /*152f0*/  IMAD.MOV.U32 R2, RZ, RZ, RZ ;  /* 0x000000ffff027224 */ /* 0x001fe400078e00ff */
[----:B---3--:R-:W-:-:S05]  /*15300*/  IMAD R5, R0, R7, RZ ;  /* 0x0000000700057224 */ /* 0x008fca00078e02ff */
        /* <DEDUP_REMOVED lines=21> */
[----:B------:R-:W-:-:S05]  /*15460*/  MOV R2, R3 ;  /* 0x0000000300027202 */ /* 0x000fca0000000f00 */
        /* <DEDUP_REMOVED lines=29> */
[----:B------:R-:W-:-:S06]  /*15640*/  @P0 IADD3 R2, R2, 0x1, RZ ;  /* 0x0000000102020810 */ /* 0x000fcc0007ffe0ff */
[----:B------:R-:W-:Y:S01]  /*15650*/  @!P2 IMAD.MOV R2, RZ, RZ, -R2 ;  /* 0x000000ffff02a224 */ /* 0x000fe200078e0a02 */
[----:B------:R-:W-:Y:S01]  /*15660*/  @!P1 LOP3.LUT R2, RZ, R7, RZ, 0x33, !PT ;  /* 0x00000007ff029212 */ /* 0x000fe200078e33ff */
[----:B------:R-:W-:-:S04]  /*15670*/  IMAD.MOV R7, RZ, RZ, -R7 ;  /* 0x000000ffff077224 */ /* 0x000fc800078e0a07 */
[----:B------:R-:W-:-:S05]  /*15680*/  IMAD R3, R2, R7, R3 ;  /* 0x0000000702037224 */ /* 0x000fca00078e0203 */
[----:B------:R2:W-:Y:S02]  /*15690*/  STL [R1+0x18], R3 ;  /* 0x0000180301007387 */ /* 0x0005e40000100800 */
.L_x_2188:
[----:B0-2---:R-:W-:-:S05]  /*156a0*/  LOP3.LUT R3, RZ, R2, RZ, 0x33, !PT ;  /* 0x00000002ff037212 */ /* 0x005fca00078e33ff */
[----:B------:R-:W-:-:S05]  /*156b0*/  IMAD.IADD R0, R0, 0x1, R3 ;  /* 0x0000000100007824 */ /* 0x000fca00078e0203 */
[----:B------:R2:W-:Y:S01]  /*156c0*/  STL [R1+0x14], R0 ;  /* 0x0000140001007387 */ /* 0x0005e20000100800 */
[----:B------:R-:W-:Y:S05]  /*156d0*/  BRA `(.L_x_2189) ;  /* 0x0000000000107947 */ /* 0x000fea0003800000 */
.L_x_2184:
[----:B------:R0:W-:Y:S01]  /*156e0*/  STL [R1+0x10], R6 ;  /* 0x0000100601007387 */ /* 0x0001e20000100800 */
[----:B------:R-:W-:-:S03]  /*156f0*/  ULDC UR40, c[0x0][0xc3c] ;  /* 0x00030f0000287ab9 */ /* 0x000fc60000000800 */
[----:B------:R0:W-:Y:S04]  /*15700*/  STL [R1+0x14], RZ ;  /* 0x000014ff01007387 */ /* 0x0001e80000100800 */
[----:B------:R0:W-:Y:S02]  /*15710*/  STL [R1+0x18], RZ ;  /* 0x000018ff01007387 */ /* 0x0001e40000100800 */
.L_x_2189:
[----:B------:R-:W3:Y:S04]  /*15720*/  LDL R3, [R1+0x14] ;  /* 0x0000140001037983 */ /* 0x000ee80000100800 */
[----:B------:R-:W4:Y:S04]  /*15730*/  LDL R2, [R1+0x18] ;  /* 0x0000180001027983 */ /* 0x000f280000100800 */
[----:B------:R-:W4:Y:S01]  /*15740*/  LDL R4, [R1+0x10] ;  /* 0x0000100001047983 */ /* 0x000f220000100800 */
[----:B--2---:R-:W2:Y:S01]  /*15750*/  S2R R0, SR_TID.X ;  /* 0x0000000000007919 */ /* 0x004ea20000002100 */
[----:B------:R-:W-:Y:S01]  /*15760*/  BAR.SYNC.DEFER_BLOCKING 0x4, 0x200 ;  /* 0x0108000000007b1d */ /* 0x000fe20000010000 */
[----:B---3--:R-:W-:-:S02]  /*15770*/  IMAD.MOV.U32 R5, RZ, RZ, R3 ;  /* 0x000000ffff057224 */ /* 0x008fc400078e0003 */
[----:B----4-:R-:W-:-:S03]  /*15780*/  IMAD.MOV.U32 R3, RZ, RZ, R2 ;  /* 0x000000ffff037224 */ /* 0x010fc600078e0002 */
[----:B------:R3:W4:Y:S01]  /*15790*/  LDL R2, [R1+0x24] ;  /* 0x0000240001027983 */ /* 0x0007220000100800 */
[----:B--2---:R-:W-:Y:S01]  /*157a0*/  LOP3.LUT R0, R0, 0x1f, RZ, 0xc0, !PT ;  /* 0x0000001f00007812 */ /* 0x004fe200078ec0ff */
[----:B0-----:R-:W-:-:S03]  /*157b0*/  IMAD.MOV.U32 R6, RZ, RZ, R3 ;  /* 0x000000ffff067224 */ /* 0x001fc600078e0003 */
[----:B------:R-:W-:-:S13]  /*157c0*/  ISETP.NE.AND P0, PT, R0, RZ, PT ;  /* 0x000000ff0000720c */ /* 0x000fda0003f05270 */
[----:B------:R-:W-:Y:S01]  /*157d0*/  @!P0 MOV R0, 0x400 ;  /* 0x0000040000008802 */ /* 0x000fe20000000f00 */
[----:B----4-:R-:W0:Y:S03]  /*157e0*/  @!P0 S2R R2, SR_CgaCtaId ;  /* 0x0000000000028919 */ /* 0x010e260000008800 */
[----:B0-----:R-:W-:Y:S01]  /*157f0*/  @!P0 LEA R16, R2, R0, 0x18 ;  /* 0x0000000002108211 */ /* 0x001fe200078ec0ff */
[----:B------:R-:W-:Y:S01]  /*15800*/  IMAD.U32 R0, RZ, RZ, UR40 ;  /* 0x00000028ff007e24 */ /* 0x000fe2000f8e00ff */
[----:B------:R3:W-:Y:S03]  /*15810*/  @!P0 STL [R1+0x24], R2 ;  /* 0x0000240201008387 */ /* 0x0007e60000100800 */
[----:B------:R-:W-:-:S05]  /*15820*/  @!P0 IMAD.MOV.U32 R7, RZ, RZ, R0 ;  /* 0x000000ffff078224 */ /* 0x000fca00078e0000 */
[----:B------:R3:W-:Y:S01]  /*15830*/  @!P0 STS.128 [R16+0x132d0], R4 ;  /* 0x0132d00410008388 */ /* 0x0007e20000000c00 */
[----:B------:R-:W-:Y:S06]  /*15840*/  BAR.ARV 0x5, 0x200 ;  /* 0x0148000000007b1d */ /* 0x000fec0000002000 */
.L_x_2182:
[----:B------:R-:W-:Y:S02]  /*15850*/  ULDC UR4, c[0x0][0xc3c] ;  /* 0x00030f0000047ab9 */ /* 0x000fe40000000800 */
[----:B------:R-:W-:-:S06]  /*15860*/  UISETP.GE.AND UP0, UPT, UR40, UR4, UPT ;  /* 0x000000042800728c */ /* 0x000fcc000bf06270 */
[----:B------:R-:W-:-:S13]  /*15870*/  PLOP3.LUT P0, PT, PT, PT, UP0, 0x80, 0x0 ;  /* 0x000000000000781c */ /* 0x000fda0003f0f008 */
[----:B------:R-:W-:Y:S05]  /*15880*/  @!P0 BRA `(.L_x_2190) ;  /* 0xffffffa4004c8947 */ /* 0x000fea000383ffff */
.L_x_2114:
[----:B------:R-:W4:Y:S01]  /*15890*/  LDL.LU R0, [R1+0x3c] ;  /* 0x00003c0001007983 */ /* 0x000f220000300800 */
[----:B------:R-:W-:Y:S01]  /*158a0*/  BSSY B0, `(.L_x_2191) ;  /* 0x000000b000007945 */ /* 0x000fe20003800000 */
[----:B0-23--:R-:W0:Y:S01]  /*158b0*/  S2R R5, SR_CgaCtaId ;  /* 0x0000000000057919 */ /* 0x00de220000008800 */
[----:B----4-:R-:W-:-:S05]  /*158c0*/  VIADD R0, R0, 0x1 ;  /* 0x0000000100007836 */ /* 0x010fca0000000000 */
        /* <DEDUP_REMOVED lines=8> */
.L_x_2281:
[----:B------:R-:W-:Y:S05]  /*15950*/  BSYNC B0 ;  /* 0x0000000000007941 */ /* 0x000fea0003800000 */
.L_x_2191:
[----:B------:R-:W-:-:S03]  /*15960*/  UMOV UR4, 0xffffffff ;  /* 0xffffffff00047882 */ /* 0x000fc60000000000 */
[----:B------:R-:W-:Y:S05]  /*15970*/  BRA.DIV UR4, `(.L_x_2193) ;  /* 0x0000002a04907947 */ /* 0x000fea000b800000 */
[----:B0-----:R-:W0:Y:S02]  /*15980*/  S2R R0, SR_TID.X ;  /* 0x0000000000007919 */ /* 0x001e240000002100 */
[----:B0-----:R-:W-:-:S04]  /*15990*/  SHF.R.U32.HI R0, RZ, 0x5, R0 ;  /* 0x00000005ff007819 */ /* 0x001fc80000011600 */
[----:B------:R-:W-:-:S05]  /*159a0*/  LOP3.LUT R0, R0, 0x3, RZ, 0xc0, !PT ;  /* 0x0000000300007812 */ /* 0x000fca00078ec0ff */
[----:B------:R0:W2:Y:S02]  /*159b0*/  SHFL.IDX PT, R14, R0, RZ, 0x1f ;  /* 0x00001fff000e7589 */ /* 0x0000a400000e0000 */
.L_x_2284:
[----:B--2---:R-:W-:Y:S01]  /*159c0*/  ISETP.NE.AND P0, PT, R14, RZ, PT ;  /* 0x000000ff0e00720c */ /* 0x004fe20003f05270 */
[----:B------:R-:W-:-:S12]  /*159d0*/  BSSY B0, `(.L_x_2194) ;  /* 0x000002e000007945 */ /* 0x000fd80003800000 */
[----:B------:R-:W-:Y:S05]  /*159e0*/  @P0 BRA `(.L_x_2195) ;  /* 0x0000000000b00947 */ /* 0x000fea0003800000 */
[----:B------:R-:W-:-:S03]  /*159f0*/  UMOV UR4, 0xffffffff ;  /* 0xffffffff00047882 */ /* 0x000fc60000000000 */
[----:B------:R-:W-:Y:S05]  /*15a00*/  BRA.DIV UR4, `(.L_x_2196) ;  /* 0x0000002a04a07947 */ /* 0x000fea000b800000 */
[----:B------:R-:W-:-:S13]  /*15a10*/  ELECT P6, URZ, PT ;  /* 0x00000000003f782f */ /* 0x000fda00038c0000 */
.L_x_2287:
[----:B------:R-:W-:Y:S05]  /*15a20*/  @!P6 BRA `(.L_x_2195) ;  /* 0x0000000000a0e947 */ /* 0x000fea0003800000 */
[----:B------:R-:W-:-:S06]  /*15a30*/  ULOP3.LUT UR4, UR36, 0x2, URZ, 0xfc, !UPT ;  /* 0x0000000224047892 */ /* 0x000fcc000f8efc3f */
[----:B0-----:R-:W-:-:S05]  /*15a40*/  IMAD.U32 R0, RZ, RZ, UR4 ;  /* 0x00000004ff007e24 */ /* 0x001fca000f8e00ff */
[----:B------:R-:W-:-:S13]  /*15a50*/  ISETP.NE.AND P0, PT, R0, 0x3, PT ;  /* 0x000000030000780c */ /* 0x000fda0003f05270 */
[----:B------:R-:W-:Y:S05]  /*15a60*/  @!P0 BRA `(.L_x_2197) ;  /* 0x0000000000048947 */ /* 0x000fea0003800000 */
[----:B------:R-:W-:Y:S01]  /*15a70*/  BPT.TRAP 0x1 ;  /* 0x000000040000795c */ /* 0x000fe20000300000 */
.L_x_2197:
[----:B------:R-:W2:Y:S01]  /*15a80*/  LDL R0, [R1] ;  /* 0x0000000001007983 */ /* 0x000ea20000100800 */
[C---:B------:R-:W-:Y:S02]  /*15a90*/  IMAD R3, R27.reuse, 0x8, R5 ;  /* 0x000000081b037824 */ /* 0x040fe400078e0205 */
[----:B------:R-:W-:-:S05]  /*15aa0*/  VIADD R27, R27, 0x1 ;  /* 0x000000011b1b7836 */ /* 0x000fca0000000000 */
[----:B------:R-:W-:Y:S02]  /*15ab0*/  ISETP.NE.AND P2, PT, R27, 0x2, PT ;  /* 0x000000021b00780c */ /* 0x000fe40003f45270 */
[----:B--2---:R-:W-:Y:S02]  /*15ac0*/  SHF.L.U32 R2, R0, 0x1f, RZ ;  /* 0x0000001f00027819 */ /* 0x004fe400000006ff */
[----:B------:R-:W-:Y:S02]  /*15ad0*/  SEL R0, RZ, 0x1, P2 ;  /* 0x00000001ff007807 */ /* 0x000fe40001000000 */
[----:B------:R-:W0:Y:S02]  /*15ae0*/  SYNCS.PHASECHK.TRANS64.TRYWAIT P1, [R3+URZ+0x13240], R2 ;  /* 0x01324002030075a7 */ /* 0x000e24000802017f */
[----:B0-----:R-:W-:Y:S05]  /*15af0*/  @!P1 BRA `(.L_x_2198) ;  /* 0x0000002800849947 */ /* 0x001fea0003800000 */
.L_x_2288:
[----:B------:R-:W2:Y:S01]  /*15b00*/  LDL.LU R4, [R1] ;  /* 0x0000000001047983 */ /* 0x000ea20000300800 */
[----:B------:R-:W-:Y:S02]  /*15b10*/  SEL R27, R27, RZ, P2 ;  /* 0x000000ff1b1b7207 */ /* 0x000fe40001000000 */
[----:B--2---:R-:W-:Y:S01]  /*15b20*/  LOP3.LUT R0, R4, R0, RZ, 0x3c, !PT ;  /* 0x0000000004007212 */ /* 0x004fe200078e3cff */
[----:B------:R-:W-:Y:S06]  /*15b30*/  @!P0 BRA `(.L_x_2199) ;  /* 0x0000000000048947 */ /* 0x000fec0003800000 */
[----:B------:R-:W-:Y:S01]  /*15b40*/  BPT.TRAP 0x1 ;  /* 0x000000040000795c */ /* 0x000fe20000300000 */
.L_x_2199:
[----:B------:R-:W-:Y:S01]  /*15b50*/  IMAD R27, R27, 0x8, R5 ;  /* 0x000000081b1b7824 */ /* 0x000fe200078e0205 */
[----:B------:R-:W-:-:S04]  /*15b60*/  SHF.L.U32 R0, R0, 0x1f, RZ ;  /* 0x0000001f00007819 */ /* 0x000fc800000006ff */
[----:B------:R-:W2:Y:S02]  /*15b70*/  SYNCS.PHASECHK.TRANS64.TRYWAIT P1, [R27+URZ+0x13240], R0 ;  /* 0x013240001b0075a7 */ /* 0x000ea4000802017f */
[----:B--2---:R-:W-:Y:S05]  /*15b80*/  @!P1 BRA `(.L_x_2200) ;  /* 0x0000002800749947 */ /* 0x004fea0003800000 */
.L_x_2289:
[----:B------:R-:W-:Y:S05]  /*15b90*/  @!P0 BRA `(.L_x_2201) ;  /* 0x0000000000048947 */ /* 0x000fea0003800000 */
[----:B------:R-:W-:Y:S01]  /*15ba0*/  BPT.TRAP 0x1 ;  /* 0x000000040000795c */ /* 0x000fe20000300000 */
.L_x_2201:
[----:B------:R-:W3:Y:S02]  /*15bb0*/  SYNCS.PHASECHK.TRANS64.TRYWAIT P1, [R3+URZ+0x13260], R2 ;  /* 0x01326002030075a7 */ /* 0x000ee4000802017f */
[----:B---3--:R-:W-:Y:S05]  /*15bc0*/  @!P1 BRA `(.L_x_2202) ;  /* 0x0000002800789947 */ /* 0x008fea0003800000 */
.L_x_2290:
[----:B------:R-:W-:Y:S05]  /*15bd0*/  @!P0 BRA `(.L_x_2203) ;  /* 0x0000000000048947 */ /* 0x000fea0003800000 */
[----:B------:R-:W-:Y:S01]  /*15be0*/  BPT.TRAP 0x1 ;  /* 0x000000040000795c */ /* 0x000fe20000300000 */
.L_x_2203:
[----:B------:R-:W4:Y:S02]  /*15bf0*/  SYNCS.PHASECHK.TRANS64.TRYWAIT P1, [R27+URZ+0x13260], R0 ;  /* 0x013260001b0075a7 */ /* 0x000f24000802017f */
[----:B----4-:R-:W-:Y:S05]  /*15c00*/  @!P1 BRA `(.L_x_2204) ;  /* 0x00000028007c9947 */ /* 0x010fea0003800000 */
.L_x_2291:
[----:B------:R-:W-:Y:S05]  /*15c10*/  @!P0 BRA `(.L_x_2205) ;  /* 0x0000000000048947 */ /* 0x000fea0003800000 */
[----:B------:R-:W-:Y:S01]  /*15c20*/  BPT.TRAP 0x1 ;  /* 0x000000040000795c */ /* 0x000fe20000300000 */
.L_x_2205:
[----:B------:R-:W0:Y:S02]  /*15c30*/  SYNCS.PHASECHK.TRANS64.TRYWAIT P1, [R3+URZ+0x13280], R2 ;  /* 0x01328002030075a7 */ /* 0x000e24000802017f */
[----:B0-----:R-:W-:Y:S05]  /*15c40*/  @!P1 BRA `(.L_x_2206) ;  /* 0x0000002800809947 */ /* 0x001fea0003800000 */
.L_x_2292:
[----:B------:R-:W-:Y:S05]  /*15c50*/  @!P0 BRA `(.L_x_2207) ;  /* 0x0000000000048947 */ /* 0x000fea0003800000 */
[----:B------:R-:W-:Y:S01]  /*15c60*/  BPT.TRAP 0x1 ;  /* 0x000000040000795c */ /* 0x000fe20000300000 */
.L_x_2207:
[----:B------:R0:W0:Y:S02]  /*15c70*/  SYNCS.PHASECHK.TRANS64.TRYWAIT P0, [R27+URZ+0x13280], R0 ;  /* 0x013280001b0075a7 */ /* 0x000024000800017f */
[----:B0-----:R-:W-:Y:S05]  /*15c80*/  @!P0 NANOSLEEP.SYNCS 0x989680 ;  /* 0x009896800000895d */ /* 0x001fea0003900000 */
[----:B------:R-:W0:Y:S02]  /*15c90*/  @!P0 SYNCS.PHASECHK.TRANS64 P0, [R27+URZ+0x13280], R0 ;  /* 0x013280001b0085a7 */ /* 0x000e24000800007f */
[----:B0-----:R-:W-:Y:S05]  /*15ca0*/  @!P0 BRA `(.L_x_2207) ;  /* 0xfffffffc00f08947 */ /* 0x001fea000383ffff */
.L_x_2195:
[----:B------:R-:W-:Y:S05]  /*15cb0*/  BSYNC B0 ;  /* 0x0000000000007941 */ /* 0x000fea0003800000 */
.L_x_2194:
[----:B------:R-:W-:Y:S05]  /*15cc0*/  EXIT ;  /* 0x000000000000794d */ /* 0x000fea0003800000 */
.L_x_2060:
[----:B0-----:R-:W-:-:S04]  /*15cd0*/  IMAD.U32 R3, RZ, RZ, UR45 ;  /* 0x0000002dff037e24 */ /* 0x001fc8000f8e00ff */
[----:B------:R0:W1:Y:S03]  /*15ce0*/  SYNCS.PHASECHK.TRANS64.TRYWAIT P0, [R3+URZ+0x13200], R2 ;  /* 0x01320002030075a7 */ /* 0x000066000800017f */
[----:B-1----:R-:W-:Y:S05]  /*15cf0*/  @!P0 NANOSLEEP.SYNCS 0x989680 ;  /* 0x009896800000895d */ /* 0x002fea0003900000 */
[----:B------:R-:W1:Y:S02]  /*15d00*/  @!P0 SYNCS.PHASECHK.TRANS64 P0, [R3+URZ+0x13200], R2 ;  /* 0x01320002030085a7 */ /* 0x000e64000800007f */
[----:B-1----:R-:W-:Y:S05]  /*15d10*/  @!P0 BRA `(.L_x_2060) ;  /* 0xfffffffc00ec8947 */ /* 0x002fea000383ffff */
[----:B------:R-:W-:Y:S05]  /*15d20*/  BRA `(.L_x_2208) ;  /* 0xfffffec000047947 */ /* 0x000fea000383ffff */
.L_x_2064:
[----:B-1----:R1:W2:Y:S02]  /*15d30*/  SYNCS.PHASECHK.TRANS64.TRYWAIT P0, [R4+URZ+0x13230], R3 ;  /* 0x01323003040075a7 */ /* 0x0022a4000800017f */
[----:B--2---:R-:W-:Y:S05]  /*15d40*/  @!P0 NANOSLEEP.SYNCS 0x989680 ;  /* 0x009896800000895d */ /* 0x004fea0003900000 */
[----:B------:R-:W2:Y:S02]  /*15d50*/  @!P0 SYNCS.PHASECHK.TRANS64 P0, [R4+URZ+0x13230], R3 ;  /* 0x01323003040085a7 */ /* 0x000ea4000800007f */
[----:B--2---:R-:W-:Y:S05]  /*15d60*/  @!P0 BRA `(.L_x_2064) ;  /* 0xfffffffc00f08947 */ /* 0x004fea000383ffff */
[----:B------:R-:W-:Y:S05]  /*15d70*/  BRA `(.L_x_2063) ;  /* 0xfffffec000207947 */ /* 0x000fea000383ffff */
.L_x_2070:
[----:B-1----:R-:W-:-:S04]  /*15d80*/  IMAD.U32 R7, RZ, RZ, UR22 ;  /* 0x00000016ff077e24 */ /* 0x002fc8000f8e00ff */
[----:B------:R1:W2:Y:S03]  /*15d90*/  SYNCS.PHASECHK.TRANS64.TRYWAIT P0, [R7+URZ+0x13230], R6 ;  /* 0x01323006070075a7 */ /* 0x0002a6000800017f */
[----:B--2---:R-:W-:Y:S05]  /*15da0*/  @!P0 NANOSLEEP.SYNCS 0x989680 ;  /* 0x009896800000895d */ /* 0x004fea0003900000 */
[----:B------:R-:W2:Y:S02]  /*15db0*/  @!P0 SYNCS.PHASECHK.TRANS64 P0, [R7+URZ+0x13230], R6 ;  /* 0x01323006070085a7 */ /* 0x000ea4000800007f */
[----:B--2---:R-:W-:Y:S05]  /*15dc0*/  @!P0 BRA `(.L_x_2070) ;  /* 0xfffffffc00ec8947 */ /* 0x004fea000383ffff */
[----:B------:R-:W-:Y:S05]  /*15dd0*/  BRA `(.L_x_2069) ;  /* 0xfffffef400607947 */ /* 0x000fea000383ffff */
.L_x_2074:
[----:B-1----:R-:W-:-:S04]  /*15de0*/  IMAD.U32 R7, RZ, RZ, UR11 ;  /* 0x0000000bff077e24 */ /* 0x002fc8000f8e00ff */
[----:B------:R1:W2:Y:S03]  /*15df0*/  SYNCS.PHASECHK.TRANS64.TRYWAIT P0, [R7+URZ+0x13250], R6 ;  /* 0x01325006070075a7 */ /* 0x0002a6000800017f */
[----:B--2---:R-:W-:Y:S05]  /*15e00*/  @!P0 NANOSLEEP.SYNCS 0x989680 ;  /* 0x009896800000895d */ /* 0x004fea0003900000 */
[----:B------:R-:W2:Y:S02]  /*15e10*/  @!P0 SYNCS.PHASECHK.TRANS64 P0, [R7+URZ+0x13250], R6 ;  /* 0x01325006070085a7 */ /* 0x000ea4000800007f */
[----:B--2---:R-:W-:Y:S05]  /*15e20*/  @!P0 BRA `(.L_x_2074) ;  /* 0xfffffffc00ec8947 */ /* 0x004fea000383ffff */
[----:B------:R-:W-:Y:S05]  /*15e30*/  BRA `(.L_x_2073) ;  /* 0xfffffef8006c7947 */ /* 0x000fea000383ffff */
.L_x_2082:
[----:B-1----:R-:W-:-:S04]  /*15e40*/  IMAD.U32 R3, RZ, RZ, UR6 ;  /* 0x00000006ff037e24 */ /* 0x002fc8000f8e00ff */
[----:B------:R1:W2:Y:S03]  /*15e50*/  SYNCS.PHASECHK.TRANS64.TRYWAIT P0, [R3+URZ+0x13230], R2 ;  /* 0x01323002030075a7 */ /* 0x0002a6000800017f */
[----:B--2---:R-:W-:Y:S05]  /*15e60*/  @!P0 NANOSLEEP.SYNCS 0x989680 ;  /* 0x009896800000895d */ /* 0x004fea0003900000 */
[----:B------:R-:W2:Y:S02]  /*15e70*/  @!P0 SYNCS.PHASECHK.TRANS64 P0, [R3+URZ+0x13230], R2 ;  /* 0x01323002030085a7 */ /* 0x000ea4000800007f */
[----:B--2---:R-:W-:Y:S05]  /*15e80*/  @!P0 BRA `(.L_x_2082) ;  /* 0xfffffffc00ec8947 */ /* 0x004fea000383ffff */
[----:B------:R-:W-:Y:S05]  /*15e90*/  BRA `(.L_x_2081) ;  /* 0xffffff2c004c7947 */ /* 0x000fea000383ffff */
.L_x_2086:
[----:B-1----:R-:W-:-:S04]  /*15ea0*/  IMAD.U32 R3, RZ, RZ, UR11 ;  /* 0x0000000bff037e24 */ /* 0x002fc8000f8e00ff */
[----:B------:R1:W2:Y:S03]  /*15eb0*/  SYNCS.PHASECHK.TRANS64.TRYWAIT P0, [R3+URZ+0x13250], R2 ;  /* 0x01325002030075a7 */ /* 0x0002a6000800017f */
[----:B--2---:R-:W-:Y:S05]  /*15ec0*/  @!P0 NANOSLEEP.SYNCS 0x989680 ;  /* 0x009896800000895d */ /* 0x004fea0003900000 */
[----:B------:R-:W2:Y:S02]  /*15ed0*/  @!P0 SYNCS.PHASECHK.TRANS64 P0, [R3+URZ+0x13250], R2 ;  /* 0x01325002030085a7 */ /* 0x000ea4000800007f */
[----:B--2---:R-:W-:Y:S05]  /*15ee0*/  @!P0 BRA `(.L_x_2086) ;  /* 0xfffffffc00ec8947 */ /* 0x004fea000383ffff */
[----:B------:R-:W-:Y:S05]  /*15ef0*/  BRA `(.L_x_2085) ;  /* 0xffffff3000587947 */ /* 0x000fea000383ffff */
.L_x_2093:
[----:B-1----:R-:W-:-:S04]  /*15f00*/  MOV R7, UR5 ;  /* 0x0000000500077c02 */ /* 0x002fc80008000f00 */
[----:B------:R1:W2:Y:S03]  /*15f10*/  SYNCS.PHASECHK.TRANS64.TRYWAIT P0, [R7+URZ+0x13250], R0 ;  /* 0x01325000070075a7 */ /* 0x0002a6000800017f */
[----:B--2---:R-:W-:Y:S05]  /*15f20*/  @!P0 NANOSLEEP.SYNCS 0x989680 ;  /* 0x009896800000895d */ /* 0x004fea0003900000 */
[----:B------:R-:W2:Y:S02]  /*15f30*/  @!P0 SYNCS.PHASECHK.TRANS64 P0, [R7+URZ+0x13250], R0 ;  /* 0x01325000070085a7 */ /* 0x000ea4000800007f */
[----:B--2---:R-:W-:Y:S05]  /*15f40*/  @!P0 BRA `(.L_x_2093) ;  /* 0xfffffffc00ec8947 */ /* 0x004fea000383ffff */
[----:B------:R-:W-:Y:S05]  /*15f50*/  BRA `(.L_x_2092) ;  /* 0xffffff5800207947 */ /* 0x000fea000383ffff */
.L_x_2130:
[----:B------:R-:W0:Y:S01]  /*15f60*/  S2R R20, SR_TID.X ;  /* 0x0000000000147919 */ /* 0x000e220000002100 */
[----:B------:R-:W-:Y:S02]  /*15f70*/  IMAD.MOV.U32 R12, RZ, RZ, RZ ;  /* 0x000000ffff0c7224 */ /* 0x000fe400078e00ff */
[----:B------:R-:W-:Y:S02]  /*15f80*/  IMAD.MOV.U32 R11, RZ, RZ, 0x1f ;  /* 0x0000001fff0b7424 */ /* 0x000fe400078e00ff */
[----:B------:R-:W-:Y:S01]  /*15f90*/  IMAD.MOV.U32 R15, RZ, RZ, -0x1 ;  /* 0xffffffffff0f7424 */ /* 0x000fe200078e00ff */
[----:B0-----:R-:W-:-:S04]  /*15fa0*/  SHF.R.U32.HI R20, RZ, 0x5, R20 ;  /* 0x00000005ff147819 */ /* 0x001fc80000011614 */
[----:B------:R-:W-:-:S05]  /*15fb0*/  LOP3.LUT R20, R20, 0x3, RZ, 0xc0, !PT ;  /* 0x0000000314147812 */ /* 0x000fca00078ec0ff */
[----:B------:R-:W-:-:S07]  /*15fc0*/  IMAD.MOV.U32 R13, RZ, RZ, R20 ;  /* 0x000000ffff0d7224 */ /* 0x000fce00078e0014 */
[----:B-1---5:R-:W-:Y:S05]  /*15fd0*/  WARPSYNC.COLLECTIVE R15, `(.L_x_2209) ;  /* 0x000000000f087348 */ /* 0x022fea0003c00000 */
[----:B------:R0:W2:Y:S02]  /*15fe0*/  SHFL.IDX P6, R14, R13, R12, R11 ;  /* 0x0000000c0d0e7389 */ /* 0x0000a400000c000b */
[----:B012--5:R-:W-:Y:S01]  /*15ff0*/  ENDCOLLECTIVE ;  /* 0x000000000000791b */ /* 0x027fe20003800000 */
.L_x_2209:
[----:B------:R-:W-:Y:S05]  /*16000*/  BRA `(.L_x_2210) ;  /* 0xffffffac00987947 */ /* 0x000fea000383ffff */
.L_x_2133:
[----:B-1----:R-:W2:Y:S02]  /*16010*/  LDL R0, [R1+0x18] ;  /* 0x0000180001007983 */ /* 0x002ea40000100800 */
[----:B--2---:R1:W2:Y:S02]  /*16020*/  SYNCS.PHASECHK.TRANS64.TRYWAIT P0, [R7+URZ+0x13280], R0 ;  /* 0x01328000070075a7 */ /* 0x0042a4000800017f */
[----:B--2---:R-:W-:Y:S05]  /*16030*/  @!P0 NANOSLEEP.SYNCS 0x989680 ;  /* 0x009896800000895d */ /* 0x004fea0003900000 */
[----:B------:R-:W2:Y:S02]  /*16040*/  @!P0 SYNCS.PHASECHK.TRANS64 P0, [R7+URZ+0x13280], R0 ;  /* 0x01328000070085a7 */ /* 0x000ea4000800007f */
[----:B--2---:R-:W-:Y:S05]  /*16050*/  @!P0 BRA `(.L_x_2133) ;  /* 0xfffffffc00ec8947 */ /* 0x004fea000383ffff */
[----:B------:R-:W-:Y:S05]  /*16060*/  BRA `(.L_x_2211) ;  /* 0xffffffb000c07947 */ /* 0x000fea000383ffff */
.L_x_2134:
        /* <DEDUP_REMOVED lines=8> */
.L_x_2213:
[----:B------:R-:W-:Y:S05]  /*160f0*/  BSYNC B0 ;  /* 0x0000000000007941 */ /* 0x000fea0003800000 */
.L_x_2212:
        /* <DEDUP_REMOVED lines=8> */
.L_x_2214:
[----:B------:R-:W-:-:S05]  /*16180*/  IMAD.MOV.U32 R10, RZ, RZ, R14 ;  /* 0x000000ffff0a7224 */ /* 0x000fca00078e000e */
[----:B------:R-:W-:-:S05]  /*16190*/  IADD3 R18, P1, R19, R10, RZ ;  /* 0x0000000a13127210 */ /* 0x000fca0007f3e0ff */
[----:B------:R-:W-:Y:S02]  /*161a0*/  IMAD.X R19, RZ, RZ, R3, P1 ;  /* 0x000000ffff137224 */ /* 0x000fe400008e0603 */
[----:B------:R-:W-:Y:S02]  /*161b0*/  IMAD.IADD R3, R16, 0x1, R20 ;  /* 0x0000000110037824 */ /* 0x000fe400078e0214 */
[----:B------:R0:W5:Y:S01]  /*161c0*/  LDL.LU R20, [R1+0x4] ;  /* 0x0000040001147983 */ /* 0x0001620000300800 */
[----:B------:R-:W-:Y:S01]  /*161d0*/  IMAD.MOV.U32 R13, RZ, RZ, R2 ;  /* 0x000000ffff0d7224 */ /* 0x000fe200078e0002 */
[C---:B------:R-:W-:Y:S01]  /*161e0*/  ISETP.LT.OR P1, PT, R8.reuse, 0x1, P0 ;  /* 0x000000010800780c */ /* 0x040fe20000721670 */
[----:B------:R-:W-:Y:S01]  /*161f0*/  IMAD.MOV.U32 R12, RZ, RZ, 0x1 ;  /* 0x00000001ff0c7424 */ /* 0x000fe200078e00ff */
[C---:B------:R-:W-:Y:S02]  /*16200*/  ISETP.GE.AND P2, PT, R8.reuse, 0x81, PT ;  /* 0x000000810800780c */ /* 0x040fe40003f46270 */
[----:B------:R-:W-:-:S13]  /*16210*/  ISETP.GE.AND P4, PT, R8, 0x21, PT ;  /* 0x000000210800780c */ /* 0x000fda0003f86270 */
[----:B0----5:R-:W-:Y:S05]  /*16220*/  WARPSYNC.COLLECTIVE R15, `(.L_x_2215) ;  /* 0x000000000f087348 */ /* 0x021fea0003c00000 */
[----:B------:R1:W2:Y:S02]  /*16230*/  SHFL.IDX P6, R14, R13, R12, R11 ;  /* 0x0000000c0d0e7389 */ /* 0x0002a400000c000b */
[----:B012--5:R-:W-:Y:S01]  /*16240*/  ENDCOLLECTIVE ;  /* 0x000000000000791b */ /* 0x027fe20003800000 */
.L_x_2215:
[----:B------:R-:W-:Y:S01]  /*16250*/  ISETP.GE.AND P3, PT, R8, 0x41, PT ;  /* 0x000000410800780c */ /* 0x000fe20003f66270 */
[----:B------:R-:W-:Y:S01]  /*16260*/  @!PT LDS RZ, [RZ] ;  /* 0x00000000fffff984 */ /* 0x000fe20000000800 */
[----:B------:R-:W-:Y:S01]  /*16270*/  @!PT LDS RZ, [RZ] ;  /* 0x00000000fffff984 */ /* 0x000fe20000000800 */
[----:B------:R-:W-:Y:S01]  /*16280*/  @!PT LDS RZ, [RZ] ;  /* 0x00000000fffff984 */ /* 0x000fe20000000800 */
[----:B------:R0:W-:Y:S01]  /*16290*/  LDGSTS.E.BYPASS.LTC128B.128 [R3+0x6000], desc[UR54][R18.64], !P1 ;  /* 0x0600000012037fae */ /* 0x0001e2000c901d76 */
[----:B------:R-:W-:Y:S01]  /*162a0*/  MOV R13, R0 ;  /* 0x00000000000d7202 */ /* 0x000fe20000000f00 */
[----:B0-----:R-:W0:Y:S01]  /*162b0*/  S2R R19, SR_TID.X ;  /* 0x0000000000137919 */ /* 0x001e220000002100 */
[----:B------:R-:W-:-:S09]  /*162c0*/  IMAD.MOV.U32 R10, RZ, RZ, R14 ;  /* 0x000000ffff0a7224 */ /* 0x000fd200078e000e */
[----:B0-----:R-:W-:Y:S05]  /*162d0*/  WARPSYNC.COLLECTIVE R15, `(.L_x_2216) ;  /* 0x000000000f087348 */ /* 0x001fea0003c00000 */
[----:B------:R1:W2:Y:S02]  /*162e0*/  SHFL.IDX P6, R14, R13, R12, R11 ;  /* 0x0000000c0d0e7389 */ /* 0x0002a400000c000b */
[----:B012---:R-:W-:Y:S01]  /*162f0*/  ENDCOLLECTIVE ;  /* 0x000000000000791b */ /* 0x007fe20003800000 */
.L_x_2216:
[----:B------:R-:W-:Y:S02]  /*16300*/  IMAD.MOV.U32 R13, RZ, RZ, R2 ;  /* 0x000000ffff0d7224 */ /* 0x000fe400078e0002 */
        /* <DEDUP_REMOVED lines=10> */
.L_x_2217:
        /* <DEDUP_REMOVED lines=10> */
.L_x_2218:
[----:B------:R-:W-:Y:S02]  /*16450*/  IMAD.MOV.U32 R13, RZ, RZ, R2 ;  /* 0x000000ffff0d7224 */ /* 0x000fe400078e0002 */
[----:B------:R-:W-:Y:S02]  /*16460*/  IMAD.MOV.U32 R12, RZ, RZ, R14 ;  /* 0x000000ffff0c7224 */ /* 0x000fe400078e000e */
[----:B------:R-:W-:-:S05]  /*16470*/  IMAD.SHL.U32 R19, R19, 0x10, RZ ;  /* 0x0000001013137824 */ /* 0x000fca00078e00ff */
[----:B------:R-:W-:-:S04]  /*16480*/  LOP3.LUT R19, R19, 0x30, RZ, 0xc0, !PT ;  /* 0x0000003013137812 */ /* 0x000fc800078ec0ff */
[----:B------:R-:W-:Y:S01]  /*16490*/  IADD3 R18, P1, R19, R12, RZ ;  /* 0x0000000c13127210 */ /* 0x000fe20007f3e0ff */
[----:B------:R-:W-:-:S03]  /*164a0*/  IMAD.MOV.U32 R12, RZ, RZ, 0x3 ;  /* 0x00000003ff0c7424 */ /* 0x000fc600078e00ff */
[----:B------:R-:W-:-:S09]  /*164b0*/  IADD3.X R19, RZ, R10, RZ, P1, !PT ;  /* 0x0000000aff137210 */ /* 0x000fd20000ffe4ff */
[----:B------:R-:W-:Y:S05]  /*164c0*/  WARPSYNC.COLLECTIVE R15, `(.L_x_2219) ;  /* 0x000000000f087348 */ /* 0x000fea0003c00000 */
[----:B------:R0:W1:Y:S02]  /*164d0*/  SHFL.IDX P6, R14, R13, R12, R11 ;  /* 0x0000000c0d0e7389 */ /* 0x00006400000c000b */
[----:B01----:R-:W-:Y:S01]  /*164e0*/  ENDCOLLECTIVE ;  /* 0x000000000000791b */ /* 0x003fe20003800000 */
.L_x_2219:
        /* <DEDUP_REMOVED lines=11> */
.L_x_2220:
[----:B------:R-:W-:Y:S02]  /*165a0*/  IMAD.SHL.U32 R10, R10, 0x10, RZ ;  /* 0x000000100a0a7824 */ /* 0x000fe400078e00ff */
[----:B------:R-:W-:-:S03]  /*165b0*/  IMAD.MOV.U32 R13, RZ, RZ, R21 ;  /* 0x000000ffff0d7224 */ /* 0x000fc600078e0015 */
[----:B------:R-:W-:Y:S01]  /*165c0*/  LOP3.LUT R10, R10, 0x30, RZ, 0xc0, !PT ;  /* 0x000000300a0a7812 */ /* 0x000fe200078ec0ff */
[----:B------:R-:W-:Y:S02]  /*165d0*/  IMAD.MOV.U32 R12, RZ, RZ, RZ ;  /* 0x000000ffff0c7224 */ /* 0x000fe400078e00ff */
[----:B------:R-:W-:-:S07]  /*165e0*/  IMAD.MOV.U32 R0, RZ, RZ, R14 ;  /* 0x000000ffff007224 */ /* 0x000fce00078e000e */
[----:B------:R-:W-:Y:S05]  /*165f0*/  WARPSYNC.COLLECTIVE R15, `(.L_x_2221) ;  /* 0x000000000f087348 */ /* 0x000fea0003c00000 */
[----:B------:R0:W1:Y:S02]  /*16600*/  SHFL.IDX P6, R14, R13, R12, R11 ;  /* 0x0000000c0d0e7389 */ /* 0x00006400000c000b */
[----:B01----:R-:W-:Y:S01]  /*16610*/  ENDCOLLECTIVE ;  /* 0x000000000000791b */ /* 0x003fe20003800000 */
.L_x_2221:
        /* <DEDUP_REMOVED lines=8> */
[----:B------:R-:W-:Y:S02]  /*166a0*/  ISETP.GE.AND P1, PT, R8, 0x61, PT ;  /* 0x000000610800780c */ /* 0x000fe40003f26270 */
[----:B------:R-:W-:-:S11]  /*166b0*/  MOV R0, R14 ;  /* 0x0000000e00007202 */ /* 0x000fd60000000f00 */
[----:B0-----:R-:W-:Y:S05]  /*166c0*/  WARPSYNC.COLLECTIVE R15, `(.L_x_2222) ;  /* 0x000000000f087348 */ /* 0x001fea0003c00000 */
[----:B------:R1:W2:Y:S02]  /*166d0*/  SHFL.IDX P6, R14, R13, R12, R11 ;  /* 0x0000000c0d0e7389 */ /* 0x0002a400000c000b */
[----:B012---:R-:W-:Y:S01]  /*166e0*/  ENDCOLLECTIVE ;  /* 0x000000000000791b */ /* 0x007fe20003800000 */
.L_x_2222:
[----:B------:R-:W-:Y:S01]  /*166f0*/  IMAD.MOV.U32 R10, RZ, RZ, R14 ;  /* 0x000000ffff0a7224 */ /* 0x000fe200078e000e */
[----:B------:R-:W-:-:S04]  /*16700*/  LOP3.LUT R20, R20, 0xffffffef, RZ, 0xc0, !PT ;  /* 0xffffffef14147812 */ /* 0x000fc800078ec0ff */
[----:B------:R-:W-:-:S05]  /*16710*/  @P2 LOP3.LUT R20, R20, 0x10, RZ, 0xfc, !PT ;  /* 0x0000001014142812 */ /* 0x000fca00078efcff */
[----:B------:R1:W-:Y:S01]  /*16720*/  STL [R1+0x4], R20 ;  /* 0x0000041401007387 */ /* 0x0003e20000100800 */
[----:B------:R-:W-:Y:S05]  /*16730*/  BRA `(.L_x_2223) ;  /* 0xffffffb000747947 */ /* 0x000fea000383ffff */
.L_x_2139:
[----:B----4-:R-:W4:Y:S02]  /*16740*/  LDL R0, [R1+0x18] ;  /* 0x0000180001007983 */ /* 0x010f240000100800 */
[----:B----4-:R4:W0:Y:S02]  /*16750*/  SYNCS.PHASECHK.TRANS64.TRYWAIT P0, [R7+URZ+0x13240], R0 ;  /* 0x01324000070075a7 */ /* 0x010824000800017f */
[----:B0-----:R-:W-:Y:S05]  /*16760*/  @!P0 NANOSLEEP.SYNCS 0x989680 ;  /* 0x009896800000895d */ /* 0x001fea0003900000 */
[----:B------:R-:W0:Y:S02]  /*16770*/  @!P0 SYNCS.PHASECHK.TRANS64 P0, [R7+URZ+0x13240], R0 ;  /* 0x01324000070085a7 */ /* 0x000e24000800007f */
[----:B0-----:R-:W-:Y:S05]  /*16780*/  @!P0 BRA `(.L_x_2139) ;  /* 0xfffffffc00ec8947 */ /* 0x001fea000383ffff */
[----:B------:R-:W-:Y:S05]  /*16790*/  BRA `(.L_x_2224) ;  /* 0xffffffb000d47947 */ /* 0x000fea000383ffff */
.L_x_2140:
[----:B------:R-:W-:Y:S01]  /*167a0*/  BSSY B0, `(.L_x_2225) ;  /* 0x0000008000007945 */ /* 0x000fe20003800000 */
[----:B------:R-:W-:Y:S02]  /*167b0*/  IMAD.MOV.U32 R13, RZ, RZ, R0 ;  /* 0x000000ffff0d7224 */ /* 0x000fe400078e0000 */
[----:B------:R-:W-:Y:S02]  /*167c0*/  IMAD.MOV.U32 R12, RZ, RZ, RZ ;  /* 0x000000ffff0c7224 */ /* 0x000fe400078e00ff */
[----:B------:R-:W-:Y:S02]  /*167d0*/  IMAD.MOV.U32 R11, RZ, RZ, 0x1c1f ;  /* 0x00001c1fff0b7424 */ /* 0x000fe400078e00ff */
[----:B------:R-:W-:-:S07]  /*167e0*/  IMAD.MOV.U32 R15, RZ, RZ, -0x1 ;  /* 0xffffffffff0f7424 */ /* 0x000fce00078e00ff */
[----:B01-3--:R-:W-:Y:S05]  /*167f0*/  WARPSYNC.COLLECTIVE R15, `(.L_x_2226) ;  /* 0x000000000f087348 */ /* 0x00bfea0003c00000 */
[----:B0-----:R0:W2:Y:S02]  /*16800*/  SHFL.IDX P6, R14, R13, R12, R11 ;  /* 0x0000000c0d0e7389 */ /* 0x0010a400000c000b */
[----:B0123--:R-:W-:Y:S01]  /*16810*/  ENDCOLLECTIVE ;  /* 0x000000000000791b */ /* 0x00ffe20003800000 */
.L_x_2226:
[----:B------:R-:W-:Y:S05]  /*16820*/  BSYNC B0 ;  /* 0x0000000000007941 */ /* 0x000fea0003800000 */
.L_x_2225:
[----:B------:R-:W0:Y:S01]  /*16830*/  S2R R18, SR_TID.X ;  /* 0x0000000000127919 */ /* 0x000e220000002100 */
[----:B------:R-:W-:Y:S01]  /*16840*/  IMAD.MOV.U32 R13, RZ, RZ, R2 ;  /* 0x000000ffff0d7224 */ /* 0x000fe200078e0002 */
[----:B------:R-:W-:Y:S01]  /*16850*/  MOV R11, 0x1c1f ;  /* 0x00001c1f000b7802 */ /* 0x000fe20000000f00 */
[----:B------:R-:W-:Y:S01]  /*16860*/  IMAD.MOV.U32 R12, RZ, RZ, RZ ;  /* 0x000000ffff0c7224 */ /* 0x000fe200078e00ff */
[----:B------:R-:W1:Y:S01]  /*16870*/  LDC R19, c[0x0][0x2f4] ;  /* 0x0000bd00ff137b82 */ /* 0x000e620000000800 */
[----:B------:R-:W-:Y:S02]  /*16880*/  IMAD.MOV.U32 R15, RZ, RZ, -0x1 ;  /* 0xffffffffff0f7424 */ /* 0x000fe400078e00ff */
[----:B------:R-:W-:-:S07]  /*16890*/  IMAD.MOV.U32 R4, RZ, RZ, R14 ;  /* 0x000000ffff047224 */ /* 0x000fce00078e000e */
[----:B01----:R-:W-:Y:S05]  /*168a0*/  WARPSYNC.COLLECTIVE R15, `(.L_x_2227) ;  /* 0x000000000f087348 */ /* 0x003fea0003c00000 */
[----:B------:R2:W3:Y:S02]  /*168b0*/  SHFL.IDX P6, R14, R13, R12, R11 ;  /* 0x0000000c0d0e7389 */ /* 0x0004e400000c000b */
[----:B0123--:R-:W-:Y:S01]  /*168c0*/  ENDCOLLECTIVE ;  /* 0x000000000000791b */ /* 0x00ffe20003800000 */
.L_x_2227:
[----:B------:R-:W-:Y:S02]  /*168d0*/  IMAD.MOV.U32 R13, RZ, RZ, R0 ;  /* 0x000000ffff0d7224 */ /* 0x000fe400078e0000 */
[----:B------:R-:W-:Y:S02]  /*168e0*/  IMAD.MOV.U32 R12, RZ, RZ, 0x1 ;  /* 0x00000001ff0c7424 */ /* 0x000fe400078e00ff */
[----:B------:R-:W-:Y:S02]  /*168f0*/  IMAD.SHL.U32 R18, R18, 0x10, RZ ;  /* 0x0000001012127824 */ /* 0x000fe400078e00ff */
[----:B------:R-:W-:-:S07]  /*16900*/  IMAD.MOV.U32 R5, RZ, RZ, R14 ;  /* 0x000000ffff057224 */ /* 0x000fce00078e000e */
[----:B------:R-:W-:Y:S05]  /*16910*/  WARPSYNC.COLLECTIVE R15, `(.L_x_2228) ;  /* 0x000000000f087348 */ /* 0x000fea0003c00000 */
[----:B------:R0:W1:Y:S02]  /*16920*/  SHFL.IDX P6, R14, R13, R12, R11 ;  /* 0x0000000c0d0e7389 */ /* 0x00006400000c000b */
[----:B01----:R-:W-:Y:S01]  /*16930*/  ENDCOLLECTIVE ;  /* 0x000000000000791b */ /* 0x003fe20003800000 */
.L_x_2228:
        /* <DEDUP_REMOVED lines=16> */
.L_x_2229:
[----:B------:R-:W-:Y:S02]  /*16a40*/  IMAD.MOV.U32 R13, RZ, RZ, R0 ;  /* 0x000000ffff0d7224 */ /* 0x000fe400078e0000 */
[----:B------:R-:W-:Y:S02]  /*16a50*/  IMAD.MOV.U32 R12, RZ, RZ, 0x2 ;  /* 0x00000002ff0c7424 */ /* 0x000fe400078e00ff */
[----:B------:R-:W-:-:S07]  /*16a60*/  IMAD.MOV.U32 R5, RZ, RZ, R14 ;  /* 0x000000ffff057224 */ /* 0x000fce00078e000e */
[----:B------:R-:W-:Y:S05]  /*16a70*/  WARPSYNC.COLLECTIVE R15, `(.L_x_2230) ;  /* 0x000000000f087348 */ /* 0x000fea0003c00000 */
[----:B------:R0:W1:Y:S02]  /*16a80*/  SHFL.IDX P6, R14, R13, R12, R11 ;  /* 0x0000000c0d0e7389 */ /* 0x00006400000c000b */
[----:B01----:R-:W-:Y:S01]  /*16a90*/  ENDCOLLECTIVE ;  /* 0x000000000000791b */ /* 0x003fe20003800000 */
.L_x_2230:
[----:B------:R-:W-:-:S04]  /*16aa0*/  @P4 IADD3 R5, P0, R18, R5, RZ ;  /* 0x0000000512054210 */ /* 0x000fc80007f1e0ff */
[----:B------:R-:W-:-:S04]  /*16ab0*/  @P4 IADD3.X R4, RZ, R4, RZ, P0, !PT ;  /* 0x00000004ff044210 */ /* 0x000fc800007fe4ff */
        /* <DEDUP_REMOVED lines=12> */
.L_x_2231:
[----:B------:R-:W-:Y:S02]  /*16b80*/  IMAD.MOV.U32 R13, RZ, RZ, R0 ;  /* 0x000000ffff0d7224 */ /* 0x000fe400078e0000 */
[----:B------:R-:W-:Y:S02]  /*16b90*/  IMAD.MOV.U32 R12, RZ, RZ, 0x3 ;  /* 0x00000003ff0c7424 */ /* 0x000fe400078e00ff */
[----:B------:R-:W-:-:S07]  /*16ba0*/  IMAD.MOV.U32 R5, RZ, RZ, R14 ;  /* 0x000000ffff057224 */ /* 0x000fce00078e000e */
[----:B------:R-:W-:Y:S05]  /*16bb0*/  WARPSYNC.COLLECTIVE R15, `(.L_x_2232) ;  /* 0x000000000f087348 */ /* 0x000fea0003c00000 */
[----:B------:R0:W1:Y:S02]  /*16bc0*/  SHFL.IDX P6, R14, R13, R12, R11 ;  /* 0x0000000c0d0e7389 */ /* 0x00006400000c000b */
[----:B01----:R-:W-:Y:S01]  /*16bd0*/  ENDCOLLECTIVE ;  /* 0x000000000000791b */ /* 0x003fe20003800000 */
.L_x_2232:
[----:B------:R-:W-:-:S05]  /*16be0*/  @P3 IADD3 R5, P0, R18, R5, RZ ;  /* 0x0000000512053210 */ /* 0x000fca0007f1e0ff */
[----:B------:R-:W-:-:S05]  /*16bf0*/  @P3 IMAD.X R4, RZ, RZ, R4, P0 ;  /* 0x000000ffff043224 */ /* 0x000fca00000e0604 */
[----:B------:R-:W-:Y:S02]  /*16c00*/  @P3 LOP3.LUT R5, R5, R4, RZ, 0x3c, !PT ;  /* 0x0000000405053212 */ /* 0x000fe400078e3cff */
[----:B------:R-:W-:Y:S02]  /*16c10*/  MOV R13, R2 ;  /* 0x00000002000d7202 */ /* 0x000fe40000000f00 */
[----:B------:R-:W-:-:S04]  /*16c20*/  @P3 LOP3.LUT R4, R5, R4, RZ, 0x3c, !PT ;  /* 0x0000000405043212 */ /* 0x000fc800078e3cff */
[----:B------:R-:W-:Y:S01]  /*16c30*/  @P3 LOP3.LUT R5, R5, R4, RZ, 0x3c, !PT ;  /* 0x0000000405053212 */ /* 0x000fe200078e3cff */
[----:B------:R-:W-:-:S07]  /*16c40*/  IMAD.MOV.U32 R0, RZ, RZ, R14 ;  /* 0x000000ffff007224 */ /* 0x000fce00078e000e */
[----:B------:R-:W-:Y:S05]  /*16c50*/  WARPSYNC.COLLECTIVE R15, `(.L_x_2233) ;  /* 0x000000000f087348 */ /* 0x000fea0003c00000 */
[----:B------:R0:W1:Y:S02]  /*16c60*/  SHFL.IDX P6, R14, R13, R12, R11 ;  /* 0x0000000c0d0e7389 */ /* 0x00006400000c000b */
[----:B01----:R-:W-:Y:S01]  /*16c70*/  ENDCOLLECTIVE ;  /* 0x000000000000791b */ /* 0x003fe20003800000 */
.L_x_2233:
        /* <DEDUP_REMOVED lines=10> */
.L_x_2234:
        /* <DEDUP_REMOVED lines=13> */
.L_x_2235:
[----:B------:R-:W-:Y:S01]  /*16df0*/  IMAD.MOV.U32 R4, RZ, RZ, R14 ;  /* 0x000000ffff047224 */ /* 0x000fe200078e000e */
[----:B------:R-:W-:Y:S06]  /*16e00*/  BRA `(.L_x_2236) ;  /* 0xffffffb000487947 */ /* 0x000fec000383ffff */
.L_x_2147:
[----:B------:R-:W-:Y:S01]  /*16e10*/  MOV R13, R4 ;  /* 0x00000004000d7202 */ /* 0x000fe20000000f00 */
[----:B------:R-:W-:Y:S02]  /*16e20*/  IMAD.MOV.U32 R12, RZ, RZ, RZ ;  /* 0x000000ffff0c7224 */ /* 0x000fe400078e00ff */
[----:B------:R-:W-:Y:S02]  /*16e30*/  IMAD.MOV.U32 R11, RZ, RZ, 0x1c1f ;  /* 0x00001c1fff0b7424 */ /* 0x000fe400078e00ff */
[----:B------:R-:W-:Y:S02]  /*16e40*/  IMAD.MOV.U32 R15, RZ, RZ, -0x1 ;  /* 0xffffffffff0f7424 */ /* 0x000fe400078e00ff */
[----:B------:R-:W-:Y:S02]  /*16e50*/  IMAD R22, R22, R8, RZ ;  /* 0x0000000816167224 */ /* 0x000fe400078e02ff */
[----:B------:R-:W-:-:S07]  /*16e60*/  IMAD R6, R19, 0xc0, R20 ;  /* 0x000000c013067824 */ /* 0x000fce00078e0214 */
[----:B-----5:R-:W-:Y:S05]  /*16e70*/  WARPSYNC.COLLECTIVE R15, `(.L_x_2237) ;  /* 0x000000000f087348 */ /* 0x020fea0003c00000 */
[----:B------:R0:W1:Y:S02]  /*16e80*/  SHFL.IDX P6, R14, R13, R12, R11 ;  /* 0x0000000c0d0e7389 */ /* 0x00006400000c000b */
[----:B01---5:R-:W-:Y:S01]  /*16e90*/  ENDCOLLECTIVE ;  /* 0x000000000000791b */ /* 0x023fe20003800000 */
.L_x_2237:
[----:B------:R-:W-:Y:S01]  /*16ea0*/  ISETP.GE.AND P2, PT, R6, R22, PT ;  /* 0x000000160600720c */ /* 0x000fe20003f46270 */
[----:B------:R-:W-:Y:S02]  /*16eb0*/  IMAD.MOV.U32 R13, RZ, RZ, R0 ;  /* 0x000000ffff0d7224 */ /* 0x000fe400078e0000 */
[----:B------:R-:W-:-:S10]  /*16ec0*/  IMAD.MOV.U32 R5, RZ, RZ, R14 ;  /* 0x000000ffff057224 */ /* 0x000fd400078e000e */
[----:B------:R-:W-:Y:S05]  /*16ed0*/  WARPSYNC.COLLECTIVE R15, `(.L_x_2238) ;  /* 0x000000000f087348 */ /* 0x000fea0003c00000 */
[----:B------:R0:W1:Y:S02]  /*16ee0*/  SHFL.IDX P6, R14, R13, R12, R11 ;  /* 0x0000000c0d0e7389 */ /* 0x00006400000c000b */
[----:B01----:R-:W-:Y:S01]  /*16ef0*/  ENDCOLLECTIVE ;  /* 0x000000000000791b */ /* 0x003fe20003800000 */
.L_x_2238:
[----:B------:R-:W-:Y:S02]  /*16f00*/  IMAD.MOV.U32 R13, RZ, RZ, R4 ;  /* 0x000000ffff0d7224 */ /* 0x000fe400078e0004 */
[----:B------:R-:W-:Y:S02]  /*16f10*/  IMAD.MOV.U32 R12, RZ, RZ, 0x1 ;  /* 0x00000001ff0c7424 */ /* 0x000fe400078e00ff */
[----:B------:R-:W-:-:S07]  /*16f20*/  IMAD.MOV.U32 R7, RZ, RZ, R14 ;  /* 0x000000ffff077224 */ /* 0x000fce00078e000e */
[----:B------:R-:W-:Y:S05]  /*16f30*/  WARPSYNC.COLLECTIVE R15, `(.L_x_2239) ;  /* 0x000000000f087348 */ /* 0x000fea0003c00000 */
[----:B------:R0:W1:Y:S02]  /*16f40*/  SHFL.IDX P6, R14, R13, R12, R11 ;  /* 0x0000000c0d0e7389 */ /* 0x00006400000c000b */
[----:B01----:R-:W-:Y:S01]  /*16f50*/  ENDCOLLECTIVE ;  /* 0x000000000000791b */ /* 0x003fe20003800000 */
.L_x_2239:
[----:B------:R-:W-:-:S05]  /*16f60*/  @!P2 IADD3 R7, P1, R18, R7, RZ ;  /* 0x000000071207a210 */ /* 0x000fca0007f3e0ff */
[----:B------:R-:W-:Y:S02]  /*16f70*/  @!P2 IMAD.X R5, RZ, RZ, R5, P1 ;  /* 0x000000ffff05a224 */ /* 0x000fe400008e0605 */
[----:B------:R-:W-:Y:S02]  /*16f80*/  @!P2 IMAD.MOV.U32 R8, RZ, RZ, R7 ;  /* 0x000000ffff08a224 */ /* 0x000fe400078e0007 */
[----:B------:R-:W-:Y:S01]  /*16f90*/  @!P2 IMAD.MOV.U32 R9, RZ, RZ, R5 ;  /* 0x000000ffff09a224 */ /* 0x000fe200078e0005 */
[----:B------:R-:W-:Y:S01]  /*16fa0*/  IADD3 R5, R6, 0x20, RZ ;  /* 0x0000002006057810 */ /* 0x000fe20007ffe0ff */
[----:B------:R-:W-:-:S03]  /*16fb0*/  IMAD.MOV.U32 R13, RZ, RZ, R0 ;  /* 0x000000ffff0d7224 */ /* 0x000fc600078e0000 */
[----:B------:R-:W-:Y:S01]  /*16fc0*/  @!PT LDS RZ, [RZ] ;  /* 0x00000000fffff984 */ /* 0x000fe20000000800 */
[----:B------:R-:W-:Y:S01]  /*16fd0*/  @!PT LDS RZ, [RZ] ;  /* 0x00000000fffff984 */ /* 0x000fe20000000800 */
[----:B------:R-:W-:Y:S01]  /*16fe0*/  @!PT LDS RZ, [RZ] ;  /* 0x00000000fffff984 */ /* 0x000fe20000000800 */
[----:B------:R0:W-:Y:S01]  /*16ff0*/  @!P2 LDGSTS.E.BYPASS.LTC128B.128 [R10+0xb000], desc[UR54][R8.64], !P0 ;  /* 0x0b000000080aafae */ /* 0x0001e2000c101d76 */
[----:B------:R-:W-:Y:S01]  /*17000*/  ISETP.GE.AND P2, PT, R5, R22, PT ;  /* 0x000000160500720c */ /* 0x000fe20003f46270 */
[----:B------:R-:W-:-:S12]  /*17010*/  IMAD.MOV.U32 R5, RZ, RZ, R14 ;  /* 0x000000ffff057224 */ /* 0x000fd800078e000e */
[----:B0-----:R-:W-:Y:S05]  /*17020*/  WARPSYNC.COLLECTIVE R15, `(.L_x_2240) ;  /* 0x000000000f087348 */ /* 0x001fea0003c00000 */
[----:B------:R1:W2:Y:S02]  /*17030*/  SHFL.IDX P6, R14, R13, R12, R11 ;  /* 0x0000000c0d0e7389 */ /* 0x0002a400000c000b */
[----:B012---:R-:W-:Y:S01]  /*17040*/  ENDCOLLECTIVE ;  /* 0x000000000000791b */ /* 0x007fe20003800000 */
.L_x_2240:
[----:B------:R-:W-:Y:S01]  /*17050*/  IMAD.MOV.U32 R13, RZ, RZ, R4 ;  /* 0x000000ffff0d7224 */ /* 0x000fe200078e0004 */
[----:B------:R-:W-:Y:S01]  /*17060*/  MOV R12, 0x2 ;  /* 0x00000002000c7802 */ /* 0x000fe20000000f00 */
[----:B------:R-:W-:-:S07]  /*17070*/  IMAD.MOV.U32 R8, RZ, RZ, R14 ;  /* 0x000000ffff087224 */ /* 0x000fce00078e000e */
[----:B------:R-:W-:Y:S05]  /*17080*/  WARPSYNC.COLLECTIVE R15, `(.L_x_2241) ;  /* 0x000000000f087348 */ /* 0x000fea0003c00000 */
[----:B------:R0:W1:Y:S02]  /*17090*/  SHFL.IDX P6, R14, R13, R12, R11 ;  /* 0x0000000c0d0e7389 */ /* 0x00006400000c000b */
[----:B01----:R-:W-:Y:S01]  /*170a0*/  ENDCOLLECTIVE ;  /* 0x000000000000791b */ /* 0x003fe20003800000 */
.L_x_2241:
[----:B------:R-:W-:-:S05]  /*170b0*/  @!P2 IADD3 R8, P1, R18, R8, RZ ;  /* 0x000000081208a210 */ /* 0x000fca0007f3e0ff */
[----:B------:R-:W-:-:S04]  /*170c0*/  @!P2 IMAD.X R5, RZ, RZ, R5, P1 ;  /* 0x000000ffff05a224 */ /* 0x000fc800008e0605 */
[----:B------:R-:W-:Y:S02]  /*170d0*/  @!P2 IMAD.MOV.U32 R9, RZ, RZ, R5 ;  /* 0x000000ffff09a224 */ /* 0x000fe400078e0005 */
[----:B------:R-:W-:Y:S02]  /*170e0*/  VIADD R5, R6, 0x40 ;  /* 0x0000004006057836 */ /* 0x000fe40000000000 */
[----:B------:R-:W-:Y:S01]  /*170f0*/  IMAD.MOV.U32 R13, RZ, RZ, R0 ;  /* 0x000000ffff0d7224 */ /* 0x000fe200078e0000 */
[----:B------:R-:W-:Y:S01]  /*17100*/  @!PT LDS RZ, [RZ] ;  /* 0x00000000fffff984 */ /* 0x000fe20000000800 */
[----:B------:R-:W-:Y:S01]  /*17110*/  @!PT LDS RZ, [RZ] ;  /* 0x00000000fffff984 */ /* 0x000fe20000000800 */
[----:B------:R-:W-:Y:S01]  /*17120*/  @!PT LDS RZ, [RZ] ;  /* 0x00000000fffff984 */ /* 0x000fe20000000800 */
[----:B------:R0:W-:Y:S02]  /*17130*/  @!P2 LDGSTS.E.BYPASS.LTC128B.128 [R10+0xb800], desc[UR54][R8.64], !P0 ;  /* 0x0b800000080aafae */ /* 0x0001e4000c101d76 */
[----:B------:R-:W-:Y:S01]  /*17140*/  ISETP.GE.AND P2, PT, R5, R22, PT ;  /* 0x000000160500720c */ /* 0x000fe20003f46270 */
[----:B------:R-:W-:-:S12]  /*17150*/  IMAD.MOV.U32 R5, RZ, RZ, R14 ;  /* 0x000000ffff057224 */ /* 0x000fd800078e000e */
[----:B0-----:R-:W-:Y:S05]  /*17160*/  WARPSYNC.COLLECTIVE R15, `(.L_x_2242) ;  /* 0x000000000f087348 */ /* 0x001fea0003c00000 */
[----:B------:R1:W2:Y:S02]  /*17170*/  SHFL.IDX P6, R14, R13, R12, R11 ;  /* 0x0000000c0d0e7389 */ /* 0x0002a400000c000b */
[----:B012---:R-:W-:Y:S01]  /*17180*/  ENDCOLLECTIVE ;  /* 0x000000000000791b */ /* 0x007fe20003800000 */
.L_x_2242:
[----:B------:R-:W-:Y:S02]  /*17190*/  IMAD.MOV.U32 R13, RZ, RZ, R4 ;  /* 0x000000ffff0d7224 */ /* 0x000fe400078e0004 */
[----:B------:R-:W-:Y:S02]  /*171a0*/  IMAD.MOV.U32 R12, RZ, RZ, 0x3 ;  /* 0x00000003ff0c7424 */ /* 0x000fe400078e00ff */
[----:B------:R-:W-:-:S07]  /*171b0*/  IMAD.MOV.U32 R8, RZ, RZ, R14 ;  /* 0x000000ffff087224 */ /* 0x000fce00078e000e */
[----:B------:R-:W-:Y:S05]  /*171c0*/  WARPSYNC.COLLECTIVE R15, `(.L_x_2243) ;  /* 0x000000000f087348 */ /* 0x000fea0003c00000 */
[----:B------:R0:W1:Y:S02]  /*171d0*/  SHFL.IDX P6, R14, R13, R12, R11 ;  /* 0x0000000c0d0e7389 */ /* 0x00006400000c000b */
[----:B01----:R-:W-:Y:S01]  /*171e0*/  ENDCOLLECTIVE ;  /* 0x000000000000791b */ /* 0x003fe20003800000 */
.L_x_2243:
[----:B------:R-:W-:-:S05]  /*171f0*/  @!P2 IADD3 R8, P1, R18, R8, RZ ;  /* 0x000000081208a210 */ /* 0x000fca0007f3e0ff */
[----:B------:R-:W-:-:S04]  /*17200*/  @!P2 IMAD.X R5, RZ, RZ, R5, P1 ;  /* 0x000000ffff05a224 */ /* 0x000fc800008e0605 */
[----:B------:R-:W-:Y:S02]  /*17210*/  @!P2 IMAD.MOV.U32 R9, RZ, RZ, R5 ;  /* 0x000000ffff09a224 */ /* 0x000fe400078e0005 */
[----:B------:R-:W-:Y:S02]  /*17220*/  IMAD.MOV.U32 R13, RZ, RZ, R0 ;  /* 0x000000ffff0d7224 */ /* 0x000fe400078e0000 */
[----:B------:R-:W-:Y:S01]  /*17230*/  VIADD R5, R6, 0x60 ;  /* 0x0000006006057836 */ /* 0x000fe20000000000 */
[----:B------:R-:W-:Y:S01]  /*17240*/  @!PT LDS RZ, [RZ] ;  /* 0x00000000fffff984 */ /* 0x000fe20000000800 */
[----:B------:R-:W-:Y:S01]  /*17250*/  @!PT LDS RZ, [RZ] ;  /* 0x00000000fffff984 */ /* 0x000fe20000000800 */
[----:B------:R-:W-:Y:S01]  /*17260*/  @!PT LDS RZ, [RZ] ;  /* 0x00000000fffff984 */ /* 0x000fe20000000800 */
[----:B------:R0:W-:Y:S04]  /*17270*/  @!P2 LDGSTS.E.BYPASS.LTC128B.128 [R10+0xc000], desc[UR54][R8.64], !P0 ;  /* 0x0c000000080aafae */ /* 0x0001e8000c101d76 */
[----:B------:R-:W-:Y:S01]  /*17280*/  ISETP.GE.AND P2, PT, R5, R22, PT ;  /* 0x000000160500720c */ /* 0x000fe20003f46270 */
[----:B------:R-:W-:-:S12]  /*17290*/  IMAD.MOV.U32 R4, RZ, RZ, R14 ;  /* 0x000000ffff047224 */ /* 0x000fd800078e000e */
[----:B0-----:R-:W-:Y:S05]  /*172a0*/  WARPSYNC.COLLECTIVE R15, `(.L_x_2244) ;  /* 0x000000000f087348 */ /* 0x001fea0003c00000 */
[----:B------:R1:W2:Y:S02]  /*172b0*/  SHFL.IDX P6, R14, R13, R12, R11 ;  /* 0x0000000c0d0e7389 */ /* 0x0002a400000c000b */
[----:B012---:R-:W-:Y:S01]  /*172c0*/  ENDCOLLECTIVE ;  /* 0x000000000000791b */ /* 0x007fe20003800000 */
.L_x_2244:
[----:B------:R-:W-:Y:S02]  /*172d0*/  IMAD.MOV.U32 R13, RZ, RZ, R3 ;  /* 0x000000ffff0d7224 */ /* 0x000fe400078e0003 */
[----:B------:R-:W-:Y:S01]  /*172e0*/  IMAD.MOV.U32 R12, RZ, RZ, RZ ;  /* 0x000000ffff0c7224 */ /* 0x000fe200078e00ff */
[----:B------:R-:W-:-:S07]  /*172f0*/  MOV R0, R14 ;  /* 0x0000000e00007202 */ /* 0x000fce0000000f00 */
[----:B------:R-:W-:Y:S05]  /*17300*/  WARPSYNC.COLLECTIVE R15, `(.L_x_2245) ;  /* 0x000000000f087348 */ /* 0x000fea0003c00000 */
[----:B------:R0:W1:Y:S02]  /*17310*/  SHFL.IDX P6, R14, R13, R12, R11 ;  /* 0x0000000c0d0e7389 */ /* 0x00006400000c000b */
[----:B01----:R-:W-:Y:S01]  /*17320*/  ENDCOLLECTIVE ;  /* 0x000000000000791b */ /* 0x003fe20003800000 */
.L_x_2245:
[----:B------:R-:W-:-:S05]  /*17330*/  @!P2 IADD3 R0, P1, R18, R0, RZ ;  /* 0x000000001200a210 */ /* 0x000fca0007f3e0ff */
[----:B------:R-:W-:-:S04]  /*17340*/  @!P2 IMAD.X R4, RZ, RZ, R4, P1 ;  /* 0x000000ffff04a224 */ /* 0x000fc800008e0604 */
        /* <DEDUP_REMOVED lines=11> */
.L_x_2246:
[----:B------:R-:W-:-:S04]  /*17400*/  IADD3 R5, R6, 0x80, RZ ;  /* 0x0000008006057810 */ /* 0x000fc80007ffe0ff */
[----:B------:R-:W-:Y:S01]  /*17410*/  ISETP.GE.AND P2, PT, R5, R22, PT ;  /* 0x000000160500720c */ /* 0x000fe20003f46270 */
[----:B------:R-:W-:Y:S02]  /*17420*/  IMAD.MOV.U32 R13, RZ, RZ, R3 ;  /* 0x000000ffff0d7224 */ /* 0x000fe400078e0003 */
[----:B------:R-:W-:Y:S02]  /*17430*/  IMAD.MOV.U32 R12, RZ, RZ, 0x1 ;  /* 0x00000001ff0c7424 */ /* 0x000fe400078e00ff */
[----:B------:R-:W-:-:S08]  /*17440*/  IMAD.MOV.U32 R4, RZ, RZ, R14 ;  /* 0x000000ffff047224 */ /* 0x000fd000078e000e */
[----:B------:R-:W-:Y:S05]  /*17450*/  WARPSYNC.COLLECTIVE R15, `(.L_x_2247) ;  /* 0x000000000f087348 */ /* 0x000fea0003c00000 */
[----:B------:R0:W1:Y:S02]  /*17460*/  SHFL.IDX P6, R14, R13, R12, R11 ;  /* 0x0000000c0d0e7389 */ /* 0x00006400000c000b */
[----:B01----:R-:W-:Y:S01]  /*17470*/  ENDCOLLECTIVE ;  /* 0x000000000000791b */ /* 0x003fe20003800000 */
.L_x_2247:
        /* <DEDUP_REMOVED lines=12> */
.L_x_2248:
[----:B------:R-:W-:Y:S01]  /*17540*/  IMAD.MOV.U32 R2, RZ, RZ, R14 ;  /* 0x000000ffff027224 */ /* 0x000fe200078e000e */
[----:B------:R-:W-:Y:S06]  /*17550*/  BRA `(.L_x_2249) ;  /* 0xffffffb400447947 */ /* 0x000fec000383ffff */
.L_x_2150:
[----:B-1----:R1:W2:Y:S02]  /*17560*/  SYNCS.PHASECHK.TRANS64.TRYWAIT P0, [R16+URZ+0x13220], R3 ;  /* 0x01322003100075a7 */ /* 0x0022a4000800017f */
[----:B--2---:R-:W-:Y:S05]  /*17570*/  @!P0 NANOSLEEP.SYNCS 0x989680 ;  /* 0x009896800000895d */ /* 0x004fea0003900000 */
[----:B------:R-:W2:Y:S02]  /*17580*/  @!P0 SYNCS.PHASECHK.TRANS64 P0, [R16+URZ+0x13220], R3 ;  /* 0x01322003100085a7 */ /* 0x000ea4000800007f */
[----:B--2---:R-:W-:Y:S05]  /*17590*/  @!P0 BRA `(.L_x_2150) ;  /* 0xfffffffc00f08947 */ /* 0x004fea000383ffff */
[----:B------:R-:W-:Y:S05]  /*175a0*/  BRA `(.L_x_2250) ;  /* 0xffffffb400a07947 */ /* 0x000fea000383ffff */
.L_x_2154:
[----:B0-----:R0:W1:Y:S02]  /*175b0*/  SYNCS.PHASECHK.TRANS64.TRYWAIT P0, [R0+URZ+0x13280], R26 ;  /* 0x0132801a000075a7 */ /* 0x001064000800017f */
[----:B-1----:R-:W-:Y:S05]  /*175c0*/  @!P0 NANOSLEEP.SYNCS 0x989680 ;  /* 0x009896800000895d */ /* 0x002fea0003900000 */
[----:B------:R-:W1:Y:S02]  /*175d0*/  @!P0 SYNCS.PHASECHK.TRANS64 P0, [R0+URZ+0x13280], R26 ;  /* 0x0132801a000085a7 */ /* 0x000e64000800007f */
[----:B-1----:R-:W-:Y:S05]  /*175e0*/  @!P0 BRA `(.L_x_2154) ;  /* 0xfffffffc00f08947 */ /* 0x002fea000383ffff */
[----:B------:R-:W-:Y:S05]  /*175f0*/  BRA `(.L_x_2251) ;  /* 0xffffffb800d87947 */ /* 0x000fea000383ffff */
.L_x_2155:
[----:B------:R-:W-:Y:S01]  /*17600*/  BSSY B0, `(.L_x_2252) ;  /* 0x0000008000007945 */ /* 0x000fe20003800000 */
[----:B------:R-:W-:Y:S01]  /*17610*/  IMAD.MOV.U32 R13, RZ, RZ, R5 ;  /* 0x000000ffff0d7224 */ /* 0x000fe200078e0005 */
[----:B------:R-:W-:Y:S01]  /*17620*/  MOV R11, 0x1c1f ;  /* 0x00001c1f000b7802 */ /* 0x000fe20000000f00 */
[----:B------:R-:W-:Y:S02]  /*17630*/  IMAD.MOV.U32 R12, RZ, RZ, RZ ;  /* 0x000000ffff0c7224 */ /* 0x000fe400078e00ff */
[----:B------:R-:W-:-:S07]  /*17640*/  IMAD.MOV.U32 R15, RZ, RZ, -0x1 ;  /* 0xffffffffff0f7424 */ /* 0x000fce00078e00ff */
[----:B0-----:R-:W-:Y:S05]  /*17650*/  WARPSYNC.COLLECTIVE R15, `(.L_x_2253) ;  /* 0x000000000f087348 */ /* 0x001fea0003c00000 */
[----:B------:R1:W2:Y:S02]  /*17660*/  SHFL.IDX P6, R14, R13, R12, R11 ;  /* 0x0000000c0d0e7389 */ /* 0x0002a400000c000b */
[----:B012---:R-:W-:Y:S01]  /*17670*/  ENDCOLLECTIVE ;  /* 0x000000000000791b */ /* 0x007fe20003800000 */
.L_x_2253:
[----:B------:R-:W-:Y:S05]  /*17680*/  BSYNC B0 ;  /* 0x0000000000007941 */ /* 0x000fea0003800000 */
.L_x_2252:
[----:B------:R-:W0:Y:S01]  /*17690*/  S2R R2, SR_TID.X ;  /* 0x0000000000027919 */ /* 0x000e220000002100 */
[----:B------:R-:W-:Y:S01]  /*176a0*/  IMAD.MOV.U32 R13, RZ, RZ, R4 ;  /* 0x000000ffff0d7224 */ /* 0x000fe200078e0004 */
[----:B------:R-:W-:Y:S01]  /*176b0*/  IADD3 R6, R16, R6, RZ ;  /* 0x0000000610067210 */ /* 0x000fe20007ffe0ff */
[----:B------:R-:W-:Y:S02]  /*176c0*/  IMAD.MOV.U32 R12, RZ, RZ, RZ ;  /* 0x000000ffff0c7224 */ /* 0x000fe400078e00ff */
[----:B------:R-:W-:Y:S02]  /*176d0*/  IMAD.MOV.U32 R11, RZ, RZ, 0x1c1f ;  /* 0x00001c1fff0b7424 */ /* 0x000fe400078e00ff */
[----:B------:R-:W-:Y:S02]  /*176e0*/  IMAD.MOV.U32 R15, RZ, RZ, -0x1 ;  /* 0xffffffffff0f7424 */ /* 0x000fe400078e00ff */
[----:B------:R-:W-:-:S07]  /*176f0*/  IMAD.MOV.U32 R3, RZ, RZ, R14 ;  /* 0x000000ffff037224 */ /* 0x000fce00078e000e */
[----:B0-----:R-:W-:Y:S05]  /*17700*/  WARPSYNC.COLLECTIVE R15, `(.L_x_2254) ;  /* 0x000000000f087348 */ /* 0x001fea0003c00000 */
[----:B------:R1:W2:Y:S02]  /*17710*/  SHFL.IDX P6, R14, R13, R12, R11 ;  /* 0x0000000c0d0e7389 */ /* 0x0002a400000c000b */
[----:B012---:R-:W-:Y:S01]  /*17720*/  ENDCOLLECTIVE ;  /* 0x000000000000791b */ /* 0x007fe20003800000 */
.L_x_2254:
        /* <DEDUP_REMOVED lines=11> */
.L_x_2255:
        /* <DEDUP_REMOVED lines=10> */
.L_x_2256:
        /* <DEDUP_REMOVED lines=11> */
.L_x_2257:
        /* <DEDUP_REMOVED lines=10> */
.L_x_2258:
        /* <DEDUP_REMOVED lines=11> */
.L_x_2259:
        /* <DEDUP_REMOVED lines=10> */
.L_x_2260:
[----:B------:R-:W-:Y:S02]  /*17b20*/  IMAD.MOV.U32 R13, RZ, RZ, R18 ;  /* 0x000000ffff0d7224 */ /* 0x000fe400078e0012 */
[----:B------:R-:W-:Y:S02]  /*17b30*/  IMAD.MOV.U32 R12, RZ, RZ, RZ ;  /* 0x000000ffff0c7224 */ /* 0x000fe400078e00ff */
[----:B------:R-:W-:Y:S02]  /*17b40*/  IMAD.SHL.U32 R5, R2, 0x10, RZ ;  /* 0x0000001002057824 */ /* 0x000fe400078e00ff */
[----:B------:R-:W-:-:S07]  /*17b50*/  IMAD.MOV.U32 R2, RZ, RZ, R14 ;  /* 0x000000ffff027224 */ /* 0x000fce00078e000e */
[----:B------:R-:W-:Y:S05]  /*17b60*/  WARPSYNC.COLLECTIVE R15, `(.L_x_2261) ;  /* 0x000000000f087348 */ /* 0x000fea0003c00000 */
[----:B------:R0:W1:Y:S02]  /*17b70*/  SHFL.IDX P6, R14, R13, R12, R11 ;  /* 0x0000000c0d0e7389 */ /* 0x00006400000c000b */
[----:B01----:R-:W-:Y:S01]  /*17b80*/  ENDCOLLECTIVE ;  /* 0x000000000000791b */ /* 0x003fe20003800000 */
.L_x_2261:
        /* <DEDUP_REMOVED lines=12> */
.L_x_2262:
[----:B------:R-:W-:Y:S01]  /*17c50*/  IMAD.MOV.U32 R2, RZ, RZ, R14 ;  /* 0x000000ffff027224 */ /* 0x000fe200078e000e */
[----:B------:R-:W-:Y:S06]  /*17c60*/  BRA `(.L_x_2263) ;  /* 0xffffffb800487947 */ /* 0x000fec000383ffff */
.L_x_2160:
[----:B---3--:R3:W4:Y:S02]  /*17c70*/  SYNCS.PHASECHK.TRANS64.TRYWAIT P0, [R0+URZ+0x13240], R26 ;  /* 0x0132401a000075a7 */ /* 0x008724000800017f */
[----:B----4-:R-:W-:Y:S05]  /*17c80*/  @!P0 NANOSLEEP.SYNCS 0x989680 ;  /* 0x009896800000895d */ /* 0x010fea0003900000 */
[----:B------:R-:W4:Y:S02]  /*17c90*/  @!P0 SYNCS.PHASECHK.TRANS64 P0, [R0+URZ+0x13240], R26 ;  /* 0x0132401a000085a7 */ /* 0x000f24000800007f */
[----:B----4-:R-:W-:Y:S05]  /*17ca0*/  @!P0 BRA `(.L_x_2160) ;  /* 0xfffffffc00f08947 */ /* 0x010fea000383ffff */
[----:B------:R-:W-:Y:S05]  /*17cb0*/  BRA `(.L_x_2264) ;  /* 0xffffffb800a47947 */ /* 0x000fea000383ffff */
.L_x_2161:
[----:B------:R-:W-:Y:S01]  /*17cc0*/  BSSY B0, `(.L_x_2265) ;  /* 0x0000008000007945 */ /* 0x000fe20003800000 */
[----:B------:R-:W-:Y:S01]  /*17cd0*/  MOV R13, R8 ;  /* 0x00000008000d7202 */ /* 0x000fe20000000f00 */
[----:B------:R-:W-:Y:S02]  /*17ce0*/  IMAD.MOV.U32 R12, RZ, RZ, RZ ;  /* 0x000000ffff0c7224 */ /* 0x000fe400078e00ff */
[----:B------:R-:W-:Y:S02]  /*17cf0*/  IMAD.MOV.U32 R11, RZ, RZ, 0x1c1f ;  /* 0x00001c1fff0b7424 */ /* 0x000fe400078e00ff */
[----:B------:R-:W-:-:S07]  /*17d00*/  IMAD.MOV.U32 R15, RZ, RZ, -0x1 ;  /* 0xffffffffff0f7424 */ /* 0x000fce00078e00ff */
[----:B0-23--:R-:W-:Y:S05]  /*17d10*/  WARPSYNC.COLLECTIVE R15, `(.L_x_2266) ;  /* 0x000000000f087348 */ /* 0x00dfea0003c00000 */
[----:B------:R1:W4:Y:S02]  /*17d20*/  SHFL.IDX P6, R14, R13, R12, R11 ;  /* 0x0000000c0d0e7389 */ /* 0x00032400000c000b */
[----:B01234-:R-:W-:Y:S01]  /*17d30*/  ENDCOLLECTIVE ;  /* 0x000000000000791b */ /* 0x01ffe20003800000 */
.L_x_2266:
[----:B------:R-:W-:Y:S05]  /*17d40*/  BSYNC B0 ;  /* 0x0000000000007941 */ /* 0x000fea0003800000 */
.L_x_2265:
        /* <DEDUP_REMOVED lines=8> */
.L_x_2267:
[----:B------:R-:W-:Y:S02]  /*17dd0*/  IMAD.MOV.U32 R13, RZ, RZ, R8 ;  /* 0x000000ffff0d7224 */ /* 0x000fe400078e0008 */
[----:B------:R-:W-:Y:S02]  /*17de0*/  IMAD.MOV.U32 R12, RZ, RZ, 0x1 ;  /* 0x00000001ff0c7424 */ /* 0x000fe400078e00ff */
[----:B------:R-:W-:-:S07]  /*17df0*/  IMAD.MOV.U32 R2, RZ, RZ, R14 ;  /* 0x000000ffff027224 */ /* 0x000fce00078e000e */
[----:B------:R-:W-:Y:S05]  /*17e00*/  WARPSYNC.COLLECTIVE R15, `(.L_x_2268) ;  /* 0x000000000f087348 */ /* 0x000fea0003c00000 */
[----:B------:R0:W1:Y:S02]  /*17e10*/  SHFL.IDX P6, R14, R13, R12, R11 ;  /* 0x0000000c0d0e7389 */ /* 0x00006400000c000b */
[----:B01----:R-:W-:Y:S01]  /*17e20*/  ENDCOLLECTIVE ;  /* 0x000000000000791b */ /* 0x003fe20003800000 */
.L_x_2268:
        /* <DEDUP_REMOVED lines=11> */
.L_x_2269:
[----:B------:R-:W-:Y:S02]  /*17ee0*/  IMAD.MOV.U32 R13, RZ, RZ, R8 ;  /* 0x000000ffff0d7224 */ /* 0x000fe400078e0008 */
[----:B------:R-:W-:Y:S02]  /*17ef0*/  IMAD.MOV.U32 R12, RZ, RZ, 0x2 ;  /* 0x00000002ff0c7424 */ /* 0x000fe400078e00ff */
[----:B------:R-:W-:-:S07]  /*17f00*/  IMAD.MOV.U32 R2, RZ, RZ, R14 ;  /* 0x000000ffff027224 */ /* 0x000fce00078e000e */
[----:B------:R-:W-:Y:S05]  /*17f10*/  WARPSYNC.COLLECTIVE R15, `(.L_x_2270) ;  /* 0x000000000f087348 */ /* 0x000fea0003c00000 */
[----:B------:R0:W1:Y:S02]  /*17f20*/  SHFL.IDX P6, R14, R13, R12, R11 ;  /* 0x0000000c0d0e7389 */ /* 0x00006400000c000b */
[----:B01----:R-:W-:Y:S01]  /*17f30*/  ENDCOLLECTIVE ;  /* 0x000000000000791b */ /* 0x003fe20003800000 */
.L_x_2270:
[----:B------:R-:W-:-:S05]  /*17f40*/  IADD3 R2, P0, R18, R2, RZ ;  /* 0x0000000212027210 */ /* 0x000fca0007f1e0ff */
[----:B------:R-:W-:-:S05]  /*17f50*/  IMAD.X R3, RZ, RZ, R3, P0 ;  /* 0x000000ffff037224 */ /* 0x000fca00000e0603 */
[----:B------:R-:W-:Y:S01]  /*17f60*/  @!PT LDS RZ, [RZ] ;  /* 0x00000000fffff984 */ /* 0x000fe20000000800 */
[----:B------:R-:W-:Y:S01]  /*17f70*/  @!PT LDS RZ, [RZ] ;  /* 0x00000000fffff984 */ /* 0x000fe20000000800 */
[----:B------:R-:W-:Y:S01]  /*17f80*/  @!PT LDS RZ, [RZ] ;  /* 0x00000000fffff984 */ /* 0x000fe20000000800 */
[----:B------:R0:W-:Y:S01]  /*17f90*/  LDGSTS.E.BYPASS.LTC128B.128 [R6+0xe800], desc[UR54][R2.64], !P2 ;  /* 0x0e80000002067fae */ /* 0x0001e2000d101d76 */
[----:B------:R-:W-:Y:S01]  /*17fa0*/  MOV R13, R7 ;  /* 0x00000007000d7202 */ /* 0x000fe20000000f00 */
[----:B0-----:R-:W-:-:S07]  /*17fb0*/  IMAD.MOV.U32 R3, RZ, RZ, R14 ;  /* 0x000000ffff037224 */ /* 0x001fce00078e000e */
[----:B------:R-:W-:Y:S05]  /*17fc0*/  WARPSYNC.COLLECTIVE R15, `(.L_x_2271) ;  /* 0x000000000f087348 */ /* 0x000fea0003c00000 */
[----:B------:R0:W1:Y:S02]  /*17fd0*/  SHFL.IDX P6, R14, R13, R12, R11 ;  /* 0x0000000c0d0e7389 */ /* 0x00006400000c000b */
[----:B01----:R-:W-:Y:S01]  /*17fe0*/  ENDCOLLECTIVE ;  /* 0x000000000000791b */ /* 0x003fe20003800000 */
.L_x_2271:
[----:B------:R-:W-:Y:S02]  /*17ff0*/  IMAD.MOV.U32 R13, RZ, RZ, R8 ;  /* 0x000000ffff0d7224 */ /* 0x000fe400078e0008 */
[----:B------:R-:W-:Y:S02]  /*18000*/  IMAD.MOV.U32 R12, RZ, RZ, 0x3 ;  /* 0x00000003ff0c7424 */ /* 0x000fe400078e00ff */
[----:B------:R-:W-:-:S07]  /*18010*/  IMAD.MOV.U32 R2, RZ, RZ, R14 ;  /* 0x000000ffff027224 */ /* 0x000fce00078e000e */
[----:B------:R-:W-:Y:S05]  /*18020*/  WARPSYNC.COLLECTIVE R15, `(.L_x_2272) ;  /* 0x000000000f087348 */ /* 0x000fea0003c00000 */
[----:B------:R0:W1:Y:S02]  /*18030*/  SHFL.IDX P6, R14, R13, R12, R11 ;  /* 0x0000000c0d0e7389 */ /* 0x00006400000c000b */
[----:B01----:R-:W-:Y:S01]  /*18040*/  ENDCOLLECTIVE ;  /* 0x000000000000791b */ /* 0x003fe20003800000 */
.L_x_2272:
        /* <DEDUP_REMOVED lines=11> */
.L_x_2273:
[----:B------:R-:W-:Y:S01]  /*18100*/  IMAD.MOV.U32 R13, RZ, RZ, R5 ;  /* 0x000000ffff0d7224 */ /* 0x000fe200078e0005 */
[----:B------:R-:W-:Y:S01]  /*18110*/  MOV R12, RZ ;  /* 0x000000ff000c7202 */ /* 0x000fe20000000f00 */
[----:B------:R-:W-:-:S07]  /*18120*/  IMAD.MOV.U32 R2, RZ, RZ, R14 ;  /* 0x000000ffff027224 */ /* 0x000fce00078e000e */
[----:B------:R-:W-:Y:S05]  /*18130*/  WARPSYNC.COLLECTIVE R15, `(.L_x_2274) ;  /* 0x000000000f087348 */ /* 0x000fea0003c00000 */
[----:B------:R0:W1:Y:S02]  /*18140*/  SHFL.IDX P6, R14, R13, R12, R11 ;  /* 0x0000000c0d0e7389 */ /* 0x00006400000c000b */
[----:B01----:R-:W-:Y:S01]  /*18150*/  ENDCOLLECTIVE ;  /* 0x000000000000791b */ /* 0x003fe20003800000 */
.L_x_2274:
        /* <DEDUP_REMOVED lines=11> */
.L_x_2275:
[----:B------:R-:W-:Y:S01]  /*18210*/  IMAD.MOV.U32 R2, RZ, RZ, R14 ;  /* 0x000000ffff027224 */ /* 0x000fe200078e000e */
[----:B------:R-:W-:Y:S06]  /*18220*/  BRA `(.L_x_2276) ;  /* 0xffffffb800307947 */ /* 0x000fec000383ffff */
.L_x_2166:
[----:B0-----:R0:W2:Y:S02]  /*18230*/  SYNCS.PHASECHK.TRANS64.TRYWAIT P2, [R2+URZ+0x13270], R0 ;  /* 0x01327000020075a7 */ /* 0x0010a4000804017f */
[----:B--2---:R-:W-:Y:S05]  /*18240*/  @!P2 NANOSLEEP.SYNCS 0x989680 ;  /* 0x009896800000a95d */ /* 0x004fea0003900000 */
[----:B------:R-:W2:Y:S02]  /*18250*/  @!P2 SYNCS.PHASECHK.TRANS64 P2, [R2+URZ+0x13270], R0 ;  /* 0x013270000200a5a7 */ /* 0x000ea4000804007f */
[----:B--2---:R-:W-:Y:S05]  /*18260*/  @!P2 BRA `(.L_x_2166) ;  /* 0xfffffffc00f0a947 */ /* 0x004fea000383ffff */
[----:B------:R-:W-:Y:S05]  /*18270*/  BRA `(.L_x_2277) ;  /* 0xffffffb800947947 */ /* 0x000fea000383ffff */
.L_x_2168:
[----:B0-----:R0:W2:Y:S02]  /*18280*/  SYNCS.PHASECHK.TRANS64.TRYWAIT P2, [R2+URZ+0x13260], R0 ;  /* 0x01326000020075a7 */ /* 0x0010a4000804017f */
[----:B--2---:R-:W-:Y:S05]  /*18290*/  @!P2 NANOSLEEP.SYNCS 0x989680 ;  /* 0x009896800000a95d */ /* 0x004fea0003900000 */
[----:B------:R-:W2:Y:S02]  /*182a0*/  @!P2 SYNCS.PHASECHK.TRANS64 P2, [R2+URZ+0x13260], R0 ;  /* 0x013260000200a5a7 */ /* 0x000ea4000804007f */
[----:B--2---:R-:W-:Y:S05]  /*182b0*/  @!P2 BRA `(.L_x_2168) ;  /* 0xfffffffc00f0a947 */ /* 0x004fea000383ffff */
[----:B------:R-:W-:Y:S05]  /*182c0*/  BRA `(.L_x_2278) ;  /* 0xffffffb800a47947 */ /* 0x000fea000383ffff */
.L_x_2176:
[----:B0-----:R0:W1:Y:S02]  /*182d0*/  SYNCS.PHASECHK.TRANS64.TRYWAIT P1, [R3+URZ+0x13270], R0 ;  /* 0x01327000030075a7 */ /* 0x001064000802017f */
[----:B-1----:R-:W-:Y:S05]  /*182e0*/  @!P1 NANOSLEEP.SYNCS 0x989680 ;  /* 0x009896800000995d */ /* 0x002fea0003900000 */
[----:B------:R-:W1:Y:S02]  /*182f0*/  @!P1 SYNCS.PHASECHK.TRANS64 P1, [R3+URZ+0x13270], R0 ;  /* 0x01327000030095a7 */ /* 0x000e64000802007f */
[----:B-1----:R-:W-:Y:S05]  /*18300*/  @!P1 BRA `(.L_x_2176) ;  /* 0xfffffffc00f09947 */ /* 0x002fea000383ffff */
[----:B------:R-:W-:Y:S05]  /*18310*/  BRA `(.L_x_2279) ;  /* 0xffffffbc00f07947 */ /* 0x000fea000383ffff */
.L_x_2178:
[----:B0-----:R0:W1:Y:S02]  /*18320*/  SYNCS.PHASECHK.TRANS64.TRYWAIT P1, [R3+URZ+0x13260], R0 ;  /* 0x01326000030075a7 */ /* 0x001064000802017f */
[----:B-1----:R-:W-:Y:S05]  /*18330*/  @!P1 NANOSLEEP.SYNCS 0x989680 ;  /* 0x009896800000995d */ /* 0x002fea0003900000 */
[----:B------:R-:W1:Y:S02]  /*18340*/  @!P1 SYNCS.PHASECHK.TRANS64 P1, [R3+URZ+0x13260], R0 ;  /* 0x01326000030095a7 */ /* 0x000e64000802007f */
[----:B-1----:R-:W-:Y:S05]  /*18350*/  @!P1 BRA `(.L_x_2178) ;  /* 0xfffffffc00f09947 */ /* 0x002fea000383ffff */
[----:B------:R-:W-:Y:S05]  /*18360*/  BRA `(.L_x_2280) ;  /* 0xffffffc000007947 */ /* 0x000fea000383ffff */
.L_x_2192:
[----:B0-----:R0:W2:Y:S02]  /*18370*/  SYNCS.PHASECHK.TRANS64.TRYWAIT P0, [R5+URZ+0x13220], R0 ;  /* 0x01322000050075a7 */ /* 0x0010a4000800017f */
[----:B--2---:R-:W-:Y:S05]  /*18380*/  @!P0 NANOSLEEP.SYNCS 0x989680 ;  /* 0x009896800000895d */ /* 0x004fea0003900000 */
[----:B------:R-:W2:Y:S02]  /*18390*/  @!P0 SYNCS.PHASECHK.TRANS64 P0, [R5+URZ+0x13220], R0 ;  /* 0x01322000050085a7 */ /* 0x000ea4000800007f */
[----:B--2---:R-:W-:Y:S05]  /*183a0*/  @!P0 BRA `(.L_x_2192) ;  /* 0xfffffffc00f08947 */ /* 0x004fea000383ffff */
[----:B------:R-:W-:Y:S05]  /*183b0*/  BRA `(.L_x_2281) ;  /* 0xffffffd400647947 */ /* 0x000fea000383ffff */
.L_x_2193:
[----:B------:R-:W2:Y:S01]  /*183c0*/  S2R R2, SR_TID.X ;  /* 0x0000000000027919 */ /* 0x000ea20000002100 */
[----:B------:R-:W-:Y:S01]  /*183d0*/  BSSY B0, `(.L_x_2282) ;  /* 0x000000a000007945 */ /* 0x000fe20003800000 */
[----:B------:R-:W-:Y:S02]  /*183e0*/  IMAD.MOV.U32 R12, RZ, RZ, RZ ;  /* 0x000000ffff0c7224 */ /* 0x000fe400078e00ff */
[----:B------:R-:W-:Y:S02]  /*183f0*/  IMAD.MOV.U32 R11, RZ, RZ, 0x1f ;  /* 0x0000001fff0b7424 */ /* 0x000fe400078e00ff */
[----:B------:R-:W-:Y:S01]  /*18400*/  IMAD.MOV.U32 R15, RZ, RZ, -0x1 ;  /* 0xffffffffff0f7424 */ /* 0x000fe200078e00ff */
[----:B--2---:R-:W-:-:S04]  /*18410*/  SHF.R.U32.HI R2, RZ, 0x5, R2 ;  /* 0x00000005ff027819 */ /* 0x004fc80000011602 */
[----:B------:R-:W-:-:S05]  /*18420*/  LOP3.LUT R2, R2, 0x3, RZ, 0xc0, !PT ;  /* 0x0000000302027812 */ /* 0x000fca00078ec0ff */
[----:B------:R-:W-:-:S07]  /*18430*/  IMAD.MOV.U32 R13, RZ, RZ, R2 ;  /* 0x000000ffff0d7224 */ /* 0x000fce00078e0002 */
[----:B01---5:R-:W-:Y:S05]  /*18440*/  WARPSYNC.COLLECTIVE R15, `(.L_x_2283) ;  /* 0x000000000f087348 */ /* 0x023fea0003c00000 */
[----:B------:R2:W3:Y:S02]  /*18450*/  SHFL.IDX P6, R14, R13, R12, R11 ;  /* 0x0000000c0d0e7389 */ /* 0x0004e400000c000b */
[----:B0123-5:R-:W-:Y:S01]  /*18460*/  ENDCOLLECTIVE ;  /* 0x000000000000791b */ /* 0x02ffe20003800000 */
.L_x_2283:
[----:B------:R-:W-:Y:S05]  /*18470*/  BSYNC B0 ;  /* 0x0000000000007941 */ /* 0x000fea0003800000 */
.L_x_2282:
[----:B------:R-:W-:Y:S05]  /*18480*/  BRA `(.L_x_2284) ;  /* 0xffffffd4004c7947 */ /* 0x000fea000383ffff */
.L_x_2196:
[----:B------:R-:W-:Y:S01]  /*18490*/  BSSY B1, `(.L_x_2285) ;  /* 0x0000006000017945 */ /* 0x000fe20003800000 */
[----:B------:R-:W-:-:S07]  /*184a0*/  IMAD.MOV.U32 R15, RZ, RZ, -0x1 ;  /* 0xffffffffff0f7424 */ /* 0x000fce00078e00ff */
[----:B01---5:R-:W-:Y:S05]  /*184b0*/  WARPSYNC.COLLECTIVE R15, `(.L_x_2286) ;  /* 0x000000000f0c7348 */ /* 0x023fea0003c00000 */
[----:B------:R-:W-:Y:S02]  /*184c0*/  ELECT P6, UR62, PT ;  /* 0x00000000003e782f */ /* 0x000fe400038c0000 */
[----:B------:R-:W-:Y:S01]  /*184d0*/  MOV R14, UR62 ;  /* 0x0000003e000e7c02 */ /* 0x000fe20008000f00 */
[----:B01---5:R-:W-:Y:S10]  /*184e0*/  ENDCOLLECTIVE ;  /* 0x000000000000791b */ /* 0x023ff40003800000 */
.L_x_2286:
[----:B------:R-:W-:Y:S05]  /*184f0*/  BSYNC B1 ;  /* 0x0000000000017941 */ /* 0x000fea0003800000 */
.L_x_2285:
[----:B------:R-:W-:Y:S05]  /*18500*/  BRA `(.L_x_2287) ;  /* 0xffffffd400447947 */ /* 0x000fea000383ffff */
.L_x_2198:
[----:B0-----:R0:W2:Y:S02]  /*18510*/  SYNCS.PHASECHK.TRANS64.TRYWAIT P1, [R3+URZ+0x13240], R2 ;  /* 0x01324002030075a7 */ /* 0x0010a4000802017f */
[----:B--2---:R-:W-:Y:S05]  /*18520*/  @!P1 NANOSLEEP.SYNCS 0x989680 ;  /* 0x009896800000995d */ /* 0x004fea0003900000 */
[----:B------:R-:W2:Y:S02]  /*18530*/  @!P1 SYNCS.PHASECHK.TRANS64 P1, [R3+URZ+0x13240], R2 ;  /* 0x01324002030095a7 */ /* 0x000ea4000802007f */
[----:B--2---:R-:W-:Y:S05]  /*18540*/  @!P1 BRA `(.L_x_2198) ;  /* 0xfffffffc00f09947 */ /* 0x004fea000383ffff */
[----:B------:R-:W-:Y:S05]  /*18550*/  BRA `(.L_x_2288) ;  /* 0xffffffd400687947 */ /* 0x000fea000383ffff */
.L_x_2200:
[----:B--2---:R2:W3:Y:S02]  /*18560*/  SYNCS.PHASECHK.TRANS64.TRYWAIT P1, [R27+URZ+0x13240], R0 ;  /* 0x013240001b0075a7 */ /* 0x0044e4000802017f */
[----:B---3--:R-:W-:Y:S05]  /*18570*/  @!P1 NANOSLEEP.SYNCS 0x989680 ;  /* 0x009896800000995d */ /* 0x008fea0003900000 */
[----:B------:R-:W3:Y:S02]  /*18580*/  @!P1 SYNCS.PHASECHK.TRANS64 P1, [R27+URZ+0x13240], R0 ;  /* 0x013240001b0095a7 */ /* 0x000ee4000802007f */
[----:B---3--:R-:W-:Y:S05]  /*18590*/  @!P1 BRA `(.L_x_2200) ;  /* 0xfffffffc00f09947 */ /* 0x008fea000383ffff */
[----:B------:R-:W-:Y:S05]  /*185a0*/  BRA `(.L_x_2289) ;  /* 0xffffffd400787947 */ /* 0x000fea000383ffff */
.L_x_2202:
[----:B---3--:R3:W4:Y:S02]  /*185b0*/  SYNCS.PHASECHK.TRANS64.TRYWAIT P1, [R3+URZ+0x13260], R2 ;  /* 0x01326002030075a7 */ /* 0x008724000802017f */
[----:B----4-:R-:W-:Y:S05]  /*185c0*/  @!P1 NANOSLEEP.SYNCS 0x989680 ;  /* 0x009896800000995d */ /* 0x010fea0003900000 */
[----:B------:R-:W4:Y:S02]  /*185d0*/  @!P1 SYNCS.PHASECHK.TRANS64 P1, [R3+URZ+0x13260], R2 ;  /* 0x01326002030095a7 */ /* 0x000f24000802007f */
[----:B----4-:R-:W-:Y:S05]  /*185e0*/  @!P1 BRA `(.L_x_2202) ;  /* 0xfffffffc00f09947 */ /* 0x010fea000383ffff */
[----:B------:R-:W-:Y:S05]  /*185f0*/  BRA `(.L_x_2290) ;  /* 0xffffffd400747947 */ /* 0x000fea000383ffff */
.L_x_2204:
[----:B----4-:R4:W0:Y:S02]  /*18600*/  SYNCS.PHASECHK.TRANS64.TRYWAIT P1, [R27+URZ+0x13260], R0 ;  /* 0x013260001b0075a7 */ /* 0x010824000802017f */
[----:B0-----:R-:W-:Y:S05]  /*18610*/  @!P1 NANOSLEEP.SYNCS 0x989680 ;  /* 0x009896800000995d */ /* 0x001fea0003900000 */
[----:B------:R-:W0:Y:S02]  /*18620*/  @!P1 SYNCS.PHASECHK.TRANS64 P1, [R27+URZ+0x13260], R0 ;  /* 0x013260001b0095a7 */ /* 0x000e24000802007f */
[----:B0-----:R-:W-:Y:S05]  /*18630*/  @!P1 BRA `(.L_x_2204) ;  /* 0xfffffffc00f09947 */ /* 0x001fea000383ffff */
[----:B------:R-:W-:Y:S05]  /*18640*/  BRA `(.L_x_2291) ;  /* 0xffffffd400707947 */ /* 0x000fea000383ffff */
.L_x_2206:
[----:B------:R0:W0:Y:S02]  /*18650*/  SYNCS.PHASECHK.TRANS64.TRYWAIT P1, [R3+URZ+0x13280], R2 ;  /* 0x01328002030075a7 */ /* 0x000024000802017f */
[----:B0-----:R-:W-:Y:S05]  /*18660*/  @!P1 NANOSLEEP.SYNCS 0x989680 ;  /* 0x009896800000995d */ /* 0x001fea0003900000 */
[----:B------:R-:W0:Y:S02]  /*18670*/  @!P1 SYNCS.PHASECHK.TRANS64 P1, [R3+URZ+0x13280], R2 ;  /* 0x01328002030095a7 */ /* 0x000e24000802007f */
[----:B0-----:R-:W-:Y:S05]  /*18680*/  @!P1 BRA `(.L_x_2206) ;  /* 0xfffffffc00f09947 */ /* 0x001fea000383ffff */
[----:B------:R-:W-:Y:S05]  /*18690*/  BRA `(.L_x_2292) ;  /* 0xffffffd4006c7947 */ /* 0x000fea000383ffff */
.L_x_2293:
        /* <DEDUP_REMOVED lines=14> */
.L_x_2726:


//--------------------- .text._ZN7cutlass13device_kernelIN5flash11enable_sm90INS1_16FlashAttnFwdSm90INS1_25CollectiveMainloopFwdSm90ILi2EN4cute5tupleIJNS5_1CILi1EEES8_S8_EEENS6_IJNS7_ILi192EEENS7_ILi160EEENS7_ILi64EEEEEELi64ENS_12float_e4m3_tEfNS_4arch4Sm90ELb1ELb0ELb1ELb1ELb1ELb1ELb0ELb1ELb1ELb1ELb1ELb0EEENS1_21CollectiveEpilogueFwdINS6_IJSA_SC_SB_EEES9_NS_10bfloat16_tESG_Li384ELb1ELb1ELb1ELb1EEENS1_36VarlenDynamicPersistentTileSchedulerILi192ELi160ELi384ELi128ELb1ELb1ELb1ELb1ELb1ELb1EEEEEEEEEvNT_6ParamsE --------------------------
	.section	.text._ZN7cutlass13device_kernelIN5flash11enable_sm90INS1_16FlashAttnFwdSm90INS1_25CollectiveMainloopFwdSm90ILi2EN4cute5tupleIJNS5_1CILi1EEES8_S8_EEENS6_IJNS7_ILi192EEENS7_ILi160EEENS7_ILi64EEEEEELi64ENS_12float_e4m3_tEfNS_4arch4Sm90ELb1ELb0ELb1ELb1ELb1ELb1ELb0ELb1ELb1ELb1ELb1ELb0EEENS1_21CollectiveEpilogueFwdINS6_IJSA_SC_SB_EEES9_NS_10bfloat16_tESG_Li384ELb1ELb1ELb1ELb1EEENS1_36VarlenDynamicPersistentTileSchedulerILi192ELi160ELi384ELi128ELb1ELb1ELb1ELb1ELb1ELb1EEEEEEEEEvNT_6ParamsE,"ax",@progbits
	.align	128
.text._ZN7cutlass13device_kernelIN5flash11enable_sm90INS1_16FlashAttnFwdSm90INS1_25CollectiveMainloopFwdSm90ILi2EN4cute5tupleIJNS5_1CILi1EEES8_S8_EEENS6_IJNS7_ILi192EEENS7_ILi160EEENS7_ILi64EEEEEELi64ENS_12float_e4m3_tEfNS_4arch4Sm90ELb1ELb0ELb1ELb1ELb1ELb1ELb0ELb1ELb1ELb1ELb1ELb0EEENS1_21CollectiveEpilogueFwdINS6_IJSA_SC_SB_EEES9_NS_10bfloat16_tESG_Li384ELb1ELb1ELb1ELb1EEENS1_36VarlenDynamicPersistentTileSchedulerILi192ELi160ELi384ELi128ELb1ELb1ELb1ELb1ELb1ELb1EEEEEEEEEvNT_6ParamsE:
        .type           _ZN7cutlass13device_kernelIN5flash11enable_sm90INS1_16FlashAttnFwdSm90INS1_25CollectiveMainloopFwdSm90ILi2EN4cute5tupleIJNS5_1CILi1EEES8_S8_EEENS6_IJNS7_ILi192EEENS7_ILi160EEENS7_ILi64EEEEEELi64ENS_12float_e4m3_tEfNS_4arch4Sm90ELb1ELb0ELb1ELb1ELb1ELb1ELb0ELb1ELb1ELb1ELb1ELb0EEENS1_21CollectiveEpilogueFwdINS6_IJSA_SC_SB_EEES9_NS_10bfloat16_tESG_Li384ELb1ELb1ELb1ELb1EEENS1_36VarlenDynamicPersistentTileSchedulerILi192ELi160ELi384ELi128ELb1ELb1ELb1ELb1ELb1ELb1EEEEEEEEEvNT_6ParamsE,@function
        .size           _ZN7cutlass13device_kernelIN5flash11enable_sm90INS1_16FlashAttnFwdSm90INS1_25CollectiveMainloopFwdSm90ILi2EN4cute5tupleIJNS5_1CILi1EEES8_S8_EEENS6_IJNS7_ILi192EEENS7_ILi160EEENS7_ILi64EEEEEELi64ENS_12float_e4m3_tEfNS_4arch4Sm90ELb1ELb0ELb1ELb1ELb1ELb1ELb0ELb1ELb1ELb1ELb1ELb0EEENS1_21CollectiveEpilogueFwdINS6_IJSA_SC_SB_EEES9_NS_10bfloat16_tESG_Li384ELb1ELb1ELb1ELb1EEENS1_36VarlenDynamicPersistentTileSchedulerILi192ELi160ELi384ELi128ELb1ELb1ELb1ELb1ELb1ELb1EEEEEEEEEvNT_6ParamsE,(.L_x_2727 - _ZN7cutlass13device_kernelIN5flash11enable_sm90INS1_16FlashAttnFwdSm90INS1_25CollectiveMainloopFwdSm90ILi2EN4cute5tupleIJNS5_1CILi1EEES8_S8_EEENS6_IJNS7_ILi192EEENS7_ILi160EEENS7_ILi64EEEEEELi64ENS_12float_e4m3_tEfNS_4arch4Sm90ELb1ELb0ELb1ELb1ELb1ELb1ELb0ELb1ELb1ELb1ELb1ELb0EEENS1_21CollectiveEpilogueFwdINS6_IJSA_SC_SB_EEES9_NS_10bfloat16_tESG_Li384ELb1ELb1ELb1ELb1EEENS1_36VarlenDynamicPersistentTileSchedulerILi192ELi160ELi384ELi128ELb1ELb1ELb1ELb1ELb1ELb1EEEEEEEEEvNT_6ParamsE)
        .other          _ZN7cutlass13device_kernelIN5flash11enable_sm90INS1_16FlashAttnFwdSm90INS1_25CollectiveMainloopFwdSm90ILi2EN4cute5tupleIJNS5_1CILi1EEES8_S8_EEENS6_IJNS7_ILi192EEENS7_ILi160EEENS7_ILi64EEEEEELi64ENS_12float_e4m3_tEfNS_4arch4Sm90ELb1ELb0ELb1ELb1ELb1ELb1ELb0ELb1ELb1ELb1ELb1ELb0EEENS1_21CollectiveEpilogueFwdINS6_IJSA_SC_SB_EEES9_NS_10bfloat16_tESG_Li384ELb1ELb1ELb1ELb1EEENS1_36VarlenDynamicPersistentTileSchedulerILi192ELi160ELi384ELi128ELb1ELb1ELb1ELb1ELb1ELb1EEEEEEEEEvNT_6ParamsE,@"STO_CUDA_ENTRY STV_DEFAULT"
_ZN7cutlass13device_kernelIN5flash11enable_sm90INS1_16FlashAttnFwdSm90INS1_25CollectiveMainloopFwdSm90ILi2EN4cute5tupleIJNS5_1CILi1EEES8_S8_EEENS6_IJNS7_ILi192EEENS7_ILi160EEENS7_ILi64EEEEEELi64ENS_12float_e4m3_tEfNS_4arch4Sm90ELb1ELb0ELb1ELb1ELb1ELb1ELb0ELb1ELb1ELb1ELb1ELb0EEENS1_21CollectiveEpilogueFwdINS6_IJSA_SC_SB_EEES9_NS_10bfloat16_tESG_Li384ELb1ELb1ELb1ELb1EEENS1_36VarlenDynamicPersistentTileSchedulerILi192ELi160ELi384ELi128ELb1ELb1ELb1ELb1ELb1ELb1EEEEEEEEEvNT_6ParamsE:
        /* <DEDUP_REMOVED lines=17> */
.L_x_2295:
[----:B------:R-:W-:Y:S05]  /*0110*/  BSYNC B0 ;  /* 0x0000000000007941 */ /* 0x000fea0003800000 */
.L_x_2294:
        /* <DEDUP_REMOVED lines=40> */
.L_x_2296:
        /* <DEDUP_REMOVED lines=22> */
.L_x_2297:
        /* <DEDUP_REMOVED lines=18> */
.L_x_2298:
        /* <DEDUP_REMOVED lines=22> */
.L_x_2299:
        /* <DEDUP_REMOVED lines=23> */
.L_x_2300:
        /* <DEDUP_REMOVED lines=9> */
.L_x_2303:
        /* <DEDUP_REMOVED lines=22> */
[-C--:B--2---:R-:W-:Y:S02]  /*0ae0*/  LEA.HI R2, R0, R15.reuse, RZ, 0x7 ;  /* 0x0000000f00027211 */ /* 0x084fe400078f38ff */
[----:B------:R-:W-:Y:S01]  /*0af0*/  SHF.R.S32.HI R10, RZ, 0x1, R3 ;  /* 0x00000001ff0a7819 */ /* 0x000fe20000011403 */
[----:B------:R-:W-:Y:S01]  /*0b00*/  IMAD.SHL.U32 R8, R4, 0x20, RZ ;  /* 0x0000002004087824 */ /* 0x000fe200078e00ff */
[----:B------:R-:W-:-:S02]  /*0b10*/  LEA.HI R5, R0, R15, RZ, 0x4 ;  /* 0x0000000f00057211 */ /* 0x000fc400078f20ff */
[----:B------:R-:W-:Y:S02]  /*0b20*/  LOP3.LUT R9, R2, 0xffffff80, RZ, 0xc0, !PT ;  /* 0xffffff8002097812 */ /* 0x000fe400078ec0ff */
[----:B------:R-:W-:Y:S02]  /*0b30*/  LEA.HI R4, R3, R10, RZ, 0x1 ;  /* 0x0000000a03047211 */ /* 0x000fe400078f08ff */
[----:B------:R-:W-:Y:S01]  /*0b40*/  LOP3.LUT R7, R5, 0x3fffff0, RZ, 0xc0, !PT ;  /* 0x03fffff005077812 */ /* 0x000fe200078ec0ff */
[C---:B------:R-:W-:Y:S01]  /*0b50*/  IMAD.IADD R14, R15.reuse, 0x1, -R9 ;  /* 0x000000010f0e7824 */ /* 0x040fe200078e0a09 */
[----:B------:R-:W-:Y:S02]  /*0b60*/  SHF.R.S32.HI R6, RZ, 0x4, R5 ;  /* 0x00000004ff067819 */ /* 0x000fe40000011405 */
[----:B------:R-:W-:Y:S01]  /*0b70*/  LOP3.LUT R4, R4, 0x3fffffe, RZ, 0xc0, !PT ;  /* 0x03fffffe04047812 */ /* 0x000fe200078ec0ff */
[----:B------:R-:W-:Y:S01]  /*0b80*/  IMAD.IADD R7, R15, 0x1, -R7 ;  /* 0x000000010f077824 */ /* 0x000fe200078e0a07 */
[----:B------:R-:W-:-:S02]  /*0b90*/  LOP3.LUT R8, R8, 0xfffffc00, RZ, 0xc0, !PT ;  /* 0xfffffc0008087812 */ /* 0x000fc400078ec0ff */
[----:B------:R-:W-:Y:S01]  /*0ba0*/  LEA.HI R5, R5, R6, RZ, 0x1 ;  /* 0x0000000605057211 */ /* 0x000fe200078f08ff */
[----:B------:R-:W-:Y:S01]  /*0bb0*/  IMAD.IADD R4, R10, 0x1, -R4 ;  /* 0x000000010a047824 */ /* 0x000fe200078e0a04 */
[----:B------:R-:W-:Y:S02]  /*0bc0*/  SHF.R.S32.HI R9, RZ, 0x1f, R14 ;  /* 0x0000001fff097819 */ /* 0x000fe4000001140e */
[----:B------:R-:W-:Y:S01]  /*0bd0*/  LOP3.LUT R5, R5, 0x1ffffffe, RZ, 0xc0, !PT ;  /* 0x1ffffffe05057812 */ /* 0x000fe200078ec0ff */
[----:B------:R-:W-:Y:S01]  /*0be0*/  IMAD R13, R6, 0x8, R4 ;  /* 0x00000008060d7824 */ /* 0x000fe200078e0204 */
[----:B------:R-:W-:Y:S02]  /*0bf0*/  LEA R7, R7, R8, 0x6 ;  /* 0x0000000807077211 */ /* 0x000fe400078e30ff */
[----:B------:R-:W-:Y:S02]  /*0c00*/  LEA.HI R8, R9, R14, RZ, 0x2 ;  /* 0x0000000e09087211 */ /* 0x000fe400078f10ff */
[----:B------:R-:W-:Y:S01]  /*0c10*/  LEA.HI R4, R0, R15, RZ, 0x2 ;  /* 0x0000000f00047211 */ /* 0x000fe200078f10ff */
[----:B------:R-:W-:Y:S01]  /*0c20*/  IMAD.IADD R6, R6, 0x1, -R5 ;  /* 0x0000000106067824 */ /* 0x000fe200078e0a05 */
[----:B------:R-:W-:-:S02]  /*0c30*/  SHF.R.S32.HI R10, RZ, 0x2, R8 ;  /* 0x00000002ff0a7819 */ /* 0x000fc40000011408 */
[----:B------:R-:W-:Y:S02]  /*0c40*/  SHF.R.S32.HI R11, RZ, 0x1f, R8 ;  /* 0x0000001fff0b7819 */ /* 0x000fe40000011408 */
[----:B------:R-:W-:Y:S02]  /*0c50*/  SHF.R.S32.HI R19, RZ, 0x7, R2 ;  /* 0x00000007ff137819 */ /* 0x000fe40000011402 */
[--C-:B------:R-:W-:Y:S02]  /*0c60*/  SHF.R.S32.HI R2, RZ, 0x2, R4.reuse ;  /* 0x00000002ff027819 */ /* 0x100fe40000011404 */
[----:B------:R-:W-:Y:S02]  /*0c70*/  SHF.R.S32.HI R5, RZ, 0x1f, R4 ;  /* 0x0000001fff057819 */ /* 0x000fe40000011404 */
[----:B------:R-:W-:Y:S02]  /*0c80*/  LEA.HI R11, R11, R10, RZ, 0x3 ;  /* 0x0000000a0b0b7211 */ /* 0x000fe400078f18ff */
[----:B------:R-:W-:-:S02]  /*0c90*/  LEA.HI R5, R5, R2, RZ, 0x2 ;  /* 0x0000000205057211 */ /* 0x000fc400078f10ff */
[----:B------:R-:W-:Y:S01]  /*0ca0*/  LOP3.LUT R12, R4, 0xfffffffc, RZ, 0xc0, !PT ;  /* 0xfffffffc040c7812 */ /* 0x000fe200078ec0ff */
[----:B------:R-:W-:Y:S01]  /*0cb0*/  IMAD.HI R4, R19, 0x55555556, RZ ;  /* 0x5555555613047827 */ /* 0x000fe200078e02ff */
[----:B------:R-:W-:Y:S02]  /*0cc0*/  LOP3.LUT R11, R11, 0xfffffff8, RZ, 0xc0, !PT ;  /* 0xfffffff80b0b7812 */ /* 0x000fe400078ec0ff */
[----:B------:R-:W-:Y:S02]  /*0cd0*/  LEA.HI R9, R9, R14, RZ, 0x5 ;  /* 0x0000000e09097211 */ /* 0x000fe400078f28ff */
[----:B------:R-:W-:Y:S02]  /*0ce0*/  LOP3.LUT R5, R5, 0xfffffffc, RZ, 0xc0, !PT ;  /* 0xfffffffc05057812 */ /* 0x000fe400078ec0ff */
[----:B------:R-:W-:Y:S01]  /*0cf0*/  LOP3.LUT R3, R3, 0xfffffffe, RZ, 0xc0, !PT ;  /* 0xfffffffe03037812 */ /* 0x000fe200078ec0ff */
[----:B------:R-:W-:Y:S01]  /*0d00*/  IMAD.IADD R10, R10, 0x1, -R11 ;  /* 0x000000010a0a7824 */ /* 0x000fe200078e0a0b */
[----:B------:R-:W-:-:S02]  /*0d10*/  LEA.HI R4, R4, R4, RZ, 0x1 ;  /* 0x0000000404047211 */ /* 0x000fc400078f08ff */
[----:B------:R-:W-:Y:S01]  /*0d20*/  SHF.R.S32.HI R9, RZ, 0x5, R9 ;  /* 0x00000005ff097819 */ /* 0x000fe20000011409 */
[----:B------:R-:W-:Y:S02]  /*0d30*/  IMAD.IADD R5, R2, 0x1, -R5 ;  /* 0x0000000102057824 */ /* 0x000fe400078e0a05 */
[----:B------:R-:W-:Y:S01]  /*0d40*/  IMAD R2, R6, 0x8, R7 ;  /* 0x0000000806027824 */ /* 0x000fe200078e0207 */
[----:B------:R-:W-:Y:S01]  /*0d50*/  LEA.HI R0, R0, R15, RZ, 0x3 ;  /* 0x0000000f00007211 */ /* 0x000fe200078f18ff */
[----:B------:R-:W-:Y:S02]  /*0d60*/  IMAD.IADD R3, R15, 0x1, -R3 ;  /* 0x000000010f037824 */ /* 0x000fe400078e0a03 */
[----:B------:R-:W-:Y:S02]  /*0d70*/  IMAD R4, R4, -0x3, R19 ;  /* 0xfffffffd04047824 */ /* 0x000fe400078e0213 */
[----:B------:R-:W-:Y:S01]  /*0d80*/  IMAD R9, R9, 0x10, R10 ;  /* 0x0000001009097824 */ /* 0x000fe200078e020a */
[----:B------:R0:W-:Y:S01]  /*0d90*/  STL [R1+0xa4], R2 ;  /* 0x0000a40201007387 */ /* 0x0001e20000100800 */
[----:B------:R-:W-:-:S03]  /*0da0*/  IMAD.SHL.U32 R6, R3, 0x8, RZ ;  /* 0x0000000803067824 */ /* 0x000fc600078e00ff */
[----:B------:R-:W-:Y:S01]  /*0db0*/  LEA R4, R4, R9, 0x6 ;  /* 0x0000000904047211 */ /* 0x000fe200078e30ff */
[----:B------:R1:W-:Y:S01]  /*0dc0*/  STL [R1+0x8c], R5 ;  /* 0x00008c0501007387 */ /* 0x0003e20000100800 */
[----:B0-----:R-:W-:Y:S02]  /*0dd0*/  LOP3.LUT R2, R0, 0xfffffff8, RZ, 0xc0, !PT ;  /* 0xfffffff800027812 */ /* 0x001fe400078ec0ff */
[----:B------:R-:W-:Y:S01]  /*0de0*/  SHF.R.S32.HI R0, RZ, 0x3, R0 ;  /* 0x00000003ff007819 */ /* 0x000fe20000011400 */
[----:B------:R-:W-:Y:S01]  /*0df0*/  IMAD.SHL.U32 R0, R5, 0x80, RZ ;  /* 0x0000008005007824 */ /* 0x000fe200078e00ff */
[----:B------:R-:W-:Y:S01]  /*0e00*/  STL [R1+0xa0], R4 ;  /* 0x0000a00401007387 */ /* 0x000fe20000100800 */
[----:B------:R-:W-:Y:S01]  /*0e10*/  IMAD.IADD R2, R15, 0x1, -R2 ;  /* 0x000000010f027824 */ /* 0x000fe200078e0a02 */
[----:B------:R-:W-:Y:S01]  /*0e20*/  LOP3.LUT R8, R8, 0x7ffffffc, RZ, 0xc0, !PT ;  /* 0x7ffffffc08087812 */ /* 0x000fe200078ec0ff */
[----:B-1----:R-:W-:Y:S01]  /*0e30*/  VIADD R5, R6, 0x10 ;  /* 0x0000001006057836 */ /* 0x002fe20000000000 */
[----:B------:R-:W-:Y:S01]  /*0e40*/  STL [R1+0x70], RZ ;  /* 0x000070ff01007387 */ /* 0x000fe20000100800 */
[----:B------:R-:W-:-:S03]  /*0e50*/  LOP3.LUT R2, R0, 0x180, RZ, 0xc0, !PT ;  /* 0x0000018000027812 */ /* 0x000fc600078ec0ff */
[----:B------:R-:W-:Y:S01]  /*0e60*/  STL [R1+0x8], RZ ;  /* 0x000008ff01007387 */ /* 0x000fe20000100800 */
[----:B------:R-:W-:-:S03]  /*0e70*/  IMAD.IADD R8, R14, 0x1, -R8 ;  /* 0x000000010e087824 */ /* 0x000fc600078e0a08 */
[----:B------:R0:W-:Y:S01]  /*0e80*/  STL [R1+0x10], R6 ;  /* 0x0000100601007387 */ /* 0x0001e20000100800 */
[----:B------:R-:W-:Y:S02]  /*0e90*/  IMAD.IADD R12, R15, 0x1, -R12 ;  /* 0x000000010f0c7824 */ /* 0x000fe400078e0a0c */
[----:B------:R-:W-:Y:S02]  /*0ea0*/  IMAD.SHL.U32 R8, R8, 0x2, RZ ;  /* 0x0000000208087824 */ /* 0x000fe400078e00ff */
[----:B------:R-:W-:Y:S01]  /*0eb0*/  IMAD.SHL.U32 R7, R13, 0x40, RZ ;  /* 0x000000400d077824 */ /* 0x000fe200078e00ff */
[----:B------:R-:W-:Y:S01]  /*0ec0*/  LEA.HI R11, R12, R12, RZ, 0x1 ;  /* 0x0000000c0c0b7211 */ /* 0x000fe200078f08ff */
[----:B0-----:R-:W-:-:S03]  /*0ed0*/  VIADD R6, R8, 0x28 ;  /* 0x0000002808067836 */ /* 0x001fc60000000000 */
[----:B------:R-:W-:-:S05]  /*0ee0*/  LOP3.LUT R11, R11, 0x1ffffffe, RZ, 0xc0, !PT ;  /* 0x1ffffffe0b0b7812 */ /* 0x000fca00078ec0ff */
[----:B------:R-:W-:Y:S02]  /*0ef0*/  IMAD.IADD R11, R12, 0x1, -R11 ;  /* 0x000000010c0b7824 */ /* 0x000fe400078e0a0b */
[----:B------:R-:W-:Y:S02]  /*0f00*/  IMAD.MOV.U32 R19, RZ, RZ, RZ ;  /* 0x000000ffff137224 */ /* 0x000fe400078e00ff */
[----:B------:R-:W-:Y:S02]  /*0f10*/  IMAD.MOV.U32 R156, RZ, RZ, RZ ;  /* 0x000000ffff9c7224 */ /* 0x000fe400078e00ff */
[----:B------:R-:W-:Y:S01]  /*0f20*/  IMAD.MOV.U32 R22, RZ, RZ, RZ ;  /* 0x000000ffff167224 */ /* 0x000fe200078e00ff */
[----:B---3--:R-:W-:Y:S01]  /*0f30*/  LOP3.LUT R157, R16, 0x1, RZ, 0xfc, !PT ;  /* 0x00000001109d7812 */ /* 0x008fe200078efcff */
[----:B------:R-:W-:-:S05]  /*0f40*/  IMAD.SHL.U32 R16, R3, 0x10, RZ ;  /* 0x0000001003107824 */ /* 0x000fca00078e00ff */
[----:B------:R-:W-:-:S04]  /*0f50*/  IADD3 R3, R16, 0x20, RZ ;  /* 0x0000002010037810 */ /* 0x000fc80007ffe0ff */
[----:B------:R-:W-:Y:S01]  /*0f60*/  SHF.R.S32.HI R0, RZ, 0x1f, R3 ;  /* 0x0000001fff007819 */ /* 0x000fe20000011403 */
[----:B------:R0:W-:Y:S04]  /*0f70*/  STL [R1+0x4], R3 ;  /* 0x0000040301007387 */ /* 0x0001e80000100800 */
[----:B------:R-:W-:Y:S04]  /*0f80*/  STL [R1+0x38], R5 ;  /* 0x0000380501007387 */ /* 0x000fe80000100800 */
[----:B------:R-:W-:Y:S01]  /*0f90*/  STL [R1+0x50], R2 ;  /* 0x0000500201007387 */ /* 0x000fe20000100800 */
[----:B0-----:R-:W-:-:S03]  /*0fa0*/  SHF.R.U32.HI R3, RZ, 0x3, R2 ;  /* 0x00000003ff037819 */ /* 0x001fc60000011602 */
[----:B------:R0:W-:Y:S04]  /*0fb0*/  STL [R1+0x30], R0 ;  /* 0x0000300001007387 */ /* 0x0001e80000100800 */
[----:B------:R1:W-:Y:S01]  /*0fc0*/  STL [R1+0x54], R3 ;  /* 0x0000540301007387 */ /* 0x0003e20000100800 */
[C-C-:B0-----:R-:W-:Y:S02]  /*0fd0*/  LOP3.LUT R0, R2.reuse, 0x10, R16.reuse, 0xf8, !PT ;  /* 0x0000001002007812 */ /* 0x141fe400078ef810 */
[----:B------:R-:W-:Y:S02]  /*0fe0*/  LOP3.LUT R2, R2, 0x30, R16, 0xf8, !PT ;  /* 0x0000003002027812 */ /* 0x000fe400078ef810 */
[-C--:B------:R-:W-:Y:S02]  /*0ff0*/  LOP3.LUT R0, R0, R3.reuse, RZ, 0x3c, !PT ;  /* 0x0000000300007212 */ /* 0x080fe400078e3cff */
[----:B-1----:R-:W-:Y:S01]  /*1000*/  LOP3.LUT R3, R2, R3, RZ, 0x3c, !PT ;  /* 0x0000000302037212 */ /* 0x002fe200078e3cff */
[C---:B------:R-:W-:Y:S01]  /*1010*/  VIADD R2, R8.reuse, 0x20 ;  /* 0x0000002008027836 */ /* 0x040fe20000000000 */
[----:B------:R-:W-:Y:S01]  /*1020*/  IADD3 R0, R7, R0, RZ ;  /* 0x0000000007007210 */ /* 0x000fe20007ffe0ff */
[----:B------:R-:W-:Y:S01]  /*1030*/  STL [R1+0x48], R8 ;  /* 0x0000480801007387 */ /* 0x000fe20000100800 */
[----:B------:R-:W-:Y:S01]  /*1040*/  VIADD R5, R8, 0x30 ;  /* 0x0000003008057836 */ /* 0x000fe20000000000 */
[----:B------:R-:W-:-:S02]  /*1050*/  IADD3 R3, R18, R7, R3 ;  /* 0x0000000712037210 */ /* 0x000fc40007ffe003 */
[----:B------:R-:W-:Y:S04]  /*1060*/  STL [R1+0x58], R7 ;  /* 0x0000580701007387 */ /* 0x000fe80000100800 */
[----:B------:R0:W-:Y:S04]  /*1070*/  STL [R1+0x7c], R2 ;  /* 0x00007c0201007387 */ /* 0x0001e80000100800 */
[----:B------:R-:W-:Y:S04]  /*1080*/  STL [R1+0x88], R6 ;  /* 0x0000880601007387 */ /* 0x000fe80000100800 */
[----:B------:R1:W-:Y:S01]  /*1090*/  STL [R1+0x40], R0 ;  /* 0x0000400001007387 */ /* 0x0003e20000100800 */
[----:B0-----:R-:W-:-:S03]  /*10a0*/  VIADD R2, R8, 0x38 ;  /* 0x0000003808027836 */ /* 0x001fc60000000000 */
[----:B------:R-:W-:Y:S01]  /*10b0*/  STL [R1+0x84], R5 ;  /* 0x0000840501007387 */ /* 0x000fe20000100800 */
[----:B-1----:R-:W-:-:S03]  /*10c0*/  SHF.R.S32.HI R0, RZ, 0x1f, R6 ;  /* 0x0000001fff007819 */ /* 0x002fc60000011406 */
[----:B------:R0:W-:Y:S04]  /*10d0*/  STL [R1+0x9c], R3 ;  /* 0x00009c0301007387 */ /* 0x0001e80000100800 */
[----:B------:R1:W-:Y:S04]  /*10e0*/  STL [R1+0x80], R2 ;  /* 0x0000800201007387 */ /* 0x0003e80000100800 */
[----:B------:R2:W-:Y:S01]  /*10f0*/  STL [R1+0x98], R0 ;  /* 0x0000980001007387 */ /* 0x0005e20000100800 */
[----:B0-----:R-:W-:Y:S02]  /*1100*/  SHF.R.S32.HI R3, RZ, 0x1f, R5 ;  /* 0x0000001fff037819 */ /* 0x001fe40000011405 */
[----:B-1----:R-:W-:Y:S01]  /*1110*/  SHF.R.S32.HI R2, RZ, 0x1f, R2 ;  /* 0x0000001fff027819 */ /* 0x002fe20000011402 */
[----:B--2---:R-:W-:-:S02]  /*1120*/  IMAD R0, R11, 0x8, R4 ;  /* 0x000000080b007824 */ /* 0x004fc400078e0204 */
[----:B------:R0:W-:Y:S04]  /*1130*/  STL [R1+0x94], R3 ;  /* 0x0000940301007387 */ /* 0x0001e80000100800 */
[----:B------:R0:W-:Y:S04]  /*1140*/  STL [R1+0x5c], R0 ;  /* 0x00005c0001007387 */ /* 0x0001e80000100800 */
[----:B------:R0:W-:Y:S01]  /*1150*/  STL [R1+0x90], R2 ;  /* 0x0000900201007387 */ /* 0x0001e20000100800 */
[----:B------:R-:W-:-:S07]  /*1160*/  SHF.R.S32.HI R17, RZ, 0x1f, R16 ;  /* 0x0000001fff117819 */ /* 0x000fce0000011410 */
.L_x_2429:
[----:B0123--:R-:W0:Y:S01]  /*1170*/  LDC.64 R2, c[0x0][0xc88] ;  /* 0x00032200ff027b82 */ /* 0x00fe220000000a00 */
        /* <DEDUP_REMOVED lines=13> */
[----:B--2---:R-:W-:Y:S01]  /*1250*/  SHF.R.S32.HI R0, RZ, 0x1f, R30 ;  /* 0x0000001fff007819 */ /* 0x004fe2000001141e */
[C---:B------:R-:W-:Y:S02]  /*1260*/  IMAD.SHL.U32 R31, R30.reuse, 0x4, RZ ;  /* 0x000000041e1f7824 */ /* 0x040fe400078e00ff */
[C---:B------:R-:W-:Y:S01]  /*1270*/  @P2 LEA R2, P3, R30.reuse, UR4, 0x2 ;  /* 0x000000041e022c11 */ /* 0x040fe2000f8610ff */
[----:B------:R-:W-:Y:S01]  /*1280*/  STL [R1+0x60], R30 ;  /* 0x0000601e01007387 */ /* 0x000fe20000100800 */
[C-C-:B------:R-:W-:Y:S02]  /*1290*/  SHF.L.U64.HI R34, R30.reuse, 0x2, R0.reuse ;  /* 0x000000021e227819 */ /* 0x140fe40000010200 */
[----:B------:R-:W-:Y:S01]  /*12a0*/  @P2 LEA.HI.X R3, R30, UR5, R0, 0x2, P3 ;  /* 0x000000051e032c11 */ /* 0x000fe200098f1400 */
[----:B------:R-:W-:Y:S01]  /*12b0*/  ULDC UR4, c[0x0][0x288] ;  /* 0x0000a20000047ab9 */ /* 0x000fe20000000800 */
[----:B------:R0:W-:Y:S01]  /*12c0*/  STL [R1+0x74], R0 ;  /* 0x0000740001007387 */ /* 0x0001e20000100800 */
[----:B-----5:R-:W-:-:S03]  /*12d0*/  IADD3 R6, P4, R31, UR6, RZ ;  /* 0x000000061f067c10 */ /* 0x020fc6000ff9e0ff */
[----:B------:R1:W5:Y:S01]  /*12e0*/  @P2 LDG.E R8, desc[UR40][R2.64] ;  /* 0x0000002802082981 */ /* 0x000362000c1e1900 */
[----:B------:R-:W-:Y:S02]  /*12f0*/  @P1 IADD3 R4, P2, R31, UR8, RZ ;  /* 0x000000081f041c10 */ /* 0x000fe4000ff5e0ff */
[C---:B------:R-:W-:Y:S01]  /*1300*/  IADD3.X R7, R34.reuse, UR7, RZ, P4, !PT ;  /* 0x0000000722077c10 */ /* 0x040fe2000a7fe4ff */
[----:B------:R-:W-:Y:S01]  /*1310*/  STL [R1+0x68], R31 ;  /* 0x0000681f01007387 */ /* 0x000fe20000100800 */
[----:B------:R-:W-:Y:S01]  /*1320*/  @P1 IADD3.X R5, R34, UR9, RZ, P2, !PT ;  /* 0x0000000922051c10 */ /* 0x000fe200097fe4ff */
[----:B0-----:R-:W-:Y:S01]  /*1330*/  IMAD.U32 R0, RZ, RZ, UR4 ;  /* 0x00000004ff007e24 */ /* 0x001fe2000f8e00ff */
[----:B------:R-:W-:Y:S01]  /*1340*/  ULDC.64 UR4, c[0x0][0x418] ;  /* 0x0001060000047ab9 */ /* 0x000fe20000000a00 */
[----:B------:R0:W5:Y:S01]  /*1350*/  @P0 LDG.E R28, desc[UR40][R6.64] ;  /* 0x00000028061c0981 */ /* 0x000162000c1e1900 */
[----:B------:R-:W-:-:S03]  /*1360*/  ULDC.64 UR8, c[0x0][0xa20] ;  /* 0x0002880000087ab9 */ /* 0x000fc60000000a00 */
[----:B------:R-:W2:Y:S01]  /*1370*/  @P1 LDG.E R0, desc[UR40][R4.64] ;  /* 0x0000002804001981 */ /* 0x000ea2000c1e1900 */
[----:B------:R-:W-:Y:S01]  /*1380*/  UISETP.NE.U32.AND UP0, UPT, UR4, URZ, UPT ;  /* 0x0000003f0400728c */ /* 0x000fe2000bf05070 */
[----:B-1----:R-:W-:Y:S02]  /*1390*/  LOP3.LUT R2, R26, 0xff000000, RZ, 0xc0, !PT ;  /* 0xff0000001a027812 */ /* 0x002fe400078ec0ff */
[----:B------:R-:W-:Y:S01]  /*13a0*/  ULDC UR4, c[0x0][0x424] ;  /* 0x0001090000047ab9 */ /* 0x000fe20000000800 */
[----:B------:R-:W-:Y:S01]  /*13b0*/  UISETP.NE.AND.EX UP0, UPT, UR5, URZ, UPT, UP0 ;  /* 0x0000003f0500728c */ /* 0x000fe2000bf05300 */
[----:B------:R-:W-:Y:S01]  /*13c0*/  ISETP.NE.U32.AND P2, PT, RZ, UR8, PT ;  /* 0x00000008ff007c0c */ /* 0x000fe2000bf45070 */
[----:B------:R-:W-:Y:S01]  /*13d0*/  STL [R1+0x6c], R34 ;  /* 0x00006c2201007387 */ /* 0x000fe20000100800 */
[----:B------:R-:W-:Y:S01]  /*13e0*/  ULDC UR5, c[0x0][0x2f0] ;  /* 0x0000bc0000057ab9 */ /* 0x000fe20000000800 */
[----:B------:R-:W-:Y:S01]  /*13f0*/  USEL UR4, UR4, 0x1, UP0 ;  /* 0x0000000104047887 */ /* 0x000fe20008000000 */
[----:B------:R-:W-:-:S02]  /*1400*/  SHF.R.U32.HI R3, RZ, 0x8, R2 ;  /* 0x00000008ff037819 */ /* 0x000fc40000011602 */
[----:B------:R-:W-:Y:S01]  /*1410*/  ISETP.NE.AND.EX P2, PT, RZ, UR9, PT, P2 ;  /* 0x00000009ff007c0c */ /* 0x000fe2000bf45320 */
[----:B------:R-:W-:-:S03]  /*1420*/  UIMAD UR4, UR4, UR5, URZ ;  /* 0x00000005040472a4 */ /* 0x000fc6000f8e023f */
[----:B------:R-:W-:Y:S01]  /*1430*/  ULDC UR5, c[0x0][0x348] ;  /* 0x0000d20000057ab9 */ /* 0x000fe20000000800 */
[C---:B------:R-:W-:Y:S01]  /*1440*/  LOP3.LUT R23, R26.reuse, 0xffff, RZ, 0xc0, !PT ;  /* 0x0000ffff1a177812 */ /* 0x040fe200078ec0ff */
[----:B--2---:R1:W-:Y:S01]  /*1450*/  STL [R1+0x28], R0 ;  /* 0x0000280001007387 */ /* 0x0043e20000100800 */
[----:B------:R-:W-:Y:S01]  /*1460*/  IMAD.MOV.U32 R11, RZ, RZ, R0 ;  /* 0x000000ffff0b7224 */ /* 0x000fe200078e0000 */
[----:B-1----:R-:W-:-:S04]  /*1470*/  LOP3.LUT R0, R26, 0xff0000, RZ, 0xc0, !PT ;  /* 0x00ff00001a007812 */ /* 0x002fc800078ec0ff */
[----:B------:R-:W-:Y:S01]  /*1480*/  LEA.HI R10, R0, R3, RZ, 0x10 ;  /* 0x00000003000a7211 */ /* 0x000fe200078f80ff */
[----:B0---4-:R-:W-:Y:S06]  /*1490*/  @P1 BRA `(.L_x_2305) ;  /* 0x0000000000281947 */ /* 0x011fec0003800000 */
        /* <DEDUP_REMOVED lines=8> */
[----:B--2---:R-:W-:-:S05]  /*1520*/  IMAD.IADD R11, R5, 0x1, -R0 ;  /* 0x00000001050b7824 */ /* 0x004fca00078e0a00 */
[----:B------:R0:W-:Y:S02]  /*1530*/  STL [R1+0x28], R11 ;  /* 0x0000280b01007387 */ /* 0x0001e40000100800 */
.L_x_2305:
[----:B------:R-:W-:Y:S01]  /*1540*/  IMAD.U32 R33, RZ, RZ, UR5 ;  /* 0x00000005ff217e24 */ /* 0x000fe2000f8e00ff */
[----:B------:R-:W-:Y:S01]  /*1550*/  MOV R29, UR4 ;  /* 0x00000004001d7c02 */ /* 0x000fe20008000f00 */
[----:B------:R-:W-:Y:S06]  /*1560*/  @!P2 BRA `(.L_x_2306) ;  /* 0x000000000010a947 */ /* 0x000fec0003800000 */
[----:B------:R-:W-:-:S04]  /*1570*/  IADD3 R2, P0, R31, UR8, RZ ;  /* 0x000000081f027c10 */ /* 0x000fc8000ff1e0ff */
[----:B------:R-:W-:-:S05]  /*1580*/  IADD3.X R3, R34, UR9, RZ, P0, !PT ;  /* 0x0000000922037c10 */ /* 0x000fca00087fe4ff */
[----:B------:R1:W5:Y:S01]  /*1590*/  LDG.E R29, desc[UR40][R2.64] ;  /* 0x00000028021d7981 */ /* 0x000362000c1e1900 */
[----:B------:R-:W-:Y:S05]  /*15a0*/  BRA `(.L_x_2307) ;  /* 0x0000000000107947 */ /* 0x000fea0003800000 */
.L_x_2306:
[----:B------:R-:W-:Y:S05]  /*15b0*/  @!P0 BRA `(.L_x_2307) ;  /* 0x00000000000c8947 */ /* 0x000fea0003800000 */
[----:B------:R-:W2:Y:S04]  /*15c0*/  LDG.E R0, desc[UR40][R6.64] ;  /* 0x0000002806007981 */ /* 0x000ea8000c1e1900 */
[----:B------:R-:W2:Y:S02]  /*15d0*/  LDG.E R29, desc[UR40][R6.64+0x4] ;  /* 0x00000428061d7981 */ /* 0x000ea4000c1e1900 */
[----:B--2---:R-:W-:-:S07]  /*15e0*/  IMAD.IADD R29, R29, 0x1, -R0 ;  /* 0x000000011d1d7824 */ /* 0x004fce00078e0a00 */
.L_x_2307:
[----:B------:R-:W-:Y:S01]  /*15f0*/  ULDC.64 UR4, c[0x0][0xa10] ;  /* 0x0002840000047ab9 */ /* 0x000fe20000000a00 */
[----:B------:R-:W2:Y:S01]  /*1600*/  LDC R6, c[0x0][0x448] ;  /* 0x00011200ff067b82 */ /* 0x000ea20000000800 */
[----:B------:R-:W-:-:S04]  /*1610*/  ISETP.NE.U32.AND P0, PT, RZ, UR4, PT ;  /* 0x00000004ff007c0c */ /* 0x000fc8000bf05070 */
[----:B------:R-:W-:Y:S01]  /*1620*/  ISETP.NE.AND.EX P0, PT, RZ, UR5, PT, P0 ;  /* 0x00000005ff007c0c */ /* 0x000fe2000bf05300 */
[----:B------:R-:W-:-:S12]  /*1630*/  ULDC.64 UR4, c[0x0][0xa30] ;  /* 0x00028c0000047ab9 */ /* 0x000fd80000000a00 */
[----:B-1----:R-:W1:Y:S02]  /*1640*/  @P0 LDC.64 R2, c[0x0][0xa10] ;  /* 0x00028400ff020b82 */ /* 0x002e640000000a00 */
[----:B-1----:R-:W-:-:S05]  /*1650*/  @P0 IMAD.WIDE R2, R30, 0x4, R2 ;  /* 0x000000041e020825 */ /* 0x002fca00078e0202 */
[----:B------:R-:W3:Y:S04]  /*1660*/  @P0 LDG.E R0, desc[UR40][R2.64] ;  /* 0x0000002802000981 */ /* 0x000ee8000c1e1900 */
[----:B------:R1:W3:Y:S01]  /*1670*/  @P0 LDG.E R7, desc[UR40][R2.64+0x4] ;  /* 0x0000042802070981 */ /* 0x0002e2000c1e1900 */
[----:B------:R-:W-:Y:S01]  /*1680*/  ISETP.NE.U32.AND P1, PT, RZ, UR4, PT ;  /* 0x00000004ff007c0c */ /* 0x000fe2000bf25070 */
[----:B-----5:R-:W-:-:S03]  /*1690*/  IMAD.MOV.U32 R24, RZ, RZ, R29 ;  /* 0x000000ffff187224 */ /* 0x020fc600078e001d */
[----:B------:R-:W-:-:S13]  /*16a0*/  ISETP.NE.AND.EX P1, PT, RZ, UR5, PT, P1 ;  /* 0x00000005ff007c0c */ /* 0x000fda000bf25310 */
[----:B------:R-:W-:-:S04]  /*16b0*/  @P1 IADD3 R4, P2, R31, UR4, RZ ;  /* 0x000000041f041c10 */ /* 0x000fc8000ff5e0ff */
[----:B------:R-:W-:-:S05]  /*16c0*/  @P1 IADD3.X R5, R34, UR5, RZ, P2, !PT ;  /* 0x0000000522051c10 */ /* 0x000fca00097fe4ff */
[----:B------:R4:W5:Y:S01]  /*16d0*/  @P1 LDG.E R24, desc[UR40][R4.64] ;  /* 0x0000002804181981 */ /* 0x000962000c1e1900 */
[----:B--2---:R-:W-:Y:S01]  /*16e0*/  ISETP.NE.AND P1, PT, R6, 0x1, PT ;  /* 0x000000010600780c */ /* 0x004fe20003f25270 */
[----:B------:R-:W-:Y:S01]  /*16f0*/  IMAD R12, R25, 0xc0, RZ ;  /* 0x000000c0190c7824 */ /* 0x000fe200078e02ff */
[----:B------:R-:W-:Y:S01]  /*1700*/  BSSY B0, `(.L_x_2308) ;  /* 0x000003a000007945 */ /* 0x000fe20003800000 */
[----:B------:R-:W-:Y:S02]  /*1710*/  IMAD.IADD R8, R29, 0x1, -R8 ;  /* 0x000000011d087824 */ /* 0x000fe400078e0a08 */
[----:B-1----:R-:W-:Y:S01]  /*1720*/  VIADD R2, R12, 0xbf ;  /* 0x000000bf0c027836 */ /* 0x002fe20000000000 */
[----:B------:R1:W-:Y:S07]  /*1730*/  STL [R1+0x44], R12 ;  /* 0x0000440c01007387 */ /* 0x0003ee0000100800 */
[----:B------:R-:W2:Y:S01]  /*1740*/  @P1 LDC R9, c[0x0][0x44c] ;  /* 0x00011300ff091b82 */ /* 0x000ea20000000800 */
[----:B-1----:R-:W-:-:S07]  /*1750*/  LOP3.LUT R12, R10, 0xff, RZ, 0xc0, !PT ;  /* 0x000000ff0a0c7812 */ /* 0x002fce00078ec0ff */
[----:B------:R-:W1:Y:S01]  /*1760*/  @P1 LDC R3, c[0x0][0x450] ;  /* 0x00011400ff031b82 */ /* 0x000e620000000800 */
[----:B---3--:R-:W-:Y:S02]  /*1770*/  @P0 IMAD.IADD R33, R7, 0x1, -R0 ;  /* 0x0000000107210824 */ /* 0x008fe400078e0a00 */
[----:B--2---:R-:W-:-:S04]  /*1780*/  @P1 IMAD.HI.U32 R0, R2, R9, RZ ;  /* 0x0000000902001227 */ /* 0x004fc800078e00ff */
[----:B----4-:R-:W-:Y:S01]  /*1790*/  IMAD.IADD R4, R8, 0x1, R33 ;  /* 0x0000000108047824 */ /* 0x010fe200078e0221 */
[----:B-1----:R-:W-:-:S03]  /*17a0*/  @P1 SHF.R.U32.HI R2, RZ, R3, R0 ;  /* 0x00000003ff021219 */ /* 0x002fc60000011600 */
[C---:B------:R-:W-:Y:S01]  /*17b0*/  VIADD R0, R4.reuse, 0x9f ;  /* 0x0000009f04007836 */ /* 0x040fe20000000000 */
[----:B------:R-:W-:Y:S01]  /*17c0*/  IADD3 R32, R4, 0xa0, -R11 ;  /* 0x000000a004207810 */ /* 0x000fe20007ffe80b */
[----:B------:R1:W-:Y:S02]  /*17d0*/  STL [R1+0x2c], R4 ;  /* 0x00002c0401007387 */ /* 0x0003e40000100800 */
[----:B------:R-:W-:Y:S02]  /*17e0*/  IMAD.HI R0, R0, 0x66666667, RZ ;  /* 0x6666666700007827 */ /* 0x000fe400078e02ff */
[----:B------:R2:W-:Y:S02]  /*17f0*/  STL [R1+0x78], R12 ;  /* 0x0000780c01007387 */ /* 0x0005e40000100800 */
[----:B------:R-:W-:Y:S01]  /*1800*/  IMAD.IADD R2, R32, 0x1, R2 ;  /* 0x0000000120027824 */ /* 0x000fe200078e0202 */
[----:B------:R-:W-:-:S03]  /*1810*/  SHF.R.U32.HI R27, RZ, 0x1f, R0 ;  /* 0x0000001fff1b7819 */ /* 0x000fc60000011600 */
[----:B------:R-:W-:Y:S01]  /*1820*/  IMAD.HI R2, R2, 0x66666667, RZ ;  /* 0x6666666702027827 */ /* 0x000fe200078e02ff */
[----:B-1----:R-:W-:Y:S02]  /*1830*/  SHF.R.U32.HI R4, RZ, 0x10, R10 ;  /* 0x00000010ff047819 */ /* 0x002fe4000001160a */
[----:B------:R-:W-:Y:S02]  /*1840*/  LEA.HI.SX32 R27, R0, R27, 0x1a ;  /* 0x0000001b001b7211 */ /* 0x000fe400078fd2ff */
[----:B------:R-:W-:Y:S01]  /*1850*/  SHF.R.U32.HI R3, RZ, 0x1f, R2 ;  /* 0x0000001fff037819 */ /* 0x000fe20000011602 */
[----:B------:R2:W-:Y:S01]  /*1860*/  STL [R1+0x64], R4 ;  /* 0x0000640401007387 */ /* 0x0005e20000100800 */
[----:B------:R-:W-:Y:S02]  /*1870*/  MOV R0, RZ ;  /* 0x000000ff00007202 */ /* 0x000fe40000000f00 */
[----:B------:R-:W-:-:S04]  /*1880*/  LEA.HI.SX32 R2, R2, R3, 0x1a ;  /* 0x0000000302027211 */ /* 0x000fc800078fd2ff */
[----:B------:R-:W-:-:S04]  /*1890*/  VIMNMX R6, R27, R2, PT ;  /* 0x000000021b067248 */ /* 0x000fc80003fe0100 */
[----:B------:R-:W-:-:S13]  /*18a0*/  ISETP.GE.AND P0, PT, R6, 0x1, PT ;  /* 0x000000010600780c */ /* 0x000fda0003f06270 */
[----:B--2---:R-:W-:Y:S05]  /*18b0*/  @!P0 BRA `(.L_x_2309) ;  /* 0x0000000000788947 */ /* 0x004fea0003800000 */
[----:B------:R-:W-:Y:S01]  /*18c0*/  ISETP.NE.AND P0, PT, R4, RZ, PT ;  /* 0x000000ff0400720c */ /* 0x000fe20003f05270 */
[----:B------:R-:W-:-:S03]  /*18d0*/  ULDC UR4, c[0x0][0x9f0] ;  /* 0x00027c0000047ab9 */ /* 0x000fc60000000800 */
[----:B------:R-:W-:-:S04]  /*18e0*/  SEL R9, R4, UR4, P0 ;  /* 0x0000000404097c07 */ /* 0x000fc80008000000 */
[-C--:B------:R-:W-:Y:S02]  /*18f0*/  IABS R5, R9.reuse ;  /* 0x0000000900057213 */ /* 0x080fe40000000000 */
[----:B------:R-:W-:Y:S02]  /*1900*/  IADD3 R0, R9, -0x1, R6 ;  /* 0xffffffff09007810 */ /* 0x000fe40007ffe006 */
[----:B------:R-:W1:Y:S01]  /*1910*/  I2F.RP R4, R5 ;  /* 0x0000000500047306 */ /* 0x000e620000209400 */
[----:B0-----:R-:W-:-:S05]  /*1920*/  IABS R11, R9 ;  /* 0x00000009000b7213 */ /* 0x001fca0000000000 */
[----:B------:R-:W-:Y:S02]  /*1930*/  IMAD.MOV R11, RZ, RZ, -R11 ;  /* 0x000000ffff0b7224 */ /* 0x000fe400078e0a0b */
[----:B-1----:R-:W0:Y:S02]  /*1940*/  MUFU.RCP R4, R4 ;  /* 0x0000000400047308 */ /* 0x002e240000001000 */
        /* <DEDUP_REMOVED lines=18> */
[----:B------:R-:W-:-:S05]  /*1a70*/  MOV R0, R3 ;  /* 0x0000000300007202 */ /* 0x000fca0000000f00 */
[----:B------:R-:W-:Y:S01]  /*1a80*/  @!P2 IMAD.MOV R0, RZ, RZ, -R0 ;  /* 0x000000ffff00a224 */ /* 0x000fe200078e0a00 */
[----:B------:R-:W-:-:S07]  /*1a90*/  @!P1 LOP3.LUT R0, RZ, R9, RZ, 0x33, !PT ;  /* 0x00000009ff009212 */ /* 0x000fce00078e33ff */
.L_x_2309:
[----:B------:R-:W-:Y:S05]  /*1aa0*/  BSYNC B0 ;  /* 0x0000000000007941 */ /* 0x000fea0003800000 */
.L_x_2308:
[----:B------:R-:W-:Y:S01]  /*1ab0*/  IMAD R3, R12, R0, RZ ;  /* 0x000000000c037224 */ /* 0x000fe200078e02ff */
        /* <DEDUP_REMOVED lines=24> */
[----:B------:R1:W2:Y:S01]  /*1c40*/  LDC.64 R14, c[0x4][R0] ;  /* 0x01000000000e7b82 */ /* 0x0002a20000000a00 */
[----:B------:R-:W-:Y:S01]  /*1c50*/  IMAD.U32 R5, RZ, RZ, UR5 ;  /* 0x00000005ff057e24 */ /* 0x000fe2000f8e00ff */
[----:B------:R-:W-:Y:S01]  /*1c60*/  ULDC.64 UR4, c[0x4][0xa0] ;  /* 0x0100280000047ab9 */ /* 0x000fe20000000a00 */
[----:B------:R-:W-:Y:S01]  /*1c70*/  MOV R10, UR6 ;  /* 0x00000006000a7c02 */ /* 0x000fe20008000f00 */
[----:B------:R-:W-:Y:S02]  /*1c80*/  IMAD.U32 R6, RZ, RZ, UR4 ;  /* 0x00000004ff067e24 */ /* 0x000fe4000f8e00ff */
[----:B------:R-:W-:-:S02]  /*1c90*/  IMAD.U32 R7, RZ, RZ, UR5 ;  /* 0x00000005ff077e24 */ /* 0x000fc4000f8e00ff */
[----:B0-----:R-:W-:Y:S02]  /*1ca0*/  IMAD.U32 R11, RZ, RZ, UR7 ;  /* 0x00000007ff0b7e24 */ /* 0x001fe4000f8e00ff */
[----:B------:R-:W-:Y:S02]  /*1cb0*/  IMAD.MOV.U32 R8, RZ, RZ, 0x70 ;  /* 0x00000070ff087424 */ /* 0x000fe400078e00ff */
[----:B------:R-:W-:Y:S02]  /*1cc0*/  IMAD.MOV.U32 R12, RZ, RZ, 0x1 ;  /* 0x00000001ff0c7424 */ /* 0x000fe400078e00ff */
[----:B-1----:R-:W-:-:S07]  /*1cd0*/  IMAD.MOV.U32 R13, RZ, RZ, RZ ;  /* 0x000000ffff0d7224 */ /* 0x002fce00078e00ff */
[----:B------:R-:W-:-:S07]  /*1ce0*/  LEPC R20, `(.L_x_2312) ;  /* 0x000000001014794e */ /* 0x000fce0000000000 */
[----:B--2--5:R-:W-:Y:S05]  /*1cf0*/  CALL.ABS.NOINC R14 ;  /* 0x000000000e007343 */ /* 0x024fea0003c00000 */
.L_x_2312:
[----:B------:R-:W-:Y:S05]  /*1d00*/  BSYNC B6 ;  /* 0x0000000000067941 */ /* 0x000fea0003800000 */
.L_x_2311:
        /* <DEDUP_REMOVED lines=11> */
[----:B------:R-:W-:Y:S01]  /*1dc0*/  IMAD.U32 R10, RZ, RZ, UR6 ;  /* 0x00000006ff0a7e24 */ /* 0x000fe2000f8e00ff */
[----:B------:R-:W-:Y:S01]  /*1dd0*/  MOV R7, UR5 ;  /* 0x0000000500077c02 */ /* 0x000fe20008000f00 */
[----:B------:R-:W-:Y:S02]  /*1de0*/  IMAD.U32 R6, RZ, RZ, UR4 ;  /* 0x00000004ff067e24 */ /* 0x000fe4000f8e00ff */
[----:B0-----:R-:W-:-:S02]  /*1df0*/  IMAD.U32 R11, RZ, RZ, UR7 ;  /* 0x00000007ff0b7e24 */ /* 0x001fc4000f8e00ff */
[----:B------:R-:W-:Y:S02]  /*1e00*/  IMAD.MOV.U32 R8, RZ, RZ, 0x70 ;  /* 0x00000070ff087424 */ /* 0x000fe400078e00ff */
[----:B------:R-:W-:Y:S02]  /*1e10*/  IMAD.MOV.U32 R12, RZ, RZ, 0x1 ;  /* 0x00000001ff0c7424 */ /* 0x000fe400078e00ff */
[----:B-1----:R-:W-:-:S07]  /*1e20*/  IMAD.MOV.U32 R13, RZ, RZ, RZ ;  /* 0x000000ffff0d7224 */ /* 0x002fce00078e00ff */
[----:B------:R-:W-:-:S07]  /*1e30*/  LEPC R20, `(.L_x_2314) ;  /* 0x000000001014794e */ /* 0x000fce0000000000 */
[----:B--2--5:R-:W-:Y:S05]  /*1e40*/  CALL.ABS.NOINC R14 ;  /* 0x000000000e007343 */ /* 0x024fea0003c00000 */
.L_x_2314:
[----:B------:R-:W-:Y:S05]  /*1e50*/  BSYNC B6 ;  /* 0x0000000000067941 */ /* 0x000fea0003800000 */
.L_x_2313:
[----:B------:R-:W2:Y:S01]  /*1e60*/  LDL.64 R20, [R1+0x10] ;  /* 0x0000100001147983 */ /* 0x000ea20000100a00 */
[----:B------:R-:W-:Y:S01]  /*1e70*/  ULDC.64 UR4, c[0x0][0x9f8] ;  /* 0x00027e0000047ab9 */ /* 0x000fe20000000a00 */
[----:B------:R-:W1:Y:S02]  /*1e80*/  LDC.64 R36, c[0x0][0x3f8] ;  /* 0x0000fe00ff247b82 */ /* 0x000e640000000a00 */
[----:B------:R-:W2:Y:S01]  /*1e90*/  LDL.64 R38, [R1+0x10] ;  /* 0x0000100001267983 */ /* 0x000ea20000100a00 */
[----:B------:R-:W-:Y:S01]  /*1ea0*/  ISETP.NE.U32.AND P0, PT, RZ, UR4, PT ;  /* 0x00000004ff007c0c */ /* 0x000fe2000bf05070 */
[----:B------:R-:W3:Y:S01]  /*1eb0*/  S2R R45, SR_TID.X ;  /* 0x00000000002d7919 */ /* 0x000ee20000002100 */
[----:B------:R-:W-:Y:S02]  /*1ec0*/  IMAD.IADD R3, R28, 0x1, R29 ;  /* 0x000000011c037824 */ /* 0x000fe400078e021d */
[----:B------:R-:W-:Y:S01]  /*1ed0*/  ISETP.NE.AND.EX P0, PT, RZ, UR5, PT, P0 ;  /* 0x00000005ff007c0c */ /* 0x000fe2000bf05300 */
[----:B------:R-:W-:Y:S01]  /*1ee0*/  IMAD.MOV.U32 R0, RZ, RZ, R30 ;  /* 0x000000ffff007224 */ /* 0x000fe200078e001e */
[----:B------:R-:W4:Y:S08]  /*1ef0*/  LDC R47, c[0x0][0x3f4] ;  /* 0x0000fd00ff2f7b82 */ /* 0x000f300000000800 */
[----:B------:R-:W0:Y:S03]  /*1f00*/  LDC.64 R42, c[0x0][0x408] ;  /* 0x00010200ff2a7b82 */ /* 0x000e260000000a00 */
[----:B------:R-:W-:Y:S01]  /*1f10*/  @P0 IADD3 R4, P1, R31, UR4, RZ ;  /* 0x000000041f040c10 */ /* 0x000fe2000ff3e0ff */
[----:B------:R-:W-:-:S03]  /*1f20*/  ULDC UR4, c[0x0][0x2f4] ;  /* 0x0000bd0000047ab9 */ /* 0x000fc60000000800 */
[----:B------:R-:W-:-:S05]  /*1f30*/  @P0 IADD3.X R5, R34, UR5, RZ, P1, !PT ;  /* 0x0000000522050c10 */ /* 0x000fca0008ffe4ff */
[----:B------:R4:W4:Y:S01]  /*1f40*/  @P0 LDG.E R0, desc[UR40][R4.64] ;  /* 0x0000002804000981 */ /* 0x000922000c1e1900 */
[----:B---3--:R-:W-:-:S05]  /*1f50*/  VIADD R31, R45, 0xffffff80 ;  /* 0xffffff802d1f7836 */ /* 0x008fca0000000000 */
[----:B------:R-:W-:-:S04]  /*1f60*/  LEA.HI R30, R31, R31, RZ, 0x1 ;  /* 0x0000001f1f1e7211 */ /* 0x000fc800078f08ff */
[----:B------:R-:W-:-:S04]  /*1f70*/  SHF.R.S32.HI R30, RZ, 0x1, R30 ;  /* 0x00000001ff1e7819 */ /* 0x000fc8000001141e */
[----:B------:R-:W-:-:S05]  /*1f80*/  SHF.R.S32.HI R7, RZ, 0x1f, R30 ;  /* 0x0000001fff077819 */ /* 0x000fca000001141e */
[----:B-1----:R-:W-:-:S04]  /*1f90*/  IMAD R6, R7, R36, RZ ;  /* 0x0000002407067224 */ /* 0x002fc800078e02ff */
[----:B------:R-:W-:Y:S02]  /*1fa0*/  IMAD R9, R30, R37, R6 ;  /* 0x000000251e097224 */ /* 0x000fe400078e0206 */
[----:B--2---:R-:W-:-:S05]  /*1fb0*/  IMAD.MOV.U32 R38, RZ, RZ, R20 ;  /* 0x000000ffff267224 */ /* 0x004fca00078e0014 */
[----:B------:R-:W-:-:S05]  /*1fc0*/  SHF.R.S32.HI R39, RZ, 0x1f, R38 ;  /* 0x0000001fff277819 */ /* 0x000fca0000011426 */
[----:B------:R1:W-:Y:S04]  /*1fd0*/  STL [R1+0x14], R39 ;  /* 0x0000142701007387 */ /* 0x0003e80000100800 */
[----:B------:R-:W2:Y:S04]  /*1fe0*/  LDL R28, [R1+0x8c] ;  /* 0x00008c00011c7983 */ /* 0x000ea80000100800 */
[----:B------:R-:W3:Y:S04]  /*1ff0*/  LDL R13, [R1+0x4] ;  /* 0x00000400010d7983 */ /* 0x000ee80000100800 */
[----:B------:R-:W2:Y:S04]  /*2000*/  LDL.LU R12, [R1+0x34] ;  /* 0x00003400010c7983 */ /* 0x000ea80000300800 */
[----:B------:R-:W2:Y:S04]  /*2010*/  LDL R10, [R1+0x50] ;  /* 0x00005000010a7983 */ /* 0x000ea80000100800 */
[----:B------:R-:W2:Y:S04]  /*2020*/  LDL R8, [R1+0x54] ;  /* 0x0000540001087983 */ /* 0x000ea80000100800 */
[----:B------:R-:W2:Y:S01]  /*2030*/  LDL R6, [R1+0x58] ;  /* 0x0000580001067983 */ /* 0x000ea20000100800 */
[----:B------:R-:W-:-:S02]  /*2040*/  ISETP.GE.AND P3, PT, R16, UR4, PT ;  /* 0x0000000410007c0c */ /* 0x000fc4000bf66270 */
[----:B----4-:R-:W-:-:S04]  /*2050*/  ISETP.GE.AND P0, PT, R16, R47, PT ;  /* 0x0000002f1000720c */ /* 0x010fc80003f06270 */
[----:B------:R-:W-:Y:S01]  /*2060*/  SEL R5, R47, RZ, P0 ;  /* 0x000000ff2f057207 */ /* 0x000fe20000000000 */
[----:B0-----:R-:W-:Y:S01]  /*2070*/  IMAD R4, R7, R42, RZ ;  /* 0x0000002a07047224 */ /* 0x001fe200078e02ff */
[----:B-----5:R-:W-:-:S03]  /*2080*/  SHF.R.S32.HI R7, RZ, 0x1f, R24 ;  /* 0x0000001fff077819 */ /* 0x020fc60000011418 */
[----:B------:R-:W-:Y:S02]  /*2090*/  IMAD.IADD R5, R16, 0x1, R5 ;  /* 0x0000000110057824 */ /* 0x000fe400078e0205 */
[----:B------:R-:W-:-:S03]  /*20a0*/  IMAD.WIDE.U32 R20, R30, R36, R38 ;  /* 0x000000241e147225 */ /* 0x000fc600078e0026 */
[----:B------:R-:W-:Y:S01]  /*20b0*/  SHF.R.S32.HI R44, RZ, 0x1f, R5 ;  /* 0x0000001fff2c7819 */ /* 0x000fe20000011405 */
[C---:B------:R-:W-:Y:S01]  /*20c0*/  IMAD R11, R30.reuse, R43, R4 ;  /* 0x0000002b1e0b7224 */ /* 0x040fe200078e0204 */
[----:B------:R-:W-:Y:S01]  /*20d0*/  LEA.HI R14, R31, R31, RZ, 0x1 ;  /* 0x0000001f1f0e7211 */ /* 0x000fe200078f08ff */
[----:B------:R-:W-:Y:S01]  /*20e0*/  IMAD.WIDE.U32 R34, R30, R36, R16 ;  /* 0x000000241e227225 */ /* 0x000fe200078e0010 */
[----:B------:R-:W-:-:S03]  /*20f0*/  LEA.HI R44, R44, R5, RZ, 0x4 ;  /* 0x000000052c2c7211 */ /* 0x000fc600078f20ff */
[----:B------:R-:W-:Y:S02]  /*2100*/  IMAD R4, R7, R36, RZ ;  /* 0x0000002407047224 */ /* 0x000fe400078e02ff */
[----:B-1----:R-:W-:Y:S01]  /*2110*/  IMAD.WIDE.U32 R38, R30, R42, R38 ;  /* 0x0000002a1e267225 */ /* 0x002fe200078e0026 */
[----:B------:R-:W-:-:S03]  /*2120*/  IADD3 R21, R21, R9, RZ ;  /* 0x0000000915157210 */ /* 0x000fc60007ffe0ff */
[----:B------:R-:W-:Y:S01]  /*2130*/  IMAD.WIDE.U32 R40, R30, R42, R16 ;  /* 0x0000002a1e287225 */ /* 0x000fe200078e0010 */
[----:B------:R-:W-:-:S03]  /*2140*/  LOP3.LUT R14, R14, 0xfffffffe, RZ, 0xc0, !PT ;  /* 0xfffffffe0e0e7812 */ /* 0x000fc600078ec0ff */
[----:B------:R-:W-:Y:S02]  /*2150*/  IMAD.IADD R35, R9, 0x1, R35 ;  /* 0x0000000109237824 */ /* 0x000fe400078e0223 */
[----:B------:R-:W-:Y:S02]  /*2160*/  IMAD R51, R24, R37, R4 ;  /* 0x0000002518337224 */ /* 0x000fe400078e0204 */
[----:B------:R-:W-:Y:S02]  /*2170*/  IMAD.IADD R39, R39, 0x1, R11 ;  /* 0x0000000127277824 */ /* 0x000fe400078e020b */
[----:B------:R-:W-:Y:S02]  /*2180*/  IMAD.IADD R41, R11, 0x1, R41 ;  /* 0x000000010b297824 */ /* 0x000fe400078e0229 */
[----:B------:R-:W-:Y:S01]  /*2190*/  IMAD R7, R7, R42, RZ ;  /* 0x0000002a07077224 */ /* 0x000fe200078e02ff */
[----:B------:R-:W-:Y:S01]  /*21a0*/  SHF.R.U32.HI R15, RZ, 0x7, R45 ;  /* 0x00000007ff0f7819 */ /* 0x000fe2000001162d */
[----:B------:R-:W-:-:S02]  /*21b0*/  IMAD R5, R37, 0xa0, RZ ;  /* 0x000000a025057824 */ /* 0x000fc400078e02ff */
[----:B------:R-:W-:-:S04]  /*21c0*/  IMAD.WIDE.U32 R20, R24, R36, R20 ;  /* 0x0000002418147225 */ /* 0x000fc800078e0014 */
[----:B------:R-:W-:-:S04]  /*21d0*/  IMAD.WIDE.U32 R34, R24, R36, R34 ;  /* 0x0000002418227225 */ /* 0x000fc800078e0022 */
[----:B------:R-:W-:-:S04]  /*21e0*/  IMAD.WIDE.U32 R36, R36, 0xa0, RZ ;  /* 0x000000a024247825 */ /* 0x000fc800078e00ff */
[C---:B------:R-:W-:Y:S02]  /*21f0*/  IMAD R7, R24.reuse, R43, R7 ;  /* 0x0000002b18077224 */ /* 0x040fe400078e0207 */
[----:B------:R-:W-:Y:S02]  /*2200*/  IMAD R49, R43, 0xa0, RZ ;  /* 0x000000a02b317824 */ /* 0x000fe400078e02ff */
[----:B------:R-:W-:-:S04]  /*2210*/  IMAD.WIDE.U32 R38, R24, R42, R38 ;  /* 0x0000002a18267225 */ /* 0x000fc800078e0026 */
[----:B------:R-:W-:-:S04]  /*2220*/  IMAD.WIDE.U32 R40, R24, R42, R40 ;  /* 0x0000002a18287225 */ /* 0x000fc800078e0028 */
[----:B------:R-:W-:-:S04]  /*2230*/  IMAD.WIDE.U32 R42, R42, 0xa0, RZ ;  /* 0x000000a02a2a7825 */ /* 0x000fc800078e00ff */
[----:B------:R-:W-:Y:S01]  /*2240*/  IMAD.IADD R14, R31, 0x1, -R14 ;  /* 0x000000011f0e7824 */ /* 0x000fe200078e0a0e */
[----:B------:R-:W-:Y:S01]  /*2250*/  IADD3 R48, R37, R5, RZ ;  /* 0x0000000525307210 */ /* 0x000fe20007ffe0ff */
[----:B------:R-:W-:Y:S01]  /*2260*/  IMAD.IADD R50, R21, 0x1, R51 ;  /* 0x0000000115327824 */ /* 0x000fe200078e0233 */
[----:B------:R-:W-:Y:S01]  /*2270*/  LOP3.LUT R54, R44, 0xfffffff0, RZ, 0xc0, !PT ;  /* 0xfffffff02c367812 */ /* 0x000fe200078ec0ff */
[----:B------:R-:W-:Y:S01]  /*2280*/  VIADD R45, R15, 0x8 ;  /* 0x000000080f2d7836 */ /* 0x000fe20000000000 */
[----:B------:R-:W-:Y:S01]  /*2290*/  SHF.R.S32.HI R55, RZ, 0x1f, R0 ;  /* 0x0000001fff377819 */ /* 0x000fe20000011400 */
[----:B------:R-:W-:Y:S02]  /*22a0*/  IMAD R46, R14, 0xc0, R30 ;  /* 0x000000c00e2e7824 */ /* 0x000fe400078e021e */
[----:B------:R-:W-:Y:S02]  /*22b0*/  IMAD.SHL.U32 R47, R47, 0x2, RZ ;  /* 0x000000022f2f7824 */ /* 0x000fe400078e00ff */
[----:B------:R-:W-:-:S02]  /*22c0*/  IMAD.IADD R49, R43, 0x1, R49 ;  /* 0x000000012b317824 */ /* 0x000fc400078e0231 */
[----:B------:R-:W-:Y:S02]  /*22d0*/  IMAD.IADD R51, R51, 0x1, R35 ;  /* 0x0000000133337824 */ /* 0x000fe400078e0223 */
[----:B------:R-:W-:Y:S02]  /*22e0*/  IMAD.IADD R52, R39, 0x1, R7 ;  /* 0x0000000127347824 */ /* 0x000fe400078e0207 */
[----:B------:R-:W-:Y:S01]  /*22f0*/  IMAD.IADD R53, R7, 0x1, R41 ;  /* 0x0000000107357824 */ /* 0x000fe200078e0229 */
[----:B---3--:R-:W-:Y:S02]  /*2300*/  ISETP.GE.AND P2, PT, R13, UR4, PT ;  /* 0x000000040d007c0c */ /* 0x008fe4000bf46270 */
[----:B--2---:R-:W-:-:S04]  /*2310*/  LOP3.LUT R12, R12, 0xfffffffd, RZ, 0xc0, !PT ;  /* 0xfffffffd0c0c7812 */ /* 0x004fc800078ec0ff */
[----:B------:R-:W-:-:S04]  /*2320*/  @P3 LOP3.LUT R12, R12, 0x2, RZ, 0xfc, !PT ;  /* 0x000000020c0c3812 */ /* 0x000fc800078efcff */
[----:B------:R-:W-:-:S04]  /*2330*/  LOP3.LUT R12, R12, 0xfffffffe, RZ, 0xc0, !PT ;  /* 0xfffffffe0c0c7812 */ /* 0x000fc800078ec0ff */
[----:B------:R-:W-:-:S05]  /*2340*/  @P2 LOP3.LUT R12, R12, 0x1, RZ, 0xfc, !PT ;  /* 0x000000010c0c2812 */ /* 0x000fca00078efcff */
[----:B------:R0:W-:Y:S01]  /*2350*/  STL [R1+0x34], R12 ;  /* 0x0000340c01007387 */ /* 0x0001e20000100800 */
[----:B------:R-:W-:-:S04]  /*2360*/  LOP3.LUT R4, R10, 0x30, R44, 0xf8, !PT ;  /* 0x000000300a047812 */ /* 0x000fc800078ef82c */
[----:B------:R-:W-:Y:S02]  /*2370*/  LOP3.LUT R4, R4, R8, RZ, 0x3c, !PT ;  /* 0x0000000804047212 */ /* 0x000fe400078e3cff */
[----:B------:R-:W-:-:S03]  /*2380*/  LOP3.LUT P1, RZ, R28, 0x2, RZ, 0xc0, !PT ;  /* 0x000000021cff7812 */ /* 0x000fc6000782c0ff */
[----:B0-----:R-:W-:-:S10]  /*2390*/  IMAD.IADD R58, R6, 0x1, R4 ;  /* 0x00000001063a7824 */ /* 0x001fd400078e0204 */
.L_x_2347:
[----:B------:R-:W2:Y:S01]  /*23a0*/  LDL R13, [R1+0x40] ;  /* 0x00004000010d7983 */ /* 0x000ea20000100800 */
[----:B------:R-:W0:Y:S01]  /*23b0*/  LDC R61, c[0x0][0x430] ;  /* 0x00010c00ff3d7b82 */ /* 0x000e220000000800 */
[----:B------:R-:W-:Y:S02]  /*23c0*/  VIADD R2, R2, 0xffffffff ;  /* 0xffffffff02027836 */ /* 0x000fe40000000000 */
[----:B------:R-:W-:Y:S02]  /*23d0*/  IMAD.MOV.U32 R60, RZ, RZ, RZ ;  /* 0x000000ffff3c7224 */ /* 0x000fe400078e00ff */
[----:B------:R-:W-:-:S03]  /*23e0*/  IMAD R4, R2, 0xa0, R46 ;  /* 0x000000a002047824 */ /* 0x000fc600078e022e */
[----:B-1-3--:R-:W1:Y:S01]  /*23f0*/  LDC R71, c[0x0][0x3f4] ;  /* 0x0000fd00ff477b82 */ /* 0x00ae620000000800 */
[----:B------:R-:W-:Y:S01]  /*2400*/  IMAD.IADD R12, R3, 0x1, R4 ;  /* 0x00000001030c7824 */ /* 0x000fe200078e0204 */
[----:B------:R-:W-:-:S04]  /*2410*/  ISETP.GE.AND P2, PT, R4, R33, PT ;  /* 0x000000210400720c */ /* 0x000fc80003f46270 */
[----:B------:R-:W-:Y:S02]  /*2420*/  ISETP.GT.OR P2, PT, R46, 0x9f, P2 ;  /* 0x0000009f2e00780c */ /* 0x000fe40001744670 */
[----:B------:R-:W-:Y:S02]  /*2430*/  MOV R8, R12 ;  /* 0x0000000c00087202 */ /* 0x000fe40000000f00 */
[----:B0-----:R-:W-:-:S09]  /*2440*/  ISETP.NE.AND P3, PT, R61, 0x1, PT ;  /* 0x000000013d00780c */ /* 0x001fd20003f65270 */
[----:B------:R-:W0:Y:S08]  /*2450*/  @!P2 LDC.64 R6, c[0x0][0x428] ;  /* 0x00010a00ff06ab82 */ /* 0x000e300000000a00 */
[----:B------:R-:W3:Y:S08]  /*2460*/  @!P2 LDC.64 R4, c[0x0][0x418] ;  /* 0x00010600ff04ab82 */ /* 0x000ef00000000a00 */
[----:B----4-:R-:W4:Y:S08]  /*2470*/  @P3 LDC R9, c[0x0][0x434] ;  /* 0x00010d00ff093b82 */ /* 0x010f300000000800 */
        /* <DEDUP_REMOVED lines=39> */
[----:B------:R-:W-:Y:S01]  /*26f0*/  IMAD R11, R7, R42, R8 ;  /* 0x0000002a070b7224 */ /* 0x000fe200078e0208 */
[----:B------:R-:W-:Y:S01]  /*2700*/  IADD3 R5, R5, R9, RZ ;  /* 0x0000000905057210 */ /* 0x000fe20007ffe0ff */
[----:B------:R-:W-:Y:S02]  /*2710*/  IMAD R9, R7, R36, R6 ;  /* 0x0000002407097224 */ /* 0x000fe400078e0206 */
[----:B------:R-:W-:-:S04]  /*2720*/  IMAD.WIDE.U32 R6, R36, R2, RZ ;  /* 0x0000000224067225 */ /* 0x000fc800078e00ff */
[C---:B------:R-:W-:Y:S01]  /*2730*/  IMAD.WIDE.U32 R4, R23.reuse, UR4, R4 ;  /* 0x0000000417047c25 */ /* 0x040fe2000f8e0004 */
[----:B------:R-:W-:Y:S02]  /*2740*/  ULDC.U8 UR4, c[0x0][0x410] ;  /* 0x0001040000047ab9 */ /* 0x000fe40000000000 */
[----:B------:R-:W-:Y:S01]  /*2750*/  ISETP.NE.AND P3, PT, RZ, UR4, PT ;  /* 0x00000004ff007c0c */ /* 0x000fe2000bf65270 */
[----:B------:R-:W-:Y:S01]  /*2760*/  IMAD R13, R23, UR5, R5 ;  /* 0x00000005170d7c24 */ /* 0x000fe2000f8e0205 */
[----:B------:R-:W-:Y:S01]  /*2770*/  IADD3 R68, P4, R4, UR6, RZ ;  /* 0x0000000604447c10 */ /* 0x000fe2000ff9e0ff */
[----:B------:R-:W-:-:S03]  /*2780*/  IMAD.WIDE.U32 R4, R42, R2, RZ ;  /* 0x000000022a047225 */ /* 0x000fc600078e00ff */
[----:B------:R-:W-:Y:S01]  /*2790*/  IADD3.X R13, R13, UR7, RZ, P4, !PT ;  /* 0x000000070d0d7c10 */ /* 0x000fe2000a7fe4ff */
[----:B------:R-:W-:Y:S02]  /*27a0*/  IMAD.IADD R10, R7, 0x1, R9 ;  /* 0x00000001070a7824 */ /* 0x000fe400078e0209 */
        /* <DEDUP_REMOVED lines=15> */
[----:B------:R-:W2:Y:S01]  /*28a0*/  LDL.64 R66, [R1+0x10] ;  /* 0x0000100001427983 */ /* 0x000ea20000100a00 */
[----:B------:R-:W-:-:S03]  /*28b0*/  ULDC.64 UR4, c[0x0][0x3e8] ;  /* 0x0000fa0000047ab9 */ /* 0x000fc60000000a00 */
[----:B------:R-:W3:Y:S01]  /*28c0*/  LDL R14, [R1+0x38] ;  /* 0x00003800010e7983 */ /* 0x000ee20000100800 */
[----:B------:R-:W-:-:S04]  /*28d0*/  IADD3 R6, P4, P5, R20, UR4, R6 ;  /* 0x0000000414067c10 */ /* 0x000fc8000fd9e006 */
[----:B------:R-:W-:Y:S01]  /*28e0*/  IADD3.X R7, R50, UR5, R10, P4, P5 ;  /* 0x0000000532077c10 */ /* 0x000fe2000a7ea40a */
[----:B------:R-:W-:Y:S02]  /*28f0*/  ULDC.64 UR4, c[0x0][0x400] ;  /* 0x0001000000047ab9 */ /* 0x000fe40000000a00 */
[----:B------:R-:W-:-:S04]  /*2900*/  IADD3 R4, P4, P5, R38, UR4, R4 ;  /* 0x0000000426047c10 */ /* 0x000fc8000fd9e004 */
[----:B------:R-:W-:Y:S02]  /*2910*/  IADD3.X R5, R52, UR5, R12, P4, P5 ;  /* 0x0000000534057c10 */ /* 0x000fe4000a7ea40c */
[----:B------:R-:W-:Y:S02]  /*2920*/  CS2R R8, SRZ ;  /* 0x0000000000087805 */ /* 0x000fe4000001ff00 */
[----:B------:R-:W-:Y:S02]  /*2930*/  CS2R R28, SRZ ;  /* 0x00000000001c7805 */ /* 0x000fe4000001ff00 */
[----:B--2---:R-:W-:-:S13]  /*2940*/  ISETP.GE.AND P4, PT, R66, R71, PT ;  /* 0x000000474200720c */ /* 0x004fda0003f86270 */
[----:B------:R0:W5:Y:S04]  /*2950*/  @!P4 LDG.E.64 R30, desc[UR40][R6.64] ;  /* 0x00000028061ec981 */ /* 0x000168000c1e1b00 */
[----:B------:R0:W5:Y:S01]  /*2960*/  @!P4 LDG.E.64 R56, desc[UR40][R4.64] ;  /* 0x000000280438c981 */ /* 0x000162000c1e1b00 */
[----:B---3--:R-:W-:-:S13]  /*2970*/  ISETP.GE.AND P4, PT, R14, R71, PT ;  /* 0x000000470e00720c */ /* 0x008fda0003f86270 */
[----:B------:R0:W5:Y:S04]  /*2980*/  @!P4 LDG.E.64 R8, desc[UR40][R6.64+0x10] ;  /* 0x000010280608c981 */ /* 0x000168000c1e1b00 */
[----:B------:R0:W5:Y:S02]  /*2990*/  @!P4 LDG.E.64 R28, desc[UR40][R4.64+0x10] ;  /* 0x00001028041cc981 */ /* 0x000164000c1e1b00 */
.L_x_2319:
[----:B------:R-:W-:Y:S05]  /*29a0*/  BSYNC B1 ;  /* 0x0000000000017941 */ /* 0x000fea0003800000 */
.L_x_2318:
[----:B------:R-:W-:Y:S01]  /*29b0*/  ISETP.NE.AND P4, PT, R157, 0x3, PT ;  /* 0x000000039d00780c */ /* 0x000fe20003f85270 */
[----:B-----5:R-:W-:Y:S02]  /*29c0*/  IMAD.MOV.U32 R70, RZ, RZ, R8 ;  /* 0x000000ffff467224 */ /* 0x020fe400078e0008 */
[----:B------:R-:W-:Y:S02]  /*29d0*/  IMAD.MOV.U32 R73, RZ, RZ, R30 ;  /* 0x000000ffff497224 */ /* 0x000fe400078e001e */
[----:B------:R-:W-:Y:S02]  /*29e0*/  IMAD.MOV.U32 R72, RZ, RZ, R28 ;  /* 0x000000ffff487224 */ /* 0x000fe400078e001c */
[----:B------:R-:W-:-:S06]  /*29f0*/  IMAD.MOV.U32 R74, RZ, RZ, R56 ;  /* 0x000000ffff4a7224 */ /* 0x000fcc00078e0038 */
[----:B------:R-:W-:Y:S05]  /*2a00*/  @!P4 BRA `(.L_x_2320) ;  /* 0x000000000004c947 */ /* 0x000fea0003800000 */
[----:B------:R-:W-:Y:S01]  /*2a10*/  BPT.TRAP 0x1 ;  /* 0x000000040000795c */ /* 0x000fe20000300000 */
.L_x_2320:
[----:B0-----:R-:W2:Y:S01]  /*2a20*/  LDL R4, [R1+0x8] ;  /* 0x0000080001047983 */ /* 0x001ea20000100800 */
[----:B------:R-:W-:Y:S01]  /*2a30*/  IMAD R66, R19, 0x8, R18 ;  /* 0x0000000813427824 */ /* 0x000fe200078e0212 */
[----:B------:R-:W-:Y:S01]  /*2a40*/  BSSY B1, `(.L_x_2321) ;  /* 0x0000004000017945 */ /* 0x000fe20003800000 */
[----:B--2---:R-:W-:-:S04]  /*2a50*/  SHF.L.U32 R67, R4, 0x1f, RZ ;  /* 0x0000001f04437819 */ /* 0x004fc800000006ff */
[----:B------:R-:W0:Y:S02]  /*2a60*/  SYNCS.PHASECHK.TRANS64.TRYWAIT P5, [R66+URZ+0x13290], R67 ;  /* 0x01329043420075a7 */ /* 0x000e2400080a017f */
[----:B0-----:R-:W-:Y:S05]  /*2a70*/  @!P5 BRA `(.L_x_2322) ;  /* 0x000001b80030d947 */ /* 0x001fea0003800000 */
.L_x_2568:
[----:B------:R-:W-:Y:S05]  /*2a80*/  BSYNC B1 ;  /* 0x0000000000017941 */ /* 0x000fea0003800000 */
.L_x_2321:
[----:B------:R-:W-:-:S03]  /*2a90*/  UMOV UR4, 0xffffffff ;  /* 0xffffffff00047882 */ /* 0x000fc60000000000 */
[----:B------:R-:W-:Y:S05]  /*2aa0*/  BRA.DIV UR4, `(.L_x_2323) ;  /* 0x000001ba04387947 */ /* 0x000fea000b800000 */
[----:B------:R1:W2:Y:S04]  /*2ab0*/  SHFL.IDX PT, R69, R13, RZ, 0x1e1f ;  /* 0x001e1fff0d457589 */ /* 0x0002a800000e0000 */
[----:B------:R1:W3:Y:S02]  /*2ac0*/  SHFL.IDX PT, R14, R68, RZ, 0x1e1f ;  /* 0x001e1fff440e7589 */ /* 0x0002e400000e0000 */
.L_x_2572:
[----:B------:R-:W-:Y:S05]  /*2ad0*/  @P3 BRA `(.L_x_2324) ;  /* 0x0000002000f43947 */ /* 0x000fea0003800000 */
[----:B------:R-:W4:Y:S01]  /*2ae0*/  LDL R83, [R1+0x34] ;  /* 0x0000340001537983 */ /* 0x000f220000100800 */
[----:B------:R-:W-:Y:S01]  /*2af0*/  BSSY B1, `(.L_x_2325) ;  /* 0x0000073000017945 */ /* 0x000fe20003800000 */
[----:B----4-:R-:W-:-:S13]  /*2b00*/  LOP3.LUT P5, RZ, R83, 0x2, RZ, 0xc0, !PT ;  /* 0x0000000253ff7812 */ /* 0x010fda00078ac0ff */
[----:B------:R-:W-:Y:S05]  /*2b10*/  @P5 BRA `(.L_x_2326) ;  /* 0x0000000400c05947 */ /* 0x000fea0003800000 */
[----:B-1----:R-:W4:Y:S01]  /*2b20*/  LDL.64 R12, [R1+0x10] ;  /* 0x00001000010c7983 */ /* 0x002f220000100a00 */
[----:B---3--:R-:W-:Y:S01]  /*2b30*/  IADD3 R10, P3, R16, R14, RZ ;  /* 0x0000000e100a7210 */ /* 0x008fe20007f7e0ff */
[----:B------:R-:W-:Y:S02]  /*2b40*/  BSSY B2, `(.L_x_2327) ;  /* 0x000006c000027945 */ /* 0x000fe40003800000 */
[----:B------:R1:W3:Y:S01]  /*2b50*/  LDS.128 R4, [R62+0xe000] ;  /* 0x00e000003e047984 */ /* 0x0002e20000000c00 */
[----:B--2---:R-:W-:Y:S02]  /*2b60*/  IADD3.X R11, R69, R17, RZ, P3, !PT ;  /* 0x00000011450b7210 */ /* 0x004fe40001ffe4ff */
[----:B----4-:R-:W-:-:S13]  /*2b70*/  ISETP.GE.AND P3, PT, R12, R71, PT ;  /* 0x000000470c00720c */ /* 0x010fda0003f66270 */
[----:B-1-3--:R-:W-:Y:S05]  /*2b80*/  @P3 BRA `(.L_x_2328) ;  /* 0x00000004009c3947 */ /* 0x00afea0003800000 */
[----:B------:R-:W-:Y:S01]  /*2b90*/  SHF.R.U32.HI R12, RZ, 0x8, R31 ;  /* 0x00000008ff0c7819 */ /* 0x000fe2000001161f */
[----:B------:R-:W-:Y:S01]  /*2ba0*/  IMAD.MOV.U32 R15, RZ, RZ, R4 ;  /* 0x000000ffff0f7224 */ /* 0x000fe200078e0004 */
[----:B------:R-:W-:Y:S02]  /*2bb0*/  SHF.R.U32.HI R30, RZ, 0x8, R57 ;  /* 0x00000008ff1e7819 */ /* 0x000fe40000011639 */
[----:B------:R-:W-:Y:S01]  /*2bc0*/  SHF.R.U32.HI R68, RZ, 0x10, R31 ;  /* 0x00000010ff447819 */ /* 0x000fe2000001161f */
[----:B------:R-:W-:Y:S01]  /*2bd0*/  IMAD.SHL.U32 R12, R12, 0x100, RZ ;  /* 0x000001000c0c7824 */ /* 0x000fe200078e00ff */
[----:B------:R-:W-:Y:S01]  /*2be0*/  LOP3.LUT R13, R31, 0xff0000ff, RZ, 0xc0, !PT ;  /* 0xff0000ff1f0d7812 */ /* 0x000fe200078ec0ff */
[----:B------:R-:W-:Y:S01]  /*2bf0*/  IMAD.SHL.U32 R30, R30, 0x100, RZ ;  /* 0x000001001e1e7824 */ /* 0x000fe200078e00ff */
[----:B------:R-:W-:Y:S02]  /*2c00*/  SHF.R.U32.HI R56, RZ, 0x10, R57 ;  /* 0x00000010ff387819 */ /* 0x000fe40000011639 */
[----:B------:R-:W-:-:S02]  /*2c10*/  LOP3.LUT R31, R57, 0xff0000ff, RZ, 0xc0, !PT ;  /* 0xff0000ff391f7812 */ /* 0x000fc400078ec0ff */
[----:B------:R-:W-:Y:S01]  /*2c20*/  LOP3.LUT R13, R13, 0xff00, R12, 0xf8, !PT ;  /* 0x0000ff000d0d7812 */ /* 0x000fe200078ef80c */
[----:B------:R-:W-:Y:S01]  /*2c30*/  IMAD.U32 R12, R68, 0x10000, RZ ;  /* 0x00010000440c7824 */ /* 0x000fe200078e00ff */
[----:B------:R-:W-:Y:S01]  /*2c40*/  LOP3.LUT R57, R31, 0xff00, R30, 0xf8, !PT ;  /* 0x0000ff001f397812 */ /* 0x000fe200078ef81e */
[----:B------:R-:W-:Y:S01]  /*2c50*/  IMAD.U32 R30, R56, 0x10000, RZ ;  /* 0x00010000381e7824 */ /* 0x000fe200078e00ff */
[----:B------:R-:W-:Y:S02]  /*2c60*/  F2FP.F16.E4M3.UNPACK_B R4, R5 ;  /* 0x00000005ff04723e */ /* 0x000fe400020006ff */
[-C--:B------:R-:W-:Y:S02]  /*2c70*/  F2FP.F16.E4M3.UNPACK_B R31, R74.reuse.H1 ;  /* 0x0000004aff1f723e */ /* 0x080fe400030006ff */
[----:B------:R-:W-:Y:S02]  /*2c80*/  LOP3.LUT R12, R13, 0xff0000, R12, 0xf8, !PT ;  /* 0x00ff00000d0c7812 */ /* 0x000fe400078ef80c */
[----:B------:R-:W-:Y:S01]  /*2c90*/  LOP3.LUT R13, R57, 0xff0000, R30, 0xf8, !PT ;  /* 0x00ff0000390d7812 */ /* 0x000fe200078ef81e */
[--C-:B------:R-:W-:Y:S01]  /*2ca0*/  HADD2.F32 R30, -RZ, R4.reuse.H1_H1 ;  /* 0x30000004ff1e7230 */ /* 0x100fe20000004100 */
[----:B------:R-:W-:Y:S01]  /*2cb0*/  F2FP.F16.E4M3.UNPACK_B R57, R73.H1 ;  /* 0x00000049ff39723e */ /* 0x000fe200030006ff */
[--C-:B------:R-:W-:Y:S01]  /*2cc0*/  HADD2.F32 R77, -RZ, R31.reuse.H0_H0 ;  /* 0x2000001fff4d7230 */ /* 0x100fe20000004100 */
[----:B------:R-:W-:Y:S01]  /*2cd0*/  F2FP.F16.E4M3.UNPACK_B R5, R5.H1 ;  /* 0x00000005ff05723e */ /* 0x000fe200030006ff */
[----:B------:R-:W-:Y:S01]  /*2ce0*/  HADD2.F32 R4, -RZ, R4.H0_H0 ;  /* 0x20000004ff047230 */ /* 0x000fe20000004100 */
[----:B------:R-:W-:Y:S01]  /*2cf0*/  F2FP.F16.E4M3.UNPACK_B R74, R74 ;  /* 0x0000004aff4a723e */ /* 0x000fe200020006ff */
[----:B------:R-:W-:-:S02]  /*2d00*/  HADD2.F32 R68, -RZ, R31.H1_H1 ;  /* 0x3000001fff447230 */ /* 0x000fc40000004100 */
[----:B------:R-:W-:Y:S01]  /*2d10*/  FMUL.FTZ R79, R30, R77 ;  /* 0x0000004d1e4f7220 */ /* 0x000fe20000410000 */
[----:B------:R-:W-:Y:S01]  /*2d20*/  HADD2.F32 R75, -RZ, R57.H0_H0 ;  /* 0x20000039ff4b7230 */ /* 0x000fe20000004100 */
[----:B------:R-:W-:Y:S01]  /*2d30*/  F2FP.F16.E4M3.UNPACK_B R73, R73 ;  /* 0x00000049ff49723e */ /* 0x000fe200020006ff */
[--C-:B------:R-:W-:Y:S01]  /*2d40*/  HADD2.F32 R56, -RZ, R5.reuse.H1_H1 ;  /* 0x30000005ff387230 */ /* 0x100fe20000004100 */
[----:B------:R-:W-:Y:S01]  /*2d50*/  F2FP.F16.E4M3.UNPACK_B R78, R13.H1 ;  /* 0x0000000dff4e723e */ /* 0x000fe200030006ff */
        /* <DEDUP_REMOVED lines=12> */
[--C-:B------:R-:W-:Y:S02]  /*2e20*/  HADD2.F32 R57, -RZ, R30.reuse.H1_H1 ;  /* 0x3000001eff397230 */ /* 0x100fe40000004100 */
[----:B------:R-:W-:Y:S02]  /*2e30*/  HADD2.F32 R56, -RZ, R30.H0_H0 ;  /* 0x2000001eff387230 */ /* 0x000fe40000004100 */
[--C-:B------:R-:W-:Y:S02]  /*2e40*/  HADD2.F32 R30, -RZ, R15.reuse.H0_H0 ;  /* 0x2000000fff1e7230 */ /* 0x100fe40000004100 */
[-C--:B------:R-:W-:Y:S01]  /*2e50*/  FMUL.FTZ R77, R57, R68.reuse ;  /* 0x00000044394d7220 */ /* 0x080fe20000410000 */
[----:B------:R-:W-:Y:S02]  /*2e60*/  HADD2.F32 R31, -RZ, R15.H1_H1 ;  /* 0x3000000fff1f7230 */ /* 0x000fe40000004100 */
[----:B------:R-:W-:Y:S01]  /*2e70*/  FMUL.FTZ R68, R56, R68 ;  /* 0x0000004438447220 */ /* 0x000fe20000410000 */
[----:B------:R-:W-:-:S02]  /*2e80*/  HADD2.F32 R74, -RZ, R74.H0_H0 ;  /* 0x2000004aff4a7230 */ /* 0x000fc40000004100 */
[--C-:B------:R-:W-:Y:S02]  /*2e90*/  HADD2.F32 R15, -RZ, R73.reuse.H1_H1 ;  /* 0x30000049ff0f7230 */ /* 0x100fe40000004100 */
[----:B------:R-:W-:Y:S02]  /*2ea0*/  HADD2.F32 R73, -RZ, R73.H0_H0 ;  /* 0x20000049ff497230 */ /* 0x000fe40000004100 */
[-C--:B------:R-:W-:Y:S01]  /*2eb0*/  FMUL.FTZ R75, R31, R74.reuse ;  /* 0x0000004a1f4b7220 */ /* 0x080fe20000410000 */
[----:B------:R-:W-:Y:S01]  /*2ec0*/  FMUL.FTZ R74, R30, R74 ;  /* 0x0000004a1e4a7220 */ /* 0x000fe20000410000 */
[----:B------:R-:W-:Y:S01]  /*2ed0*/  FFMA.FTZ R57, R57, R15, R68 ;  /* 0x0000000f39397223 */ /* 0x000fe20000010044 */
[----:B------:R-:W-:Y:S01]  /*2ee0*/  F2FP.F16.E4M3.UNPACK_B R68, R7.H1 ;  /* 0x00000007ff44723e */ /* 0x000fe200030006ff */
[----:B------:R-:W-:Y:S01]  /*2ef0*/  FFMA.FTZ R56, R56, R15, -R77 ;  /* 0x0000000f38387223 */ /* 0x000fe2000001084d */
[-C--:B------:R-:W-:Y:S01]  /*2f00*/  FFMA.FTZ R15, R30, R73.reuse, -R75 ;  /* 0x000000491e0f7223 */ /* 0x080fe2000001084b */
[----:B------:R-:W-:Y:S01]  /*2f10*/  FFMA.FTZ R30, R31, R73, R74 ;  /* 0x000000491f1e7223 */ /* 0x000fe2000001004a */
[----:B------:R-:W-:Y:S01]  /*2f20*/  F2FP.SATFINITE.E4M3.F32.PACK_AB_MERGE_C R31, R79, R76, RZ ;  /* 0x0000004c4f1f723e */ /* 0x000fe200048070ff */
[--C-:B------:R-:W-:Y:S01]  /*2f30*/  HADD2.F32 R73, -RZ, R68.reuse.H0_H0 ;  /* 0x20000044ff497230 */ /* 0x100fe20000004100 */
[----:B------:R-:W-:Y:S01]  /*2f40*/  F2FP.F16.E4M3.UNPACK_B R75, R12.H1 ;  /* 0x0000000cff4b723e */ /* 0x000fe200030006ff */
[----:B------:R-:W-:Y:S01]  /*2f50*/  HADD2.F32 R68, -RZ, R68.H1_H1 ;  /* 0x30000044ff447230 */ /* 0x000fe20000004100 */
[----:B------:R-:W-:Y:S01]  /*2f60*/  F2FP.SATFINITE.E4M3.F32.PACK_AB_MERGE_C R56, R57, R56, RZ ;  /* 0x000000383938723e */ /* 0x000fe200048070ff */
[--C-:B------:R-:W-:Y:S01]  /*2f70*/  HADD2.F32 R79, -RZ, R78.reuse.H1_H1 ;  /* 0x3000004eff4f7230 */ /* 0x100fe20000004100 */
[----:B------:R-:W-:Y:S01]  /*2f80*/  F2FP.F16.E4M3.UNPACK_B R57, R6.H1 ;  /* 0x00000006ff39723e */ /* 0x000fe200030006ff */
[----:B------:R-:W-:Y:S01]  /*2f90*/  HADD2.F32 R76, -RZ, R75.H1_H1 ;  /* 0x3000004bff4c7230 */ /* 0x000fe20000004100 */
[----:B------:R-:W-:Y:S01]  /*2fa0*/  F2FP.F16.E4M3.UNPACK_B R77, R13 ;  /* 0x0000000dff4d723e */ /* 0x000fe200020006ff */
[----:B------:R-:W-:Y:S01]  /*2fb0*/  HADD2.F32 R78, -RZ, R78.H0_H0 ;  /* 0x2000004eff4e7230 */ /* 0x000fe20000004100 */
        /* <DEDUP_REMOVED lines=11> */
[----:B------:R-:W-:Y:S01]  /*3070*/  FMUL.FTZ R80, R57, R80 ;  /* 0x0000005039507220 */ /* 0x000fe20000410000 */
[----:B------:R-:W-:-:S02]  /*3080*/  HADD2.F32 R77, -RZ, R77.H0_H0 ;  /* 0x2000004dff4d7230 */ /* 0x000fc40000004100 */
[----:B------:R-:W-:Y:S01]  /*3090*/  FFMA.FTZ R82, R57, R12, -R82 ;  /* 0x0000000c39527223 */ /* 0x000fe20000010852 */
[----:B------:R-:W-:Y:S01]  /*30a0*/  FFMA.FTZ R76, R68, R76, R81 ;  /* 0x0000004c444c7223 */ /* 0x000fe20000010051 */
[----:B------:R-:W-:Y:S01]  /*30b0*/  FFMA.FTZ R57, R13, R12, R80 ;  /* 0x0000000c0d397223 */ /* 0x000fe20000010050 */
[--C-:B------:R-:W-:Y:S01]  /*30c0*/  HADD2.F32 R12, -RZ, R7.reuse.H0_H0 ;  /* 0x20000007ff0c7230 */ /* 0x100fe20000004100 */
[----:B------:R-:W-:Y:S01]  /*30d0*/  F2FP.SATFINITE.E4M3.F32.PACK_AB_MERGE_C R5, R5, R4, R31 ;  /* 0x000000040505723e */ /* 0x000fe2000480701f */
[----:B------:R-:W-:Y:S01]  /*30e0*/  HADD2.F32 R13, -RZ, R7.H1_H1 ;  /* 0x30000007ff0d7230 */ /* 0x000fe20000004100 */
[----:B------:R-:W-:Y:S01]  /*30f0*/  F2FP.SATFINITE.E4M3.F32.PACK_AB_MERGE_C R76, R76, R79, RZ ;  /* 0x0000004f4c4c723e */ /* 0x000fe200048070ff */
[--C-:B------:R-:W-:Y:S01]  /*3100*/  HADD2.F32 R7, -RZ, R6.reuse.H0_H0 ;  /* 0x20000006ff077230 */ /* 0x100fe20000004100 */
[----:B------:R-:W-:Y:S01]  /*3110*/  F2FP.SATFINITE.E4M3.F32.PACK_AB_MERGE_C R57, R57, R82, RZ ;  /* 0x000000523939723e */ /* 0x000fe200048070ff */
[----:B------:R-:W-:Y:S02]  /*3120*/  HADD2.F32 R6, -RZ, R6.H1_H1 ;  /* 0x30000006ff067230 */ /* 0x000fe40000004100 */
        /* <DEDUP_REMOVED lines=12> */
[----:B------:R-:W-:-:S07]  /*31f0*/  F2FP.SATFINITE.E4M3.F32.PACK_AB_MERGE_C R6, R77, R68, R57 ;  /* 0x000000444d06723e */ /* 0x000fce0004807039 */
.L_x_2328:
[----:B------:R-:W-:Y:S05]  /*3200*/  BSYNC B2 ;  /* 0x0000000000027941 */ /* 0x000fea0003800000 */
.L_x_2327:
[----:B------:R4:W-:Y:S02]  /*3210*/  ST.E.128 desc[UR40][R10.64], R4 ;  /* 0x000000040a007985 */ /* 0x0009e4000c101d28 */
.L_x_2326:
[----:B------:R-:W-:Y:S05]  /*3220*/  BSYNC B1 ;  /* 0x0000000000017941 */ /* 0x000fea0003800000 */
.L_x_2325:
[----:B------:R-:W-:-:S13]  /*3230*/  LOP3.LUT P3, RZ, R83, 0x1, RZ, 0xc0, !PT ;  /* 0x0000000153ff7812 */ /* 0x000fda000786c0ff */
[----:B------:R-:W-:Y:S05]  /*3240*/  @P3 BRA `(.L_x_2324) ;  /* 0x0000001c00183947 */ /* 0x000fea0003800000 */
[----:B----4-:R-:W4:Y:S04]  /*3250*/  LDL R10, [R1+0x40] ;  /* 0x00004000010a7983 */ /* 0x010f280000100800 */
[----:B------:R-:W3:Y:S04]  /*3260*/  LDL R7, [R1+0x4] ;  /* 0x0000040001077983 */ /* 0x000ee80000100800 */
[----:B------:R-:W2:Y:S04]  /*3270*/  LDL R6, [R1+0x30] ;  /* 0x0000300001067983 */ /* 0x000ea80000100800 */
[----:B------:R-:W5:Y:S01]  /*3280*/  LDL R12, [R1+0x38] ;  /* 0x00003800010c7983 */ /* 0x000f620000100800 */
[----:B------:R-:W-:Y:S01]  /*3290*/  IMAD.MOV.U32 R5, RZ, RZ, 0x20 ;  /* 0x00000020ff057424 */ /* 0x000fe200078e00ff */
[----:B------:R-:W-:Y:S01]  /*32a0*/  BSSY B1, `(.L_x_2329) ;  /* 0x0000071000017945 */ /* 0x000fe20003800000 */
[----:B------:R-:W-:-:S03]  /*32b0*/  IMAD R4, R19, 0x2800, RZ ;  /* 0x0000280013047824 */ /* 0x000fc600078e02ff */
[----:B------:R-:W-:-:S04]  /*32c0*/  SEL R5, R5, 0xffffffe0, !P1 ;  /* 0xffffffe005057807 */ /* 0x000fc80004800000 */
[----:B----4-:R-:W-:Y:S02]  /*32d0*/  IADD3 R5, R5, R10, R4 ;  /* 0x0000000a05057210 */ /* 0x010fe40007ffe004 */
[----:B---3--:R-:W-:-:S03]  /*32e0*/  IADD3 R10, P3, R7, R14, RZ ;  /* 0x0000000e070a7210 */ /* 0x008fc60007f7e0ff */
[----:B------:R-:W-:Y:S02]  /*32f0*/  IMAD.IADD R4, R18, 0x1, R5 ;  /* 0x0000000112047824 */ /* 0x000fe400078e0205 */
[----:B--2---:R-:W-:-:S04]  /*3300*/  IMAD.X R11, R69, 0x1, R6, P3 ;  /* 0x00000001450b7824 */ /* 0x004fc800018e0606 */
[----:B------:R-:W2:Y:S01]  /*3310*/  LDS.128 R4, [R4+0xe000] ;  /* 0x00e0000004047984 */ /* 0x000ea20000000c00 */
[----:B-----5:R-:W-:-:S13]  /*3320*/  ISETP.GE.AND P3, PT, R12, R71, PT ;  /* 0x000000470c00720c */ /* 0x020fda0003f66270 */
[----:B------:R-:W-:Y:S05]  /*3330*/  @P3 BRA `(.L_x_2330) ;  /* 0x00000004009c3947 */ /* 0x000fea0003800000 */
[--C-:B------:R-:W-:Y:S02]  /*3340*/  SHF.R.U32.HI R15, RZ, 0x8, R29.reuse ;  /* 0x00000008ff0f7819 */ /* 0x100fe4000001161d */
[----:B------:R-:W-:Y:S02]  /*3350*/  LOP3.LUT R12, R29, 0xff0000ff, RZ, 0xc0, !PT ;  /* 0xff0000ff1d0c7812 */ /* 0x000fe400078ec0ff */
[----:B------:R-:W-:Y:S01]  /*3360*/  SHF.R.U32.HI R14, RZ, 0x10, R29 ;  /* 0x00000010ff0e7819 */ /* 0x000fe2000001161d */
[----:B------:R-:W-:Y:S01]  /*3370*/  IMAD.SHL.U32 R15, R15, 0x100, RZ ;  /* 0x000001000f0f7824 */ /* 0x000fe200078e00ff */
[--C-:B-1----:R-:W-:Y:S02]  /*3380*/  SHF.R.U32.HI R13, RZ, 0x8, R9.reuse ;  /* 0x00000008ff0d7819 */ /* 0x102fe40000011609 */
[----:B------:R-:W-:Y:S02]  /*3390*/  LOP3.LUT R8, R9, 0xff0000ff, RZ, 0xc0, !PT ;  /* 0xff0000ff09087812 */ /* 0x000fe400078ec0ff */
[----:B------:R-:W-:Y:S01]  /*33a0*/  SHF.R.U32.HI R28, RZ, 0x10, R9 ;  /* 0x00000010ff1c7819 */ /* 0x000fe20000011609 */
[----:B--2---:R-:W-:Y:S01]  /*33b0*/  IMAD.MOV.U32 R9, RZ, RZ, R4 ;  /* 0x000000ffff097224 */ /* 0x004fe200078e0004 */
[----:B------:R-:W-:Y:S01]  /*33c0*/  LOP3.LUT R12, R12, 0xff00, R15, 0xf8, !PT ;  /* 0x0000ff000c0c7812 */ /* 0x000fe200078ef80f */
[----:B------:R-:W-:Y:S01]  /*33d0*/  IMAD.U32 R15, R14, 0x10000, RZ ;  /* 0x000100000e0f7824 */ /* 0x000fe200078e00ff */
[----:B------:R-:W-:-:S02]  /*33e0*/  SHF.L.U32 R13, R13, 0x8, RZ ;  /* 0x000000080d0d7819 */ /* 0x000fc400000006ff */
[-C--:B------:R-:W-:Y:S02]  /*33f0*/  F2FP.F16.E4M3.UNPACK_B R4, R5.reuse ;  /* 0x00000005ff04723e */ /* 0x080fe400020006ff */
[----:B------:R-:W-:Y:S02]  /*3400*/  F2FP.F16.E4M3.UNPACK_B R14, R72.H1 ;  /* 0x00000048ff0e723e */ /* 0x000fe400030006ff */
[----:B------:R-:W-:Y:S01]  /*3410*/  LOP3.LUT R8, R8, 0xff00, R13, 0xf8, !PT ;  /* 0x0000ff0008087812 */ /* 0x000fe200078ef80d */
[----:B------:R-:W-:Y:S01]  /*3420*/  IMAD.U32 R13, R28, 0x10000, RZ ;  /* 0x000100001c0d7824 */ /* 0x000fe200078e00ff */
[----:B------:R-:W-:Y:S01]  /*3430*/  LOP3.LUT R30, R12, 0xff0000, R15, 0xf8, !PT ;  /* 0x00ff00000c1e7812 */ /* 0x000fe200078ef80f */
[----:B------:R-:W-:Y:S01]  /*3440*/  HADD2.F32 R12, -RZ, R4.H1_H1 ;  /* 0x30000004ff0c7230 */ /* 0x000fe20000004100 */
[----:B------:R-:W-:Y:S01]  /*3450*/  F2FP.F16.E4M3.UNPACK_B R15, R70.H1 ;  /* 0x00000046ff0f723e */ /* 0x000fe200030006ff */
[----:B------:R-:W-:Y:S01]  /*3460*/  HADD2.F32 R31, -RZ, R14.H0_H0 ;  /* 0x2000000eff1f7230 */ /* 0x000fe20000004100 */
[----:B------:R-:W-:Y:S01]  /*3470*/  F2FP.F16.E4M3.UNPACK_B R5, R5.H1 ;  /* 0x00000005ff05723e */ /* 0x000fe200030006ff */
[----:B------:R-:W-:Y:S01]  /*3480*/  HADD2.F32 R4, -RZ, R4.H0_H0 ;  /* 0x20000004ff047230 */ /* 0x000fe20000004100 */
[----:B------:R-:W-:Y:S01]  /*3490*/  LOP3.LUT R8, R8, 0xff0000, R13, 0xf8, !PT ;  /* 0x00ff000008087812 */ /* 0x000fe200078ef80d */
[----:B------:R-:W-:-:S02]  /*34a0*/  HADD2.F32 R28, -RZ, R14.H1_H1 ;  /* 0x3000000eff1c7230 */ /* 0x000fc40000004100 */
[-C--:B------:R-:W-:Y:S01]  /*34b0*/  FMUL.FTZ R57, R12, R31.reuse ;  /* 0x0000001f0c397220 */ /* 0x080fe20000410000 */
        /* <DEDUP_REMOVED lines=21> */
[----:B------:R-:W-:Y:S02]  /*3610*/  HADD2.F32 R72, -RZ, R72.H0_H0 ;  /* 0x20000048ff487230 */ /* 0x000fe40000004100 */
[----:B------:R-:W-:Y:S01]  /*3620*/  FMUL.FTZ R56, R14, R28 ;  /* 0x0000001c0e387220 */ /* 0x000fe20000410000 */
[----:B------:R-:W-:Y:S01]  /*3630*/  HADD2.F32 R9, -RZ, R9.H1_H1 ;  /* 0x30000009ff097230 */ /* 0x000fe20000004100 */
[----:B------:R-:W-:Y:S01]  /*3640*/  F2FP.F16.E4M3.UNPACK_B R28, R8.H1 ;  /* 0x00000008ff1c723e */ /* 0x000fe200030006ff */
[--C-:B------:R-:W-:Y:S01]  /*3650*/  HADD2.F32 R15, -RZ, R70.reuse.H1_H1 ;  /* 0x30000046ff0f7230 */ /* 0x100fe20000004100 */
[----:B------:R-:W-:Y:S01]  /*3660*/  F2FP.SATFINITE.E4M3.F32.PACK_AB_MERGE_C R5, R5, R4, R74 ;  /* 0x000000040505723e */ /* 0x000fe2000480704a */
[----:B------:R-:W-:-:S02]  /*3670*/  HADD2.F32 R70, -RZ, R70.H0_H0 ;  /* 0x20000046ff467230 */ /* 0x000fc40000004100 */
[-C--:B------:R-:W-:Y:S01]  /*3680*/  FMUL.FTZ R29, R9, R72.reuse ;  /* 0x00000048091d7220 */ /* 0x080fe20000410000 */
[----:B------:R-:W-:Y:S01]  /*3690*/  FMUL.FTZ R72, R12, R72 ;  /* 0x000000480c487220 */ /* 0x000fe20000410000 */
[-C--:B------:R-:W-:Y:S01]  /*36a0*/  FFMA.FTZ R56, R13, R15.reuse, -R56 ;  /* 0x0000000f0d387223 */ /* 0x080fe20000010838 */
[----:B------:R-:W-:Y:S01]  /*36b0*/  FFMA.FTZ R31, R14, R15, R31 ;  /* 0x0000000f0e1f7223 */ /* 0x000fe2000001001f */
[-C--:B------:R-:W-:Y:S01]  /*36c0*/  FFMA.FTZ R68, R12, R70.reuse, -R29 ;  /* 0x000000460c447223 */ /* 0x080fe2000001081d */
[----:B------:R-:W-:Y:S01]  /*36d0*/  FFMA.FTZ R69, R9, R70, R72 ;  /* 0x0000004609457223 */ /* 0x000fe20000010048 */
[-C--:B------:R-:W-:Y:S01]  /*36e0*/  F2FP.F16.E4M3.UNPACK_B R12, R7.reuse.H1 ;  /* 0x00000007ff0c723e */ /* 0x080fe200030006ff */
[--C-:B------:R-:W-:Y:S01]  /*36f0*/  HADD2.F32 R29, -RZ, R28.reuse.H1_H1 ;  /* 0x3000001cff1d7230 */ /* 0x100fe20000004100 */
[----:B------:R-:W-:Y:S01]  /*3700*/  F2FP.SATFINITE.E4M3.F32.PACK_AB_MERGE_C R72, R31, R56, RZ ;  /* 0x000000381f48723e */ /* 0x000fe200048070ff */
[----:B------:R-:W-:Y:S01]  /*3710*/  HADD2.F32 R28, -RZ, R28.H0_H0 ;  /* 0x2000001cff1c7230 */ /* 0x000fe20000004100 */
[----:B------:R-:W-:Y:S01]  /*3720*/  F2FP.F16.E4M3.UNPACK_B R31, R30.H1 ;  /* 0x0000001eff1f723e */ /* 0x000fe200030006ff */
[--C-:B------:R-:W-:Y:S01]  /*3730*/  HADD2.F32 R14, -RZ, R12.reuse.H1_H1 ;  /* 0x3000000cff0e7230 */ /* 0x100fe20000004100 */
[----:B------:R-:W-:Y:S01]  /*3740*/  F2FP.F16.E4M3.UNPACK_B R9, R6.H1 ;  /* 0x00000006ff09723e */ /* 0x000fe200030006ff */
[----:B------:R-:W-:Y:S01]  /*3750*/  HADD2.F32 R13, -RZ, R12.H0_H0 ;  /* 0x2000000cff0d7230 */ /* 0x000fe20000004100 */
[----:B------:R-:W-:Y:S01]  /*3760*/  F2FP.F16.E4M3.UNPACK_B R30, R30 ;  /* 0x0000001eff1e723e */ /* 0x000fe200020006ff */
[----:B------:R-:W-:Y:S01]  /*3770*/  HADD2.F32 R57, -RZ, R31.H1_H1 ;  /* 0x3000001fff397230 */ /* 0x000fe20000004100 */
[----:B------:R-:W-:Y:S01]  /*3780*/  F2FP.F16.E4M3.UNPACK_B R15, R8 ;  /* 0x00000008ff0f723e */ /* 0x000fe200020006ff */
[----:B------:R-:W-:Y:S01]  /*3790*/  HADD2.F32 R12, -RZ, R9.H1_H1 ;  /* 0x30000009ff0c7230 */ /* 0x000fe20000004100 */
[----:B------:R-:W-:Y:S01]  /*37a0*/  F2FP.F16.E4M3.UNPACK_B R7, R7 ;  /* 0x00000007ff07723e */ /* 0x000fe200020006ff */
[----:B------:R-:W-:-:S02]  /*37b0*/  HADD2.F32 R56, -RZ, R30.H1_H1 ;  /* 0x3000001eff387230 */ /* 0x000fc40000004100 */
[-C--:B------:R-:W-:Y:S01]  /*37c0*/  FMUL.FTZ R8, R14, R57.reuse ;  /* 0x000000390e087220 */ /* 0x080fe20000410000 */
[----:B------:R-:W-:Y:S02]  /*37d0*/  HADD2.F32 R9, -RZ, R9.H0_H0 ;  /* 0x20000009ff097230 */ /* 0x000fe40000004100 */
[C---:B------:R-:W-:Y:S01]  /*37e0*/  FMUL.FTZ R57, R13.reuse, R57 ;  /* 0x000000390d397220 */ /* 0x040fe20000410000 */
[----:B------:R-:W-:Y:S01]  /*37f0*/  F2FP.F16.E4M3.UNPACK_B R6, R6 ;  /* 0x00000006ff06723e */ /* 0x000fe200020006ff */
[-C--:B------:R-:W-:Y:S01]  /*3800*/  FFMA.FTZ R71, R13, R29.reuse, -R8 ;  /* 0x0000001d0d477223 */ /* 0x080fe20000010808 */
[----:B------:R-:W-:Y:S02]  /*3810*/  HADD2.F32 R8, -RZ, R15.H1_H1 ;  /* 0x3000000fff087230 */ /* 0x000fe40000004100 */
[-C--:B------:R-:W-:Y:S01]  /*3820*/  FMUL.FTZ R70, R12, R56.reuse ;  /* 0x000000380c467220 */ /* 0x080fe20000410000 */
[----:B------:R-:W-:Y:S01]  /*3830*/  FMUL.FTZ R13, R9, R56 ;  /* 0x00000038090d7220 */ /* 0x000fe20000410000 */
[----:B------:R-:W-:Y:S01]  /*3840*/  FFMA.FTZ R56, R14, R29, R57 ;  /* 0x0000001d0e387223 */ /* 0x000fe20000010039 */
[----:B------:R-:W-:-:S02]  /*3850*/  HADD2.F32 R31, -RZ, R31.H0_H0 ;  /* 0x2000001fff1f7230 */ /* 0x000fc40000004100 */
[-C--:B------:R-:W-:Y:S01]  /*3860*/  FFMA.FTZ R70, R9, R8.reuse, -R70 ;  /* 0x0000000809467223 */ /* 0x080fe20000010846 */
[----:B------:R-:W-:Y:S01]  /*3870*/  FFMA.FTZ R29, R12, R8, R13 ;  /* 0x000000080c1d7223 */ /* 0x000fe2000001000d */
[--C-:B------:R-:W-:Y:S01]  /*3880*/  HADD2.F32 R8, -RZ, R7.reuse.H0_H0 ;  /* 0x20000007ff087230 */ /* 0x100fe20000004100 */
[----:B------:R-:W-:Y:S01]  /*3890*/  F2FP.SATFINITE.E4M3.F32.PACK_AB_MERGE_C R56, R56, R71, RZ ;  /* 0x000000473838723e */ /* 0x000fe200048070ff */
[----:B------:R-:W-:Y:S01]  /*38a0*/  HADD2.F32 R9, -RZ, R7.H1_H1 ;  /* 0x30000007ff097230 */ /* 0x000fe20000004100 */
[----:B------:R-:W-:Y:S01]  /*38b0*/  F2FP.SATFINITE.E4M3.F32.PACK_AB_MERGE_C R4, R69, R68, R72 ;  /* 0x000000444504723e */ /* 0x000fe20004807048 */
[--C-:B------:R-:W-:Y:S02]  /*38c0*/  HADD2.F32 R7, -RZ, R6.reuse.H0_H0 ;  /* 0x20000006ff077230 */ /* 0x100fe40000004100 */
[-C--:B------:R-:W-:Y:S01]  /*38d0*/  FMUL.FTZ R14, R8, R31.reuse ;  /* 0x0000001f080e7220 */ /* 0x080fe20000410000 */
[----:B------:R-:W-:Y:S02]  /*38e0*/  HADD2.F32 R6, -RZ, R6.H1_H1 ;  /* 0x30000006ff067230 */ /* 0x000fe40000004100 */
[----:B------:R-:W-:Y:S01]  /*38f0*/  FMUL.FTZ R57, R9, R31 ;  /* 0x0000001f09397220 */ /* 0x000fe20000410000 */
[----:B------:R-:W-:-:S02]  /*3900*/  HADD2.F32 R30, -RZ, R30.H0_H0 ;  /* 0x2000001eff1e7230 */ /* 0x000fc40000004100 */
[-C--:B------:R-:W-:Y:S01]  /*3910*/  FFMA.FTZ R14, R9, R28.reuse, R14 ;  /* 0x0000001c090e7223 */ /* 0x080fe2000001000e */
[----:B------:R-:W-:Y:S02]  /*3920*/  HADD2.F32 R15, -RZ, R15.H0_H0 ;  /* 0x2000000fff0f7230 */ /* 0x000fe40000004100 */
[----:B------:R-:W-:Y:S01]  /*3930*/  FFMA.FTZ R57, R8, R28, -R57 ;  /* 0x0000001c08397223 */ /* 0x000fe20000010839 */
[----:B------:R-:W-:Y:S01]  /*3940*/  F2FP.SATFINITE.E4M3.F32.PACK_AB_MERGE_C R29, R29, R70, RZ ;  /* 0x000000461d1d723e */ /* 0x000fe200048070ff */
[-C--:B------:R-:W-:Y:S01]  /*3950*/  FMUL.FTZ R12, R6, R30.reuse ;  /* 0x0000001e060c7220 */ /* 0x080fe20000410000 */
[----:B------:R-:W-:-:S03]  /*3960*/  FMUL.FTZ R13, R7, R30 ;  /* 0x0000001e070d7220 */ /* 0x000fc60000410000 */
[-C--:B------:R-:W-:Y:S01]  /*3970*/  FFMA.FTZ R12, R7, R15.reuse, -R12 ;  /* 0x0000000f070c7223 */ /* 0x080fe2000001080c */
[----:B------:R-:W-:Y:S01]  /*3980*/  FFMA.FTZ R13, R6, R15, R13 ;  /* 0x0000000f060d7223 */ /* 0x000fe2000001000d */
[----:B------:R-:W-:-:S04]  /*3990*/  F2FP.SATFINITE.E4M3.F32.PACK_AB_MERGE_C R7, R14, R57, R56 ;  /* 0x000000390e07723e */ /* 0x000fc80004807038 */
[----:B------:R-:W-:-:S07]  /*39a0*/  F2FP.SATFINITE.E4M3.F32.PACK_AB_MERGE_C R6, R13, R12, R29 ;  /* 0x0000000c0d06723e */ /* 0x000fce000480701d */
.L_x_2330:
[----:B------:R-:W-:Y:S05]  /*39b0*/  BSYNC B1 ;  /* 0x0000000000017941 */ /* 0x000fea0003800000 */
.L_x_2329:
[----:B--2---:R2:W-:Y:S01]  /*39c0*/  ST.E.128 desc[UR40][R10.64], R4 ;  /* 0x000000040a007985 */ /* 0x0045e2000c101d28 */
[----:B------:R-:W-:Y:S05]  /*39d0*/  BRA `(.L_x_2324) ;  /* 0x0000001400347947 */ /* 0x000fea0003800000 */
.L_x_2317:
[----:B------:R-:W0:Y:S01]  /*39e0*/  S2R R8, SR_TID.X ;  /* 0x0000000000087919 */ /* 0x000e220000002100 */
[----:B------:R-:W-:Y:S01]  /*39f0*/  IMAD R65, R2, -0xa0, R33 ;  /* 0xffffff6002417824 */ /* 0x000fe200078e0221 */
[----:B------:R-:W-:Y:S02]  /*3a00*/  CS2R R30, SRZ ;  /* 0x00000000001e7805 */ /* 0x000fe4000001ff00 */
[----:B------:R-:W-:Y:S02]  /*3a10*/  CS2R R28, SRZ ;  /* 0x00000000001c7805 */ /* 0x000fe4000001ff00 */
[----:B------:R-:W-:Y:S01]  /*3a20*/  VIMNMX R65, R65, 0xa0, PT ;  /* 0x000000a041417848 */ /* 0x000fe20003fe0100 */
[----:B0-----:R-:W-:-:S05]  /*3a30*/  VIADD R8, R8, 0xffffff80 ;  /* 0xffffff8008087836 */ /* 0x001fca0000000000 */
[----:B------:R-:W-:-:S04]  /*3a40*/  LEA.HI R8, R8, R8, RZ, 0x1 ;  /* 0x0000000808087211 */ /* 0x000fc800078f08ff */
[----:B------:R-:W-:-:S04]  /*3a50*/  SHF.R.S32.HI R8, RZ, 0x1, R8 ;  /* 0x00000001ff087819 */ /* 0x000fc80000011408 */
[----:B------:R-:W-:-:S04]  /*3a60*/  ISETP.GE.AND P3, PT, R8, R65, PT ;  /* 0x000000410800720c */ /* 0x000fc80003f66270 */
[----:B------:R-:W-:-:S13]  /*3a70*/  ISETP.GE.OR P4, PT, R16, R71, P3 ;  /* 0x000000471000720c */ /* 0x000fda0001f86670 */
[----:B------:R-:W0:Y:S02]  /*3a80*/  @!P4 LDC.64 R8, c[0x0][0x3e8] ;  /* 0x0000fa00ff08cb82 */ /* 0x000e240000000a00 */
[----:B0-----:R-:W-:Y:S02]  /*3a90*/  @!P4 IADD3 R8, P5, P6, R34, R8, R6 ;  /* 0x000000082208c210 */ /* 0x001fe40007ebe006 */
[----:B------:R-:W-:Y:S02]  /*3aa0*/  CS2R R6, SRZ ;  /* 0x0000000000067805 */ /* 0x000fe4000001ff00 */
[----:B------:R-:W-:Y:S02]  /*3ab0*/  @!P4 IADD3.X R9, R51, R9, R10, P5, P6 ;  /* 0x000000093309c210 */ /* 0x000fe40002fec40a */
[----:B------:R-:W0:Y:S02]  /*3ac0*/  @!P4 LDC.64 R10, c[0x0][0x400] ;  /* 0x00010000ff0acb82 */ /* 0x000e240000000a00 */
[----:B0-----:R-:W-:-:S02]  /*3ad0*/  @!P4 IADD3 R10, P5, P6, R40, R10, R4 ;  /* 0x0000000a280ac210 */ /* 0x001fc40007ebe004 */
[----:B------:R-:W-:Y:S02]  /*3ae0*/  CS2R R4, SRZ ;  /* 0x0000000000047805 */ /* 0x000fe4000001ff00 */
[----:B------:R-:W-:-:S04]  /*3af0*/  @!P4 IADD3.X R11, R53, R11, R12, P5, P6 ;  /* 0x0000000b350bc210 */ /* 0x000fc80002fec40c */
[----:B------:R-:W2:Y:S04]  /*3b00*/  @!P4 LDG.E.128 R4, desc[UR40][R8.64] ;  /* 0x000000280804c981 */ /* 0x000ea8000c1e1d00 */
[----:B------:R-:W3:Y:S01]  /*3b10*/  @!P4 LDG.E.128 R28, desc[UR40][R10.64] ;  /* 0x000000280a1cc981 */ /* 0x000ee2000c1e1d00 */
[----:B------:R-:W-:Y:S02]  /*3b20*/  ISETP.NE.AND P4, PT, R157, 0x3, PT ;  /* 0x000000039d00780c */ /* 0x000fe40003f85270 */
[----:B------:R-:W-:Y:S01]  /*3b30*/  ISETP.GE.AND P5, PT, R16, R71, PT ;  /* 0x000000471000720c */ /* 0x000fe20003fa6270 */
[----:B--2---:R-:W-:Y:S02]  /*3b40*/  IMAD.MOV.U32 R72, RZ, RZ, R6 ;  /* 0x000000ffff487224 */ /* 0x004fe400078e0006 */
[----:B------:R-:W-:-:S02]  /*3b50*/  IMAD.MOV.U32 R74, RZ, RZ, R4 ;  /* 0x000000ffff4a7224 */ /* 0x000fc400078e0004 */
[----:B---3--:R-:W-:Y:S01]  /*3b60*/  IMAD.MOV.U32 R73, RZ, RZ, R30 ;  /* 0x000000ffff497224 */ /* 0x008fe200078e001e */
[----:B------:R-:W-:-:S05]  /*3b70*/  MOV R75, R28 ;  /* 0x0000001c004b7202 */ /* 0x000fca0000000f00 */
[----:B------:R-:W-:Y:S05]  /*3b80*/  @!P4 BRA `(.L_x_2331) ;  /* 0x000000000004c947 */ /* 0x000fea0003800000 */
[----:B------:R-:W-:Y:S01]  /*3b90*/  BPT.TRAP 0x1 ;  /* 0x000000040000795c */ /* 0x000fe20000300000 */
.L_x_2331:
[----:B------:R-:W2:Y:S01]  /*3ba0*/  LDL R8, [R1+0x8] ;  /* 0x0000080001087983 */ /* 0x000ea20000100800 */
[----:B------:R-:W-:Y:S01]  /*3bb0*/  IMAD R66, R19, 0x8, R18 ;  /* 0x0000000813427824 */ /* 0x000fe200078e0212 */
[----:B------:R-:W-:Y:S01]  /*3bc0*/  BSSY B1, `(.L_x_2332) ;  /* 0x0000004000017945 */ /* 0x000fe20003800000 */
[----:B--2---:R-:W-:-:S04]  /*3bd0*/  SHF.L.U32 R67, R8, 0x1f, RZ ;  /* 0x0000001f08437819 */ /* 0x004fc800000006ff */
[----:B------:R-:W0:Y:S02]  /*3be0*/  SYNCS.PHASECHK.TRANS64.TRYWAIT P6, [R66+URZ+0x13290], R67 ;  /* 0x01329043420075a7 */ /* 0x000e2400080c017f */
[----:B0-----:R-:W-:Y:S05]  /*3bf0*/  @!P6 BRA `(.L_x_2333) ;  /* 0x000001a80028e947 */ /* 0x001fea0003800000 */
.L_x_2573:
[----:B------:R-:W-:Y:S05]  /*3c00*/  BSYNC B1 ;  /* 0x0000000000017941 */ /* 0x000fea0003800000 */
.L_x_2332:
[----:B------:R-:W-:-:S03]  /*3c10*/  UMOV UR4, 0xffffffff ;  /* 0xffffffff00047882 */ /* 0x000fc60000000000 */
[----:B------:R-:W-:Y:S05]  /*3c20*/  BRA.DIV UR4, `(.L_x_2334) ;  /* 0x000001aa04307947 */ /* 0x000fea000b800000 */
[----:B------:R1:W2:Y:S04]  /*3c30*/  SHFL.IDX PT, R69, R13, RZ, 0x1e1f ;  /* 0x001e1fff0d457589 */ /* 0x0002a800000e0000 */
[----:B------:R1:W3:Y:S02]  /*3c40*/  SHFL.IDX PT, R71, R68, RZ, 0x1e1f ;  /* 0x001e1fff44477589 */ /* 0x0002e400000e0000 */
.L_x_2577:
[----:B-1----:R-:W1:Y:S02]  /*3c50*/  LDC R68, c[0x0][0x2f4] ;  /* 0x0000bd00ff447b82 */ /* 0x002e640000000800 */
[----:B-1----:R-:W-:-:S13]  /*3c60*/  ISETP.GE.OR P3, PT, R16, R68, P3 ;  /* 0x000000441000720c */ /* 0x002fda0001f66670 */
        /* <DEDUP_REMOVED lines=10> */
[----:B------:R-:W-:-:S04]  /*3d10*/  LEA.HI R9, R9, R8, RZ, 0x5 ;  /* 0x0000000809097211 */ /* 0x000fc800078f28ff */
[----:B------:R-:W-:-:S04]  /*3d20*/  SHF.R.S32.HI R9, RZ, 0x5, R9 ;  /* 0x00000005ff097819 */ /* 0x000fc80000011409 */
[----:B------:R-:W-:-:S05]  /*3d30*/  LEA.HI.SX32 R9, R44, R9, 0x1c ;  /* 0x000000092c097211 */ /* 0x000fca00078fe2ff */
[----:B------:R-:W-:Y:S02]  /*3d40*/  IMAD.SHL.U32 R70, R9, 0x10, RZ ;  /* 0x0000001009467824 */ /* 0x000fe400078e00ff */
[----:B------:R-:W-:-:S04]  /*3d50*/  IMAD R9, R19, 0x2800, R58 ;  /* 0x0000280013097824 */ /* 0x000fc800078e023a */
[----:B------:R-:W-:Y:S01]  /*3d60*/  IMAD.IADD R9, R18, 0x1, R9 ;  /* 0x0000000112097824 */ /* 0x000fe200078e0209 */
[----:B----4-:R-:W-:-:S04]  /*3d70*/  LOP3.LUT R8, R12, 0x30, R70, 0xf8, !PT ;  /* 0x000000300c087812 */ /* 0x010fc800078ef846 */
[----:B-----5:R-:W-:-:S05]  /*3d80*/  LOP3.LUT R8, R8, R11, RZ, 0x3c, !PT ;  /* 0x0000000b08087212 */ /* 0x020fca00078e3cff */
[----:B------:R-:W-:-:S04]  /*3d90*/  IMAD.IADD R8, R10, 0x1, R8 ;  /* 0x000000010a087824 */ /* 0x000fc800078e0208 */
[----:B------:R-:W-:-:S04]  /*3da0*/  IMAD R11, R19, 0x2800, R8 ;  /* 0x00002800130b7824 */ /* 0x000fc800078e0208 */
[----:B------:R-:W-:Y:S02]  /*3db0*/  IMAD.IADD R12, R18, 0x1, R11 ;  /* 0x00000001120c7824 */ /* 0x000fe400078e020b */
        /* <DEDUP_REMOVED lines=9> */
[----:B------:R-:W-:-:S02]  /*3e50*/  SHF.R.U32.HI R77, RZ, 0x8, R31 ;  /* 0x00000008ff4d7819 */ /* 0x000fc4000001161f */
[----:B------:R-:W-:Y:S02]  /*3e60*/  LOP3.LUT R76, R31, 0xff0000ff, RZ, 0xc0, !PT ;  /* 0xff0000ff1f4c7812 */ /* 0x000fe400078ec0ff */
[----:B------:R-:W-:Y:S01]  /*3e70*/  SHF.R.U32.HI R82, RZ, 0x10, R31 ;  /* 0x00000010ff527819 */ /* 0x000fe2000001161f */
[----:B------:R-:W-:Y:S01]  /*3e80*/  IMAD.SHL.U32 R31, R78, 0x100, RZ ;  /* 0x000001004e1f7824 */ /* 0x000fe200078e00ff */
[----:B------:R-:W-:Y:S01]  /*3e90*/  LOP3.LUT R30, R29, 0xff0000ff, RZ, 0xc0, !PT ;  /* 0xff0000ff1d1e7812 */ /* 0x000fe200078ec0ff */
[----:B------:R-:W-:Y:S01]  /*3ea0*/  IMAD.SHL.U32 R77, R77, 0x100, RZ ;  /* 0x000001004d4d7824 */ /* 0x000fe200078e00ff */
[----:B------:R-:W-:Y:S01]  /*3eb0*/  SHF.R.U32.HI R80, RZ, 0x10, R29 ;  /* 0x00000010ff507819 */ /* 0x000fe2000001161d */
[----:B--2---:R-:W-:Y:S01]  /*3ec0*/  IMAD.MOV.U32 R29, RZ, RZ, R12 ;  /* 0x000000ffff1d7224 */ /* 0x004fe200078e000c */
[----:B------:R-:W-:Y:S01]  /*3ed0*/  SHF.L.U32 R5, R84, 0x8, RZ ;  /* 0x0000000854057819 */ /* 0x000fe200000006ff */
[----:B------:R-:W-:Y:S01]  /*3ee0*/  IMAD.MOV.U32 R12, RZ, RZ, R10 ;  /* 0x000000ffff0c7224 */ /* 0x000fe200078e000a */
[----:B------:R-:W-:Y:S01]  /*3ef0*/  LOP3.LUT R6, R7, 0xff0000ff, RZ, 0xc0, !PT ;  /* 0xff0000ff07067812 */ /* 0x000fe200078ec0ff */
[----:B------:R-:W-:Y:S01]  /*3f00*/  IMAD.U32 R80, R80, 0x10000, RZ ;  /* 0x0001000050507824 */ /* 0x000fe200078e00ff */
[----:B------:R-:W-:Y:S01]  /*3f10*/  SHF.R.U32.HI R83, RZ, 0x10, R7 ;  /* 0x00000010ff537819 */ /* 0x000fe20000011607 */
[----:B------:R-:W-:Y:S01]  /*3f20*/  IMAD.SHL.U32 R7, R79, 0x100, RZ ;  /* 0x000001004f077824 */ /* 0x000fe200078e00ff */
[----:B------:R-:W-:Y:S01]  /*3f30*/  LOP3.LUT R4, R4, 0xff00, R5, 0xf8, !PT ;  /* 0x0000ff0004047812 */ /* 0x000fe200078ef805 */
[----:B------:R-:W-:Y:S01]  /*3f40*/  IMAD.U32 R5, R81, 0x10000, RZ ;  /* 0x0001000051057824 */ /* 0x000fe200078e00ff */
[----:B------:R-:W-:Y:S01]  /*3f50*/  LOP3.LUT R79, R30, 0xff00, R31, 0xf8, !PT ;  /* 0x0000ff001e4f7812 */ /* 0x000fe200078ef81f */
[----:B------:R-:W-:Y:S01]  /*3f60*/  IMAD.U32 R82, R82, 0x10000, RZ ;  /* 0x0001000052527824 */ /* 0x000fe200078e00ff */
[----:B------:R-:W-:-:S02]  /*3f70*/  F2FP.F16.E4M3.UNPACK_B R78, R75.H1 ;  /* 0x0000004bff4e723e */ /* 0x000fc400030006ff */
[----:B------:R-:W-:Y:S02]  /*3f80*/  F2FP.F16.E4M3.UNPACK_B R31, R29.H1 ;  /* 0x0000001dff1f723e */ /* 0x000fe400030006ff */
[----:B------:R-:W-:Y:S02]  /*3f90*/  F2FP.F16.E4M3.UNPACK_B R30, R28.H1 ;  /* 0x0000001cff1e723e */ /* 0x000fe400030006ff */
[----:B------:R-:W-:Y:S01]  /*3fa0*/  LOP3.LUT R7, R6, 0xff00, R7, 0xf8, !PT ;  /* 0x0000ff0006077812 */ /* 0x000fe200078ef807 */
[----:B------:R-:W-:Y:S01]  /*3fb0*/  HADD2.F32 R10, -RZ, R31.H0_H0 ;  /* 0x2000001fff0a7230 */ /* 0x000fe20000004100 */
[----:B------:R-:W-:Y:S01]  /*3fc0*/  LOP3.LUT R81, R76, 0xff00, R77, 0xf8, !PT ;  /* 0x0000ff004c517812 */ /* 0x000fe200078ef84d */
[----:B------:R-:W-:Y:S01]  /*3fd0*/  HADD2.F32 R8, -RZ, R30.H0_H0 ;  /* 0x2000001eff087230 */ /* 0x000fe20000004100 */
[----:B------:R-:W-:Y:S01]  /*3fe0*/  LOP3.LUT R6, R4, 0xff0000, R5, 0xf8, !PT ;  /* 0x00ff000004067812 */ /* 0x000fe200078ef805 */
[----:B------:R-:W-:Y:S01]  /*3ff0*/  HADD2.F32 R5, -RZ, R78.H0_H0 ;  /* 0x2000004eff057230 */ /* 0x000fe20000004100 */
[----:B------:R-:W-:Y:S01]  /*4000*/  F2FP.F16.E4M3.UNPACK_B R76, R74.H1 ;  /* 0x0000004aff4c723e */ /* 0x000fe200030006ff */
[----:B------:R-:W-:-:S02]  /*4010*/  IMAD.U32 R4, R83, 0x10000, RZ ;  /* 0x0001000053047824 */ /* 0x000fc400078e00ff */
[----:B------:R-:W-:Y:S02]  /*4020*/  HADD2.F32 R30, -RZ, R30.H1_H1 ;  /* 0x3000001eff1e7230 */ /* 0x000fe40000004100 */
[-C--:B------:R-:W-:Y:S01]  /*4030*/  FMUL.FTZ R83, R10, R5.reuse ;  /* 0x000000050a537220 */ /* 0x080fe20000410000 */
[--C-:B------:R-:W-:Y:S02]  /*4040*/  HADD2.F32 R77, -RZ, R76.reuse.H0_H0 ;  /* 0x2000004cff4d7230 */ /* 0x100fe40000004100 */
[C---:B------:R-:W-:Y:S01]  /*4050*/  FMUL.FTZ R85, R8.reuse, R5 ;  /* 0x0000000508557220 */ /* 0x040fe20000410000 */
[----:B------:R-:W-:Y:S01]  /*4060*/  LOP3.LUT R4, R7, 0xff0000, R4, 0xf8, !PT ;  /* 0x00ff000007047812 */ /* 0x000fe200078ef804 */
[----:B------:R-:W-:Y:S01]  /*4070*/  HADD2.F32 R31, -RZ, R31.H1_H1 ;  /* 0x3000001fff1f7230 */ /* 0x000fe20000004100 */
[----:B------:R-:W-:Y:S01]  /*4080*/  LOP3.LUT R7, R79, 0xff0000, R80, 0xf8, !PT ;  /* 0x00ff00004f077812 */ /* 0x000fe200078ef850 */
[-C--:B------:R-:W-:Y:S01]  /*4090*/  FFMA.FTZ R8, R8, R77.reuse, -R83 ;  /* 0x0000004d08087223 */ /* 0x080fe20000010853 */
[----:B------:R-:W-:Y:S01]  /*40a0*/  FFMA.FTZ R10, R10, R77, R85 ;  /* 0x0000004d0a0a7223 */ /* 0x000fe20000010055 */
[----:B------:R-:W-:Y:S01]  /*40b0*/  HADD2.F32 R77, -RZ, R76.H1_H1 ;  /* 0x3000004cff4d7230 */ /* 0x000fe20000004100 */
[----:B------:R-:W-:Y:S01]  /*40c0*/  F2FP.F16.E4M3.UNPACK_B R80, R75 ;  /* 0x0000004bff50723e */ /* 0x000fe200020006ff */
[----:B------:R-:W-:Y:S01]  /*40d0*/  HADD2.F32 R76, -RZ, R78.H1_H1 ;  /* 0x3000004eff4c7230 */ /* 0x000fe20000004100 */
[----:B------:R-:W-:-:S02]  /*40e0*/  F2FP.F16.E4M3.UNPACK_B R78, R74 ;  /* 0x0000004aff4e723e */ /* 0x000fc400020006ff */
[----:B------:R-:W-:Y:S02]  /*40f0*/  F2FP.F16.E4M3.UNPACK_B R75, R29 ;  /* 0x0000001dff4b723e */ /* 0x000fe400020006ff */
[----:B------:R-:W-:Y:S01]  /*4100*/  F2FP.F16.E4M3.UNPACK_B R74, R28 ;  /* 0x0000001cff4a723e */ /* 0x000fe200020006ff */
[-C--:B------:R-:W-:Y:S01]  /*4110*/  FMUL.FTZ R29, R31, R76.reuse ;  /* 0x0000004c1f1d7220 */ /* 0x080fe20000410000 */
[----:B------:R-:W-:Y:S01]  /*4120*/  LOP3.LUT R5, R81, 0xff0000, R82, 0xf8, !PT ;  /* 0x00ff000051057812 */ /* 0x000fe200078ef852 */
[C---:B------:R-:W-:Y:S01]  /*4130*/  FMUL.FTZ R82, R30.reuse, R76 ;  /* 0x0000004c1e527220 */ /* 0x040fe20000410000 */
[----:B------:R-:W-:Y:S02]  /*4140*/  HADD2.F32 R81, -RZ, R80.H0_H0 ;  /* 0x20000050ff517230 */ /* 0x000fe40000004100 */
[-C--:B------:R-:W-:Y:S01]  /*4150*/  FFMA.FTZ R29, R30, R77.reuse, -R29 ;  /* 0x0000004d1e1d7223 */ /* 0x080fe2000001081d */
[----:B------:R-:W-:Y:S02]  /*4160*/  HADD2.F32 R76, -RZ, R75.H0_H0 ;  /* 0x2000004bff4c7230 */ /* 0x000fe40000004100 */
[----:B------:R-:W-:Y:S01]  /*4170*/  FFMA.FTZ R31, R31, R77, R82 ;  /* 0x0000004d1f1f7223 */ /* 0x000fe20000010052 */
[----:B------:R-:W-:-:S02]  /*4180*/  HADD2.F32 R28, -RZ, R74.H0_H0 ;  /* 0x2000004aff1c7230 */ /* 0x000fc40000004100 */
[----:B------:R-:W-:Y:S02]  /*4190*/  HADD2.F32 R79, -RZ, R78.H0_H0 ;  /* 0x2000004eff4f7230 */ /* 0x000fe40000004100 */
[-C--:B------:R-:W-:Y:S01]  /*41a0*/  FMUL.FTZ R83, R76, R81.reuse ;  /* 0x000000514c537220 */ /* 0x080fe20000410000 */
[----:B------:R-:W-:Y:S02]  /*41b0*/  HADD2.F32 R80, -RZ, R80.H1_H1 ;  /* 0x30000050ff507230 */ /* 0x000fe40000004100 */
[C---:B------:R-:W-:Y:S01]  /*41c0*/  FMUL.FTZ R81, R28.reuse, R81 ;  /* 0x000000511c517220 */ /* 0x040fe20000410000 */
[----:B------:R-:W-:Y:S02]  /*41d0*/  HADD2.F32 R77, -RZ, R75.H1_H1 ;  /* 0x3000004bff4d7230 */ /* 0x000fe40000004100 */
[-C--:B------:R-:W-:Y:S01]  /*41e0*/  FFMA.FTZ R28, R28, R79.reuse, -R83 ;  /* 0x0000004f1c1c7223 */ /* 0x080fe20000010853 */
[----:B------:R-:W-:Y:S02]  /*41f0*/  HADD2.F32 R74, -RZ, R74.H1_H1 ;  /* 0x3000004aff4a7230 */ /* 0x000fe40000004100 */
[----:B------:R-:W-:Y:S01]  /*4200*/  FFMA.FTZ R30, R76, R79, R81 ;  /* 0x0000004f4c1e7223 */ /* 0x000fe20000010051 */
[----:B------:R-:W-:-:S02]  /*4210*/  HADD2.F32 R76, -RZ, R78.H1_H1 ;  /* 0x3000004eff4c7230 */ /* 0x000fc40000004100 */
[CC--:B------:R-:W-:Y:S01]  /*4220*/  FMUL.FTZ R75, R77.reuse, R80.reuse ;  /* 0x000000504d4b7220 */ /* 0x0c0fe20000410000 */
[----:B------:R-:W-:Y:S01]  /*4230*/  F2FP.F16.E4M3.UNPACK_B R81, R73.H1 ;  /* 0x00000049ff51723e */ /* 0x000fe200030006ff */
[C---:B------:R-:W-:Y:S01]  /*4240*/  FMUL.FTZ R84, R74.reuse, R80 ;  /* 0x000000504a547220 */ /* 0x040fe20000410000 */
[----:B------:R-:W-:Y:S01]  /*4250*/  F2FP.F16.E4M3.UNPACK_B R78, R14.H1 ;  /* 0x0000000eff4e723e */ /* 0x000fe200030006ff */
[----:B------:R-:W-:Y:S01]  /*4260*/  FFMA.FTZ R75, R74, R76, -R75 ;  /* 0x0000004c4a4b7223 */ /* 0x000fe2000001084b */
[----:B------:R-:W-:Y:S01]  /*4270*/  F2FP.F16.E4M3.UNPACK_B R74, R12.H1 ;  /* 0x0000000cff4a723e */ /* 0x000fe200030006ff */
[--C-:B------:R-:W-:Y:S01]  /*4280*/  HADD2.F32 R82, -RZ, R81.reuse.H0_H0 ;  /* 0x20000051ff527230 */ /* 0x100fe20000004100 */
[----:B------:R-:W-:Y:S01]  /*4290*/  F2FP.F16.E4M3.UNPACK_B R80, R72.H1 ;  /* 0x00000048ff50723e */ /* 0x000fe200030006ff */
[----:B------:R-:W-:Y:S02]  /*42a0*/  HADD2.F32 R79, -RZ, R78.H0_H0 ;  /* 0x2000004eff4f7230 */ /* 0x000fe40000004100 */
[----:B------:R-:W-:Y:S01]  /*42b0*/  FFMA.FTZ R77, R77, R76, R84 ;  /* 0x0000004c4d4d7223 */ /* 0x000fe20000010054 */
[----:B------:R-:W-:Y:S01]  /*42c0*/  HADD2.F32 R85, -RZ, R81.H1_H1 ;  /* 0x30000051ff557230 */ /* 0x000fe20000004100 */
[----:B------:R-:W-:Y:S01]  /*42d0*/  F2FP.F16.E4M3.UNPACK_B R12, R12 ;  /* 0x0000000cff0c723e */ /* 0x000fe200020006ff */
[----:B------:R-:W-:-:S02]  /*42e0*/  HADD2.F32 R76, -RZ, R74.H0_H0 ;  /* 0x2000004aff4c7230 */ /* 0x000fc40000004100 */
[----:B------:R-:W-:Y:S01]  /*42f0*/  FMUL.FTZ R83, R79, R82 ;  /* 0x000000524f537220 */ /* 0x000fe20000410000 */
[----:B------:R-:W-:Y:S01]  /*4300*/  HADD2.F32 R81, -RZ, R80.H0_H0 ;  /* 0x20000050ff517230 */ /* 0x000fe20000004100 */
[----:B------:R-:W-:Y:S01]  /*4310*/  F2FP.SATFINITE.E4M3.F32.PACK_AB_MERGE_C R8, R29, R8, RZ ;  /* 0x000000081d08723e */ /* 0x000fe200048070ff */
[----:B------:R-:W-:Y:S02]  /*4320*/  HADD2.F32 R78, -RZ, R78.H1_H1 ;  /* 0x3000004eff4e7230 */ /* 0x000fe40000004100 */
[C---:B------:R-:W-:Y:S01]  /*4330*/  FMUL.FTZ R84, R76.reuse, R82 ;  /* 0x000000524c547220 */ /* 0x040fe20000410000 */
[----:B------:R-:W-:Y:S02]  /*4340*/  HADD2.F32 R74, -RZ, R74.H1_H1 ;  /* 0x3000004aff4a7230 */ /* 0x000fe40000004100 */
[----:B------:R-:W-:Y:S01]  /*4350*/  FFMA.FTZ R82, R76, R81, -R83 ;  /* 0x000000514c527223 */ /* 0x000fe20000010853 */
[----:B------:R-:W-:Y:S02]  /*4360*/  HADD2.F32 R83, -RZ, R80.H1_H1 ;  /* 0x30000050ff537230 */ /* 0x000fe40000004100 */
[----:B------:R-:W-:Y:S01]  /*4370*/  FMUL.FTZ R87, R78, R85 ;  /* 0x000000554e577220 */ /* 0x000fe20000410000 */
[----:B------:R-:W-:Y:S01]  /*4380*/  F2FP.F16.E4M3.UNPACK_B R76, R73 ;  /* 0x00000049ff4c723e */ /* 0x000fe200020006ff */
[C---:B------:R-:W-:Y:S01]  /*4390*/  FMUL.FTZ R85, R74.reuse, R85 ;  /* 0x000000554a557220 */ /* 0x040fe20000410000 */
[----:B------:R-:W-:Y:S01]  /*43a0*/  F2FP.F16.E4M3.UNPACK_B R73, R14 ;  /* 0x0000000eff49723e */ /* 0x000fe200020006ff */
[----:B------:R-:W-:Y:S01]  /*43b0*/  FFMA.FTZ R87, R74, R83, -R87 ;  /* 0x000000534a577223 */ /* 0x000fe20000010857 */
[----:B------:R-:W-:Y:S01]  /*43c0*/  FFMA.FTZ R84, R79, R81, R84 ;  /* 0x000000514f547223 */ /* 0x000fe20000010054 */
[----:B------:R-:W-:Y:S01]  /*43d0*/  F2FP.F16.E4M3.UNPACK_B R74, R72 ;  /* 0x00000048ff4a723e */ /* 0x000fe200020006ff */
[----:B------:R-:W-:-:S02]  /*43e0*/  HADD2.F32 R81, -RZ, R76.H0_H0 ;  /* 0x2000004cff517230 */ /* 0x000fc40000004100 */
[----:B------:R-:W-:Y:S01]  /*43f0*/  FFMA.FTZ R89, R78, R83, R85 ;  /* 0x000000534e597223 */ /* 0x000fe20000010055 */
[--C-:B------:R-:W-:Y:S01]  /*4400*/  HADD2.F32 R72, -RZ, R73.reuse.H0_H0 ;  /* 0x20000049ff487230 */ /* 0x100fe20000004100 */
[----:B------:R-:W-:Y:S01]  /*4410*/  F2FP.F16.E4M3.UNPACK_B R29, R9 ;  /* 0x00000009ff1d723e */ /* 0x000fe200020006ff */
[----:B------:R-:W-:Y:S01]  /*4420*/  HADD2.F32 R76, -RZ, R76.H1_H1 ;  /* 0x3000004cff4c7230 */ /* 0x000fe20000004100 */
[----:B------:R-:W-:Y:S01]  /*4430*/  F2FP.SATFINITE.E4M3.F32.PACK_AB_MERGE_C R8, R75, R28, R8 ;  /* 0x0000001c4b08723e */ /* 0x000fe20004807008 */
[--C-:B------:R-:W-:Y:S02]  /*4440*/  HADD2.F32 R14, -RZ, R12.reuse.H0_H0 ;  /* 0x2000000cff0e7230 */ /* 0x100fe40000004100 */
[----:B------:R-:W-:Y:S01]  /*4450*/  FMUL.FTZ R83, R72, R81 ;  /* 0x0000005148537220 */ /* 0x000fe20000410000 */
[----:B------:R-:W-:Y:S01]  /*4460*/  HADD2.F32 R73, -RZ, R73.H1_H1 ;  /* 0x30000049ff497230 */ /* 0x000fe20000004100 */
[----:B------:R-:W-:Y:S01]  /*4470*/  F2FP.SATFINITE.E4M3.F32.PACK_AB_MERGE_C R84, R89, R84, RZ ;  /* 0x000000545954723e */ /* 0x000fe200048070ff */
[----:B------:R-:W-:-:S02]  /*4480*/  HADD2.F32 R12, -RZ, R12.H1_H1 ;  /* 0x3000000cff0c7230 */ /* 0x000fc40000004100 */
[----:B------:R-:W-:Y:S01]  /*4490*/  FMUL.FTZ R81, R14, R81 ;  /* 0x000000510e517220 */ /* 0x000fe20000410000 */
[--C-:B------:R-:W-:Y:S02]  /*44a0*/  HADD2.F32 R79, -RZ, R74.reuse.H0_H0 ;  /* 0x2000004aff4f7230 */ /* 0x100fe40000004100 */
[CC--:B------:R-:W-:Y:S01]  /*44b0*/  FMUL.FTZ R85, R73.reuse, R76.reuse ;  /* 0x0000004c49557220 */ /* 0x0c0fe20000410000 */
[----:B------:R-:W-:Y:S02]  /*44c0*/  HADD2.F32 R74, -RZ, R74.H1_H1 ;  /* 0x3000004aff4a7230 */ /* 0x000fe40000004100 */
[----:B------:R-:W-:Y:S01]  /*44d0*/  FMUL.FTZ R76, R12, R76 ;  /* 0x0000004c0c4c7220 */ /* 0x000fe20000410000 */
[----:B------:R-:W-:Y:S02]  /*44e0*/  HADD2.F32 R28, -RZ, R29.H0_H0 ;  /* 0x2000001dff1c7230 */ /* 0x000fe40000004100 */
[-C--:B------:R-:W-:Y:S01]  /*44f0*/  FFMA.FTZ R83, R14, R79.reuse, -R83 ;  /* 0x0000004f0e537223 */ /* 0x080fe20000010853 */
[----:B------:R-:W-:Y:S01]  /*4500*/  FFMA.FTZ R14, R72, R79, R81 ;  /* 0x0000004f480e7223 */ /* 0x000fe20000010051 */
[-C--:B------:R-:W-:Y:S01]  /*4510*/  FFMA.FTZ R78, R12, R74.reuse, -R85 ;  /* 0x0000004a0c4e7223 */ /* 0x080fe20000010855 */
[----:B------:R-:W-:Y:S01]  /*4520*/  FFMA.FTZ R73, R73, R74, R76 ;  /* 0x0000004a49497223 */ /* 0x000fe2000001004c */
[----:B------:R-:W-:-:S02]  /*4530*/  F2FP.SATFINITE.E4M3.F32.PACK_AB_MERGE_C R12, R31, R10, RZ ;  /* 0x0000000a1f0c723e */ /* 0x000fc400048070ff */
[----:B------:R-:W-:Y:S02]  /*4540*/  F2FP.F16.E4M3.UNPACK_B R31, R13 ;  /* 0x0000000dff1f723e */ /* 0x000fe400020006ff */
[----:B------:R-:W-:Y:S02]  /*4550*/  F2FP.F16.E4M3.UNPACK_B R76, R7 ;  /* 0x00000007ff4c723e */ /* 0x000fe400020006ff */
[----:B------:R-:W-:Y:S01]  /*4560*/  F2FP.SATFINITE.E4M3.F32.PACK_AB_MERGE_C R12, R77, R30, R12 ;  /* 0x0000001e4d0c723e */ /* 0x000fe2000480700c */
[--C-:B------:R-:W-:Y:S01]  /*4570*/  HADD2.F32 R72, -RZ, R31.reuse.H0_H0 ;  /* 0x2000001fff487230 */ /* 0x100fe20000004100 */
[----:B------:R-:W-:Y:S01]  /*4580*/  F2FP.F16.E4M3.UNPACK_B R74, R6 ;  /* 0x00000006ff4a723e */ /* 0x000fe200020006ff */
[----:B------:R-:W-:Y:S01]  /*4590*/  HADD2.F32 R77, -RZ, R76.H0_H0 ;  /* 0x2000004cff4d7230 */ /* 0x000fe20000004100 */
[----:B------:R-:W-:Y:S01]  /*45a0*/  F2FP.SATFINITE.E4M3.F32.PACK_AB_MERGE_C R14, R73, R14, R84 ;  /* 0x0000000e490e723e */ /* 0x000fe20004807054 */
[----:B------:R-:W-:Y:S01]  /*45b0*/  HADD2.F32 R73, -RZ, R31.H1_H1 ;  /* 0x3000001fff497230 */ /* 0x000fe20000004100 */
[----:B------:R-:W-:Y:S01]  /*45c0*/  F2FP.F16.E4M3.UNPACK_B R31, R9.H1 ;  /* 0x00000009ff1f723e */ /* 0x000fe200030006ff */
[----:B------:R-:W-:-:S02]  /*45d0*/  HADD2.F32 R75, -RZ, R74.H0_H0 ;  /* 0x2000004aff4b7230 */ /* 0x000fc40000004100 */
[-C--:B------:R-:W-:Y:S01]  /*45e0*/  FMUL.FTZ R79, R72, R77.reuse ;  /* 0x0000004d484f7220 */ /* 0x080fe20000410000 */
[C---:B------:R-:W-:Y:S01]  /*45f0*/  FMUL.FTZ R77, R28.reuse, R77 ;  /* 0x0000004d1c4d7220 */ /* 0x040fe20000410000 */
[----:B------:R-:W-:Y:S01]  /*4600*/  HADD2.F32 R76, -RZ, R76.H1_H1 ;  /* 0x3000004cff4c7230 */ /* 0x000fe20000004100 */
[----:B------:R-:W-:Y:S01]  /*4610*/  F2FP.F16.E4M3.UNPACK_B R13, R13.H1 ;  /* 0x0000000dff0d723e */ /* 0x000fe200030006ff */
[----:B------:R-:W-:Y:S02]  /*4620*/  HADD2.F32 R30, -RZ, R29.H1_H1 ;  /* 0x3000001dff1e7230 */ /* 0x000fe40000004100 */
[-C--:B------:R-:W-:Y:S01]  /*4630*/  FFMA.FTZ R28, R28, R75.reuse, -R79 ;  /* 0x0000004b1c1c7223 */ /* 0x080fe2000001084f */
[----:B------:R-:W-:Y:S01]  /*4640*/  FFMA.FTZ R29, R72, R75, R77 ;  /* 0x0000004b481d7223 */ /* 0x000fe2000001004d */
[----:B------:R-:W-:Y:S02]  /*4650*/  HADD2.F32 R74, -RZ, R74.H1_H1 ;  /* 0x3000004aff4a7230 */ /* 0x000fe40000004100 */
[-C--:B------:R-:W-:Y:S01]  /*4660*/  FMUL.FTZ R75, R73, R76.reuse ;  /* 0x0000004c494b7220 */ /* 0x080fe20000410000 */
[----:B------:R-:W-:Y:S01]  /*4670*/  FMUL.FTZ R76, R30, R76 ;  /* 0x0000004c1e4c7220 */ /* 0x000fe20000410000 */
[----:B------:R-:W-:Y:S01]  /*4680*/  F2FP.SATFINITE.E4M3.F32.PACK_AB_MERGE_C R10, R87, R82, RZ ;  /* 0x00000052570a723e */ /* 0x000fe200048070ff */
[----:B------:R-:W-:-:S02]  /*4690*/  HADD2.F32 R72, -RZ, R13.H0_H0 ;  /* 0x2000000dff487230 */ /* 0x000fc40000004100 */
[-C--:B------:R-:W-:Y:S01]  /*46a0*/  FFMA.FTZ R9, R30, R74.reuse, -R75 ;  /* 0x0000004a1e097223 */ /* 0x080fe2000001084b */
[----:B------:R-:W-:Y:S01]  /*46b0*/  F2FP.F16.E4M3.UNPACK_B R75, R7.H1 ;  /* 0x00000007ff4b723e */ /* 0x000fe200030006ff */
[----:B------:R-:W-:Y:S01]  /*46c0*/  FFMA.FTZ R30, R73, R74, R76 ;  /* 0x0000004a491e7223 */ /* 0x000fe2000001004c */
[----:B------:R-:W-:Y:S01]  /*46d0*/  F2FP.F16.E4M3.UNPACK_B R6, R6.H1 ;  /* 0x00000006ff06723e */ /* 0x000fe200030006ff */
[----:B------:R-:W-:Y:S01]  /*46e0*/  HADD2.F32 R7, -RZ, R31.H0_H0 ;  /* 0x2000001fff077230 */ /* 0x000fe20000004100 */
[----:B------:R-:W-:Y:S01]  /*46f0*/  F2FP.SATFINITE.E4M3.F32.PACK_AB_MERGE_C R10, R78, R83, R10 ;  /* 0x000000534e0a723e */ /* 0x000fe2000480700a */
[----:B------:R-:W-:Y:S01]  /*4700*/  HADD2.F32 R74, -RZ, R75.H0_H0 ;  /* 0x2000004bff4a7230 */ /* 0x000fe20000004100 */
[----:B------:R-:W-:Y:S01]  /*4710*/  F2FP.F16.E4M3.UNPACK_B R81, R5.H1 ;  /* 0x00000005ff51723e */ /* 0x000fe200030006ff */
[----:B------:R-:W-:Y:S01]  /*4720*/  HADD2.F32 R73, -RZ, R13.H1_H1 ;  /* 0x3000000dff497230 */ /* 0x000fe20000004100 */
[----:B------:R-:W-:Y:S01]  /*4730*/  F2FP.F16.E4M3.UNPACK_B R77, R4.H1 ;  /* 0x00000004ff4d723e */ /* 0x000fe200030006ff */
[----:B------:R-:W-:-:S02]  /*4740*/  HADD2.F32 R78, -RZ, R75.H1_H1 ;  /* 0x3000004bff4e7230 */ /* 0x000fc40000004100 */
[CC--:B------:R-:W-:Y:S01]  /*4750*/  FMUL.FTZ R80, R72.reuse, R74.reuse ;  /* 0x0000004a48507220 */ /* 0x0c0fe20000410000 */
[--C-:B------:R-:W-:Y:S02]  /*4760*/  HADD2.F32 R13, -RZ, R6.reuse.H0_H0 ;  /* 0x20000006ff0d7230 */ /* 0x100fe40000004100 */
[----:B------:R-:W-:Y:S01]  /*4770*/  FMUL.FTZ R75, R7, R74 ;  /* 0x0000004a074b7220 */ /* 0x000fe20000410000 */
[----:B------:R-:W-:Y:S02]  /*4780*/  HADD2.F32 R31, -RZ, R31.H1_H1 ;  /* 0x3000001fff1f7230 */ /* 0x000fe40000004100 */
[-C--:B------:R-:W-:Y:S01]  /*4790*/  FMUL.FTZ R74, R73, R78.reuse ;  /* 0x0000004e494a7220 */ /* 0x080fe20000410000 */
[----:B------:R-:W-:Y:S02]  /*47a0*/  HADD2.F32 R76, -RZ, R6.H1_H1 ;  /* 0x30000006ff4c7230 */ /* 0x000fe40000004100 */
[-C--:B------:R-:W-:Y:S01]  /*47b0*/  FFMA.FTZ R6, R7, R13.reuse, -R80 ;  /* 0x0000000d07067223 */ /* 0x080fe20000010850 */
[----:B------:R-:W-:Y:S01]  /*47c0*/  FFMA.FTZ R7, R72, R13, R75 ;  /* 0x0000000d48077223 */ /* 0x000fe2000001004b */
[C---:B------:R-:W-:Y:S01]  /*47d0*/  FMUL.FTZ R72, R31.reuse, R78 ;  /* 0x0000004e1f487220 */ /* 0x040fe20000410000 */
[----:B------:R-:W-:Y:S01]  /*47e0*/  F2FP.F16.E4M3.UNPACK_B R80, R5 ;  /* 0x00000005ff50723e */ /* 0x000fe200020006ff */
[-C--:B------:R-:W-:Y:S01]  /*47f0*/  FFMA.FTZ R13, R31, R76.reuse, -R74 ;  /* 0x0000004c1f0d7223 */ /* 0x080fe2000001084a */
[----:B------:R-:W-:Y:S01]  /*4800*/  F2FP.F16.E4M3.UNPACK_B R31, R11 ;  /* 0x0000000bff1f723e */ /* 0x000fe200020006ff */
[----:B------:R-:W-:Y:S01]  /*4810*/  FFMA.FTZ R72, R73, R76, R72 ;  /* 0x0000004c49487223 */ /* 0x000fe20000010048 */
[-C--:B------:R-:W-:Y:S01]  /*4820*/  F2FP.F16.E4M3.UNPACK_B R74, R15.reuse ;  /* 0x0000000fff4a723e */ /* 0x080fe200020006ff */
[----:B------:R-:W-:Y:S01]  /*4830*/  HADD2.F32 R82, -RZ, R80.H0_H0 ;  /* 0x20000050ff527230 */ /* 0x000fe20000004100 */
[----:B------:R-:W-:Y:S01]  /*4840*/  F2FP.F16.E4M3.UNPACK_B R75, R15.H1 ;  /* 0x0000000fff4b723e */ /* 0x000fe200030006ff */
[----:B------:R-:W-:Y:S01]  /*4850*/  HADD2.F32 R15, -RZ, R31.H0_H0 ;  /* 0x2000001fff0f7230 */ /* 0x000fe20000004100 */
[----:B------:R-:W-:Y:S01]  /*4860*/  F2FP.F16.E4M3.UNPACK_B R11, R11.H1 ;  /* 0x0000000bff0b723e */ /* 0x000fe200030006ff */
[----:B------:R-:W-:Y:S01]  /*4870*/  HADD2.F32 R76, -RZ, R74.H0_H0 ;  /* 0x2000004aff4c7230 */ /* 0x000fe20000004100 */
[----:B------:R-:W-:Y:S01]  /*4880*/  F2FP.F16.E4M3.UNPACK_B R5, R4 ;  /* 0x00000004ff05723e */ /* 0x000fe200020006ff */
[----:B------:R-:W-:-:S02]  /*4890*/  HADD2.F32 R4, -RZ, R75.H0_H0 ;  /* 0x2000004bff047230 */ /* 0x000fc40000004100 */
[-C--:B------:R-:W-:Y:S01]  /*48a0*/  FMUL.FTZ R85, R15, R82.reuse ;  /* 0x000000520f557220 */ /* 0x080fe20000410000 */
[----:B------:R-:W-:Y:S02]  /*48b0*/  HADD2.F32 R83, -RZ, R81.H0_H0 ;  /* 0x20000051ff537230 */ /* 0x000fe40000004100 */
[----:B------:R-:W-:Y:S01]  /*48c0*/  FMUL.FTZ R84, R76, R82 ;  /* 0x000000524c547220 */ /* 0x000fe20000410000 */
[----:B------:R-:W-:Y:S01]  /*48d0*/  HADD2.F32 R73, -RZ, R11.H0_H0 ;  /* 0x2000000bff497230 */ /* 0x000fe20000004100 */
[----:B------:R-:W-:Y:S01]  /*48e0*/  F2FP.SATFINITE.E4M3.F32.PACK_AB_MERGE_C R6, R13, R6, RZ ;  /* 0x000000060d06723e */ /* 0x000fe200048070ff */
[----:B------:R-:W-:Y:S02]  /*48f0*/  HADD2.F32 R78, -RZ, R5.H0_H0 ;  /* 0x20000005ff4e7230 */ /* 0x000fe40000004100 */
[-C--:B------:R-:W-:Y:S01]  /*4900*/  FMUL.FTZ R82, R4, R83.reuse ;  /* 0x0000005304527220 */ /* 0x080fe20000410000 */
[----:B------:R-:W-:Y:S02]  /*4910*/  HADD2.F32 R79, -RZ, R77.H0_H0 ;  /* 0x2000004dff4f7230 */ /* 0x000fe40000004100 */
[----:B------:R-:W-:Y:S01]  /*4920*/  FMUL.FTZ R83, R73, R83 ;  /* 0x0000005349537220 */ /* 0x000fe20000410000 */
[----:B------:R-:W-:-:S02]  /*4930*/  HADD2.F32 R75, -RZ, R75.H1_H1 ;  /* 0x3000004bff4b7230 */ /* 0x000fc40000004100 */
[-C--:B------:R-:W-:Y:S01]  /*4940*/  FFMA.FTZ R85, R76, R78.reuse, R85 ;  /* 0x0000004e4c557223 */ /* 0x080fe20000010055 */
[----:B------:R-:W-:Y:S02]  /*4950*/  HADD2.F32 R76, -RZ, R81.H1_H1 ;  /* 0x30000051ff4c7230 */ /* 0x000fe40000004100 */
[----:B------:R-:W-:Y:S01]  /*4960*/  FFMA.FTZ R83, R4, R79, R83 ;  /* 0x0000004f04537223 */ /* 0x000fe20000010053 */
[----:B------:R-:W-:Y:S02]  /*4970*/  HADD2.F32 R11, -RZ, R11.H1_H1 ;  /* 0x3000000bff0b7230 */ /* 0x000fe40000004100 */
[----:B------:R-:W-:Y:S01]  /*4980*/  FFMA.FTZ R84, R15, R78, -R84 ;  /* 0x0000004e0f547223 */ /* 0x000fe20000010854 */
[----:B------:R-:W-:Y:S02]  /*4990*/  HADD2.F32 R31, -RZ, R31.H1_H1 ;  /* 0x3000001fff1f7230 */ /* 0x000fe40000004100 */
[----:B------:R-:W-:Y:S01]  /*49a0*/  FMUL.FTZ R78, R75, R76 ;  /* 0x0000004c4b4e7220 */ /* 0x000fe20000410000 */
[----:B------:R-:W-:-:S02]  /*49b0*/  HADD2.F32 R74, -RZ, R74.H1_H1 ;  /* 0x3000004aff4a7230 */ /* 0x000fc40000004100 */
[----:B------:R-:W-:Y:S01]  /*49c0*/  FMUL.FTZ R86, R11, R76 ;  /* 0x0000004c0b567220 */ /* 0x000fe20000410000 */
[----:B------:R-:W-:Y:S02]  /*49d0*/  HADD2.F32 R80, -RZ, R80.H1_H1 ;  /* 0x30000050ff507230 */ /* 0x000fe40000004100 */
[----:B------:R-:W-:Y:S01]  /*49e0*/  FFMA.FTZ R82, R73, R79, -R82 ;  /* 0x0000004f49527223 */ /* 0x000fe20000010852 */
[----:B------:R-:W-:Y:S01]  /*49f0*/  HADD2.F32 R4, -RZ, R77.H1_H1 ;  /* 0x3000004dff047230 */ /* 0x000fe20000004100 */
[----:B------:R-:W-:Y:S01]  /*4a00*/  F2FP.SATFINITE.E4M3.F32.PACK_AB_MERGE_C R7, R72, R7, RZ ;  /* 0x000000074807723e */ /* 0x000fe200048070ff */
[----:B------:R-:W-:Y:S02]  /*4a10*/  HADD2.F32 R5, -RZ, R5.H1_H1 ;  /* 0x30000005ff057230 */ /* 0x000fe40000004100 */
[CC--:B------:R-:W-:Y:S01]  /*4a20*/  FMUL.FTZ R76, R74.reuse, R80.reuse ;  /* 0x000000504a4c7220 */ /* 0x0c0fe20000410000 */
[----:B------:R-:W-:Y:S01]  /*4a30*/  FMUL.FTZ R15, R31, R80 ;  /* 0x000000501f0f7220 */ /* 0x000fe20000410000 */
        /* <DEDUP_REMOVED lines=10> */
.L_x_2336:
[----:B------:R-:W-:Y:S05]  /*4ae0*/  BSYNC B1 ;  /* 0x0000000000017941 */ /* 0x000fea0003800000 */
.L_x_2335:
[----:B-1----:R1:W-:Y:S01]  /*4af0*/  ST.E.128 desc[UR40][R56.64], R8 ;  /* 0x0000000838007985 */ /* 0x0023e2000c101d28 */
[----:B------:R-:W-:-:S13]  /*4b00*/  ISETP.GE.AND P3, PT, R70, R68, PT ;  /* 0x000000444600720c */ /* 0x000fda0003f66270 */
[----:B------:R-:W-:Y:S05]  /*4b10*/  @P3 BRA `(.L_x_2324) ;  /* 0x0000000000e43947 */ /* 0x000fea0003800000 */
[----:B------:R-:W-:-:S04]  /*4b20*/  IADD3 R4, P3, R71, R70, RZ ;  /* 0x0000004647047210 */ /* 0x000fc80007f7e0ff */
[----:B------:R-:W-:-:S05]  /*4b30*/  LEA.HI.X.SX32 R5, R70, R69, 0x1, P3 ;  /* 0x0000004546057211 */ /* 0x000fca00018f0eff */
[----:B--2---:R2:W-:Y:S01]  /*4b40*/  ST.E.128 desc[UR40][R4.64], R12 ;  /* 0x0000000c04007985 */ /* 0x0045e2000c101d28 */
[----:B------:R-:W-:Y:S05]  /*4b50*/  BRA `(.L_x_2324) ;  /* 0x0000000000d47947 */ /* 0x000fea0003800000 */
.L_x_2316:
[----:B------:R-:W-:-:S13]  /*4b60*/  ISETP.NE.AND P4, PT, R157, 0x3, PT ;  /* 0x000000039d00780c */ /* 0x000fda0003f85270 */
[----:B------:R-:W-:Y:S05]  /*4b70*/  @!P4 BRA `(.L_x_2337) ;  /* 0x000000000004c947 */ /* 0x000fea0003800000 */
[----:B------:R-:W-:Y:S01]  /*4b80*/  BPT.TRAP 0x1 ;  /* 0x000000040000795c */ /* 0x000fe20000300000 */
.L_x_2337:
[----:B------:R-:W2:Y:S01]  /*4b90*/  LDL R4, [R1+0x8] ;  /* 0x0000080001047983 */ /* 0x000ea20000100800 */
[----:B------:R-:W-:Y:S01]  /*4ba0*/  LEA R66, R19, R18, 0x3 ;  /* 0x0000001213427211 */ /* 0x000fe200078e18ff */
[----:B------:R-:W-:Y:S01]  /*4bb0*/  BSSY B1, `(.L_x_2338) ;  /* 0x0000005000017945 */ /* 0x000fe20003800000 */
[----:B------:R-:W-:Y:S02]  /*4bc0*/  SHF.R.S32.HI R63, RZ, 0x1f, R61 ;  /* 0x0000001fff3f7819 */ /* 0x000fe4000001143d */
[----:B--2---:R-:W-:-:S04]  /*4bd0*/  SHF.L.U32 R67, R4, 0x1f, RZ ;  /* 0x0000001f04437819 */ /* 0x004fc800000006ff */
[----:B------:R-:W0:Y:S02]  /*4be0*/  SYNCS.PHASECHK.TRANS64.TRYWAIT P3, [R66+URZ+0x13290], R67 ;  /* 0x01329043420075a7 */ /* 0x000e24000806017f */
[----:B0-----:R-:W-:Y:S05]  /*4bf0*/  @!P3 BRA `(.L_x_2339) ;  /* 0x000001980084b947 */ /* 0x001fea0003800000 */
.L_x_2578:
[----:B------:R-:W-:Y:S05]  /*4c00*/  BSYNC B1 ;  /* 0x0000000000017941 */ /* 0x000fea0003800000 */
.L_x_2338:
        /* <DEDUP_REMOVED lines=28> */
.L_x_2582:
[----:B------:R-:W-:Y:S05]  /*4dd0*/  @!P3 BRA `(.L_x_2324) ;  /* 0x000000000034b947 */ /* 0x000fea0003800000 */
[----:B------:R-:W4:Y:S01]  /*4de0*/  LDL R6, [R1+0x4] ;  /* 0x0000040001067983 */ /* 0x000f220000100800 */
[----:B------:R-:W-:-:S03]  /*4df0*/  ULDC UR4, c[0x0][0x2f4] ;  /* 0x0000bd0000047ab9 */ /* 0x000fc60000000800 */
[----:B-1----:R-:W5:Y:S01]  /*4e00*/  LDL R4, [R1+0x30] ;  /* 0x0000300001047983 */ /* 0x002f620000100800 */
[----:B------:R-:W-:-:S13]  /*4e10*/  ISETP.GE.AND P3, PT, R16, UR4, PT ;  /* 0x0000000410007c0c */ /* 0x000fda000bf66270 */
[----:B---3--:R-:W-:-:S05]  /*4e20*/  @!P3 IADD3 R10, P5, R16, R14, RZ ;  /* 0x0000000e100ab210 */ /* 0x008fca0007fbe0ff */
[----:B--2---:R-:W-:Y:S01]  /*4e30*/  @!P3 IMAD.X R11, R5, 0x1, R17, P5 ;  /* 0x00000001050bb824 */ /* 0x004fe200028e0611 */
[----:B----4-:R-:W-:-:S13]  /*4e40*/  ISETP.GE.AND P5, PT, R6, UR4, PT ;  /* 0x0000000406007c0c */ /* 0x010fda000bfa6270 */
[----:B------:R-:W-:-:S05]  /*4e50*/  @!P5 IADD3 R8, P6, R6, R14, RZ ;  /* 0x0000000e0608d210 */ /* 0x000fca0007fde0ff */
[----:B-----5:R-:W-:Y:S02]  /*4e60*/  @!P5 IMAD.X R9, R5, 0x1, R4, P6 ;  /* 0x000000010509d824 */ /* 0x020fe400030e0604 */
[----:B------:R-:W1:Y:S04]  /*4e70*/  @!P3 LDS.128 R4, [R62+0xe000] ;  /* 0x00e000003e04b984 */ /* 0x000e680000000c00 */
[----:B-1----:R-:W-:Y:S04]  /*4e80*/  @!P3 ST.E.128 desc[UR40][R10.64], R4 ;  /* 0x000000040a00b985 */ /* 0x002fe8000c101d28 */
[----:B------:R-:W1:Y:S04]  /*4e90*/  @!P5 LDS.128 R4, [R59+0xe000] ;  /* 0x00e000003b04d984 */ /* 0x000e680000000c00 */
[----:B-1----:R4:W-:Y:S02]  /*4ea0*/  @!P5 ST.E.128 desc[UR40][R8.64], R4 ;  /* 0x000000040800d985 */ /* 0x0029e4000c101d28 */
.L_x_2324:
[----:B------:R-:W-:Y:S05]  /*4eb0*/  BSYNC B0 ;  /* 0x0000000000007941 */ /* 0x000fea0003800000 */
.L_x_2315:
        /* <DEDUP_REMOVED lines=16> */
.L_x_2342:
[----:B------:R-:W-:Y:S05]  /*4fc0*/  BSYNC B0 ;  /* 0x0000000000007941 */ /* 0x000fea0003800000 */
.L_x_2341:
[----:B------:R-:W1:Y:S01]  /*4fd0*/  SYNCS.PHASECHK.TRANS64.TRYWAIT P4, [R66+URZ+0x132b0], R67 ;  /* 0x0132b043420075a7 */ /* 0x000e62000808017f */
[----:B------:R-:W-:Y:S04]  /*4fe0*/  BSSY B0, `(.L_x_2343) ;  /* 0x0000002000007945 */ /* 0x000fe80003800000 */
[----:B-1----:R-:W-:Y:S05]  /*4ff0*/  @!P4 BRA `(.L_x_2344) ;  /* 0x0000019400dcc947 */ /* 0x002fea0003800000 */
.L_x_2583:
[----:B------:R-:W-:Y:S05]  /*5000*/  BSYNC B0 ;  /* 0x0000000000007941 */ /* 0x000fea0003800000 */
.L_x_2343:
        /* <DEDUP_REMOVED lines=16> */
[----:B------:R-:W-:Y:S02]  /*5110*/  IADD3 R4, P4, R4, UR6, RZ ;  /* 0x0000000604047c10 */ /* 0x000fe4000ff9e0ff */
[----:B----4-:R-:W-:Y:S02]  /*5120*/  IADD3 R8, R8, -0x80, RZ ;  /* 0xffffff8008087810 */ /* 0x010fe40007ffe0ff */
[----:B------:R-:W-:Y:S01]  /*5130*/  IADD3.X R5, R5, UR7, RZ, P4, !PT ;  /* 0x0000000705057c10 */ /* 0x000fe2000a7fe4ff */
[----:B------:R2:W4:Y:S01]  /*5140*/  SHFL.IDX PT, R9, R4, RZ, 0x1e1f ;  /* 0x001e1fff04097589 */ /* 0x00052200000e0000 */
[----:B------:R-:W-:-:S04]  /*5150*/  LEA.HI R8, R8, R8, RZ, 0x1 ;  /* 0x0000000808087211 */ /* 0x000fc800078f08ff */
[----:B------:R-:W-:Y:S01]  /*5160*/  SHF.R.S32.HI R8, RZ, 0x1, R8 ;  /* 0x00000001ff087819 */ /* 0x000fe20000011408 */
[----:B------:R-:W0:Y:S03]  /*5170*/  SHFL.IDX PT, R5, R5, RZ, 0x1e1f ;  /* 0x001e1fff05057589 */ /* 0x000e2600000e0000 */
[----:B------:R-:W-:-:S13]  /*5180*/  ISETP.GT.AND P4, PT, R65, R8, PT ;  /* 0x000000084100720c */ /* 0x000fda0003f84270 */
[----:B--2---:R-:W-:Y:S05]  /*5190*/  @!P4 BRA `(.L_x_2346) ;  /* 0x000000000034c947 */ /* 0x004fea0003800000 */
[----:B------:R-:W2:Y:S01]  /*51a0*/  LDL R8, [R1+0x4] ;  /* 0x0000040001087983 */ /* 0x000ea20000100800 */
[----:B------:R-:W-:-:S03]  /*51b0*/  ULDC UR4, c[0x0][0x2f4] ;  /* 0x0000bd0000047ab9 */ /* 0x000fc60000000800 */
[----:B------:R-:W5:Y:S01]  /*51c0*/  LDL R12, [R1+0x30] ;  /* 0x00003000010c7983 */ /* 0x000f620000100800 */
[----:B------:R-:W-:-:S13]  /*51d0*/  ISETP.GE.AND P4, PT, R16, UR4, PT ;  /* 0x0000000410007c0c */ /* 0x000fda000bf86270 */
[----:B----4-:R-:W-:-:S05]  /*51e0*/  @!P4 IADD3 R10, P5, R16, R9, RZ ;  /* 0x00000009100ac210 */ /* 0x010fca0007fbe0ff */
[----:B0-----:R-:W-:Y:S01]  /*51f0*/  @!P4 IMAD.X R11, R5, 0x1, R17, P5 ;  /* 0x00000001050bc824 */ /* 0x001fe200028e0611 */
[----:B--2---:R-:W-:-:S13]  /*5200*/  ISETP.GE.AND P5, PT, R8, UR4, PT ;  /* 0x0000000408007c0c */ /* 0x004fda000bfa6270 */
[----:B------:R-:W-:-:S05]  /*5210*/  @!P5 IADD3 R8, P6, R8, R9, RZ ;  /* 0x000000090808d210 */ /* 0x000fca0007fde0ff */
[----:B-----5:R-:W-:Y:S02]  /*5220*/  @!P5 IMAD.X R9, R5, 0x1, R12, P6 ;  /* 0x000000010509d824 */ /* 0x020fe400030e060c */
[----:B------:R-:W0:Y:S04]  /*5230*/  @!P4 LDS.128 R4, [R62+0x6000] ;  /* 0x006000003e04c984 */ /* 0x000e280000000c00 */
[----:B0-----:R-:W-:Y:S04]  /*5240*/  @!P4 ST.E.128 desc[UR40][R10.64], R4 ;  /* 0x000000040a00c985 */ /* 0x001fe8000c101d28 */
[----:B------:R-:W0:Y:S04]  /*5250*/  @!P5 LDS.128 R4, [R59+0x6000] ;  /* 0x006000003b04d984 */ /* 0x000e280000000c00 */
[----:B0-----:R2:W-:Y:S02]  /*5260*/  @!P5 ST.E.128 desc[UR40][R8.64], R4 ;  /* 0x000000040800d985 */ /* 0x0015e4000c101d28 */
.L_x_2346:
[----:B------:R-:W-:Y:S05]  /*5270*/  BSYNC B0 ;  /* 0x0000000000007941 */ /* 0x000fea0003800000 */
.L_x_2345:
[----:B0-2---:R-:W2:Y:S01]  /*5280*/  LDL.LU R5, [R1+0x8] ;  /* 0x0000080001057983 */ /* 0x005ea20000300800 */
[----:B------:R-:W-:Y:S02]  /*5290*/  VIADD R19, R19, 0x1 ;  /* 0x0000000113137836 */ /* 0x000fe40000000000 */
[----:B-1----:R-:W-:Y:S01]  /*52a0*/  @!P3 VIADD R66, R66, 0x132c0 ;  /* 0x000132c04242b836 */ /* 0x002fe20000000000 */
[----:B------:R-:W-:Y:S01]  /*52b0*/  @!PT LDS RZ, [RZ] ;  /* 0x00000000fffff984 */ /* 0x000fe20000000800 */
[----:B------:R-:W-:Y:S01]  /*52c0*/  @!PT LDS RZ, [RZ] ;  /* 0x00000000fffff984 */ /* 0x000fe20000000800 */
[----:B------:R-:W-:Y:S01]  /*52d0*/  @!PT LDS RZ, [RZ] ;  /* 0x00000000fffff984 */ /* 0x000fe20000000800 */
[----:B------:R-:W-:Y:S01]  /*52e0*/  @!PT LDS RZ, [RZ] ;  /* 0x00000000fffff984 */ /* 0x000fe20000000800 */
[----:B------:R0:W-:Y:S06]  /*52f0*/  MEMBAR.ALL.CTA ;  /* 0x0000000000007992 */ /* 0x0001ec0000008000 */
[----:B0-----:R-:W0:Y:S02]  /*5300*/  FENCE.VIEW.ASYNC.S ;  /* 0x00000000000073c6 */ /* 0x001e240000000000 */
[----:B0-----:R1:W-:Y:S01]  /*5310*/  BAR.SYNC.DEFER_BLOCKING R45, 0x80 ;  /* 0x0002002d0000751d */ /* 0x0013e20000010000 */
        /* <DEDUP_REMOVED lines=9> */
.L_x_2310:
[----:B------:R-:W2:Y:S01]  /*53b0*/  LDL R4, [R1+0x44] ;  /* 0x0000440001047983 */ /* 0x000ea20000100800 */
[----:B------:R-:W0:Y:S01]  /*53c0*/  LDC R0, c[0x0][0x448] ;  /* 0x00011200ff007b82 */ /* 0x000e220000000800 */
[----:B------:R-:W-:Y:S01]  /*53d0*/  BSSY B0, `(.L_x_2348) ;  /* 0x0000011000007945 */ /* 0x000fe20003800000 */
[----:B------:R-:W-:Y:S01]  /*53e0*/  IMAD.MOV.U32 R104, RZ, RZ, RZ ;  /* 0x000000ffff687224 */ /* 0x000fe200078e00ff */
[----:B0-----:R-:W-:-:S13]  /*53f0*/  ISETP.NE.AND P0, PT, R0, 0x1, PT ;  /* 0x000000010000780c */ /* 0x001fda0003f05270 */
[----:B------:R-:W0:Y:S08]  /*5400*/  @P0 LDC R0, c[0x0][0x44c] ;  /* 0x00011300ff000b82 */ /* 0x000e300000000800 */
[----:B-1----:R-:W1:Y:S01]  /*5410*/  @P0 LDC R5, c[0x0][0x450] ;  /* 0x00011400ff050b82 */ /* 0x002e620000000800 */
[----:B--2---:R-:W-:-:S04]  /*5420*/  VIADD R3, R4, 0xbf ;  /* 0x000000bf04037836 */ /* 0x004fc80000000000 */
[----:B0-----:R-:W-:-:S05]  /*5430*/  @P0 IMAD.HI.U32 R0, R3, R0, RZ ;  /* 0x0000000003000227 */ /* 0x001fca00078e00ff */
[----:B-1----:R-:W-:-:S05]  /*5440*/  @P0 SHF.R.U32.HI R3, RZ, R5, R0 ;  /* 0x00000005ff030219 */ /* 0x002fca0000011600 */
[----:B------:R-:W-:-:S04]  /*5450*/  IMAD.IADD R3, R32, 0x1, R3 ;  /* 0x0000000120037824 */ /* 0x000fc800078e0203 */
[----:B------:R-:W-:-:S05]  /*5460*/  IMAD.HI R3, R3, 0x66666667, RZ ;  /* 0x6666666703037827 */ /* 0x000fca00078e02ff */
[----:B------:R-:W-:-:S04]  /*5470*/  SHF.R.U32.HI R0, RZ, 0x1f, R3 ;  /* 0x0000001fff007819 */ /* 0x000fc80000011603 */
[----:B------:R-:W-:-:S04]  /*5480*/  LEA.HI.SX32 R0, R3, R0, 0x1a ;  /* 0x0000000003007211 */ /* 0x000fc800078fd2ff */
[----:B------:R-:W-:-:S04]  /*5490*/  VIMNMX R27, R27, R0, PT ;  /* 0x000000001b1b7248 */ /* 0x000fc80003fe0100 */
[----:B------:R-:W-:Y:S01]  /*54a0*/  ISETP.GE.AND P0, PT, R27, 0x1, PT ;  /* 0x000000011b00780c */ /* 0x000fe20003f06270 */
[----:B------:R-:W-:-:S12]  /*54b0*/  @P3 BRA `(.L_x_2349) ;  /* 0x0000000000083947 */ /* 0x000fd80003800000 */
[----:B------:R-:W0:Y:S02]  /*54c0*/  FENCE.VIEW.ASYNC.G ;  /* 0x00000000000073c6 */ /* 0x000e240000000100 */
[----:B0-----:R-:W-:Y:S06]  /*54d0*/  BAR.ARV 0xc, 0x200 ;  /* 0x0308000000007b1d */ /* 0x001fec0000002000 */
.L_x_2349:
[----:B------:R-:W-:Y:S05]  /*54e0*/  BSYNC B0 ;  /* 0x0000000000007941 */ /* 0x000fea0003800000 */
.L_x_2348:
[----:B------:R-:W-:Y:S04]  /*54f0*/  BSSY B0, `(.L_x_2350) ;  /* 0x0000021000007945 */ /* 0x000fe80003800000 */
        /* <DEDUP_REMOVED lines=8> */
[----:B----4-:R-:W-:-:S05]  /*5580*/  IABS R9, R6 ;  /* 0x0000000600097213 */ /* 0x010fca0000000000 */
[----:B------:R-:W-:Y:S02]  /*5590*/  IMAD.MOV R9, RZ, RZ, -R9 ;  /* 0x000000ffff097224 */ /* 0x000fe400078e0a09 */
[----:B0-----:R-:W0:Y:S02]  /*55a0*/  MUFU.RCP R4, R4 ;  /* 0x0000000400047308 */ /* 0x001e240000001000 */
[----:B0-----:R-:W-:Y:S01]  /*55b0*/  VIADD R2, R4, 0xffffffe ;  /* 0x0ffffffe04027836 */ /* 0x001fe20000000000 */
[----:B------:R-:W-:Y:S02]  /*55c0*/  IABS R4, R0 ;  /* 0x0000000000047213 */ /* 0x000fe40000000000 */
[----:B------:R-:W-:-:S03]  /*55d0*/  LOP3.LUT R0, R0, R6, RZ, 0x3c, !PT ;  /* 0x0000000600007212 */ /* 0x000fc600078e3cff */
[----:B------:R0:W1:Y:S01]  /*55e0*/  F2I.FTZ.U32.TRUNC.NTZ R3, R2 ;  /* 0x0000000200037305 */ /* 0x000062000021f000 */
[----:B------:R-:W-:Y:S01]  /*55f0*/  ISETP.GE.AND P2, PT, R0, RZ, PT ;  /* 0x000000ff0000720c */ /* 0x000fe20003f46270 */
[----:B0-----:R-:W-:Y:S01]  /*5600*/  IMAD.MOV.U32 R2, RZ, RZ, RZ ;  /* 0x000000ffff027224 */ /* 0x001fe200078e00ff */
[----:B-1----:R-:W-:-:S05]  /*5610*/  IADD3 R8, RZ, -R3, RZ ;  /* 0x80000003ff087210 */ /* 0x002fca0007ffe0ff */
        /* <DEDUP_REMOVED lines=14> */
.L_x_2351:
[----:B------:R-:W-:Y:S05]  /*5700*/  BSYNC B0 ;  /* 0x0000000000007941 */ /* 0x000fea0003800000 */
.L_x_2350:
        /* <DEDUP_REMOVED lines=18> */
[----:B------:R-:W-:Y:S01]  /*5830*/  CS2R R50, SRZ ;  /* 0x0000000000327805 */ /* 0x000fe2000001ff00 */
[----:B--2---:R-:W-:-:S05]  /*5840*/  IMAD R0, R0, R104, RZ ;  /* 0x0000006800007224 */ /* 0x004fca00078e02ff */
[----:B------:R0:W-:Y:S01]  /*5850*/  STL [R1+0x4c], R0 ;  /* 0x00004c0001007387 */ /* 0x0001e20000100800 */
[----:B------:R-:W-:-:S04]  /*5860*/  VIADDMNMX R104, R0, R104, R27, PT ;  /* 0x0000006800687246 */ /* 0x000fc8000380011b */
[----:B------:R-:W-:-:S13]  /*5870*/  ISETP.GT.AND P1, PT, R104, R0, PT ;  /* 0x000000006800720c */ /* 0x000fda0003f24270 */
[----:B0-----:R-:W-:Y:S05]  /*5880*/  @!P1 BRA `(.L_x_2352) ;  /* 0x000000dc004c9947 */ /* 0x001fea0003800000 */
[----:B------:R-:W0:Y:S01]  /*5890*/  S2R R0, SR_TID.X ;  /* 0x0000000000007919 */ /* 0x000e220000002100 */
[----:B------:R-:W-:Y:S01]  /*58a0*/  VIADD R26, R18, 0xb000 ;  /* 0x0000b000121a7836 */ /* 0x000fe20000000000 */
[----:B------:R-:W-:Y:S04]  /*58b0*/  BSSY B6, `(.L_x_2353) ;  /* 0x000001e000067945 */ /* 0x000fe80003800000 */
[----:B------:R-:W-:Y:S02]  /*58c0*/  LOP3.LUT P0, RZ, R26, 0x9f, RZ, 0xc0, !PT ;  /* 0x0000009f1aff7812 */ /* 0x000fe4000780c0ff */
[----:B0-----:R-:W-:-:S04]  /*58d0*/  IADD3 R2, R0, -0x80, RZ ;  /* 0xffffff8000027810 */ /* 0x001fc80007ffe0ff */
        /* <DEDUP_REMOVED lines=19> */
[----:B------:R-:W-:Y:S01]  /*5a10*/  MOV R8, 0x70 ;  /* 0x0000007000087802 */ /* 0x000fe20000000f00 */
[----:B------:R-:W-:Y:S02]  /*5a20*/  IMAD.U32 R7, RZ, RZ, UR7 ;  /* 0x00000007ff077e24 */ /* 0x000fe4000f8e00ff */
[----:B------:R-:W-:-:S02]  /*5a30*/  IMAD.U32 R10, RZ, RZ, UR4 ;  /* 0x00000004ff0a7e24 */ /* 0x000fc4000f8e00ff */
[----:B------:R-:W-:Y:S02]  /*5a40*/  IMAD.U32 R11, RZ, RZ, UR5 ;  /* 0x00000005ff0b7e24 */ /* 0x000fe4000f8e00ff */
[----:B------:R-:W-:Y:S02]  /*5a50*/  IMAD.MOV.U32 R12, RZ, RZ, 0x1 ;  /* 0x00000001ff0c7424 */ /* 0x000fe400078e00ff */
[----:B0-----:R-:W-:-:S07]  /*5a60*/  IMAD.MOV.U32 R13, RZ, RZ, RZ ;  /* 0x000000ffff0d7224 */ /* 0x001fce00078e00ff */
[----:B------:R-:W-:-:S07]  /*5a70*/  LEPC R20, `(.L_x_2354) ;  /* 0x000000001014794e */ /* 0x000fce0000000000 */
[----:B-1-345:R-:W-:Y:S05]  /*5a80*/  CALL.ABS.NOINC R2 ;  /* 0x0000000002007343 */ /* 0x03afea0003c00000 */
.L_x_2354:
[----:B------:R-:W-:Y:S05]  /*5a90*/  BSYNC B6 ;  /* 0x0000000000067941 */ /* 0x000fea0003800000 */
.L_x_2353:
        /* <DEDUP_REMOVED lines=9> */
[----:B----4-:R-:W0:Y:S08]  /*5b30*/  @P1 LDC.64 R8, c[0x0][0x9b8] ;  /* 0x00026e00ff081b82 */ /* 0x010e300000000a00 */
        /* <DEDUP_REMOVED lines=11> */
[C---:B----4-:R-:W-:Y:S01]  /*5bf0*/  @P1 IMAD.WIDE.U32 R6, R23.reuse, R12, R4 ;  /* 0x0000000c17061225 */ /* 0x050fe200078e0004 */
[----:B------:R-:W-:Y:S01]  /*5c00*/  @P0 LEA R4, P2, R2, UR4, 0x2 ;  /* 0x0000000402040c11 */ /* 0x000fe2000f8410ff */
[----:B------:R-:W-:Y:S02]  /*5c10*/  ULDC UR4, c[0x0][0x3f4] ;  /* 0x0000fd0000047ab9 */ /* 0x000fe40000000800 */
[C---:B------:R-:W-:Y:S01]  /*5c20*/  @P0 IMAD R5, R23.reuse, R11, R3 ;  /* 0x0000000b17050224 */ /* 0x040fe200078e0203 */
        /* <DEDUP_REMOVED lines=23> */
.L_x_2358:
[----:B-1----:R1:W2:Y:S02]  /*5da0*/  SYNCS.PHASECHK.TRANS64.TRYWAIT P0, [R18+URZ+0x13200], R3 ;  /* 0x01320003120075a7 */ /* 0x0022a4000800017f */
[----:B--2---:R-:W-:Y:S05]  /*5db0*/  @!P0 NANOSLEEP.SYNCS 0x989680 ;  /* 0x009896800000895d */ /* 0x004fea0003900000 */
[----:B------:R-:W2:Y:S02]  /*5dc0*/  @!P0 SYNCS.PHASECHK.TRANS64 P0, [R18+URZ+0x13200], R3 ;  /* 0x01320003120085a7 */ /* 0x000ea4000800007f */
[----:B--2---:R-:W-:Y:S05]  /*5dd0*/  @!P0 BRA `(.L_x_2358) ;  /* 0xfffffffc00f08947 */ /* 0x004fea000383ffff */
.L_x_2357:
[----:B------:R-:W-:Y:S05]  /*5de0*/  BSYNC B0 ;  /* 0x0000000000007941 */ /* 0x000fea0003800000 */
.L_x_2356:
[----:B------:R-:W-:Y:S05]  /*5df0*/  BRA `(.L_x_2359) ;  /* 0x0000002c00107947 */ /* 0x000fea0003800000 */
.L_x_2355:
        /* <DEDUP_REMOVED lines=9> */
[----:B------:R-:W-:-:S03]  /*5e90*/  IMAD.WIDE.U32 R30, R24, UR4, RZ ;  /* 0x00000004181e7c25 */ /* 0x000fc6000f8e00ff */
[----:B------:R-:W-:Y:S01]  /*5ea0*/  IADD3 R33, R5, R27, RZ ;  /* 0x0000001b05217210 */ /* 0x000fe20007ffe0ff */
[----:B------:R-:W-:-:S04]  /*5eb0*/  IMAD R3, R24, UR5, R3 ;  /* 0x0000000518037c24 */ /* 0x000fc8000f8e0203 */
        /* <DEDUP_REMOVED lines=18> */
.L_x_2361:
[----:B------:R-:W-:Y:S05]  /*5fe0*/  BSYNC B6 ;  /* 0x0000000000067941 */ /* 0x000fea0003800000 */
.L_x_2360:
[----:B------:R-:W0:Y:S01]  /*5ff0*/  S2R R20, SR_TID.X ;  /* 0x0000000000147919 */ /* 0x000e220000002100 */
[----:B------:R-:W-:Y:S01]  /*6000*/  ULDC.U8 UR4, c[0x0][0x410] ;  /* 0x0001040000047ab9 */ /* 0x000fe20000000000 */
[----:B0-----:R-:W-:Y:S02]  /*6010*/  VIADD R21, R20, 0xffffff80 ;  /* 0xffffff8014157836 */ /* 0x001fe40000000000 */
[----:B------:R-:W2:Y:S01]  /*6020*/  LDL R20, [R1+0x44] ;  /* 0x0000440001147983 */ /* 0x000ea20000100800 */
[----:B------:R-:W-:Y:S01]  /*6030*/  ISETP.NE.AND P0, PT, RZ, UR4, PT ;  /* 0x00000004ff007c0c */ /* 0x000fe2000bf05270 */
[----:B------:R-:W-:Y:S01]  /*6040*/  BSSY B0, `(.L_x_2362) ;  /* 0x0000297000007945 */ /* 0x000fe20003800000 */
[----:B------:R-:W-:-:S04]  /*6050*/  LEA.HI R32, R21, R21, RZ, 0x1 ;  /* 0x0000001515207211 */ /* 0x000fc800078f08ff */
[----:B------:R-:W-:-:S05]  /*6060*/  SHF.R.S32.HI R32, RZ, 0x1, R32 ;  /* 0x00000001ff207819 */ /* 0x000fca0000011420 */
[----:B--2---:R-:W-:Y:S02]  /*6070*/  IMAD.IADD R10, R32, 0x1, R20 ;  /* 0x00000001200a7824 */ /* 0x004fe400078e0214 */
[----:B------:R-:W-:Y:S05]  /*6080*/  @!P0 BRA `(.L_x_2363) ;  /* 0x00000014003c8947 */ /* 0x000fea0003800000 */
[----:B------:R-:W0:Y:S01]  /*6090*/  LDC R24, c[0x0][0x448] ;  /* 0x00011200ff187b82 */ /* 0x000e220000000800 */
[----:B------:R-:W-:Y:S01]  /*60a0*/  IMAD.MOV.U32 R11, RZ, RZ, R10 ;  /* 0x000000ffff0b7224 */ /* 0x000fe200078e000a */
[----:B------:R-:W-:Y:S01]  /*60b0*/  ULDC.64 UR4, c[0x0][0x3f8] ;  /* 0x0000fe0000047ab9 */ /* 0x000fe20000000a00 */
[----:B------:R-:W-:Y:S01]  /*60c0*/  IMAD.MOV.U32 R8, RZ, RZ, R26 ;  /* 0x000000ffff087224 */ /* 0x000fe200078e001a */
[----:B------:R-:W-:Y:S01]  /*60d0*/  ULDC.64 UR6, c[0x0][0x408] ;  /* 0x0001020000067ab9 */ /* 0x000fe20000000a00 */
[----:B------:R-:W-:Y:S01]  /*60e0*/  IMAD.MOV.U32 R9, RZ, RZ, R33 ;  /* 0x000000ffff097224 */ /* 0x000fe200078e0021 */
[----:B------:R-:W-:Y:S01]  /*60f0*/  ULDC.64 UR8, c[0x0][0x400] ;  /* 0x0001000000087ab9 */ /* 0x000fe20000000a00 */
[----:B------:R-:W-:Y:S02]  /*6100*/  IMAD.MOV.U32 R6, RZ, RZ, R30 ;  /* 0x000000ffff067224 */ /* 0x000fe400078e001e */
[----:B------:R-:W-:Y:S01]  /*6110*/  IMAD.MOV.U32 R7, RZ, RZ, R29 ;  /* 0x000000ffff077224 */ /* 0x000fe200078e001d */
[----:B0-----:R-:W-:-:S13]  /*6120*/  ISETP.NE.AND P0, PT, R24, 0x1, PT ;  /* 0x000000011800780c */ /* 0x001fda0003f05270 */
[----:B------:R-:W0:Y:S08]  /*6130*/  @P0 LDC R3, c[0x0][0x44c] ;  /* 0x00011300ff030b82 */ /* 0x000e300000000800 */
[----:B------:R-:W1:Y:S01]  /*6140*/  @P0 LDC R5, c[0x0][0x450] ;  /* 0x00011400ff050b82 */ /* 0x000e620000000800 */
[----:B0-----:R-:W-:-:S05]  /*6150*/  @P0 IMAD.HI.U32 R0, R10, R3, RZ ;  /* 0x000000030a000227 */ /* 0x001fca00078e00ff */
[----:B-1----:R-:W-:-:S04]  /*6160*/  @P0 SHF.R.U32.HI R11, RZ, R5, R0 ;  /* 0x00000005ff0b0219 */ /* 0x002fc80000011600 */
[----:B------:R-:W-:Y:S01]  /*6170*/  SHF.R.S32.HI R0, RZ, 0x1f, R11 ;  /* 0x0000001fff007819 */ /* 0x000fe2000001140b */
[----:B------:R-:W-:-:S04]  /*6180*/  IMAD.WIDE.U32 R8, R11, UR6, R8 ;  /* 0x000000060b087c25 */ /* 0x000fc8000f8e0008 */
[----:B------:R-:W-:Y:S01]  /*6190*/  IMAD R4, R0, UR4, RZ ;  /* 0x0000000400047c24 */ /* 0x000fe2000f8e02ff */
[----:B------:R-:W-:Y:S01]  /*61a0*/  IADD3 R5, P1, R8, UR8, RZ ;  /* 0x0000000808057c10 */ /* 0x000fe2000ff3e0ff */
[----:B------:R-:W-:-:S04]  /*61b0*/  IMAD.WIDE.U32 R6, R11, UR4, R6 ;  /* 0x000000040b067c25 */ /* 0x000fc8000f8e0006 */
[----:B------:R-:W-:Y:S02]  /*61c0*/  IMAD R0, R0, UR6, RZ ;  /* 0x0000000600007c24 */ /* 0x000fe4000f8e02ff */
[C---:B------:R-:W-:Y:S01]  /*61d0*/  IMAD R13, R11.reuse, UR5, R4 ;  /* 0x000000050b0d7c24 */ /* 0x040fe2000f8e0204 */
[----:B------:R-:W-:Y:S01]  /*61e0*/  ULDC.64 UR4, c[0x0][0x3e8] ;  /* 0x0000fa0000047ab9 */ /* 0x000fe20000000a00 */
[----:B------:R-:W-:Y:S01]  /*61f0*/  IMAD R8, R11, UR7, R0 ;  /* 0x000000070b087c24 */ /* 0x000fe2000f8e0200 */
[----:B------:R-:W-:Y:S01]  /*6200*/  IADD3 R3, P0, R6, UR4, RZ ;  /* 0x0000000406037c10 */ /* 0x000fe2000ff1e0ff */
[----:B------:R-:W-:-:S03]  /*6210*/  UMOV UR4, 0xffffffff ;  /* 0xffffffff00047882 */ /* 0x000fc60000000000 */
[----:B------:R-:W-:Y:S02]  /*6220*/  IADD3.X R13, R7, UR5, R13, P0, !PT ;  /* 0x00000005070d7c10 */ /* 0x000fe400087fe40d */
[----:B------:R-:W-:Y:S01]  /*6230*/  IADD3.X R4, R9, UR9, R8, P1, !PT ;  /* 0x0000000909047c10 */ /* 0x000fe20008ffe408 */
[----:B------:R-:W-:Y:S06]  /*6240*/  BRA.DIV UR4, `(.L_x_2364) ;  /* 0x00000186045c7947 */ /* 0x000fec000b800000 */
[----:B------:R0:W1:Y:S04]  /*6250*/  SHFL.IDX PT, R0, R13, RZ, 0x1e1f ;  /* 0x001e1fff0d007589 */ /* 0x00006800000e0000 */
[----:B------:R-:W2:Y:S04]  /*6260*/  SHFL.IDX PT, R3, R3, RZ, 0x1e1f ;  /* 0x001e1fff03037589 */ /* 0x000ea800000e0000 */
[----:B------:R-:W3:Y:S04]  /*6270*/  SHFL.IDX PT, R4, R4, RZ, 0x1e1f ;  /* 0x001e1fff04047589 */ /* 0x000ee800000e0000 */
[----:B------:R0:W4:Y:S02]  /*6280*/  SHFL.IDX PT, R14, R5, RZ, 0x1e1f ;  /* 0x001e1fff050e7589 */ /* 0x00012400000e0000 */
.L_x_2589:
        /* <DEDUP_REMOVED lines=14> */
[----:B------:R-:W2:Y:S01]  /*6370*/  LDL.64 R30, [R1+0x10] ;  /* 0x00001000011e7983 */ /* 0x000ea20000100a00 */
[----:B------:R-:W-:-:S03]  /*6380*/  ULDC UR4, c[0x0][0x3f4] ;  /* 0x0000fd0000047ab9 */ /* 0x000fc60000000800 */
[----:B------:R-:W3:Y:S01]  /*6390*/  LDL R15, [R1+0x38] ;  /* 0x00003800010f7983 */ /* 0x000ee20000100800 */
[----:B------:R-:W-:Y:S02]  /*63a0*/  CS2R R10, SRZ ;  /* 0x00000000000a7805 */ /* 0x000fe4000001ff00 */
[----:B------:R-:W-:Y:S02]  /*63b0*/  CS2R R20, SRZ ;  /* 0x0000000000147805 */ /* 0x000fe4000001ff00 */
[----:B------:R-:W-:Y:S02]  /*63c0*/  CS2R R12, SRZ ;  /* 0x00000000000c7805 */ /* 0x000fe4000001ff00 */
[----:B--2---:R-:W-:Y:S02]  /*63d0*/  ISETP.GE.AND P4, PT, R30, UR4, PT ;  /* 0x000000041e007c0c */ /* 0x004fe4000bf86270 */
[----:B---3--:R-:W-:Y:S02]  /*63e0*/  ISETP.GE.AND P5, PT, R15, UR4, PT ;  /* 0x000000040f007c0c */ /* 0x008fe4000bfa6270 */
[----:B------:R-:W-:-:S09]  /*63f0*/  SHF.R.S32.HI R9, RZ, 0x1f, R15 ;  /* 0x0000001fff097819 */ /* 0x000fd2000001140f */
[CC--:B------:R-:W-:Y:S02]  /*6400*/  @!P4 IADD3 R6, P0, R30.reuse, R3.reuse, RZ ;  /* 0x000000031e06c210 */ /* 0x0c0fe40007f1e0ff */
[C---:B------:R-:W-:Y:S02]  /*6410*/  @!P5 IADD3 R26, P2, R15.reuse, R3, RZ ;  /* 0x000000030f1ad210 */ /* 0x040fe40007f5e0ff */
[----:B------:R-:W-:Y:S02]  /*6420*/  @!P4 SHF.R.S32.HI R3, RZ, 0x1f, R30 ;  /* 0x0000001fff03c819 */ /* 0x000fe4000001141e */
[-C--:B----4-:R-:W-:Y:S02]  /*6430*/  @!P4 IADD3 R30, P1, R30, R14.reuse, RZ ;  /* 0x0000000e1e1ec210 */ /* 0x090fe40007f3e0ff */
[----:B------:R-:W-:Y:S01]  /*6440*/  @!P5 IADD3 R14, P3, R15, R14, RZ ;  /* 0x0000000e0f0ed210 */ /* 0x000fe20007f7e0ff */
[C-C-:B-1----:R-:W-:Y:S01]  /*6450*/  @!P4 IMAD.X R7, R0.reuse, 0x1, R3.reuse, P0 ;  /* 0x000000010007c824 */ /* 0x142fe200000e0603 */
[----:B------:R-:W-:Y:S01]  /*6460*/  @!P5 IADD3.X R27, R0, R9, RZ, P2, !PT ;  /* 0x00000009001bd210 */ /* 0x000fe200017fe4ff */
[----:B------:R-:W-:-:S02]  /*6470*/  @!P4 IMAD.X R31, R4, 0x1, R3, P1 ;  /* 0x00000001041fc824 */ /* 0x000fc400008e0603 */
[----:B------:R-:W-:Y:S01]  /*6480*/  @!P5 IMAD.X R15, R4, 0x1, R9, P3 ;  /* 0x00000001040fd824 */ /* 0x000fe200018e0609 */
[----:B------:R-:W-:Y:S01]  /*6490*/  CS2R R8, SRZ ;  /* 0x0000000000087805 */ /* 0x000fe2000001ff00 */
[----:B------:R0:W5:Y:S04]  /*64a0*/  @!P5 LD.E.64 R10, desc[UR40][R26.64] ;  /* 0x000000281a0ad980 */ /* 0x000168000c101b00 */
[----:B------:R0:W5:Y:S04]  /*64b0*/  @!P4 LD.E.64 R20, desc[UR40][R6.64] ;  /* 0x000000280614c980 */ /* 0x000168000c101b00 */
[----:B------:R0:W5:Y:S04]  /*64c0*/  @!P5 LD.E.64 R8, desc[UR40][R14.64] ;  /* 0x000000280e08d980 */ /* 0x000168000c101b00 */
[----:B------:R0:W5:Y:S02]  /*64d0*/  @!P4 LD.E.64 R12, desc[UR40][R30.64] ;  /* 0x000000281e0cc980 */ /* 0x000164000c101b00 */
.L_x_2366:
[----:B------:R-:W-:Y:S05]  /*64e0*/  BSYNC B1 ;  /* 0x0000000000017941 */ /* 0x000fea0003800000 */
.L_x_2365:
[----:B------:R-:W2:Y:S01]  /*64f0*/  SYNCS.PHASECHK.TRANS64.TRYWAIT P0, [R18+URZ+0x13200], R5 ;  /* 0x01320005120075a7 */ /* 0x000ea2000800017f */
[----:B------:R-:W-:Y:S01]  /*6500*/  IMAD R25, R25, -0xc0, R24 ;  /* 0xffffff4019197824 */ /* 0x000fe200078e0218 */
[----:B------:R-:W-:Y:S04]  /*6510*/  BSSY B1, `(.L_x_2367) ;  /* 0x0000004000017945 */ /* 0x000fe80003800000 */
[----:B------:R-:W-:-:S04]  /*6520*/  VIMNMX R25, R25, 0xc0, PT ;  /* 0x000000c019197848 */ /* 0x000fc80003fe0100 */
[----:B------:R-:W-:Y:S01]  /*6530*/  ISETP.GE.AND P1, PT, R32, R25, PT ;  /* 0x000000192000720c */ /* 0x000fe20003f26270 */
[----:B--2---:R-:W-:-:S12]  /*6540*/  @!P0 BRA `(.L_x_2368) ;  /* 0x0000018400088947 */ /* 0x004fd80003800000 */
.L_x_2590:
[----:B------:R-:W-:Y:S05]  /*6550*/  BSYNC B1 ;  /* 0x0000000000017941 */ /* 0x000fea0003800000 */
.L_x_2367:
[----:B------:R-:W-:Y:S05]  /*6560*/  @P1 BRA `(.L_x_2369) ;  /* 0x0000002400101947 */ /* 0x000fea0003800000 */
[----:B0-----:R-:W2:Y:S01]  /*6570*/  LDL.64 R6, [R1+0x10] ;  /* 0x0000100001067983 */ /* 0x001ea20000100a00 */
[----:B-1----:R-:W2:Y:S03]  /*6580*/  LDC R0, c[0x0][0x3f4] ;  /* 0x0000fd00ff007b82 */ /* 0x002ea60000000800 */
[----:B------:R-:W3:Y:S04]  /*6590*/  LDL R3, [R1+0x38] ;  /* 0x0000380001037983 */ /* 0x000ee80000100800 */
[----:B------:R0:W5:Y:S01]  /*65a0*/  LDL R37, [R1+0x40] ;  /* 0x0000400001257983 */ /* 0x0001620000100800 */
[----:B------:R-:W-:Y:S01]  /*65b0*/  BSSY B1, `(.L_x_2370) ;  /* 0x000007b000017945 */ /* 0x000fe20003800000 */
[----:B--2---:R-:W-:-:S02]  /*65c0*/  ISETP.GE.AND P0, PT, R6, R0, PT ;  /* 0x000000000600720c */ /* 0x004fc40003f06270 */
[----:B---3--:R-:W-:-:S11]  /*65d0*/  ISETP.GE.AND P1, PT, R3, R0, PT ;  /* 0x000000000300720c */ /* 0x008fd60003f26270 */
[----:B0-----:R-:W-:Y:S05]  /*65e0*/  @P0 BRA `(.L_x_2371) ;  /* 0x0000000400dc0947 */ /* 0x001fea0003800000 */
[----:B-----5:R-:W-:Y:S01]  /*65f0*/  IMAD.IADD R0, R18, 0x1, R37 ;  /* 0x0000000112007824 */ /* 0x020fe200078e0225 */
[----:B----4-:R-:W-:Y:S02]  /*6600*/  SHF.R.U32.HI R14, RZ, 0x8, R20 ;  /* 0x00000008ff0e7819 */ /* 0x010fe40000011614 */
[----:B------:R-:W-:Y:S02]  /*6610*/  LOP3.LUT R3, R20, 0xff, RZ, 0xc0, !PT ;  /* 0x000000ff14037812 */ /* 0x000fe400078ec0ff */
[----:B------:R-:W0:Y:S01]  /*6620*/  LDS.128 R4, [R0+0xb000] ;  /* 0x00b0000000047984 */ /* 0x000e220000000c00 */
[----:B------:R-:W-:Y:S02]  /*6630*/  LOP3.LUT R14, R14, 0xff, RZ, 0xc0, !PT ;  /* 0x000000ff0e0e7812 */ /* 0x000fe400078ec0ff */
[----:B------:R-:W-:Y:S02]  /*6640*/  SHF.R.U32.HI R24, RZ, 0x8, R21 ;  /* 0x00000008ff187819 */ /* 0x000fe40000011615 */
[----:B------:R-:W-:-:S02]  /*6650*/  SHF.R.U32.HI R27, RZ, 0x8, R13 ;  /* 0x00000008ff1b7819 */ /* 0x000fc4000001160d */
[----:B------:R-:W-:Y:S02]  /*6660*/  PRMT R3, R14, 0x7604, R3 ;  /* 0x000076040e037816 */ /* 0x000fe40000000003 */
[----:B------:R-:W-:Y:S02]  /*6670*/  LOP3.LUT R15, R21, 0xff, RZ, 0xc0, !PT ;  /* 0x000000ff150f7812 */ /* 0x000fe400078ec0ff */
[----:B------:R-:W-:Y:S02]  /*6680*/  LOP3.LUT R24, R24, 0xff, RZ, 0xc0, !PT ;  /* 0x000000ff18187812 */ /* 0x000fe400078ec0ff */
        /* <DEDUP_REMOVED lines=9> */
[----:B------:R-:W-:Y:S02]  /*6720*/  LOP3.LUT R24, R12, 0xff, RZ, 0xc0, !PT ;  /* 0x000000ff0c187812 */ /* 0x000fe400078ec0ff */
        /* <DEDUP_REMOVED lines=78> */
[--C-:B------:R-:W-:Y:S02]  /*6c10*/  HADD2.F32 R3, -RZ, R7.reuse.H1_H1 ;  /* 0x30000007ff037230 */ /* 0x100fe40000004100 */
[C---:B------:R-:W-:Y:S01]  /*6c20*/  FMUL.FTZ R25, R4.reuse, R13 ;  /* 0x0000000d04197220 */ /* 0x040fe20000410000 */
[----:B------:R-:W-:Y:S02]  /*6c30*/  HADD2.F32 R20, -RZ, R20.H0_H0 ;  /* 0x20000014ff147230 */ /* 0x000fe40000004100 */
        /* <DEDUP_REMOVED lines=18> */
.L_x_2371:
[----:B------:R-:W-:Y:S05]  /*6d60*/  BSYNC B1 ;  /* 0x0000000000017941 */ /* 0x000fea0003800000 */
.L_x_2370:
[----:B------:R-:W-:Y:S05]  /*6d70*/  @P1 BRA `(.L_x_2369) ;  /* 0x0000001c000c1947 */ /* 0x000fea0003800000 */
[----:B0-----:R-:W2:Y:S01]  /*6d80*/  LDL R0, [R1+0x8c] ;  /* 0x00008c0001007983 */ /* 0x001ea20000100800 */
[----:B-----5:R-:W-:Y:S01]  /*6d90*/  IMAD.IADD R3, R18, 0x1, R37 ;  /* 0x0000000112037824 */ /* 0x020fe200078e0225 */
[----:B------:R-:W-:Y:S02]  /*6da0*/  SHF.R.U32.HI R13, RZ, 0x8, R11 ;  /* 0x00000008ff0d7819 */ /* 0x000fe4000001160b */
[----:B------:R-:W-:Y:S02]  /*6db0*/  SHF.R.U32.HI R24, RZ, 0x8, R9 ;  /* 0x00000008ff187819 */ /* 0x000fe40000011609 */
[----:B------:R-:W-:Y:S02]  /*6dc0*/  SHF.R.U32.HI R15, RZ, 0x8, R8 ;  /* 0x00000008ff0f7819 */ /* 0x000fe40000011608 */
[----:B----4-:R-:W-:Y:S02]  /*6dd0*/  LOP3.LUT R14, R11, 0xff, RZ, 0xc0, !PT ;  /* 0x000000ff0b0e7812 */ /* 0x010fe400078ec0ff */
        /* <DEDUP_REMOVED lines=23> */
[--C-:B------:R-:W-:Y:S02]  /*6f50*/  HADD2.F32 R24, -RZ, R20.reuse.H1_H1 ;  /* 0x30000014ff187230 */ /* 0x100fe40000004100 */
[----:B------:R-:W-:Y:S01]  /*6f60*/  HADD2.F32 R20, -RZ, R20.H0_H0 ;  /* 0x20000014ff147230 */ /* 0x000fe20000004100 */
[----:B--2---:R-:W-:Y:S01]  /*6f70*/  LOP3.LUT P0, RZ, R0, 0x2, RZ, 0xc0, !PT ;  /* 0x0000000200ff7812 */ /* 0x004fe2000780c0ff */
[----:B------:R-:W-:-:S12]  /*6f80*/  VIADD R0, R3, 0x20 ;  /* 0x0000002003007836 */ /* 0x000fd80000000000 */
[----:B------:R-:W-:Y:S02]  /*6f90*/  @P0 IADD3 R0, R3, -0x20, RZ ;  /* 0xffffffe003000810 */ /* 0x000fe40007ffe0ff */
[----:B------:R-:W-:-:S03]  /*6fa0*/  SHF.R.U32.HI R3, RZ, 0x8, R10 ;  /* 0x00000008ff037819 */ /* 0x000fc6000001160a */
        /* <DEDUP_REMOVED lines=17> */
[-C--:B------:R-:W-:Y:S02]  /*70c0*/  F2FP.F16.E4M3.UNPACK_B R7, R5.reuse ;  /* 0x00000005ff07723e */ /* 0x080fe400020006ff */
        /* <DEDUP_REMOVED lines=75> */
.L_x_2363:
[----:B------:R-:W0:Y:S01]  /*7580*/  LDC R9, c[0x0][0x448] ;  /* 0x00011200ff097b82 */ /* 0x000e220000000800 */
        /* <DEDUP_REMOVED lines=11> */
[----:B-1----:R-:W-:Y:S01]  /*7640*/  @P0 SHF.R.U32.HI R3, RZ, R5, R0 ;  /* 0x00000005ff030219 */ /* 0x002fe20000011600 */
[----:B------:R-:W-:-:S03]  /*7650*/  IMAD.MOV.U32 R5, RZ, RZ, R29 ;  /* 0x000000ffff057224 */ /* 0x000fc600078e001d */
[----:B------:R-:W-:Y:S01]  /*7660*/  SHF.R.S32.HI R0, RZ, 0x1f, R3 ;  /* 0x0000001fff007819 */ /* 0x000fe20000011403 */
[----:B------:R-:W-:-:S04]  /*7670*/  IMAD.WIDE.U32 R4, R3, UR4, R4 ;  /* 0x0000000403047c25 */ /* 0x000fc8000f8e0004 */
[----:B------:R-:W-:Y:S02]  /*7680*/  IMAD R8, R0, UR4, RZ ;  /* 0x0000000400087c24 */ /* 0x000fe4000f8e02ff */
[----:B------:R-:W-:-:S04]  /*7690*/  IMAD.WIDE.U32 R6, R3, UR6, R6 ;  /* 0x0000000603067c25 */ /* 0x000fc8000f8e0006 */
[C---:B------:R-:W-:Y:S01]  /*76a0*/  IMAD R13, R3.reuse, UR5, R8 ;  /* 0x00000005030d7c24 */ /* 0x040fe2000f8e0208 */
[----:B------:R-:W-:Y:S01]  /*76b0*/  ULDC.64 UR4, c[0x0][0x3e8] ;  /* 0x0000fa0000047ab9 */ /* 0x000fe20000000a00 */
[----:B------:R-:W-:Y:S01]  /*76c0*/  IMAD R8, R0, UR6, RZ ;  /* 0x0000000600087c24 */ /* 0x000fe2000f8e02ff */
[----:B------:R-:W-:Y:S01]  /*76d0*/  IADD3 R21, P0, R4, UR4, RZ ;  /* 0x0000000404157c10 */ /* 0x000fe2000ff1e0ff */
[----:B------:R-:W-:Y:S01]  /*76e0*/  UMOV UR4, 0xffffffff ;  /* 0xffffffff00047882 */ /* 0x000fe20000000000 */
[----:B------:R-:W-:Y:S01]  /*76f0*/  IADD3 R0, P1, R6, UR8, RZ ;  /* 0x0000000806007c10 */ /* 0x000fe2000ff3e0ff */
[----:B------:R-:W-:Y:S01]  /*7700*/  IMAD R27, R3, UR7, R8 ;  /* 0x00000007031b7c24 */ /* 0x000fe2000f8e0208 */
[----:B------:R-:W-:-:S04]  /*7710*/  IADD3.X R13, R5, UR5, R13, P0, !PT ;  /* 0x00000005050d7c10 */ /* 0x000fc800087fe40d */
[----:B------:R-:W-:Y:S01]  /*7720*/  IADD3.X R27, R7, UR9, R27, P1, !PT ;  /* 0x00000009071b7c10 */ /* 0x000fe20008ffe41b */
[----:B------:R-:W-:Y:S06]  /*7730*/  BRA.DIV UR4, `(.L_x_2372) ;  /* 0x0000017204a07947 */ /* 0x000fec000b800000 */
[----:B------:R0:W1:Y:S04]  /*7740*/  SHFL.IDX PT, R3, R13, RZ, 0x1e1f ;  /* 0x001e1fff0d037589 */ /* 0x00006800000e0000 */
[----:B------:R-:W2:Y:S04]  /*7750*/  SHFL.IDX PT, R21, R21, RZ, 0x1e1f ;  /* 0x001e1fff15157589 */ /* 0x000ea800000e0000 */
[----:B------:R-:W3:Y:S04]  /*7760*/  SHFL.IDX PT, R27, R27, RZ, 0x1e1f ;  /* 0x001e1fff1b1b7589 */ /* 0x000ee800000e0000 */
[----:B------:R0:W4:Y:S02]  /*7770*/  SHFL.IDX PT, R14, R0, RZ, 0x1e1f ;  /* 0x001e1fff000e7589 */ /* 0x00012400000e0000 */
.L_x_2596:
[----:B0-----:R-:W5:Y:S01]  /*7780*/  LDL R0, [R1+0x28] ;  /* 0x0000280001007983 */ /* 0x001f620000100800 */
[----:B------:R-:W0:Y:S03]  /*7790*/  LDC R31, c[0x0][0x3f4] ;  /* 0x0000fd00ff1f7b82 */ /* 0x000e260000000800 */
[----:B------:R-:W2:Y:S01]  /*77a0*/  LDL R5, [R1+0x70] ;  /* 0x0000700001057983 */ /* 0x000ea20000100800 */
[----:B------:R-:W-:Y:S01]  /*77b0*/  BSSY B1, `(.L_x_2373) ;  /* 0x0000016000017945 */ /* 0x000fe20003800000 */
[----:B------:R-:W-:Y:S01]  /*77c0*/  CS2R R6, SRZ ;  /* 0x0000000000067805 */ /* 0x000fe2000001ff00 */
[----:B-----5:R-:W-:Y:S01]  /*77d0*/  IMAD R0, R0, R9, RZ ;  /* 0x0000000900007224 */ /* 0x020fe200078e02ff */
[----:B------:R-:W-:Y:S02]  /*77e0*/  CS2R R8, SRZ ;  /* 0x0000000000087805 */ /* 0x000fe4000001ff00 */
[----:B--2---:R-:W-:-:S02]  /*77f0*/  LEA.HI R4, R5, R5, RZ, 0x1 ;  /* 0x0000000505047211 */ /* 0x004fc400078f08ff */
[----:B------:R-:W-:Y:S02]  /*7800*/  ISETP.GE.AND P0, PT, R10, R0, PT ;  /* 0x000000000a00720c */ /* 0x000fe40003f06270 */
[----:B------:R-:W-:Y:S02]  /*7810*/  CS2R R10, SRZ ;  /* 0x00000000000a7805 */ /* 0x000fe4000001ff00 */
[----:B------:R-:W-:-:S05]  /*7820*/  LOP3.LUT R4, R4, 0xfffffffe, RZ, 0xc0, !PT ;  /* 0xfffffffe04047812 */ /* 0x000fca00078ec0ff */
[----:B------:R-:W-:Y:S01]  /*7830*/  IMAD.IADD R29, R5, 0x1, -R4 ;  /* 0x00000001051d7824 */ /* 0x000fe200078e0a04 */
[----:B------:R-:W-:-:S04]  /*7840*/  CS2R R4, SRZ ;  /* 0x0000000000047805 */ /* 0x000fc8000001ff00 */
        /* <DEDUP_REMOVED lines=12> */
.L_x_2374:
[----:B------:R-:W-:Y:S05]  /*7910*/  BSYNC B1 ;  /* 0x0000000000017941 */ /* 0x000fea0003800000 */
.L_x_2373:
[----:B-1----:R-:W1:Y:S01]  /*7920*/  S2R R3, SR_TID.X ;  /* 0x0000000000037919 */ /* 0x002e620000002100 */
[----:B------:R-:W2:Y:S01]  /*7930*/  SYNCS.PHASECHK.TRANS64.TRYWAIT P1, [R18+URZ+0x13200], R29 ;  /* 0x0132001d120075a7 */ /* 0x000ea2000802017f */
[----:B------:R-:W-:Y:S01]  /*7940*/  IMAD R25, R25, -0xc0, R0 ;  /* 0xffffff4019197824 */ /* 0x000fe200078e0200 */
[----:B------:R-:W-:Y:S01]  /*7950*/  ISETP.GE.AND P0, PT, R16, R31, PT ;  /* 0x0000001f1000720c */ /* 0x000fe20003f06270 */
[----:B------:R-:W-:Y:S03]  /*7960*/  BSSY B1, `(.L_x_2375) ;  /* 0x0000007000017945 */ /* 0x000fe60003800000 */
[----:B------:R-:W-:Y:S02]  /*7970*/  VIMNMX R25, R25, 0xc0, PT ;  /* 0x000000c019197848 */ /* 0x000fe40003fe0100 */
[----:B-1----:R-:W-:-:S04]  /*7980*/  IADD3 R3, R3, -0x80, RZ ;  /* 0xffffff8003037810 */ /* 0x002fc80007ffe0ff */
[----:B------:R-:W-:-:S04]  /*7990*/  LEA.HI R3, R3, R3, RZ, 0x1 ;  /* 0x0000000303037211 */ /* 0x000fc800078f08ff */
[----:B------:R-:W-:-:S04]  /*79a0*/  SHF.R.S32.HI R3, RZ, 0x1, R3 ;  /* 0x00000001ff037819 */ /* 0x000fc80000011403 */
[----:B------:R-:W-:Y:S01]  /*79b0*/  ISETP.GE.OR P0, PT, R3, R25, P0 ;  /* 0x000000190300720c */ /* 0x000fe20000706670 */
[----:B--2---:R-:W-:-:S12]  /*79c0*/  @!P1 BRA `(.L_x_2376) ;  /* 0x0000017000689947 */ /* 0x004fd80003800000 */
.L_x_2597:
[----:B------:R-:W-:Y:S05]  /*79d0*/  BSYNC B1 ;  /* 0x0000000000017941 */ /* 0x000fea0003800000 */
.L_x_2375:
[----:B------:R-:W-:Y:S05]  /*79e0*/  @P0 BRA `(.L_x_2369) ;  /* 0x0000000c00f00947 */ /* 0x000fea0003800000 */
[----:B------:R-:W2:Y:S04]  /*79f0*/  LDL R39, [R1+0x50] ;  /* 0x0000500001277983 */ /* 0x000ea80000100800 */
[----:B------:R-:W2:Y:S04]  /*7a00*/  LDL R37, [R1+0x54] ;  /* 0x0000540001257983 */ /* 0x000ea80000100800 */
[----:B------:R-:W2:Y:S04]  /*7a10*/  LDL R35, [R1+0x58] ;  /* 0x0000580001237983 */ /* 0x000ea80000100800 */
[----:B------:R-:W2:Y:S01]  /*7a20*/  LDL R52, [R1+0x9c] ;  /* 0x00009c0001347983 */ /* 0x000ea20000100800 */
        /* <DEDUP_REMOVED lines=12> */
[----:B------:R-:W-:Y:S02]  /*7af0*/  SHF.R.U32.HI R21, RZ, 0x8, R4 ;  /* 0x00000008ff157819 */ /* 0x000fe40000011604 */
[----:B------:R-:W-:-:S02]  /*7b00*/  PRMT R32, R3, 0x7604, R12 ;  /* 0x0000760403207816 */ /* 0x000fc4000000000c */
[----:B------:R-:W-:Y:S02]  /*7b10*/  LOP3.LUT R24, R4, 0xff, RZ, 0xc0, !PT ;  /* 0x000000ff04187812 */ /* 0x000fe400078ec0ff */
[----:B------:R-:W-:Y:S02]  /*7b20*/  LOP3.LUT R21, R21, 0xff, RZ, 0xc0, !PT ;  /* 0x000000ff15157812 */ /* 0x000fe400078ec0ff */
[----:B------:R-:W-:Y:S02]  /*7b30*/  SHF.R.U32.HI R3, RZ, 0x8, R6 ;  /* 0x00000008ff037819 */ /* 0x000fe40000011606 */
[----:B----4-:R-:W-:Y:S02]  /*7b40*/  SHF.R.U32.HI R14, RZ, 0x8, R11 ;  /* 0x00000008ff0e7819 */ /* 0x010fe4000001160b */
[----:B------:R-:W-:Y:S02]  /*7b50*/  PRMT R33, R21, 0x7604, R24 ;  /* 0x0000760415217816 */ /* 0x000fe40000000018 */
[----:B---3--:R-:W-:-:S02]  /*7b60*/  SHF.R.U32.HI R27, RZ, 0x8, R7 ;  /* 0x00000008ff1b7819 */ /* 0x008fc40000011607 */
[----:B------:R-:W-:Y:S02]  /*7b70*/  LOP3.LUT R25, R3, 0xff, RZ, 0xc0, !PT ;  /* 0x000000ff03197812 */ /* 0x000fe400078ec0ff */
[----:B------:R-:W-:Y:S02]  /*7b80*/  SHF.R.U32.HI R21, RZ, 0x8, R5 ;  /* 0x00000008ff157819 */ /* 0x000fe40000011605 */
[----:B------:R-:W-:Y:S02]  /*7b90*/  LOP3.LUT R15, R11, 0xff, RZ, 0xc0, !PT ;  /* 0x000000ff0b0f7812 */ /* 0x000fe400078ec0ff */
[----:B------:R-:W-:Y:S02]  /*7ba0*/  LOP3.LUT R14, R14, 0xff, RZ, 0xc0, !PT ;  /* 0x000000ff0e0e7812 */ /* 0x000fe400078ec0ff */
[----:B------:R-:W-:Y:S02]  /*7bb0*/  LOP3.LUT R24, R5, 0xff, RZ, 0xc0, !PT ;  /* 0x000000ff05187812 */ /* 0x000fe400078ec0ff */
[----:B------:R-:W-:-:S02]  /*7bc0*/  LOP3.LUT R26, R6, 0xff, RZ, 0xc0, !PT ;  /* 0x000000ff061a7812 */ /* 0x000fc400078ec0ff */
[----:B------:R-:W-:Y:S02]  /*7bd0*/  LOP3.LUT R27, R27, 0xff, RZ, 0xc0, !PT ;  /* 0x000000ff1b1b7812 */ /* 0x000fe400078ec0ff */
[----:B------:R-:W-:Y:S02]  /*7be0*/  LOP3.LUT R36, R7, 0xff, RZ, 0xc0, !PT ;  /* 0x000000ff07247812 */ /* 0x000fe400078ec0ff */
[----:B------:R-:W-:Y:S02]  /*7bf0*/  LOP3.LUT R21, R21, 0xff, RZ, 0xc0, !PT ;  /* 0x000000ff15157812 */ /* 0x000fe400078ec0ff */
[----:B------:R-:W-:Y:S02]  /*7c00*/  PRMT R34, R14, 0x7604, R15 ;  /* 0x000076040e227816 */ /* 0x000fe4000000000f */
[----:B------:R-:W-:Y:S02]  /*7c10*/  PRMT R41, R27, 0x7604, R36 ;  /* 0x000076041b297816 */ /* 0x000fe40000000024 */
[----:B-1----:R-:W-:-:S02]  /*7c20*/  SHF.R.U32.HI R29, RZ, 0x10, R10 ;  /* 0x00000010ff1d7819 */ /* 0x002fc4000001160a */
[----:B------:R-:W-:Y:S02]  /*7c30*/  SHF.R.U32.HI R31, RZ, 0x10, R11 ;  /* 0x00000010ff1f7819 */ /* 0x000fe4000001160b */
[----:B------:R-:W-:Y:S02]  /*7c40*/  LOP3.LUT R29, R29, 0xff, RZ, 0xc0, !PT ;  /* 0x000000ff1d1d7812 */ /* 0x000fe400078ec0ff */
[----:B------:R-:W-:Y:S02]  /*7c50*/  LOP3.LUT R31, R31, 0xff, RZ, 0xc0, !PT ;  /* 0x000000ff1f1f7812 */ /* 0x000fe400078ec0ff */
[----:B------:R-:W-:Y:S02]  /*7c60*/  PRMT R29, R29, 0x7054, R32 ;  /* 0x000070541d1d7816 */ /* 0x000fe40000000020 */
[----:B------:R-:W-:Y:S02]  /*7c70*/  SHF.R.U32.HI R32, RZ, 0x10, R6 ;  /* 0x00000010ff207819 */ /* 0x000fe40000011606 */
[----:B------:R-:W-:-:S02]  /*7c80*/  PRMT R31, R31, 0x7054, R34 ;  /* 0x000070541f1f7816 */ /* 0x000fc40000000022 */
[----:B------:R-:W-:Y:S02]  /*7c90*/  SHF.R.U32.HI R34, RZ, 0x10, R7 ;  /* 0x00000010ff227819 */ /* 0x000fe40000011607 */
[----:B------:R-:W-:Y:S02]  /*7ca0*/  LOP3.LUT R32, R32, 0xff, RZ, 0xc0, !PT ;  /* 0x000000ff20207812 */ /* 0x000fe400078ec0ff */
[----:B------:R-:W-:-:S04]  /*7cb0*/  LOP3.LUT R34, R34, 0xff, RZ, 0xc0, !PT ;  /* 0x000000ff22227812 */ /* 0x000fc800078ec0ff */
[----:B------:R-:W-:Y:S02]  /*7cc0*/  PRMT R41, R34, 0x7054, R41 ;  /* 0x0000705422297816 */ /* 0x000fe40000000029 */
[----:B------:R-:W-:Y:S02]  /*7cd0*/  LOP3.LUT R34, R31, 0xff000000, R11, 0xf8, !PT ;  /* 0xff0000001f227812 */ /* 0x000fe400078ef80b */
[----:B------:R-:W-:Y:S02]  /*7ce0*/  LOP3.LUT R41, R41, 0xff000000, R7, 0xf8, !PT ;  /* 0xff00000029297812 */ /* 0x000fe400078ef807 */
[----:B--2---:R-:W-:Y:S02]  /*7cf0*/  LOP3.LUT R0, R39, 0x30, R0, 0xf8, !PT ;  /* 0x0000003027007812 */ /* 0x004fe400078ef800 */
[----:B------:R-:W-:Y:S02]  /*7d00*/  PRMT R39, R25, 0x7604, R26 ;  /* 0x0000760419277816 */ /* 0x000fe4000000001a */
[----:B------:R-:W-:-:S02]  /*7d10*/  LOP3.LUT R3, R0, R37, RZ, 0x3c, !PT ;  /* 0x0000002500037212 */ /* 0x000fc400078e3cff */
        /* <DEDUP_REMOVED lines=11> */
[----:B------:R-:W-:Y:S02]  /*7dd0*/  SHF.R.U32.HI R20, RZ, 0x10, R4 ;  /* 0x00000010ff147819 */ /* 0x000fe40000011604 */
[----:B------:R-:W-:Y:S02]  /*7de0*/  LOP3.LUT R30, R30, 0xff, RZ, 0xc0, !PT ;  /* 0x000000ff1e1e7812 */ /* 0x000fe400078ec0ff */
[----:B------:R-:W-:-:S02]  /*7df0*/  LOP3.LUT R20, R20, 0xff, RZ, 0xc0, !PT ;  /* 0x000000ff14147812 */ /* 0x000fc400078ec0ff */
[----:B------:R-:W-:Y:S02]  /*7e00*/  PRMT R37, R30, 0x7054, R37 ;  /* 0x000070541e257816 */ /* 0x000fe40000000025 */
[----:B------:R-:W-:Y:S02]  /*7e10*/  PRMT R35, R20, 0x7054, R33 ;  /* 0x0000705414237816 */ /* 0x000fe40000000021 */
[----:B------:R-:W-:Y:S02]  /*7e20*/  PRMT R39, R32, 0x7054, R39 ;  /* 0x0000705420277816 */ /* 0x000fe40000000027 */
[----:B------:R-:W-:Y:S02]  /*7e30*/  LOP3.LUT R37, R37, 0xff000000, R5, 0xf8, !PT ;  /* 0xff00000025257812 */ /* 0x000fe400078ef805 */
[----:B------:R-:W-:Y:S02]  /*7e40*/  LOP3.LUT R8, R3, 0xff000000, R8, 0xf8, !PT ;  /* 0xff00000003087812 */ /* 0x000fe400078ef808 */
[----:B------:R-:W-:-:S02]  /*7e50*/  LOP3.LUT R33, R21, 0xff000000, R9, 0xf8, !PT ;  /* 0xff00000015217812 */ /* 0x000fc400078ef809 */
[----:B------:R-:W-:Y:S02]  /*7e60*/  LOP3.LUT R3, R29, 0xff000000, R10, 0xf8, !PT ;  /* 0xff0000001d037812 */ /* 0x000fe400078ef80a */
[----:B------:R-:W-:Y:S02]  /*7e70*/  LOP3.LUT R20, R35, 0xff000000, R4, 0xf8, !PT ;  /* 0xff00000023147812 */ /* 0x000fe400078ef804 */
[----:B------:R-:W-:Y:S02]  /*7e80*/  LOP3.LUT R4, R39, 0xff000000, R6, 0xf8, !PT ;  /* 0xff00000027047812 */ /* 0x000fe400078ef806 */
[-C--:B------:R-:W-:Y:S02]  /*7e90*/  F2FP.F16.E4M3.UNPACK_B R39, R37.reuse ;  /* 0x00000025ff27723e */ /* 0x080fe400020006ff */
[----:B------:R-:W-:Y:S02]  /*7ea0*/  F2FP.F16.E4M3.UNPACK_B R37, R37.H1 ;  /* 0x00000025ff25723e */ /* 0x000fe400030006ff */
[-C--:B0-----:R-:W-:Y:S01]  /*7eb0*/  F2FP.F16.E4M3.UNPACK_B R10, R13.reuse ;  /* 0x0000000dff0a723e */ /* 0x081fe200020006ff */
[--C-:B------:R-:W-:Y:S01]  /*7ec0*/  HADD2.F32 R40, -RZ, R39.reuse.H0_H0 ;  /* 0x20000027ff287230 */ /* 0x100fe20000004100 */
[----:B------:R-:W-:Y:S01]  /*7ed0*/  F2FP.F16.E4M3.UNPACK_B R30, R13.H1 ;  /* 0x0000000dff1e723e */ /* 0x000fe200030006ff */
[----:B------:R-:W-:Y:S01]  /*7ee0*/  HADD2.F32 R39, -RZ, R39.H1_H1 ;  /* 0x30000027ff277230 */ /* 0x000fe20000004100 */
[-C--:B------:R-:W-:Y:S01]  /*7ef0*/  F2FP.F16.E4M3.UNPACK_B R13, R12.reuse ;  /* 0x0000000cff0d723e */ /* 0x080fe200020006ff */
[--C-:B------:R-:W-:Y:S01]  /*7f00*/  HADD2.F32 R9, -RZ, R10.reuse.H0_H0 ;  /* 0x2000000aff097230 */ /* 0x100fe20000004100 */
[----:B------:R-:W-:Y:S01]  /*7f10*/  F2FP.F16.E4M3.UNPACK_B R29, R12.H1 ;  /* 0x0000000cff1d723e */ /* 0x000fe200030006ff */
[----:B------:R-:W-:Y:S01]  /*7f20*/  HADD2.F32 R10, -RZ, R10.H1_H1 ;  /* 0x3000000aff0a7230 */ /* 0x000fe20000004100 */
[----:B-1----:R-:W-:-:S02]  /*7f30*/  F2FP.F16.E4M3.UNPACK_B R11, R25 ;  /* 0x00000019ff0b723e */ /* 0x002fc400020006ff */
[----:B------:R-:W-:Y:S02]  /*7f40*/  F2FP.F16.E4M3.UNPACK_B R12, R33 ;  /* 0x00000021ff0c723e */ /* 0x000fe400020006ff */
[-C--:B------:R-:W-:Y:S01]  /*7f50*/  F2FP.F16.E4M3.UNPACK_B R31, R15.reuse ;  /* 0x0000000fff1f723e */ /* 0x080fe200020006ff */
[--C-:B------:R-:W-:Y:S01]  /*7f60*/  HADD2.F32 R6, -RZ, R11.reuse.H0_H0 ;  /* 0x2000000bff067230 */ /* 0x100fe20000004100 */
[----:B------:R-:W-:Y:S01]  /*7f70*/  F2FP.F16.E4M3.UNPACK_B R36, R15.H1 ;  /* 0x0000000fff24723e */ /* 0x000fe200030006ff */
[----:B------:R-:W-:Y:S01]  /*7f80*/  HADD2.F32 R15, -RZ, R12.H0_H0 ;  /* 0x2000000cff0f7230 */ /* 0x000fe20000004100 */
[-C--:B------:R-:W-:Y:S01]  /*7f90*/  F2FP.F16.E4M3.UNPACK_B R21, R24.reuse ;  /* 0x00000018ff15723e */ /* 0x080fe200020006ff */
[----:B------:R-:W-:Y:S01]  /*7fa0*/  HADD2.F32 R11, -RZ, R11.H1_H1 ;  /* 0x3000000bff0b7230 */ /* 0x000fe20000004100 */
[----:B------:R-:W-:Y:S01]  /*7fb0*/  F2FP.F16.E4M3.UNPACK_B R35, R24.H1 ;  /* 0x00000018ff23723e */ /* 0x000fe200030006ff */
[----:B------:R-:W-:Y:S01]  /*7fc0*/  FMUL.FTZ R24, R6, R40 ;  /* 0x0000002806187220 */ /* 0x000fe20000410000 */
[----:B------:R-:W-:-:S02]  /*7fd0*/  F2FP.F16.E4M3.UNPACK_B R32, R27 ;  /* 0x0000001bff20723e */ /* 0x000fc400020006ff */
[----:B------:R-:W-:Y:S01]  /*7fe0*/  F2FP.F16.E4M3.UNPACK_B R38, R27.H1 ;  /* 0x0000001bff26723e */ /* 0x000fe200030006ff */
[----:B------:R-:W-:Y:S01]  /*7ff0*/  FMUL.FTZ R27, R6, R15 ;  /* 0x0000000f061b7220 */ /* 0x000fe20000410000 */
[----:B------:R-:W-:Y:S01]  /*8000*/  F2FP.F16.E4M3.UNPACK_B R25, R25.H1 ;  /* 0x00000019ff19723e */ /* 0x000fe200030006ff */
[C---:B------:R-:W-:Y:S01]  /*8010*/  FFMA.FTZ R6, R9.reuse, R15, -R24 ;  /* 0x0000000f09067223 */ /* 0x040fe20000010818 */
[----:B------:R-:W-:Y:S01]  /*8020*/  F2FP.F16.E4M3.UNPACK_B R33, R33.H1 ;  /* 0x00000021ff21723e */ /* 0x000fe200030006ff */
[----:B------:R-:W-:Y:S01]  /*8030*/  FFMA.FTZ R9, R9, R40, R27 ;  /* 0x0000002809097223 */ /* 0x000fe2000001001b */
[----:B------:R-:W-:Y:S02]  /*8040*/  HADD2.F32 R24, -RZ, R12.H1_H1 ;  /* 0x3000000cff187230 */ /* 0x000fe40000004100 */
[----:B------:R-:W-:Y:S01]  /*8050*/  FMUL.FTZ R43, R11, R39 ;  /* 0x000000270b2b7220 */ /* 0x000fe20000410000 */
[----:B------:R-:W-:Y:S01]  /*8060*/  HADD2.F32 R40, -RZ, R37.H0_H0 ;  /* 0x20000025ff287230 */ /* 0x000fe20000004100 */
[----:B------:R-:W-:Y:S01]  /*8070*/  F2FP.F16.E4M3.UNPACK_B R7, R26 ;  /* 0x0000001aff07723e */ /* 0x000fe200020006ff */
[----:B------:R-:W-:-:S02]  /*8080*/  HADD2.F32 R12, -RZ, R25.H0_H0 ;  /* 0x20000019ff0c7230 */ /* 0x000fc40000004100 */
[-C--:B------:R-:W-:Y:S01]  /*8090*/  FMUL.FTZ R42, R11, R24.reuse ;  /* 0x000000180b2a7220 */ /* 0x080fe20000410000 */
[----:B------:R-:W-:Y:S02]  /*80a0*/  HADD2.F32 R27, -RZ, R33.H0_H0 ;  /* 0x20000021ff1b7230 */ /* 0x000fe40000004100 */
[----:B------:R-:W-:Y:S01]  /*80b0*/  FFMA.FTZ R11, R10, R24, -R43 ;  /* 0x000000180a0b7223 */ /* 0x000fe2000001082b */
[----:B------:R-:W-:Y:S02]  /*80c0*/  HADD2.F32 R15, -RZ, R30.H0_H0 ;  /* 0x2000001eff0f7230 */ /* 0x000fe40000004100 */
[----:B------:R-:W-:Y:S01]  /*80d0*/  FMUL.FTZ R44, R12, R40 ;  /* 0x000000280c2c7220 */ /* 0x000fe20000410000 */
[----:B------:R-:W-:Y:S01]  /*80e0*/  FFMA.FTZ R10, R10, R39, R42 ;  /* 0x000000270a0a7223 */ /* 0x000fe2000001002a */
[----:B------:R-:W-:Y:S01]  /*80f0*/  FMUL.FTZ R45, R12, R27 ;  /* 0x0000001b0c2d7220 */ /* 0x000fe20000410000 */
[----:B------:R-:W-:Y:S01]  /*8100*/  F2FP.F16.E4M3.UNPACK_B R42, R41 ;  /* 0x00000029ff2a723e */ /* 0x000fe200020006ff */
[----:B------:R-:W-:Y:S01]  /*8110*/  FFMA.FTZ R12, R15, R27, -R44 ;  /* 0x0000001b0f0c7223 */ /* 0x000fe2000001082c */
[----:B------:R-:W-:-:S02]  /*8120*/  HADD2.F32 R27, -RZ, R32.H0_H0 ;  /* 0x20000020ff1b7230 */ /* 0x000fc40000004100 */
[----:B------:R-:W-:Y:S01]  /*8130*/  FFMA.FTZ R15, R15, R40, R45 ;  /* 0x000000280f0f7223 */ /* 0x000fe2000001002d */
[----:B------:R-:W-:Y:S01]  /*8140*/  HADD2.F32 R40, -RZ, R37.H1_H1 ;  /* 0x30000025ff287230 */ /* 0x000fe20000004100 */
[----:B------:R-:W-:Y:S01]  /*8150*/  F2FP.F16.E4M3.UNPACK_B R37, R34 ;  /* 0x00000022ff25723e */ /* 0x000fe200020006ff */
[----:B------:R-:W-:Y:S01]  /*8160*/  HADD2.F32 R43, -RZ, R42.H0_H0 ;  /* 0x2000002aff2b7230 */ /* 0x000fe20000004100 */
[----:B------:R-:W-:Y:S01]  /*8170*/  F2FP.F16.E4M3.UNPACK_B R41, R41.H1 ;  /* 0x00000029ff29723e */ /* 0x000fe200030006ff */
[----:B------:R-:W-:Y:S01]  /*8180*/  HADD2.F32 R24, -RZ, R31.H0_H0 ;  /* 0x2000001fff187230 */ /* 0x000fe20000004100 */
[----:B------:R-:W-:Y:S01]  /*8190*/  F2FP.F16.E4M3.UNPACK_B R26, R26.H1 ;  /* 0x0000001aff1a723e */ /* 0x000fe200030006ff */
[----:B------:R-:W-:Y:S02]  /*81a0*/  HADD2.F32 R39, -RZ, R37.H0_H0 ;  /* 0x20000025ff277230 */ /* 0x000fe40000004100 */
[----:B------:R-:W-:Y:S01]  /*81b0*/  FMUL.FTZ R49, R27, R43 ;  /* 0x0000002b1b317220 */ /* 0x000fe20000410000 */
[----:B------:R-:W-:Y:S01]  /*81c0*/  HADD2.F32 R25, -RZ, R25.H1_H1 ;  /* 0x30000019ff197230 */ /* 0x000fe20000004100 */
[----:B------:R-:W-:Y:S01]  /*81d0*/  F2FP.F16.E4M3.UNPACK_B R5, R14 ;  /* 0x0000000eff05723e */ /* 0x000fe200020006ff */
[----:B------:R-:W-:-:S02]  /*81e0*/  HADD2.F32 R33, -RZ, R33.H1_H1 ;  /* 0x30000021ff217230 */ /* 0x000fc40000004100 */
[-C--:B------:R-:W-:Y:S01]  /*81f0*/  FMUL.FTZ R44, R27, R39.reuse ;  /* 0x000000271b2c7220 */ /* 0x080fe20000410000 */
[----:B------:R-:W-:Y:S02]  /*8200*/  HADD2.F32 R30, -RZ, R30.H1_H1 ;  /* 0x3000001eff1e7230 */ /* 0x000fe40000004100 */
[----:B------:R-:W-:Y:S01]  /*8210*/  FFMA.FTZ R27, R24, R39, -R49 ;  /* 0x00000027181b7223 */ /* 0x000fe20000010831 */
[C---:B------:R-:W-:Y:S01]  /*8220*/  FMUL.FTZ R45, R25.reuse, R40 ;  /* 0x00000028192d7220 */ /* 0x040fe20000410000 */
[----:B------:R-:W-:Y:S02]  /*8230*/  HADD2.F32 R39, -RZ, R37.H1_H1 ;  /* 0x30000025ff277230 */ /* 0x000fe40000004100 */
[-C--:B------:R-:W-:Y:S01]  /*8240*/  FMUL.FTZ R47, R25, R33.reuse ;  /* 0x00000021192f7220 */ /* 0x080fe20000410000 */
[----:B------:R-:W-:Y:S01]  /*8250*/  F2FP.F16.E4M3.UNPACK_B R37, R34.H1 ;  /* 0x00000022ff25723e */ /* 0x000fe200030006ff */
[----:B------:R-:W-:Y:S01]  /*8260*/  FFMA.FTZ R25, R30, R33, -R45 ;  /* 0x000000211e197223 */ /* 0x000fe2000001082d */
[----:B------:R-:W-:Y:S01]  /*8270*/  FFMA.FTZ R24, R24, R43, R44 ;  /* 0x0000002b18187223 */ /* 0x000fe2000001002c */
[----:B------:R-:W-:Y:S01]  /*8280*/  FFMA.FTZ R30, R30, R40, R47 ;  /* 0x000000281e1e7223 */ /* 0x000fe2000001002f */
[----:B------:R-:W-:Y:S01]  /*8290*/  HADD2.F32 R43, -RZ, R41.H0_H0 ;  /* 0x20000029ff2b7230 */ /* 0x000fe20000004100 */
[----:B------:R-:W-:Y:S01]  /*82a0*/  F2FP.F16.E4M3.UNPACK_B R14, R14.H1 ;  /* 0x0000000eff0e723e */ /* 0x000fe200030006ff */
[----:B------:R-:W-:-:S02]  /*82b0*/  HADD2.F32 R33, -RZ, R38.H0_H0 ;  /* 0x20000026ff217230 */ /* 0x000fc40000004100 */
[----:B------:R-:W-:Y:S01]  /*82c0*/  HADD2.F32 R40, -RZ, R37.H0_H0 ;  /* 0x20000025ff287230 */ /* 0x000fe20000004100 */
[----:B------:R-:W-:Y:S01]  /*82d0*/  F2FP.SATFINITE.E4M3.F32.PACK_AB_MERGE_C R15, R30, R15, RZ ;  /* 0x0000000f1e0f723e */ /* 0x000fe200048070ff */
[----:B------:R-:W-:Y:S02]  /*82e0*/  HADD2.F32 R42, -RZ, R42.H1_H1 ;  /* 0x3000002aff2a7230 */ /* 0x000fe40000004100 */
[C---:B------:R-:W-:Y:S01]  /*82f0*/  FMUL.FTZ R47, R33.reuse, R43 ;  /* 0x0000002b212f7220 */ /* 0x040fe20000410000 */
[----:B------:R-:W-:Y:S02]  /*8300*/  HADD2.F32 R32, -RZ, R32.H1_H1 ;  /* 0x30000020ff207230 */ /* 0x000fe40000004100 */
[----:B------:R-:W-:Y:S01]  /*8310*/  FMUL.FTZ R46, R33, R40 ;  /* 0x00000028212e7220 */ /* 0x000fe20000410000 */
[----:B------:R-:W-:Y:S01]  /*8320*/  HADD2.F32 R34, -RZ, R36.H0_H0 ;  /* 0x20000024ff227230 */ /* 0x000fe20000004100 */
[----:B------:R-:W-:Y:S01]  /*8330*/  F2FP.SATFINITE.E4M3.F32.PACK_AB_MERGE_C R9, R10, R9, R15 ;  /* 0x000000090a09723e */ /* 0x000fe2000480700f */
[----:B------:R-:W-:-:S02]  /*8340*/  HADD2.F32 R31, -RZ, R31.H1_H1 ;  /* 0x3000001fff1f7230 */ /* 0x000fc40000004100 */
[C---:B------:R-:W-:Y:S01]  /*8350*/  FMUL.FTZ R44, R32.reuse, R42 ;  /* 0x0000002a202c7220 */ /* 0x040fe20000410000 */
[----:B------:R-:W-:Y:S01]  /*8360*/  FMUL.FTZ R45, R32, R39 ;  /* 0x00000027202d7220 */ /* 0x000fe20000410000 */
[C---:B------:R-:W-:Y:S01]  /*8370*/  FFMA.FTZ R33, R34.reuse, R40, -R47 ;  /* 0x0000002822217223 */ /* 0x040fe2000001082f */
[----:B------:R-:W-:Y:S01]  /*8380*/  FFMA.FTZ R34, R34, R43, R46 ;  /* 0x0000002b22227223 */ /* 0x000fe2000001002e */
[C---:B------:R-:W-:Y:S01]  /*8390*/  FFMA.FTZ R32, R31.reuse, R39, -R44 ;  /* 0x000000271f207223 */ /* 0x040fe2000001082c */
[----:B------:R-:W-:Y:S01]  /*83a0*/  F2FP.F16.E4M3.UNPACK_B R43, R20.H1 ;  /* 0x00000014ff2b723e */ /* 0x000fe200030006ff */
[----:B------:R-:W-:Y:S01]  /*83b0*/  FFMA.FTZ R31, R31, R42, R45 ;  /* 0x0000002a1f1f7223 */ /* 0x000fe2000001002d */
[----:B------:R-:W-:Y:S01]  /*83c0*/  F2FP.F16.E4M3.UNPACK_B R40, R8.H1 ;  /* 0x00000008ff28723e */ /* 0x000fe200030006ff */
[----:B------:R-:W-:Y:S02]  /*83d0*/  HADD2.F32 R45, -RZ, R41.H1_H1 ;  /* 0x30000029ff2d7230 */ /* 0x000fe40000004100 */
[----:B------:R-:W-:-:S02]  /*83e0*/  HADD2.F32 R38, -RZ, R38.H1_H1 ;  /* 0x30000026ff267230 */ /* 0x000fc40000004100 */
[----:B------:R-:W-:Y:S02]  /*83f0*/  HADD2.F32 R42, -RZ, R37.H1_H1 ;  /* 0x30000025ff2a7230 */ /* 0x000fe40000004100 */
[----:B------:R-:W-:Y:S02]  /*8400*/  HADD2.F32 R37, -RZ, R36.H1_H1 ;  /* 0x30000024ff257230 */ /* 0x000fe40000004100 */
[C---:B------:R-:W-:Y:S01]  /*8410*/  FMUL.FTZ R46, R38.reuse, R45 ;  /* 0x0000002d262e7220 */ /* 0x040fe20000410000 */
[----:B------:R-:W-:Y:S02]  /*8420*/  HADD2.F32 R44, -RZ, R43.H0_H0 ;  /* 0x2000002bff2c7230 */ /* 0x000fe40000004100 */
[----:B------:R-:W-:Y:S01]  /*8430*/  FMUL.FTZ R48, R38, R42 ;  /* 0x0000002a26307220 */ /* 0x000fe20000410000 */
[----:B------:R-:W-:Y:S02]  /*8440*/  HADD2.F32 R36, -RZ, R35.H0_H0 ;  /* 0x20000023ff247230 */ /* 0x000fe40000004100 */
[----:B------:R-:W-:-:S02]  /*8450*/  HADD2.F32 R41, -RZ, R40.H0_H0 ;  /* 0x20000028ff297230 */ /* 0x000fc40000004100 */
[----:B------:R-:W-:Y:S02]  /*8460*/  HADD2.F32 R39, -RZ, R29.H0_H0 ;  /* 0x2000001dff277230 */ /* 0x000fe40000004100 */
[C---:B------:R-:W-:Y:S01]  /*8470*/  FMUL.FTZ R38, R36.reuse, R44 ;  /* 0x0000002c24267220 */ /* 0x040fe20000410000 */
[----:B------:R-:W-:Y:S02]  /*8480*/  HADD2.F32 R35, -RZ, R35.H1_H1 ;  /* 0x30000023ff237230 */ /* 0x000fe40000004100 */
[-C--:B------:R-:W-:Y:S01]  /*8490*/  FMUL.FTZ R47, R36, R41.reuse ;  /* 0x00000029242f7220 */ /* 0x080fe20000410000 */
[----:B------:R-:W-:Y:S01]  /*84a0*/  FFMA.FTZ R36, R37, R42, -R46 ;  /* 0x0000002a25247223 */ /* 0x000fe2000001082e */
[----:B------:R-:W-:Y:S02]  /*84b0*/  HADD2.F32 R42, -RZ, R43.H1_H1 ;  /* 0x3000002bff2a7230 */ /* 0x000fe40000004100 */
[----:B------:R-:W-:Y:S01]  /*84c0*/  FFMA.FTZ R38, R39, R41, -R38 ;  /* 0x0000002927267223 */ /* 0x000fe20000010826 */
[----:B------:R-:W-:-:S02]  /*84d0*/  HADD2.F32 R40, -RZ, R40.H1_H1 ;  /* 0x30000028ff287230 */ /* 0x000fc40000004100 */
[----:B------:R-:W-:Y:S01]  /*84e0*/  FFMA.FTZ R47, R39, R44, R47 ;  /* 0x0000002c272f7223 */ /* 0x000fe2000001002f */
[----:B------:R-:W-:Y:S01]  /*84f0*/  F2FP.F16.E4M3.UNPACK_B R41, R20 ;  /* 0x00000014ff29723e */ /* 0x000fe200020006ff */
[----:B------:R-:W-:Y:S01]  /*8500*/  HADD2.F32 R29, -RZ, R29.H1_H1 ;  /* 0x3000001dff1d7230 */ /* 0x000fe20000004100 */
[----:B------:R-:W-:Y:S01]  /*8510*/  F2FP.F16.E4M3.UNPACK_B R39, R8 ;  /* 0x00000008ff27723e */ /* 0x000fe200020006ff */
[C---:B------:R-:W-:Y:S01]  /*8520*/  FMUL.FTZ R8, R35.reuse, R42 ;  /* 0x0000002a23087220 */ /* 0x040fe20000410000 */
[-C--:B------:R-:W-:Y:S01]  /*8530*/  FMUL.FTZ R43, R35, R40.reuse ;  /* 0x00000028232b7220 */ /* 0x080fe20000410000 */
[----:B------:R-:W-:Y:S01]  /*8540*/  FFMA.FTZ R37, R37, R45, R48 ;  /* 0x0000002d25257223 */ /* 0x000fe20000010030 */
[----:B------:R-:W-:Y:S02]  /*8550*/  HADD2.F32 R35, -RZ, R41.H0_H0 ;  /* 0x20000029ff237230 */ /* 0x000fe40000004100 */
[----:B------:R-:W-:Y:S01]  /*8560*/  FFMA.FTZ R45, R29, R40, -R8 ;  /* 0x000000281d2d7223 */ /* 0x000fe20000010808 */
[----:B------:R-:W-:-:S02]  /*8570*/  HADD2.F32 R20, -RZ, R21.H0_H0 ;  /* 0x20000015ff147230 */ /* 0x000fc40000004100 */
[----:B------:R-:W-:Y:S01]  /*8580*/  FFMA.FTZ R44, R29, R42, R43 ;  /* 0x0000002a1d2c7223 */ /* 0x000fe2000001002b */
[----:B------:R-:W-:Y:S01]  /*8590*/  HADD2.F32 R29, -RZ, R39.H0_H0 ;  /* 0x20000027ff1d7230 */ /* 0x000fe20000004100 */
[----:B------:R-:W-:Y:S01]  /*85a0*/  F2FP.SATFINITE.E4M3.F32.PACK_AB_MERGE_C R34, R37, R34, RZ ;  /* 0x000000222522723e */ /* 0x000fe200048070ff */
[----:B------:R-:W-:Y:S02]  /*85b0*/  HADD2.F32 R8, -RZ, R13.H0_H0 ;  /* 0x2000000dff087230 */ /* 0x000fe40000004100 */
[C---:B------:R-:W-:Y:S01]  /*85c0*/  FMUL.FTZ R43, R20.reuse, R35 ;  /* 0x00000023142b7220 */ /* 0x040fe20000410000 */
[----:B------:R-:W-:Y:S02]  /*85d0*/  HADD2.F32 R40, -RZ, R41.H1_H1 ;  /* 0x30000029ff287230 */ /* 0x000fe40000004100 */
[-C--:B------:R-:W-:Y:S01]  /*85e0*/  FMUL.FTZ R41, R20, R29.reuse ;  /* 0x0000001d14297220 */ /* 0x080fe20000410000 */
[----:B------:R-:W-:Y:S02]  /*85f0*/  HADD2.F32 R21, -RZ, R21.H1_H1 ;  /* 0x30000015ff157230 */ /* 0x000fe40000004100 */
[----:B------:R-:W-:Y:S01]  /*8600*/  FFMA.FTZ R43, R8, R29, -R43 ;  /* 0x0000001d082b7223 */ /* 0x000fe2000001082b */
[----:B------:R-:W-:Y:S01]  /*8610*/  HADD2.F32 R20, -RZ, R39.H1_H1 ;  /* 0x30000027ff147230 */ /* 0x000fe20000004100 */
[----:B------:R-:W-:Y:S01]  /*8620*/  F2FP.F16.E4M3.UNPACK_B R29, R4.H1 ;  /* 0x00000004ff1d723e */ /* 0x000fe200030006ff */
[----:B------:R-:W-:-:S02]  /*8630*/  HADD2.F32 R13, -RZ, R13.H1_H1 ;  /* 0x3000000dff0d7230 */ /* 0x000fc40000004100 */
[C---:B------:R-:W-:Y:S01]  /*8640*/  FMUL.FTZ R42, R21.reuse, R40 ;  /* 0x00000028152a7220 */ /* 0x040fe20000410000 */
[----:B------:R-:W-:Y:S01]  /*8650*/  FFMA.FTZ R41, R8, R35, R41 ;  /* 0x0000002308297223 */ /* 0x000fe20000010029 */
[-C--:B------:R-:W-:Y:S01]  /*8660*/  F2FP.F16.E4M3.UNPACK_B R8, R3.reuse.H1 ;  /* 0x00000003ff08723e */ /* 0x080fe200030006ff */
[-C--:B------:R-:W-:Y:S01]  /*8670*/  FMUL.FTZ R21, R21, R20.reuse ;  /* 0x0000001415157220 */ /* 0x080fe20000410000 */
[C---:B------:R-:W-:Y:S01]  /*8680*/  FFMA.FTZ R42, R13.reuse, R20, -R42 ;  /* 0x000000140d2a7223 */ /* 0x040fe2000001082a */
[----:B------:R-:W-:Y:S01]  /*8690*/  HADD2.F32 R35, -RZ, R29.H0_H0 ;  /* 0x2000001dff237230 */ /* 0x000fe20000004100 */
[----:B------:R-:W-:Y:S01]  /*86a0*/  F2FP.F16.E4M3.UNPACK_B R3, R3 ;  /* 0x00000003ff03723e */ /* 0x000fe200020006ff */
[----:B------:R-:W-:Y:S02]  /*86b0*/  HADD2.F32 R20, -RZ, R26.H0_H0 ;  /* 0x2000001aff147230 */ /* 0x000fe40000004100 */
[----:B------:R-:W-:Y:S01]  /*86c0*/  FFMA.FTZ R40, R13, R40, R21 ;  /* 0x000000280d287223 */ /* 0x000fe20000010015 */
[----:B------:R-:W-:-:S02]  /*86d0*/  HADD2.F32 R13, -RZ, R8.H0_H0 ;  /* 0x20000008ff0d7230 */ /* 0x000fc40000004100 */
[----:B------:R-:W-:Y:S02]  /*86e0*/  HADD2.F32 R21, -RZ, R8.H1_H1 ;  /* 0x30000008ff157230 */ /* 0x000fe40000004100 */
[C---:B------:R-:W-:Y:S01]  /*86f0*/  FMUL.FTZ R39, R20.reuse, R35 ;  /* 0x0000002314277220 */ /* 0x040fe20000410000 */
[----:B------:R-:W-:Y:S02]  /*8700*/  HADD2.F32 R8, -RZ, R14.H0_H0 ;  /* 0x2000000eff087230 */ /* 0x000fe40000004100 */
[-C--:B------:R-:W-:Y:S01]  /*8710*/  FMUL.FTZ R49, R20, R13.reuse ;  /* 0x0000000d14317220 */ /* 0x080fe20000410000 */
[----:B------:R-:W-:Y:S02]  /*8720*/  HADD2.F32 R29, -RZ, R29.H1_H1 ;  /* 0x3000001dff1d7230 */ /* 0x000fe40000004100 */
[----:B------:R-:W-:Y:S02]  /*8730*/  HADD2.F32 R26, -RZ, R26.H1_H1 ;  /* 0x3000001aff1a7230 */ /* 0x000fe40000004100 */
[C---:B------:R-:W-:Y:S01]  /*8740*/  FFMA.FTZ R39, R8.reuse, R13, -R39 ;  /* 0x0000000d08277223 */ /* 0x040fe20000010827 */
[----:B------:R-:W-:Y:S01]  /*8750*/  HADD2.F32 R14, -RZ, R14.H1_H1 ;  /* 0x3000000eff0e7230 */ /* 0x000fe20000004100 */
[----:B------:R-:W-:Y:S01]  /*8760*/  F2FP.F16.E4M3.UNPACK_B R13, R4 ;  /* 0x00000004ff0d723e */ /* 0x000fe200020006ff */
[----:B------:R-:W-:Y:S01]  /*8770*/  FFMA.FTZ R49, R8, R35, R49 ;  /* 0x0000002308317223 */ /* 0x000fe20000010031 */
[C---:B------:R-:W-:Y:S01]  /*8780*/  FMUL.FTZ R51, R26.reuse, R29 ;  /* 0x0000001d1a337220 */ /* 0x040fe20000410000 */
[----:B------:R-:W-:Y:S01]  /*8790*/  FMUL.FTZ R26, R26, R21 ;  /* 0x000000151a1a7220 */ /* 0x000fe20000410000 */
[----:B------:R-:W-:-:S02]  /*87a0*/  HADD2.F32 R8, -RZ, R3.H0_H0 ;  /* 0x20000003ff087230 */ /* 0x000fc40000004100 */
[----:B------:R-:W-:Y:S02]  /*87b0*/  HADD2.F32 R20, -RZ, R13.H0_H0 ;  /* 0x2000000dff147230 */ /* 0x000fe40000004100 */
[C---:B------:R-:W-:Y:S01]  /*87c0*/  FFMA.FTZ R50, R14.reuse, R29, R26 ;  /* 0x0000001d0e327223 */ /* 0x040fe2000001001a */
[----:B------:R-:W-:Y:S02]  /*87d0*/  HADD2.F32 R4, -RZ, R7.H0_H0 ;  /* 0x20000007ff047230 */ /* 0x000fe40000004100 */
[----:B------:R-:W-:Y:S01]  /*87e0*/  FFMA.FTZ R48, R14, R21, -R51 ;  /* 0x000000150e307223 */ /* 0x000fe20000010833 */
[----:B------:R-:W-:Y:S02]  /*87f0*/  HADD2.F32 R26, -RZ, R13.H1_H1 ;  /* 0x3000000dff1a7230 */ /* 0x000fe40000004100 */
[----:B------:R-:W-:Y:S02]  /*8800*/  HADD2.F32 R7, -RZ, R7.H1_H1 ;  /* 0x30000007ff077230 */ /* 0x000fe40000004100 */
[----:B------:R-:W-:Y:S01]  /*8810*/  FMUL.FTZ R46, R4, R20 ;  /* 0x00000014042e7220 */ /* 0x000fe20000410000 */
[----:B------:R-:W-:-:S02]  /*8820*/  HADD2.F32 R14, -RZ, R3.H1_H1 ;  /* 0x30000003ff0e7230 */ /* 0x000fc40000004100 */
[----:B------:R-:W-:Y:S01]  /*8830*/  FMUL.FTZ R13, R4, R8 ;  /* 0x00000008040d7220 */ /* 0x000fe20000410000 */
[--C-:B------:R-:W-:Y:S02]  /*8840*/  HADD2.F32 R3, -RZ, R5.reuse.H0_H0 ;  /* 0x20000005ff037230 */ /* 0x100fe40000004100 */
[C---:B------:R-:W-:Y:S01]  /*8850*/  FMUL.FTZ R4, R7.reuse, R26 ;  /* 0x0000001a07047220 */ /* 0x040fe20000410000 */
[----:B------:R-:W-:Y:S02]  /*8860*/  HADD2.F32 R5, -RZ, R5.H1_H1 ;  /* 0x30000005ff057230 */ /* 0x000fe40000004100 */
[----:B------:R-:W-:Y:S01]  /*8870*/  FMUL.FTZ R7, R7, R14 ;  /* 0x0000000e07077220 */ /* 0x000fe20000410000 */
[----:B------:R-:W-:Y:S01]  /*8880*/  F2FP.SATFINITE.E4M3.F32.PACK_AB_MERGE_C R39, R48, R39, RZ ;  /* 0x000000273027723e */ /* 0x000fe200048070ff */
        /* <DEDUP_REMOVED lines=8> */
[----:B------:R-:W-:Y:S02]  /*8910*/  F2FP.SATFINITE.E4M3.F32.PACK_AB_MERGE_C R49, R50, R49, RZ ;  /* 0x000000313231723e */ /* 0x000fe400048070ff */
[----:B------:R-:W-:Y:S02]  /*8920*/  F2FP.SATFINITE.E4M3.F32.PACK_AB_MERGE_C R5, R11, R6, R5 ;  /* 0x000000060b05723e */ /* 0x000fe40004807005 */
[----:B------:R-:W-:-:S02]  /*8930*/  F2FP.SATFINITE.E4M3.F32.PACK_AB_MERGE_C R7, R32, R27, R7 ;  /* 0x0000001b2007723e */ /* 0x000fc40004807007 */
[----:B------:R-:W-:Y:S02]  /*8940*/  F2FP.SATFINITE.E4M3.F32.PACK_AB_MERGE_C R4, R42, R43, R4 ;  /* 0x0000002b2a04723e */ /* 0x000fe40004807004 */
[----:B------:R-:W-:Y:S02]  /*8950*/  F2FP.SATFINITE.E4M3.F32.PACK_AB_MERGE_C R6, R3, R46, R39 ;  /* 0x0000002e0306723e */ /* 0x000fe40004807027 */
[----:B------:R-:W-:Y:S02]  /*8960*/  F2FP.SATFINITE.E4M3.F32.PACK_AB_MERGE_C R11, R31, R24, R34 ;  /* 0x000000181f0b723e */ /* 0x000fe40004807022 */
[----:B------:R-:W-:Y:S01]  /*8970*/  F2FP.SATFINITE.E4M3.F32.PACK_AB_MERGE_C R8, R40, R41, R8 ;  /* 0x000000292808723e */ /* 0x000fe20004807008 */
[----:B------:R2:W-:Y:S01]  /*8980*/  STS.128 [R52+0xb000], R4 ;  /* 0x00b0000434007388 */ /* 0x0005e20000000c00 */
[----:B------:R-:W-:-:S05]  /*8990*/  F2FP.SATFINITE.E4M3.F32.PACK_AB_MERGE_C R10, R26, R13, R49 ;  /* 0x0000000d1a0a723e */ /* 0x000fca0004807031 */
[----:B------:R2:W-:Y:S02]  /*89a0*/  STS.128 [R0+0xb000], R8 ;  /* 0x00b0000800007388 */ /* 0x0005e40000000c00 */
.L_x_2369:
[----:B------:R-:W-:Y:S05]  /*89b0*/  BSYNC B0 ;  /* 0x0000000000007941 */ /* 0x000fea0003800000 */
.L_x_2362:
        /* <DEDUP_REMOVED lines=8> */
.L_x_2359:
[----:B------:R-:W-:-:S13]  /*8a40*/  ISETP.NE.AND P0, PT, R157, 0x3, PT ;  /* 0x000000039d00780c */ /* 0x000fda0003f05270 */
[----:B------:R-:W-:Y:S05]  /*8a50*/  @!P0 BRA `(.L_x_2377) ;  /* 0x0000000000048947 */ /* 0x000fea0003800000 */
[----:B------:R-:W-:Y:S01]  /*8a60*/  BPT.TRAP 0x1 ;  /* 0x000000040000795c */ /* 0x000fe20000300000 */
.L_x_2377:
[----:B0----5:R-:W-:Y:S01]  /*8a70*/  IMAD R12, R22, 0x8, R18 ;  /* 0x00000008160c7824 */ /* 0x021fe200078e0212 */
[----:B-1----:R-:W-:-:S04]  /*8a80*/  SHF.L.U32 R3, R156, 0x1f, RZ ;  /* 0x0000001f9c037819 */ /* 0x002fc800000006ff */
[----:B------:R0:W1:Y:S01]  /*8a90*/  SYNCS.PHASECHK.TRANS64.TRYWAIT P1, [R12+URZ+0x13230], R3 ;  /* 0x013230030c0075a7 */ /* 0x000062000802017f */
[----:B------:R-:W-:Y:S05]  /*8aa0*/  @!P0 BRA `(.L_x_2378) ;  /* 0x0000000000048947 */ /* 0x000fea0003800000 */
[----:B------:R-:W-:Y:S01]  /*8ab0*/  BPT.TRAP 0x1 ;  /* 0x000000040000795c */ /* 0x000fe20000300000 */
.L_x_2378:
[----:B--2---:R-:W-:-:S05]  /*8ac0*/  VIADD R0, R18, 0xe000 ;  /* 0x0000e00012007836 */ /* 0x004fca0000000000 */
        /* <DEDUP_REMOVED lines=8> */
.L_x_2379:
[----:B--2---:R-:W-:Y:S01]  /*8b50*/  VIADD R4, R10, 0x80 ;  /* 0x000000800a047836 */ /* 0x004fe20000000000 */
[----:B------:R-:W-:Y:S05]  /*8b60*/  WARPSYNC.ALL ;  /* 0x0000000000007948 */ /* 0x000fea0003800000 */
[----:B------:R-:W-:Y:S01]  /*8b70*/  IMAD.MOV.U32 R11, RZ, RZ, -0x7fffffe0 ;  /* 0x80000020ff0b7424 */ /* 0x000fe200078e00ff */
[----:B------:R-:W-:Y:S01]  /*8b80*/  R2UR UR10, R4 ;  /* 0x00000000040a72ca */ /* 0x000fe200000e0000 */
[----:B------:R-:W-:Y:S01]  /*8b90*/  IMAD.MOV.U32 R5, RZ, RZ, -0x7fffffe0 ;  /* 0x80000020ff057424 */ /* 0x000fe200078e00ff */
[----:B------:R-:W-:Y:S01]  /*8ba0*/  LOP3.LUT R4, R28, 0x10000, RZ, 0xfc, !PT ;  /* 0x000100001c047812 */ /* 0x000fe200078efcff */
[----:B------:R-:W-:Y:S01]  /*8bb0*/  WARPGROUP.ARRIVE ;  /* 0x00000000000079c5 */ /* 0x000fe20000000000 */
[C---:B------:R-:W-:Y:S01]  /*8bc0*/  R2UR UR6, R10.reuse ;  /* 0x000000000a0672ca */ /* 0x040fe200000e0000 */
[----:B------:R-:W-:Y:S01]  /*8bd0*/  VIADD R6, R10, 0x100 ;  /* 0x000001000a067836 */ /* 0x000fe20000000000 */
[----:B------:R-:W-:Y:S01]  /*8be0*/  R2UR UR7, R11 ;  /* 0x000000000b0772ca */ /* 0x000fe200000e0000 */
[----:B------:R-:W-:Y:S01]  /*8bf0*/  IMAD.MOV.U32 R7, RZ, RZ, -0x7fffffe0 ;  /* 0x80000020ff077424 */ /* 0x000fe200078e00ff */
[----:B------:R-:W-:Y:S01]  /*8c00*/  R2UR UR4, R4 ;  /* 0x00000000040472ca */ /* 0x000fe200000e0000 */
[----:B------:R-:W-:Y:S01]  /*8c10*/  VIADD R8, R10, 0x180 ;  /* 0x000001800a087836 */ /* 0x000fe20000000000 */
[C---:B------:R-:W-:Y:S01]  /*8c20*/  R2UR UR5, R5.reuse ;  /* 0x00000000050572ca */ /* 0x040fe200000e0000 */
[----:B------:R-:W-:Y:S01]  /*8c30*/  IMAD.MOV.U32 R9, RZ, RZ, -0x7fffffe0 ;  /* 0x80000020ff097424 */ /* 0x000fe200078e00ff */
[C---:B------:R-:W-:Y:S01]  /*8c40*/  R2UR UR11, R5.reuse ;  /* 0x00000000050b72ca */ /* 0x040fe200000e0000 */
[----:B------:R-:W-:Y:S01]  /*8c50*/  IMAD.MOV.U32 R15, RZ, RZ, -0x7fffffe0 ;  /* 0x80000020ff0f7424 */ /* 0x000fe200078e00ff */
[----:B------:R-:W-:Y:S01]  /*8c60*/  R2UR UR8, R4 ;  /* 0x00000000040872ca */ /* 0x000fe200000e0000 */
[----:B------:R-:W-:Y:S01]  /*8c70*/  IMAD.MOV.U32 R11, RZ, RZ, -0x7fffffe0 ;  /* 0x80000020ff0b7424 */ /* 0x000fe200078e00ff */
[----:B------:R-:W-:-:S02]  /*8c80*/  R2UR UR9, R5 ;  /* 0x00000000050972ca */ /* 0x000fc400000e0000 */
[----:B------:R-:W-:Y:S01]  /*8c90*/  R2UR UR14, R6 ;  /* 0x00000000060e72ca */ /* 0x000fe200000e0000 */
[----:B------:R-:W-:Y:S01]  /*8ca0*/  VIADD R6, R10, 0x2 ;  /* 0x000000020a067836 */ /* 0x000fe20000000000 */
[----:B------:R-:W-:Y:S01]  /*8cb0*/  R2UR UR15, R7 ;  /* 0x00000000070f72ca */ /* 0x000fe200000e0000 */
[----:B------:R-:W-:Y:S01]  /*8cc0*/  IMAD.MOV.U32 R7, RZ, RZ, -0x7fffffe0 ;  /* 0x80000020ff077424 */ /* 0x000fe200078e00ff */
[----:B------:R-:W-:Y:S01]  /*8cd0*/  R2UR UR12, R4 ;  /* 0x00000000040c72ca */ /* 0x000fe200000e0000 */
[----:B------:R-:W-:Y:S01]  /*8ce0*/  QGMMA.64x32x32.F32.E4M3.E4M3 R88, gdesc[UR4], RZ, !UPT, gsb0 ;  /* 0x00600000045879f3 */ /* 0x000fe2000c0008ff */
[----:B------:R-:W-:Y:S02]  /*8cf0*/  R2UR UR13, R5 ;  /* 0x00000000050d72ca */ /* 0x000fe400000e0000 */
[----:B------:R-:W-:Y:S01]  /*8d00*/  R2UR UR18, R8 ;  /* 0x00000000081272ca */ /* 0x000fe200000e0000 */
[----:B------:R-:W-:Y:S01]  /*8d10*/  VIADD R8, R10, 0x82 ;  /* 0x000000820a087836 */ /* 0x000fe20000000000 */
[----:B------:R-:W-:Y:S01]  /*8d20*/  R2UR UR19, R9 ;  /* 0x00000000091372ca */ /* 0x000fe200000e0000 */
[----:B------:R-:W-:Y:S01]  /*8d30*/  IMAD.MOV.U32 R9, RZ, RZ, -0x7fffffe0 ;  /* 0x80000020ff097424 */ /* 0x000fe200078e00ff */
[----:B------:R-:W-:-:S02]  /*8d40*/  R2UR UR16, R4 ;  /* 0x00000000041072ca */ /* 0x000fc400000e0000 */
[----:B------:R-:W-:Y:S02]  /*8d50*/  R2UR UR17, R5 ;  /* 0x00000000051172ca */ /* 0x000fe400000e0000 */
[----:B----4-:R-:W-:Y:S02]  /*8d60*/  IADD3 R14, R10, 0x200, RZ ;  /* 0x000002000a0e7810 */ /* 0x010fe40007ffe0ff */
[----:B------:R-:W-:Y:S02]  /*8d70*/  R2UR UR23, R15 ;  /* 0x000000000f1772ca */ /* 0x000fe400000e0000 */
[----:B------:R-:W-:Y:S02]  /*8d80*/  R2UR UR22, R14 ;  /* 0x000000000e1672ca */ /* 0x000fe400000e0000 */
[----:B------:R-:W-:Y:S02]  /*8d90*/  R2UR UR20, R4 ;  /* 0x00000000041472ca */ /* 0x000fe400000e0000 */
[----:B------:R-:W-:-:S02]  /*8da0*/  R2UR UR21, R5 ;  /* 0x00000000051572ca */ /* 0x000fc400000e0000 */
[----:B------:R-:W-:Y:S01]  /*8db0*/  R2UR UR6, R6 ;  /* 0x00000000060672ca */ /* 0x000fe200000e0000 */
[----:B------:R-:W-:Y:S01]  /*8dc0*/  VIADD R6, R10, 0x102 ;  /* 0x000001020a067836 */ /* 0x000fe20000000000 */
[----:B------:R-:W-:Y:S01]  /*8dd0*/  R2UR UR7, R7 ;  /* 0x00000000070772ca */ /* 0x000fe200000e0000 */
[----:B------:R-:W-:Y:S01]  /*8de0*/  IMAD.MOV.U32 R7, RZ, RZ, -0x7fffffe0 ;  /* 0x80000020ff077424 */ /* 0x000fe200078e00ff */
[----:B------:R-:W-:Y:S02]  /*8df0*/  WARPGROUP.DEPBAR.LE gsb0, 0x0 ;  /* 0x00008000000079c5 */ /* 0x000fe40000010000 */
[----:B------:R-:W-:-:S06]  /*8e00*/  WARPGROUP.ARRIVE ;  /* 0x00000000000079c5 */ /* 0x000fcc0000000000 */
[----:B------:R-:W-:Y:S01]  /*8e10*/  QGMMA.64x32x32.F32.E4M3.E4M3 R72, gdesc[UR8], RZ, !UPT, gsb0 ;  /* 0x00600000084879f3 */ /* 0x000fe2000c0008ff */
[----:B------:R-:W-:Y:S02]  /*8e20*/  R2UR UR10, R8 ;  /* 0x00000000080a72ca */ /* 0x000fe400000e0000 */
[----:B------:R-:W-:Y:S01]  /*8e30*/  R2UR UR11, R9 ;  /* 0x00000000090b72ca */ /* 0x000fe200000e0000 */
[----:B------:R-:W-:Y:S01]  /*8e40*/  IMAD.MOV.U32 R9, RZ, RZ, -0x7fffffe0 ;  /* 0x80000020ff097424 */ /* 0x000fe200078e00ff */
[C---:B------:R-:W-:Y:S01]  /*8e50*/  IADD3 R8, R10.reuse, 0x182, RZ ;  /* 0x000001820a087810 */ /* 0x040fe20007ffe0ff */
        /* <DEDUP_REMOVED lines=46> */
.L_x_2381:
[----:B------:R-:W2:Y:S01]  /*9140*/  LDL.LU R106, [R1+0x34] ;  /* 0x00003400016a7983 */ /* 0x000ea20000300800 */
[----:B------:R-:W3:Y:S01]  /*9150*/  LDC R107, c[0x0][0x448] ;  /* 0x00011200ff6b7b82 */ /* 0x000ee20000000800 */
[C---:B------:R-:W-:Y:S01]  /*9160*/  FMUL.FTZ R10, R2.reuse, R91 ;  /* 0x0000005b020a7220 */ /* 0x040fe20000410000 */
[C---:B------:R-:W-:Y:S01]  /*9170*/  FMUL.FTZ R8, R2.reuse, R89 ;  /* 0x0000005902087220 */ /* 0x040fe20000410000 */
[----:B------:R-:W4:Y:S01]  /*9180*/  LDL R105, [R1+0x5c] ;  /* 0x00005c0001697983 */ /* 0x000f220000100800 */
[C---:B------:R-:W-:Y:S01]  /*9190*/  FMUL.FTZ R15, R2.reuse, R95 ;  /* 0x0000005f020f7220 */ /* 0x040fe20000410000 */
[C---:B------:R-:W-:Y:S01]  /*91a0*/  FMUL.FTZ R20, R2.reuse, R97 ;  /* 0x0000006102147220 */ /* 0x040fe20000410000 */
[C---:B------:R-:W-:Y:S01]  /*91b0*/  FMUL.FTZ R11, R2.reuse, R93 ;  /* 0x0000005d020b7220 */ /* 0x040fe20000410000 */
[----:B------:R-:W4:Y:S01]  /*91c0*/  LDL R108, [R1+0x44] ;  /* 0x00004400016c7983 */ /* 0x000f220000100800 */
[C---:B------:R-:W-:Y:S01]  /*91d0*/  FMUL.FTZ R91, R2.reuse, R102 ;  /* 0x00000066025b7220 */ /* 0x040fe20000410000 */
[C---:B------:R-:W-:Y:S01]  /*91e0*/  FMUL.FTZ R89, R2.reuse, R99 ;  /* 0x0000006302597220 */ /* 0x040fe20000410000 */
[C---:B------:R-:W-:Y:S01]  /*91f0*/  FMUL.FTZ R93, R2.reuse, R74 ;  /* 0x0000004a025d7220 */ /* 0x040fe20000410000 */
[----:B------:R-:W5:Y:S01]  /*9200*/  LDL R102, [R1+0x2c] ;  /* 0x00002c0001667983 */ /* 0x000f620000100800 */
[C---:B------:R-:W-:Y:S01]  /*9210*/  FMUL.FTZ R74, R2.reuse, R76 ;  /* 0x0000004c024a7220 */ /* 0x040fe20000410000 */
[C---:B------:R-:W-:Y:S01]  /*9220*/  FMUL.FTZ R76, R2.reuse, R77 ;  /* 0x0000004d024c7220 */ /* 0x040fe20000410000 */
[C---:B------:R-:W-:Y:S01]  /*9230*/  FMUL.FTZ R77, R2.reuse, R80 ;  /* 0x00000050024d7220 */ /* 0x040fe20000410000 */
[----:B------:R-:W5:Y:S01]  /*9240*/  LDL R99, [R1+0x48] ;  /* 0x0000480001637983 */ /* 0x000f620000100800 */
        /* <DEDUP_REMOVED lines=8> */
[----:B---3--:R-:W-:Y:S01]  /*92d0*/  ISETP.NE.AND P4, PT, R107, 0x1, PT ;  /* 0x000000016b00780c */ /* 0x008fe20003f85270 */
[C---:B------:R-:W-:Y:S01]  /*92e0*/  FMUL.FTZ R60, R2.reuse, R61 ;  /* 0x0000003d023c7220 */ /* 0x040fe20000410000 */
[C---:B------:R-:W-:Y:S01]  /*92f0*/  FMUL.FTZ R13, R2.reuse, R94 ;  /* 0x0000005e020d7220 */ /* 0x040fe20000410000 */
[C---:B------:R-:W-:Y:S01]  /*9300*/  FMUL.FTZ R21, R2.reuse, R98 ;  /* 0x0000006202157220 */ /* 0x040fe20000410000 */
[C---:B------:R-:W-:Y:S01]  /*9310*/  FMUL.FTZ R0, R2.reuse, R90 ;  /* 0x0000005a02007220 */ /* 0x040fe20000410000 */
[----:B------:R-:W-:Y:S01]  /*9320*/  MUFU.TANH R10, R10 ;  /* 0x0000000a000a7308 */ /* 0x000fe20000002400 */
[C---:B------:R-:W-:Y:S01]  /*9330*/  FMUL.FTZ R14, R2.reuse, R96 ;  /* 0x00000060020e7220 */ /* 0x040fe20000410000 */
[C---:B------:R-:W-:Y:S01]  /*9340*/  FMUL.FTZ R9, R2.reuse, R92 ;  /* 0x0000005c02097220 */ /* 0x040fe20000410000 */
[C---:B01----:R-:W-:Y:S01]  /*9350*/  FMUL.FTZ R3, R2.reuse, R88 ;  /* 0x0000005802037220 */ /* 0x043fe20000410000 */
[C---:B------:R-:W-:Y:S01]  /*9360*/  FMUL.FTZ R75, R2.reuse, R75 ;  /* 0x0000004b024b7220 */ /* 0x040fe20000410000 */
[C---:B------:R-:W-:Y:S01]  /*9370*/  FMUL.FTZ R78, R2.reuse, R78 ;  /* 0x0000004e024e7220 */ /* 0x040fe20000410000 */
[C---:B------:R-:W-:Y:S01]  /*9380*/  FMUL.FTZ R79, R2.reuse, R79 ;  /* 0x0000004f024f7220 */ /* 0x040fe20000410000 */
[C---:B------:R-:W-:Y:S01]  /*9390*/  FMUL.FTZ R83, R2.reuse, R83 ;  /* 0x0000005302537220 */ /* 0x040fe20000410000 */
[----:B------:R-:W0:Y:S01]  /*93a0*/  @P4 LDC R95, c[0x0][0x44c] ;  /* 0x00011300ff5f4b82 */ /* 0x000e220000000800 */
[----:B------:R-:W-:Y:S01]  /*93b0*/  MUFU.TANH R15, R15 ;  /* 0x0000000f000f7308 */ /* 0x000fe20000002400 */
[C---:B------:R-:W-:Y:S01]  /*93c0*/  FMUL.FTZ R58, R2.reuse, R58 ;  /* 0x0000003a023a7220 */ /* 0x040fe20000410000 */
[C---:B------:R-:W-:Y:S01]  /*93d0*/  FMUL.FTZ R62, R2.reuse, R62 ;  /* 0x0000003e023e7220 */ /* 0x040fe20000410000 */
[C---:B------:R-:W-:Y:S01]  /*93e0*/  FMUL.FTZ R67, R2.reuse, R67 ;  /* 0x0000004302437220 */ /* 0x040fe20000410000 */
[C---:B------:R-:W-:Y:S01]  /*93f0*/  FMUL.FTZ R50, R2.reuse, R50 ;  /* 0x0000003202327220 */ /* 0x040fe20000410000 */
[C---:B------:R-:W-:Y:S01]  /*9400*/  FMUL.FTZ R113, R2.reuse, R27 ;  /* 0x0000001b02717220 */ /* 0x040fe20000410000 */
[C---:B------:R-:W-:Y:S01]  /*9410*/  FMUL.FTZ R54, R2.reuse, R54 ;  /* 0x0000003602367220 */ /* 0x040fe20000410000 */
[----:B------:R-:W1:Y:S01]  /*9420*/  @P4 LDC R97, c[0x0][0x450] ;  /* 0x00011400ff614b82 */ /* 0x000e620000000800 */
[C---:B------:R-:W-:Y:S01]  /*9430*/  FMUL.FTZ R121, R2.reuse, R31 ;  /* 0x0000001f02797220 */ /* 0x040fe20000410000 */
[C---:B------:R-:W-:Y:S01]  /*9440*/  FMUL.FTZ R115, R2.reuse, R26 ;  /* 0x0000001a02737220 */ /* 0x040fe20000410000 */
[C---:B------:R-:W-:Y:S01]  /*9450*/  FMUL.FTZ R119, R2.reuse, R30 ;  /* 0x0000001e02777220 */ /* 0x040fe20000410000 */
[C---:B------:R-:W-:Y:S01]  /*9460*/  FMUL.FTZ R117, R2.reuse, R35 ;  /* 0x0000002302757220 */ /* 0x040fe20000410000 */
[C---:B------:R-:W-:Y:S01]  /*9470*/  FMUL.FTZ R123, R2.reuse, R39 ;  /* 0x00000027027b7220 */ /* 0x040fe20000410000 */
[----:B------:R-:W-:Y:S01]  /*9480*/  ULDC UR4, c[0x0][0x988] ;  /* 0x0002620000047ab9 */ /* 0x000fe20000000800 */
        /* <DEDUP_REMOVED lines=12> */
[----:B------:R-:W-:Y:S01]  /*9550*/  IADD3 R12, R12, 0x13240, RZ ;  /* 0x000132400c0c7810 */ /* 0x000fe20007ffe0ff */
[----:B------:R-:W-:Y:S01]  /*9560*/  ULDC UR36, c[0x0][0x988] ;  /* 0x0002620000247ab9 */ /* 0x000fe20000000800 */
[----:B------:R-:W-:Y:S01]  /*9570*/  ULDC UR37, c[0x0][0x988] ;  /* 0x0002620000257ab9 */ /* 0x000fe20000000800 */
[----:B--2---:R-:W-:Y:S01]  /*9580*/  LOP3.LUT R106, R106, 0xfffffffd, RZ, 0xc0, !PT ;  /* 0xfffffffd6a6a7812 */ /* 0x004fe200078ec0ff */
[C---:B------:R-:W-:Y:S01]  /*9590*/  FMUL.FTZ R61, R2.reuse, R64 ;  /* 0x00000040023d7220 */ /* 0x040fe20000410000 */
[----:B------:R-:W-:Y:S01]  /*95a0*/  FMUL.FTZ R94, R2, R63 ;  /* 0x0000003f025e7220 */ /* 0x000fe20000410000 */
[----:B------:R-:W2:Y:S01]  /*95b0*/  MUFU.TANH R0, R0 ;  /* 0x0000000000007308 */ /* 0x000ea20000002400 */
[----:B------:R-:W-:Y:S01]  /*95c0*/  @P4 LOP3.LUT R106, R106, 0x2, RZ, 0xfc, !PT ;  /* 0x000000026a6a4812 */ /* 0x000fe200078efcff */
[C---:B------:R-:W-:Y:S01]  /*95d0*/  FMUL.FTZ R92, R2.reuse, R103 ;  /* 0x00000067025c7220 */ /* 0x040fe20000410000 */
[C---:B------:R-:W-:Y:S01]  /*95e0*/  FMUL.FTZ R88, R2.reuse, R100 ;  /* 0x0000006402587220 */ /* 0x040fe20000410000 */
[----:B------:R-:W-:-:S02]  /*95f0*/  FMUL.FTZ R90, R2, R101 ;  /* 0x00000065025a7220 */ /* 0x000fc40000410000 */
[----:B------:R3:W-:Y:S01]  /*9600*/  STL [R1+0x34], R106 ;  /* 0x0000346a01007387 */ /* 0x0007e20000100800 */
[----:B----4-:R-:W-:Y:S02]  /*9610*/  IMAD.IADD R64, R105, 0x1, R108 ;  /* 0x0000000169407824 */ /* 0x010fe400078e026c */
[C---:B------:R-:W-:Y:S01]  /*9620*/  FMUL.FTZ R63, R2.reuse, R65 ;  /* 0x00000041023f7220 */ /* 0x040fe20000410000 */
[----:B------:R-:W4:Y:S08]  /*9630*/  MUFU.TANH R13, R13 ;  /* 0x0000000d000d7308 */ /* 0x000f300000002400 */
[----:B------:R-:W4:Y:S01]  /*9640*/  MUFU.TANH R21, R21 ;  /* 0x0000001500157308 */ /* 0x000f220000002400 */
[----:B---3--:R-:W3:Y:S01]  /*9650*/  LDL R106, [R1+0x28] ;  /* 0x00002800016a7983 */ /* 0x008ee20000100800 */
[----:B------:R-:W-:Y:S01]  /*9660*/  FMUL.FTZ R65, R2, R66 ;  /* 0x0000004202417220 */ /* 0x000fe20000410000 */
[----:B0-----:R-:W-:-:S05]  /*9670*/  @P4 IMAD.HI.U32 R66, R64, R95, RZ ;  /* 0x0000005f40424227 */ /* 0x001fca00078e00ff */
[----:B------:R-:W0:Y:S01]  /*9680*/  MUFU.TANH R89, R89 ;  /* 0x0000005900597308 */ /* 0x000e220000002400 */
[----:B-1----:R-:W-:-:S07]  /*9690*/  @P4 SHF.R.U32.HI R64, RZ, R97, R66 ;  /* 0x00000061ff404219 */ /* 0x002fce0000011642 */
[----:B------:R-:W1:Y:S01]  /*96a0*/  MUFU.TANH R91, R91 ;  /* 0x0000005b005b7308 */ /* 0x000e620000002400 */
[----:B------:R-:W2:Y:S01]  /*96b0*/  SHFL.IDX PT, R98, R64, 0x1, 0x1c1f ;  /* 0x003c1f0040627f89 */ /* 0x000ea200000e0000 */
[C---:B------:R-:W-:Y:S01]  /*96c0*/  FMUL.FTZ R66, R2.reuse, R68 ;  /* 0x0000004402427220 */ /* 0x040fe20000410000 */
[----:B------:R-:W-:Y:S01]  /*96d0*/  FMUL.FTZ R68, R2, R69 ;  /* 0x0000004502447220 */ /* 0x000fe20000410000 */
[----:B------:R-:W-:Y:S02]  /*96e0*/  IMAD R69, R104, -0xa0, RZ ;  /* 0xffffff6068457824 */ /* 0x000fe400078e02ff */
[----:B------:R-:W-:Y:S01]  /*96f0*/  FMUL.FTZ R95, R2, R70 ;  /* 0x00000046025f7220 */ /* 0x000fe20000410000 */
[----:B-----5:R-:W-:Y:S01]  /*9700*/  IMAD R70, R104, -0xa0, R102 ;  /* 0xffffff6068467824 */ /* 0x020fe200078e0266 */
[----:B------:R-:W5:Y:S01]  /*9710*/  MUFU.TANH R93, R93 ;  /* 0x0000005d005d7308 */ /* 0x000f620000002400 */
[----:B------:R-:W-:-:S07]  /*9720*/  IADD3 R96, -R99, 0xa1, R69 ;  /* 0x000000a163607810 */ /* 0x000fce0007ffe145 */
[----:B------:R-:W-:Y:S01]  /*9730*/  MUFU.TANH R75, R75 ;  /* 0x0000004b004b7308 */ /* 0x000fe20000002400 */
[----:B------:R-:W-:Y:S01]  /*9740*/  IADD3 R69, -R99, 0xa0, R70 ;  /* 0x000000a063457810 */ /* 0x000fe20007ffe146 */
[----:B------:R-:W-:-:S06]  /*9750*/  FMUL.FTZ R97, R2, R71 ;  /* 0x0000004702617220 */ /* 0x000fcc0000410000 */
        /* <DEDUP_REMOVED lines=15> */
[C---:B------:R-:W-:Y:S01]  /*9850*/  FMUL.FTZ R30, R2.reuse, R45 ;  /* 0x0000002d021e7220 */ /* 0x040fe20000410000 */
[----:B------:R-:W5:Y:S06]  /*9860*/  LDL R110, [R1+0x20] ;  /* 0x00002000016e7983 */ /* 0x000f6c0000100800 */
        /* <DEDUP_REMOVED lines=14> */
[----:B------:R-:W-:-:S07]  /*9950*/  FMUL.FTZ R26, R2, R44 ;  /* 0x0000002c021a7220 */ /* 0x000fce0000410000 */
[----:B------:R-:W-:Y:S08]  /*9960*/  MUFU.TANH R88, R88 ;  /* 0x0000005800587308 */ /* 0x000ff00000002400 */
[----:B------:R-:W-:Y:S08]  /*9970*/  MUFU.TANH R90, R90 ;  /* 0x0000005a005a7308 */ /* 0x000ff00000002400 */
[----:B------:R-:W-:Y:S08]  /*9980*/  MUFU.TANH R72, R72 ;  /* 0x0000004800487308 */ /* 0x000ff00000002400 */
[----:B------:R-:W-:Y:S01]  /*9990*/  MUFU.TANH R73, R73 ;  /* 0x0000004900497308 */ /* 0x000fe20000002400 */
[----:B---3--:R-:W-:-:S07]  /*99a0*/  IADD3 R70, -R106, R96, R102 ;  /* 0x000000606a467210 */ /* 0x008fce0007ffe166 */
[----:B------:R-:W-:Y:S01]  /*99b0*/  MUFU.TANH R74, R74 ;  /* 0x0000004a004a7308 */ /* 0x000fe20000002400 */
[----:B--2---:R-:W-:-:S04]  /*99c0*/  VIADDMNMX R96, R98, R70, R69, PT ;  /* 0x0000004662607246 */ /* 0x004fc80003800145 */
[C---:B------:R-:W-:Y:S02]  /*99d0*/  ISETP.GT.AND P1, PT, R96.reuse, RZ, PT ;  /* 0x000000ff6000720c */ /* 0x040fe40003f24270 */
[C---:B------:R-:W-:Y:S01]  /*99e0*/  ISETP.GT.AND P2, PT, R96.reuse, 0x1, PT ;  /* 0x000000016000780c */ /* 0x040fe20003f44270 */
[----:B------:R-:W-:Y:S01]  /*99f0*/  MUFU.TANH R76, R76 ;  /* 0x0000004c004c7308 */ /* 0x000fe20000002400 */
[----:B------:R-:W-:Y:S02]  /*9a00*/  ISETP.GT.AND P3, PT, R96, 0x8, PT ;  /* 0x000000086000780c */ /* 0x000fe40003f64270 */
[----:B------:R-:W-:Y:S02]  /*9a10*/  FSEL R71, R0, -INF , P1 ;  /* 0xff80000000477808 */ /* 0x000fe40000800000 */
[----:B------:R-:W-:Y:S01]  /*9a20*/  FSEL R98, R10, -INF , P2 ;  /* 0xff8000000a627808 */ /* 0x000fe20001000000 */
[----:B------:R-:W-:Y:S01]  /*9a30*/  FMUL.FTZ R10, R2, R41 ;  /* 0x00000029020a7220 */ /* 0x000fe20000410000 */
[----:B------:R-:W-:Y:S01]  /*9a40*/  ISETP.GT.AND P1, PT, R96, 0x9, PT ;  /* 0x000000096000780c */ /* 0x000fe20003f24270 */
[----:B------:R-:W-:Y:S01]  /*9a50*/  MUFU.TANH R77, R77 ;  /* 0x0000004d004d7308 */ /* 0x000fe20000002400 */
[----:B----4-:R-:W-:-:S02]  /*9a60*/  FSEL R41, R13, -INF , P3 ;  /* 0xff8000000d297808 */ /* 0x010fc40001800000 */
[----:B------:R-:W-:Y:S02]  /*9a70*/  FMNMX.FTZ R0, R71, R98, !PT ;  /* 0x0000006247007209 */ /* 0x000fe40007810000 */
[C---:B------:R-:W-:Y:S02]  /*9a80*/  ISETP.GT.AND P2, PT, R96.reuse, 0x10, PT ;  /* 0x000000106000780c */ /* 0x040fe40003f44270 */
[----:B------:R-:W-:Y:S01]  /*9a90*/  FSEL R15, R15, -INF , P1 ;  /* 0xff8000000f0f7808 */ /* 0x000fe20000800000 */
[----:B------:R-:W-:Y:S01]  /*9aa0*/  MUFU.TANH R80, R80 ;  /* 0x0000005000507308 */ /* 0x000fe20000002400 */
[----:B------:R-:W-:Y:S02]  /*9ab0*/  FMNMX.FTZ R100, R41, R0, !PT ;  /* 0x0000000029647209 */ /* 0x000fe40007810000 */
[----:B------:R-:W-:Y:S02]  /*9ac0*/  ISETP.GT.AND P1, PT, R96, 0x11, PT ;  /* 0x000000116000780c */ /* 0x000fe40003f24270 */
[----:B------:R-:W-:-:S02]  /*9ad0*/  FSEL R21, R21, -INF , P2 ;  /* 0xff80000015157808 */ /* 0x000fc40001000000 */
[----:B------:R-:W-:Y:S01]  /*9ae0*/  FMNMX.FTZ R100, R15, R100, !PT ;  /* 0x000000640f647209 */ /* 0x000fe20007810000 */
[----:B------:R-:W-:Y:S01]  /*9af0*/  MUFU.TANH R82, R82 ;  /* 0x0000005200527308 */ /* 0x000fe20000002400 */
[C---:B------:R-:W-:Y:S02]  /*9b00*/  ISETP.GT.AND P2, PT, R96.reuse, 0x18, PT ;  /* 0x000000186000780c */ /* 0x040fe40003f44270 */
[----:B0-----:R-:W-:Y:S02]  /*9b10*/  FSEL R89, R89, -INF , P1 ;  /* 0xff80000059597808 */ /* 0x001fe40000800000 */
[----:B------:R-:W-:Y:S02]  /*9b20*/  FMNMX.FTZ R100, R21, R100, !PT ;  /* 0x0000006415647209 */ /* 0x000fe40007810000 */
[----:B------:R-:W-:Y:S01]  /*9b30*/  ISETP.GT.AND P1, PT, R96, 0x19, PT ;  /* 0x000000196000780c */ /* 0x000fe20003f24270 */
[----:B------:R-:W-:Y:S01]  /*9b40*/  MUFU.TANH R84, R84 ;  /* 0x0000005400547308 */ /* 0x000fe20000002400 */
[----:B-1----:R-:W-:-:S02]  /*9b50*/  FSEL R91, R91, -INF , P2 ;  /* 0xff8000005b5b7808 */ /* 0x002fc40001000000 */
[----:B------:R-:W-:Y:S02]  /*9b60*/  FMNMX.FTZ R100, R89, R100, !PT ;  /* 0x0000006459647209 */ /* 0x000fe40007810000 */
[----:B------:R-:W-:-:S03]  /*9b70*/  ISETP.GT.AND P2, PT, R96, 0x20, PT ;  /* 0x000000206000780c */ /* 0x000fc60003f44270 */
[----:B------:R0:W-:Y:S01]  /*9b80*/  MUFU.TANH R13, R10 ;  /* 0x0000000a000d7308 */ /* 0x0001e20000002400 */
[----:B------:R-:W-:Y:S02]  /*9b90*/  FMNMX.FTZ R100, R91, R100, !PT ;  /* 0x000000645b647209 */ /* 0x000fe40007810000 */
[----:B-----5:R-:W-:-:S05]  /*9ba0*/  FSEL R93, R93, -INF , P2 ;  /* 0xff8000005d5d7808 */ /* 0x020fca0001000000 */
[----:B------:R-:W-:Y:S01]  /*9bb0*/  MUFU.TANH R56, R56 ;  /* 0x0000003800387308 */ /* 0x000fe20000002400 */
[----:B0-----:R-:W-:Y:S01]  /*9bc0*/  FMUL.FTZ R10, R2, R43 ;  /* 0x0000002b020a7220 */ /* 0x001fe20000410000 */
[----:B------:R-:W-:Y:S02]  /*9bd0*/  FSEL R43, R92, -INF , P1 ;  /* 0xff8000005c2b7808 */ /* 0x000fe40000800000 */
[----:B------:R-:W-:Y:S02]  /*9be0*/  ISETP.GT.AND P1, PT, R96, 0x21, PT ;  /* 0x000000216000780c */ /* 0x000fe40003f24270 */
[----:B------:R-:W-:Y:S01]  /*9bf0*/  FMNMX.FTZ R100, R43, R100, !PT ;  /* 0x000000642b647209 */ /* 0x000fe20007810000 */
[----:B------:R-:W-:Y:S01]  /*9c00*/  FMUL.FTZ R0, R2, R42 ;  /* 0x0000002a02007220 */ /* 0x000fe20000410000 */
[----:B------:R-:W-:Y:S01]  /*9c10*/  ISETP.GT.AND P2, PT, R96, 0x28, PT ;  /* 0x000000286000780c */ /* 0x000fe20003f44270 */
[----:B------:R-:W-:Y:S01]  /*9c20*/  MUFU.TANH R57, R57 ;  /* 0x0000003900397308 */ /* 0x000fe20000002400 */
[----:B------:R-:W-:-:S02]  /*9c30*/  FSEL R75, R75, -INF , P1 ;  /* 0xff8000004b4b7808 */ /* 0x000fc40000800000 */
[----:B------:R-:W-:Y:S01]  /*9c40*/  FMNMX.FTZ R100, R93, R100, !PT ;  /* 0x000000645d647209 */ /* 0x000fe20007810000 */
[C---:B------:R-:W-:Y:S01]  /*9c50*/  FMUL.FTZ R42, R2.reuse, R46 ;  /* 0x0000002e022a7220 */ /* 0x040fe20000410000 */
[----:B------:R-:W-:Y:S01]  /*9c60*/  FMUL.FTZ R46, R2, R47 ;  /* 0x0000002f022e7220 */ /* 0x000fe20000410000 */
[----:B------:R-:W-:Y:S02]  /*9c70*/  ISETP.GT.AND P1, PT, R96, 0x29, PT ;  /* 0x000000296000780c */ /* 0x000fe40003f24270 */
[----:B------:R-:W-:Y:S01]  /*9c80*/  FSEL R47, R78, -INF , P2 ;  /* 0xff8000004e2f7808 */ /* 0x000fe20001000000 */
[----:B------:R-:W-:Y:S01]  /*9c90*/  MUFU.TANH R59, R59 ;  /* 0x0000003b003b7308 */ /* 0x000fe20000002400 */
[----:B------:R-:W-:Y:S02]  /*9ca0*/  FMNMX.FTZ R100, R75, R100, !PT ;  /* 0x000000644b647209 */ /* 0x000fe40007810000 */
[----:B------:R-:W-:Y:S02]  /*9cb0*/  ISETP.GT.AND P2, PT, R96, 0x30, PT ;  /* 0x000000306000780c */ /* 0x000fe40003f44270 */
[----:B------:R-:W-:-:S02]  /*9cc0*/  FSEL R79, R79, -INF , P1 ;  /* 0xff8000004f4f7808 */ /* 0x000fc40000800000 */
[----:B------:R-:W-:Y:S02]  /*9cd0*/  FMNMX.FTZ R100, R47, R100, !PT ;  /* 0x000000642f647209 */ /* 0x000fe40007810000 */
[C---:B------:R-:W-:Y:S02]  /*9ce0*/  ISETP.GT.AND P1, PT, R96.reuse, 0x31, PT ;  /* 0x000000316000780c */ /* 0x040fe40003f24270 */
[----:B------:R-:W-:Y:S02]  /*9cf0*/  FSEL R81, R81, -INF , P2 ;  /* 0xff80000051517808 */ /* 0x000fe40001000000 */
[----:B------:R-:W-:Y:S02]  /*9d00*/  FMNMX.FTZ R100, R79, R100, !PT ;  /* 0x000000644f647209 */ /* 0x000fe40007810000 */
[----:B------:R-:W-:Y:S02]  /*9d10*/  ISETP.GT.AND P2, PT, R96, 0x38, PT ;  /* 0x000000386000780c */ /* 0x000fe40003f44270 */
[----:B------:R-:W-:-:S02]  /*9d20*/  FSEL R83, R83, -INF , P1 ;  /* 0xff80000053537808 */ /* 0x000fc40000800000 */
[----:B------:R-:W-:Y:S02]  /*9d30*/  FMNMX.FTZ R100, R81, R100, !PT ;  /* 0x0000006451647209 */ /* 0x000fe40007810000 */
[----:B------:R-:W-:Y:S02]  /*9d40*/  ISETP.GT.AND P1, PT, R96, 0x39, PT ;  /* 0x000000396000780c */ /* 0x000fe40003f24270 */
[----:B------:R-:W-:Y:S02]  /*9d50*/  FSEL R85, R85, -INF , P2 ;  /* 0xff80000055557808 */ /* 0x000fe40001000000 */
[----:B------:R-:W-:Y:S01]  /*9d60*/  FMNMX.FTZ R100, R83, R100, !PT ;  /* 0x0000006453647209 */ /* 0x000fe20007810000 */
[----:B------:R-:W-:Y:S01]  /*9d70*/  FMUL.FTZ R78, R2, R51 ;  /* 0x00000033024e7220 */ /* 0x000fe20000410000 */
[----:B------:R-:W-:Y:S02]  /*9d80*/  ISETP.GT.AND P2, PT, R96, 0x40, PT ;  /* 0x000000406000780c */ /* 0x000fe40003f44270 */
[----:B------:R-:W-:-:S02]  /*9d90*/  FSEL R51, R86, -INF , P1 ;  /* 0xff80000056337808 */ /* 0x000fc40000800000 */
[----:B------:R-:W-:Y:S02]  /*9da0*/  FMNMX.FTZ R100, R85, R100, !PT ;  /* 0x0000006455647209 */ /* 0x000fe40007810000 */
[----:B------:R-:W-:Y:S02]  /*9db0*/  ISETP.GT.AND P1, PT, R96, 0x41, PT ;  /* 0x000000416000780c */ /* 0x000fe40003f24270 */
[----:B------:R-:W-:Y:S02]  /*9dc0*/  FSEL R99, R58, -INF , P2 ;  /* 0xff8000003a637808 */ /* 0x000fe40001000000 */
[----:B------:R-:W-:Y:S02]  /*9dd0*/  FMNMX.FTZ R100, R51, R100, !PT ;  /* 0x0000006433647209 */ /* 0x000fe40007810000 */
[----:B------:R-:W-:Y:S02]  /*9de0*/  ISETP.GT.AND P2, PT, R96, 0x48, PT ;  /* 0x000000486000780c */ /* 0x000fe40003f44270 */
[----:B------:R-:W-:-:S02]  /*9df0*/  FSEL R87, R87, -INF , P1 ;  /* 0xff80000057577808 */ /* 0x000fc40000800000 */
[----:B------:R-:W-:Y:S01]  /*9e00*/  FMNMX.FTZ R100, R99, R100, !PT ;  /* 0x0000006463647209 */ /* 0x000fe20007810000 */
[----:B------:R-:W-:Y:S01]  /*9e10*/  FMUL.FTZ R58, R2, R55 ;  /* 0x00000037023a7220 */ /* 0x000fe20000410000 */
[----:B------:R-:W-:Y:S02]  /*9e20*/  ISETP.GT.AND P1, PT, R96, 0x49, PT ;  /* 0x000000496000780c */ /* 0x000fe40003f24270 */
[----:B------:R-:W-:Y:S02]  /*9e30*/  FSEL R55, R62, -INF , P2 ;  /* 0xff8000003e377808 */ /* 0x000fe40001000000 */
[----:B------:R-:W-:Y:S02]  /*9e40*/  FMNMX.FTZ R100, R87, R100, !PT ;  /* 0x0000006457647209 */ /* 0x000fe40007810000 */
[----:B------:R-:W-:Y:S02]  /*9e50*/  ISETP.GT.AND P2, PT, R96, 0x50, PT ;  /* 0x000000506000780c */ /* 0x000fe40003f44270 */
[----:B------:R-:W-:-:S02]  /*9e60*/  FSEL R101, R94, -INF , P1 ;  /* 0xff8000005e657808 */ /* 0x000fc40000800000 */
[----:B------:R-:W-:Y:S01]  /*9e70*/  FMNMX.FTZ R100, R55, R100, !PT ;  /* 0x0000006437647209 */ /* 0x000fe20007810000 */
[----:B------:R-:W0:Y:S01]  /*9e80*/  MUFU.TANH R0, R0 ;  /* 0x0000000000007308 */ /* 0x000e220000002400 */
[C---:B------:R-:W-:Y:S02]  /*9e90*/  ISETP.GT.AND P1, PT, R96.reuse, 0x51, PT ;  /* 0x000000516000780c */ /* 0x040fe40003f24270 */
[----:B------:R-:W-:Y:S02]  /*9ea0*/  FSEL R65, R65, -INF , P2 ;  /* 0xff80000041417808 */ /* 0x000fe40001000000 */
[----:B------:R-:W-:Y:S02]  /*9eb0*/  FMNMX.FTZ R100, R101, R100, !PT ;  /* 0x0000006465647209 */ /* 0x000fe40007810000 */
[----:B------:R-:W-:Y:S01]  /*9ec0*/  ISETP.GT.AND P2, PT, R96, 0x58, PT ;  /* 0x000000586000780c */ /* 0x000fe20003f44270 */
[----:B------:R-:W1:Y:S01]  /*9ed0*/  MUFU.TANH R10, R10 ;  /* 0x0000000a000a7308 */ /* 0x000e620000002400 */
[----:B------:R-:W-:-:S02]  /*9ee0*/  FSEL R67, R67, -INF , P1 ;  /* 0xff80000043437808 */ /* 0x000fc40000800000 */
[----:B------:R-:W-:Y:S02]  /*9ef0*/  FMNMX.FTZ R100, R65, R100, !PT ;  /* 0x0000006441647209 */ /* 0x000fe40007810000 */
[C---:B------:R-:W-:Y:S02]  /*9f00*/  ISETP.GT.AND P1, PT, R96.reuse, 0x59, PT ;  /* 0x000000596000780c */ /* 0x040fe40003f24270 */
[----:B------:R-:W-:Y:S01]  /*9f10*/  FSEL R95, R95, -INF , P2 ;  /* 0xff8000005f5f7808 */ /* 0x000fe20001000000 */
[----:B------:R-:W2:Y:S01]  /*9f20*/  MUFU.TANH R42, R42 ;  /* 0x0000002a002a7308 */ /* 0x000ea20000002400 */
        /* <DEDUP_REMOVED lines=13> */
[----:B--2---:R-:W-:Y:S02]  /*a000*/  FSEL R31, R42, -INF , P2 ;  /* 0xff8000002a1f7808 */ /* 0x004fe40001000000 */
[----:B------:R-:W-:Y:S01]  /*a010*/  FMNMX.FTZ R100, R103, R100, !PT ;  /* 0x0000006467647209 */ /* 0x000fe20007810000 */
[----:B------:R-:W1:Y:S01]  /*a020*/  MUFU.TANH R58, R58 ;  /* 0x0000003a003a7308 */ /* 0x000e620000002400 */
[----:B------:R-:W-:Y:S02]  /*a030*/  ISETP.GT.AND P2, PT, R96, 0x70, PT ;  /* 0x000000706000780c */ /* 0x000fe40003f44270 */
[----:B---3--:R-:W-:-:S02]  /*a040*/  FSEL R105, R46, -INF , P1 ;  /* 0xff8000002e697808 */ /* 0x008fc40000800000 */
[----:B------:R-:W-:Y:S02]  /*a050*/  FMNMX.FTZ R100, R31, R100, !PT ;  /* 0x000000641f647209 */ /* 0x000fe40007810000 */
[----:B------:R-:W-:Y:S02]  /*a060*/  ISETP.GT.AND P1, PT, R96, 0x71, PT ;  /* 0x000000716000780c */ /* 0x000fe40003f24270 */
[----:B------:R-:W-:Y:S02]  /*a070*/  FSEL R107, R50, -INF , P2 ;  /* 0xff800000326b7808 */ /* 0x000fe40001000000 */
[----:B------:R-:W-:Y:S02]  /*a080*/  FMNMX.FTZ R100, R105, R100, !PT ;  /* 0x0000006469647209 */ /* 0x000fe40007810000 */
[----:B------:R-:W-:Y:S02]  /*a090*/  ISETP.GT.AND P2, PT, R96, 0x78, PT ;  /* 0x000000786000780c */ /* 0x000fe40003f44270 */
[----:B0-----:R-:W-:-:S02]  /*a0a0*/  FSEL R109, R78, -INF , P1 ;  /* 0xff8000004e6d7808 */ /* 0x001fc40000800000 */
[----:B------:R-:W-:Y:S01]  /*a0b0*/  FMNMX.FTZ R100, R107, R100, !PT ;  /* 0x000000646b647209 */ /* 0x000fe20007810000 */
[----:B------:R-:W-:Y:S01]  /*a0c0*/  FMUL.FTZ R0, R2, R34 ;  /* 0x0000002202007220 */ /* 0x000fe20000410000 */
[----:B------:R-:W-:Y:S02]  /*a0d0*/  ISETP.GT.AND P1, PT, R96, 0x79, PT ;  /* 0x000000796000780c */ /* 0x000fe40003f24270 */
[----:B------:R-:W-:Y:S02]  /*a0e0*/  FSEL R35, R54, -INF , P2 ;  /* 0xff80000036237808 */ /* 0x000fe40001000000 */
[----:B------:R-:W-:Y:S02]  /*a0f0*/  FMNMX.FTZ R100, R109, R100, !PT ;  /* 0x000000646d647209 */ /* 0x000fe40007810000 */
[----:B------:R-:W-:Y:S02]  /*a100*/  ISETP.GT.AND P2, PT, R96, 0x80, PT ;  /* 0x000000806000780c */ /* 0x000fe40003f44270 */
[----:B-1----:R-:W-:-:S02]  /*a110*/  FSEL R111, R58, -INF , P1 ;  /* 0xff8000003a6f7808 */ /* 0x002fc40000800000 */
[----:B------:R-:W-:Y:S01]  /*a120*/  FMNMX.FTZ R100, R35, R100, !PT ;  /* 0x0000006423647209 */ /* 0x000fe20007810000 */
[----:B------:R-:W0:Y:S01]  /*a130*/  MUFU.TANH R0, R0 ;  /* 0x0000000000007308 */ /* 0x000e220000002400 */
[----:B------:R-:W-:Y:S01]  /*a140*/  ISETP.GT.AND P1, PT, R96, 0x81, PT ;  /* 0x000000816000780c */ /* 0x000fe20003f24270 */
[----:B------:R-:W-:Y:S01]  /*a150*/  FMUL.FTZ R10, R2, R38 ;  /* 0x00000026020a7220 */ /* 0x000fe20000410000 */
[----:B------:R-:W-:Y:S02]  /*a160*/  FSEL R115, R115, -INF , P2 ;  /* 0xff80000073737808 */ /* 0x000fe40001000000 */
[----:B------:R-:W-:Y:S02]  /*a170*/  FMNMX.FTZ R100, R111, R100, !PT ;  /* 0x000000646f647209 */ /* 0x000fe40007810000 */
[----:B------:R-:W-:Y:S02]  /*a180*/  ISETP.GT.AND P2, PT, R96, 0x88, PT ;  /* 0x000000886000780c */ /* 0x000fe40003f44270 */
[----:B------:R-:W-:-:S02]  /*a190*/  FSEL R113, R113, -INF , P1 ;  /* 0xff80000071717808 */ /* 0x000fc40000800000 */
[----:B------:R-:W-:Y:S01]  /*a1a0*/  FMNMX.FTZ R100, R115, R100, !PT ;  /* 0x0000006473647209 */ /* 0x000fe20007810000 */
[----:B------:R-:W1:Y:S01]  /*a1b0*/  MUFU.TANH R10, R10 ;  /* 0x0000000a000a7308 */ /* 0x000e620000002400 */
[C---:B------:R-:W-:Y:S02]  /*a1c0*/  ISETP.GT.AND P1, PT, R96.reuse, 0x89, PT ;  /* 0x000000896000780c */ /* 0x040fe40003f24270 */
[----:B------:R-:W-:Y:S02]  /*a1d0*/  FSEL R119, R119, -INF , P2 ;  /* 0xff80000077777808 */ /* 0x000fe40001000000 */
[----:B------:R-:W-:Y:S02]  /*a1e0*/  FMNMX.FTZ R100, R113, R100, !PT ;  /* 0x0000006471647209 */ /* 0x000fe40007810000 */
[----:B------:R-:W-:Y:S02]  /*a1f0*/  ISETP.GT.AND P2, PT, R96, 0x90, PT ;  /* 0x000000906000780c */ /* 0x000fe40003f44270 */
[----:B------:R-:W-:-:S02]  /*a200*/  FSEL R121, R121, -INF , P1 ;  /* 0xff80000079797808 */ /* 0x000fc40000800000 */
[----:B------:R-:W-:Y:S02]  /*a210*/  FMNMX.FTZ R100, R119, R100, !PT ;  /* 0x0000006477647209 */ /* 0x000fe40007810000 */
[----:B------:R-:W-:Y:S02]  /*a220*/  ISETP.GT.AND P1, PT, R96, 0x91, PT ;  /* 0x000000916000780c */ /* 0x000fe40003f24270 */
[----:B0-----:R-:W-:Y:S02]  /*a230*/  FSEL R39, R0, -INF , P2 ;  /* 0xff80000000277808 */ /* 0x001fe40001000000 */
[----:B------:R-:W-:Y:S02]  /*a240*/  FMNMX.FTZ R100, R121, R100, !PT ;  /* 0x0000006479647209 */ /* 0x000fe40007810000 */
[----:B------:R-:W-:Y:S02]  /*a250*/  ISETP.GT.AND P2, PT, R96, 0x98, PT ;  /* 0x000000986000780c */ /* 0x000fe40003f44270 */
[----:B------:R-:W-:-:S02]  /*a260*/  FSEL R117, R117, -INF , P1 ;  /* 0xff80000075757808 */ /* 0x000fc40000800000 */
[----:B------:R-:W-:Y:S02]  /*a270*/  FMNMX.FTZ R100, R39, R100, !PT ;  /* 0x0000006427647209 */ /* 0x000fe40007810000 */
[----:B------:R-:W-:Y:S02]  /*a280*/  ISETP.GT.AND P1, PT, R96, 0x99, PT ;  /* 0x000000996000780c */ /* 0x000fe40003f24270 */
[----:B-1----:R-:W-:Y:S02]  /*a290*/  FSEL R45, R10, -INF , P2 ;  /* 0xff8000000a2d7808 */ /* 0x002fe40001000000 */
[----:B------:R-:W-:Y:S02]  /*a2a0*/  FMNMX.FTZ R100, R117, R100, !PT ;  /* 0x0000006475647209 */ /* 0x000fe40007810000 */
[----:B------:R-:W-:Y:S02]  /*a2b0*/  FSEL R123, R123, -INF , P1 ;  /* 0xff8000007b7b7808 */ /* 0x000fe40000800000 */
[----:B------:R-:W-:-:S04]  /*a2c0*/  FMNMX.FTZ R100, R45, R100, !PT ;  /* 0x000000642d647209 */ /* 0x000fc80007810000 */
[----:B------:R-:W-:-:S05]  /*a2d0*/  FMNMX.FTZ R100, R123, R100, !PT ;  /* 0x000000647b647209 */ /* 0x000fca0007810000 */
[----:B------:R-:W0:Y:S04]  /*a2e0*/  SHFL.BFLY PT, R125, R100, 0x2, 0x1f ;  /* 0x0c401f00647d7f89 */ /* 0x000e2800000e0000 */
[----:B------:R-:W1:Y:S01]  /*a2f0*/  SHFL.IDX PT, R64, R64, RZ, 0x1c1f ;  /* 0x001c1fff40407589 */ /* 0x000e6200000e0000 */
[----:B0-----:R-:W-:-:S05]  /*a300*/  FMNMX.FTZ R125, R100, R125, !PT ;  /* 0x0000007d647d7209 */ /* 0x001fca0007810000 */
[----:B------:R-:W0:Y:S01]  /*a310*/  SHFL.BFLY PT, R0, R125, 0x1, 0x1f ;  /* 0x0c201f007d007f89 */ /* 0x000e2200000e0000 */
[----:B------:R-:W-:Y:S02]  /*a320*/  IMAD.U32 R10, RZ, RZ, UR4 ;  /* 0x00000004ff0a7e24 */ /* 0x000fe4000f8e00ff */
[----:B------:R-:W-:Y:S01]  /*a330*/  FMUL.FTZ R46, R2, R36 ;  /* 0x00000024022e7220 */ /* 0x000fe20000410000 */
[----:B-1----:R-:W-:-:S04]  /*a340*/  VIADDMNMX R69, R64, R70, R69, PT ;  /* 0x0000004640457246 */ /* 0x002fc80003800145 */
[----:B------:R-:W-:Y:S02]  /*a350*/  ISETP.GT.AND P2, PT, R69, 0x1, PT ;  /* 0x000000014500780c */ /* 0x000fe40003f44270 */
[----:B0-----:R-:W-:-:S04]  /*a360*/  FMNMX.FTZ R0, R125, R0, !PT ;  /* 0x000000007d007209 */ /* 0x001fc80007810000 */
[C---:B------:R-:W-:Y:S01]  /*a370*/  FSETP.NEU.FTZ.AND P1, PT, R0.reuse, -INF , PT ;  /* 0xff8000000000780b */ /* 0x040fe20003f3d000 */
[----:B------:R-:W-:-:S05]  /*a380*/  FFMA.FTZ R36, R0, R10, -8 ;  /* 0xc100000000247423 */ /* 0x000fca000001000a */
[----:B------:R-:W-:Y:S02]  /*a390*/  FSEL R36, R36, RZ, P1 ;  /* 0x000000ff24247208 */ /* 0x000fe40000800000 */
[----:B------:R-:W-:-:S03]  /*a3a0*/  ISETP.GT.AND P1, PT, R69, RZ, PT ;  /* 0x000000ff4500720c */ /* 0x000fc60003f24270 */
[-CC-:B------:R-:W-:Y:S01]  /*a3b0*/  FFMA.FTZ R50, R15, R10.reuse, -R36.reuse ;  /* 0x0000000a0f327223 */ /* 0x180fe20000010824 */
[----:B------:R-:W-:-:S01]  /*a3c0*/  FFMA.FTZ R15, R21, R10, -R36 ;  /* 0x0000000a150f7223 */ /* 0x000fc20000010824 */
[----:B------:R-:W-:Y:S02]  /*a3d0*/  ISETP.GT.AND P3, PT, R69, 0x8, PT ;  /* 0x000000084500780c */ /* 0x000fe40003f64270 */
[----:B------:R-:W-:Y:S02]  /*a3e0*/  FSEL R21, R3, -INF , P1 ;  /* 0xff80000003157808 */ /* 0x000fe40000800000 */
[----:B------:R-:W-:Y:S02]  /*a3f0*/  FSEL R8, R8, -INF , P2 ;  /* 0xff80000008087808 */ /* 0x000fe40001000000 */
        /* <DEDUP_REMOVED lines=9> */
[----:B------:R-:W-:Y:S01]  /*a490*/  FMNMX.FTZ R54, R11, R54, !PT ;  /* 0x000000360b367209 */ /* 0x000fe20007810000 */
[C---:B------:R-:W-:Y:S01]  /*a4a0*/  FMUL.FTZ R34, R2.reuse, R48 ;  /* 0x0000003002227220 */ /* 0x040fe20000410000 */
[--C-:B------:R-:W-:Y:S01]  /*a4b0*/  FFMA.FTZ R48, R71, R10, -R36.reuse ;  /* 0x0000000a47307223 */ /* 0x100fe20000010824 */
[----:B------:R-:W-:Y:S01]  /*a4c0*/  ISETP.GT.AND P2, PT, R69, 0x18, PT ;  /* 0x000000184500780c */ /* 0x000fe20003f44270 */
[----:B------:R-:W-:Y:S01]  /*a4d0*/  FMUL.FTZ R42, R2, R52 ;  /* 0x00000034022a7220 */ /* 0x000fe20000410000 */
[----:B------:R-:W-:Y:S02]  /*a4e0*/  FSEL R71, R20, -INF , P1 ;  /* 0xff80000014477808 */ /* 0x000fe40000800000 */
[----:B------:R-:W-:Y:S01]  /*a4f0*/  FMNMX.FTZ R54, R53, R54, !PT ;  /* 0x0000003635367209 */ /* 0x000fe20007810000 */
[----:B------:R-:W-:-:S01]  /*a500*/  FFMA.FTZ R52, R89, R10, -R36 ;  /* 0x0000000a59347223 */ /* 0x000fc20000010824 */
[-CC-:B------:R-:W-:Y:S01]  /*a510*/  FFMA.FTZ R91, R91, R10.reuse, -R36.reuse ;  /* 0x0000000a5b5b7223 */ /* 0x180fe20000010824 */
[----:B------:R-:W-:-:S01]  /*a520*/  FFMA.FTZ R89, R43, R10, -R36 ;  /* 0x0000000a2b597223 */ /* 0x000fc20000010824 */
[----:B------:R-:W-:-:S02]  /*a530*/  ISETP.GT.AND P1, PT, R69, 0x19, PT ;  /* 0x000000194500780c */ /* 0x000fc40003f24270 */
[----:B------:R-:W-:Y:S02]  /*a540*/  FSEL R43, R88, -INF , P2 ;  /* 0xff800000582b7808 */ /* 0x000fe40001000000 */
[----:B------:R-:W-:Y:S01]  /*a550*/  FMNMX.FTZ R54, R71, R54, !PT ;  /* 0x0000003647367209 */ /* 0x000fe20007810000 */
[----:B------:R0:W-:Y:S01]  /*a560*/  MUFU.EX2 R14, R91 ;  /* 0x0000005b000e7308 */ /* 0x0001e20000000800 */
[----:B------:R-:W-:Y:S02]  /*a570*/  ISETP.GT.AND P2, PT, R69, 0x20, PT ;  /* 0x000000204500780c */ /* 0x000fe40003f44270 */
[----:B------:R-:W-:Y:S01]  /*a580*/  FMNMX.FTZ R54, R43, R54, !PT ;  /* 0x000000362b367209 */ /* 0x000fe20007810000 */
[----:B------:R-:W-:-:S01]  /*a590*/  FFMA.FTZ R20, R93, R10, -R36 ;  /* 0x0000000a5d147223 */ /* 0x000fc20000010824 */
[----:B------:R-:W-:Y:S02]  /*a5a0*/  FSEL R93, R72, -INF , P2 ;  /* 0xff800000485d7808 */ /* 0x000fe40001000000 */
[----:B0-----:R-:W-:-:S02]  /*a5b0*/  FSEL R91, R90, -INF , P1 ;  /* 0xff8000005a5b7808 */ /* 0x001fc40000800000 */
[----:B------:R-:W-:Y:S02]  /*a5c0*/  ISETP.GT.AND P1, PT, R69, 0x21, PT ;  /* 0x000000214500780c */ /* 0x000fe40003f24270 */
[----:B------:R-:W-:Y:S02]  /*a5d0*/  FMNMX.FTZ R54, R91, R54, !PT ;  /* 0x000000365b367209 */ /* 0x000fe40007810000 */
[----:B------:R-:W-:Y:S02]  /*a5e0*/  ISETP.GT.AND P2, PT, R69, 0x28, PT ;  /* 0x000000284500780c */ /* 0x000fe40003f44270 */
[----:B------:R-:W-:Y:S02]  /*a5f0*/  FSEL R73, R73, -INF , P1 ;  /* 0xff80000049497808 */ /* 0x000fe40000800000 */
[----:B------:R-:W-:Y:S02]  /*a600*/  FMNMX.FTZ R54, R93, R54, !PT ;  /* 0x000000365d367209 */ /* 0x000fe40007810000 */
[----:B------:R-:W-:-:S02]  /*a610*/  ISETP.GT.AND P1, PT, R69, 0x29, PT ;  /* 0x000000294500780c */ /* 0x000fc40003f24270 */
[----:B------:R-:W-:Y:S02]  /*a620*/  FSEL R125, R74, -INF , P2 ;  /* 0xff8000004a7d7808 */ /* 0x000fe40001000000 */
        /* <DEDUP_REMOVED lines=9> */
[----:B------:R-:W-:Y:S01]  /*a6c0*/  FMNMX.FTZ R58, R77, R54, !PT ;  /* 0x000000364d3a7209 */ /* 0x000fe20007810000 */
[----:B------:R-:W-:-:S01]  /*a6d0*/  FFMA.FTZ R3, R79, R10, -R36 ;  /* 0x0000000a4f037223 */ /* 0x000fc20000010824 */
[----:B------:R-:W-:-:S02]  /*a6e0*/  ISETP.GT.AND P1, PT, R69, 0x39, PT ;  /* 0x000000394500780c */ /* 0x000fc40003f24270 */
[----:B------:R-:W-:Y:S02]  /*a6f0*/  FSEL R79, R82, -INF , P2 ;  /* 0xff800000524f7808 */ /* 0x000fe40001000000 */
[----:B------:R-:W-:Y:S01]  /*a700*/  FMNMX.FTZ R58, R129, R58, !PT ;  /* 0x0000003a813a7209 */ /* 0x000fe20007810000 */
[----:B------:R-:W0:Y:S01]  /*a710*/  MUFU.TANH R60, R60 ;  /* 0x0000003c003c7308 */ /* 0x000e220000002400 */
[----:B------:R-:W-:Y:S02]  /*a720*/  ISETP.GT.AND P2, PT, R69, 0x40, PT ;  /* 0x000000404500780c */ /* 0x000fe40003f44270 */
[----:B------:R-:W-:Y:S02]  /*a730*/  FSEL R131, R84, -INF , P1 ;  /* 0xff80000054837808 */ /* 0x000fe40000800000 */
[----:B------:R-:W-:Y:S01]  /*a740*/  FMNMX.FTZ R58, R79, R58, !PT ;  /* 0x0000003a4f3a7209 */ /* 0x000fe20007810000 */
[----:B------:R-:W-:Y:S01]  /*a750*/  FFMA.FTZ R62, R81, R10, -R36 ;  /* 0x0000000a513e7223 */ /* 0x000fe20000010824 */
[----:B------:R-:W-:Y:S01]  /*a760*/  ISETP.GT.AND P1, PT, R69, 0x41, PT ;  /* 0x000000414500780c */ /* 0x000fe20003f24270 */
[----:B------:R-:W1:Y:S01]  /*a770*/  MUFU.TANH R61, R61 ;  /* 0x0000003d003d7308 */ /* 0x000e620000002400 */
[----:B------:R-:W-:-:S02]  /*a780*/  FSEL R81, R56, -INF , P2 ;  /* 0xff80000038517808 */ /* 0x000fc40001000000 */
[----:B------:R-:W-:Y:S02]  /*a790*/  FMNMX.FTZ R58, R131, R58, !PT ;  /* 0x0000003a833a7209 */ /* 0x000fe40007810000 */
[----:B------:R-:W-:Y:S02]  /*a7a0*/  ISETP.GT.AND P2, PT, R69, 0x48, PT ;  /* 0x000000484500780c */ /* 0x000fe40003f44270 */
[----:B------:R-:W-:Y:S01]  /*a7b0*/  FSEL R57, R57, -INF , P1 ;  /* 0xff80000039397808 */ /* 0x000fe20000800000 */
[----:B------:R-:W2:Y:S01]  /*a7c0*/  MUFU.TANH R63, R63 ;  /* 0x0000003f003f7308 */ /* 0x000ea20000002400 */
[----:B------:R-:W-:Y:S02]  /*a7d0*/  FMNMX.FTZ R58, R81, R58, !PT ;  /* 0x0000003a513a7209 */ /* 0x000fe40007810000 */
[----:B------:R-:W-:Y:S02]  /*a7e0*/  ISETP.GT.AND P1, PT, R69, 0x49, PT ;  /* 0x000000494500780c */ /* 0x000fe40003f24270 */
[----:B------:R-:W-:-:S02]  /*a7f0*/  FSEL R59, R59, -INF , P2 ;  /* 0xff8000003b3b7808 */ /* 0x000fc40001000000 */
[----:B------:R-:W-:Y:S01]  /*a800*/  FMNMX.FTZ R58, R57, R58, !PT ;  /* 0x0000003a393a7209 */ /* 0x000fe20007810000 */
[----:B------:R-:W3:Y:S01]  /*a810*/  MUFU.TANH R66, R66 ;  /* 0x0000004200427308 */ /* 0x000ee20000002400 */
[----:B0-----:R-:W-:Y:S02]  /*a820*/  FSEL R133, R60, -INF , P1 ;  /* 0xff8000003c857808 */ /* 0x001fe40000800000 */
[----:B------:R-:W-:Y:S02]  /*a830*/  ISETP.GT.AND P2, PT, R69, 0x50, PT ;  /* 0x000000504500780c */ /* 0x000fe40003f44270 */
[----:B------:R-:W-:-:S03]  /*a840*/  FMNMX.FTZ R60, R59, R58, !PT ;  /* 0x0000003a3b3c7209 */ /* 0x000fc60007810000 */
[----:B------:R-:W0:Y:S01]  /*a850*/  MUFU.TANH R68, R68 ;  /* 0x0000004400447308 */ /* 0x000e220000002400 */
[----:B------:R-:W-:Y:S02]  /*a860*/  ISETP.GT.AND P1, PT, R69, 0x51, PT ;  /* 0x000000514500780c */ /* 0x000fe40003f24270 */
[----:B-1----:R-:W-:Y:S02]  /*a870*/  FSEL R61, R61, -INF , P2 ;  /* 0xff8000003d3d7808 */ /* 0x002fe40001000000 */
[----:B------:R-:W-:-:S03]  /*a880*/  FMNMX.FTZ R60, R133, R60, !PT ;  /* 0x0000003c853c7209 */ /* 0x000fc60007810000 */
[----:B------:R-:W1:Y:S01]  /*a890*/  MUFU.TANH R40, R40 ;  /* 0x0000002800287308 */ /* 0x000e620000002400 */
[----:B------:R-:W-:Y:S02]  /*a8a0*/  ISETP.GT.AND P2, PT, R69, 0x58, PT ;  /* 0x000000584500780c */ /* 0x000fe40003f44270 */
[----:B--2---:R-:W-:Y:S02]  /*a8b0*/  FSEL R63, R63, -INF , P1 ;  /* 0xff8000003f3f7808 */ /* 0x004fe40000800000 */
[----:B------:R-:W-:-:S03]  /*a8c0*/  FMNMX.FTZ R60, R61, R60, !PT ;  /* 0x0000003c3d3c7209 */ /* 0x000fc60007810000 */
[----:B------:R2:W-:Y:S01]  /*a8d0*/  MUFU.EX2 R54, R3 ;  /* 0x0000000300367308 */ /* 0x0005e20000000800 */
[----:B------:R-:W-:Y:S02]  /*a8e0*/  ISETP.GT.AND P1, PT, R69, 0x59, PT ;  /* 0x000000594500780c */ /* 0x000fe40003f24270 */
[----:B------:R-:W-:-:S05]  /*a8f0*/  FMNMX.FTZ R60, R63, R60, !PT ;  /* 0x0000003c3f3c7209 */ /* 0x000fca0007810000 */
[----:B------:R-:W4:Y:S01]  /*a900*/  MUFU.TANH R26, R26 ;  /* 0x0000001a001a7308 */ /* 0x000f220000002400 */
[----:B--2---:R-:W-:-:S01]  /*a910*/  FFMA.FTZ R3, R85, R10, -R36 ;  /* 0x0000000a55037223 */ /* 0x004fc20000010824 */
[----:B------:R-:W-:Y:S01]  /*a920*/  FFMA.FTZ R85, R51, R10, -R36 ;  /* 0x0000000a33557223 */ /* 0x000fe20000010824 */
[----:B---3--:R-:W-:Y:S01]  /*a930*/  FSEL R51, R66, -INF , P2 ;  /* 0xff80000042337808 */ /* 0x008fe20001000000 */
[----:B------:R-:W-:Y:S01]  /*a940*/  FMUL.FTZ R38, R2, R49 ;  /* 0x0000003102267220 */ /* 0x000fe20000410000 */
[----:B------:R-:W-:Y:S02]  /*a950*/  ISETP.GT.AND P2, PT, R69, 0x60, PT ;  /* 0x000000604500780c */ /* 0x000fe40003f44270 */
[----:B0-----:R-:W-:Y:S01]  /*a960*/  FSEL R135, R68, -INF , P1 ;  /* 0xff80000044877808 */ /* 0x001fe20000800000 */
[----:B------:R-:W0:Y:S01]  /*a970*/  MUFU.TANH R30, R30 ;  /* 0x0000001e001e7308 */ /* 0x000e220000002400 */
[----:B------:R-:W-:Y:S02]  /*a980*/  FMNMX.FTZ R60, R51, R60, !PT ;  /* 0x0000003c333c7209 */ /* 0x000fe40007810000 */
[----:B------:R-:W-:-:S02]  /*a990*/  ISETP.GT.AND P1, PT, R69, 0x61, PT ;  /* 0x000000614500780c */ /* 0x000fc40003f24270 */
[----:B------:R-:W-:-:S03]  /*a9a0*/  FMNMX.FTZ R60, R135, R60, !PT ;  /* 0x0000003c873c7209 */ /* 0x000fc60007810000 */
[----:B------:R2:W-:Y:S01]  /*a9b0*/  MUFU.EX2 R58, R3 ;  /* 0x00000003003a7308 */ /* 0x0005e20000000800 */
[----:B------:R-:W-:-:S07]  /*a9c0*/  FSEL R13, R13, -INF , P1 ;  /* 0xff8000000d0d7808 */ /* 0x000fce0000800000 */
[----:B------:R-:W3:Y:S01]  /*a9d0*/  MUFU.TANH R34, R34 ;  /* 0x0000002200227308 */ /* 0x000ee20000002400 */
[----:B--2---:R-:W-:-:S01]  /*a9e0*/  FFMA.FTZ R3, R99, R10, -R36 ;  /* 0x0000000a63037223 */ /* 0x004fc20000010824 */
[----:B-1----:R-:W-:Y:S02]  /*a9f0*/  FSEL R99, R40, -INF , P2 ;  /* 0xff80000028637808 */ /* 0x002fe40001000000 */
[----:B------:R-:W-:Y:S02]  /*aa00*/  ISETP.GT.AND P2, PT, R69, 0x68, PT ;  /* 0x000000684500780c */ /* 0x000fe40003f44270 */
[----:B------:R-:W-:Y:S02]  /*aa10*/  FMNMX.FTZ R60, R99, R60, !PT ;  /* 0x0000003c633c7209 */ /* 0x000fe40007810000 */
[----:B------:R-:W1:Y:S01]  /*aa20*/  MUFU.TANH R38, R38 ;  /* 0x0000002600267308 */ /* 0x000e620000002400 */
[----:B------:R-:W-:-:S01]  /*aa30*/  FFMA.FTZ R137, R87, R10, -R36 ;  /* 0x0000000a57897223 */ /* 0x000fc20000010824 */
[----:B------:R-:W-:-:S02]  /*aa40*/  ISETP.GT.AND P1, PT, R69, 0x69, PT ;  /* 0x000000694500780c */ /* 0x000fc40003f24270 */
[----:B----4-:R-:W-:Y:S02]  /*aa50*/  FSEL R87, R26, -INF , P2 ;  /* 0xff8000001a577808 */ /* 0x010fe40001000000 */
[----:B------:R-:W-:Y:S02]  /*aa60*/  FMNMX.FTZ R60, R13, R60, !PT ;  /* 0x0000003c0d3c7209 */ /* 0x000fe40007810000 */
[----:B------:R-:W2:Y:S01]  /*aa70*/  MUFU.TANH R42, R42 ;  /* 0x0000002a002a7308 */ /* 0x000ea20000002400 */
[----:B------:R-:W-:Y:S02]  /*aa80*/  ISETP.GT.AND P2, PT, R69, 0x70, PT ;  /* 0x000000704500780c */ /* 0x000fe40003f44270 */
[----:B0-----:R-:W-:Y:S02]  /*aa90*/  FSEL R139, R30, -INF , P1 ;  /* 0xff8000001e8b7808 */ /* 0x001fe40000800000 */
[----:B------:R-:W-:-:S03]  /*aaa0*/  FMNMX.FTZ R60, R87, R60, !PT ;  /* 0x0000003c573c7209 */ /* 0x000fc60007810000 */
[----:B------:R-:W0:Y:S01]  /*aab0*/  MUFU.TANH R44, R44 ;  /* 0x0000002c002c7308 */ /* 0x000e220000002400 */
[----:B------:R-:W-:-:S01]  /*aac0*/  FFMA.FTZ R26, R55, R10, -R36 ;  /* 0x0000000a371a7223 */ /* 0x000fc20000010824 */
[----:B------:R-:W-:Y:S02]  /*aad0*/  ISETP.GT.AND P1, PT, R69, 0x71, PT ;  /* 0x000000714500780c */ /* 0x000fe40003f24270 */
[----:B---3--:R-:W-:Y:S02]  /*aae0*/  FSEL R55, R34, -INF , P2 ;  /* 0xff80000022377808 */ /* 0x008fe40001000000 */
[----:B------:R-:W-:Y:S02]  /*aaf0*/  FMNMX.FTZ R60, R139, R60, !PT ;  /* 0x0000003c8b3c7209 */ /* 0x000fe40007810000 */
[----:B------:R-:W-:Y:S01]  /*ab00*/  MUFU.TANH R24, R24 ;  /* 0x0000001800187308 */ /* 0x000fe20000002400 */
[----:B------:R-:W-:Y:S02]  /*ab10*/  ISETP.GT.AND P2, PT, R69, 0x78, PT ;  /* 0x000000784500780c */ /* 0x000fe40003f44270 */
[----:B-1----:R-:W-:-:S02]  /*ab20*/  FSEL R141, R38, -INF , P1 ;  /* 0xff800000268d7808 */ /* 0x002fc40000800000 */
[----:B------:R-:W-:-:S03]  /*ab30*/  FMNMX.FTZ R60, R55, R60, !PT ;  /* 0x0000003c373c7209 */ /* 0x000fc60007810000 */
[----:B------:R-:W1:Y:S01]  /*ab40*/  MUFU.TANH R25, R25 ;  /* 0x0000001900197308 */ /* 0x000e620000002400 */
[----:B------:R-:W-:-:S01]  /*ab50*/  FFMA.FTZ R143, R101, R10, -R36 ;  /* 0x0000000a658f7223 */ /* 0x000fc20000010824 */
[----:B------:R-:W-:Y:S02]  /*ab60*/  ISETP.GT.AND P1, PT, R69, 0x79, PT ;  /* 0x000000794500780c */ /* 0x000fe40003f24270 */
[----:B--2---:R-:W-:Y:S02]  /*ab70*/  FSEL R101, R42, -INF , P2 ;  /* 0xff8000002a657808 */ /* 0x004fe40001000000 */
[----:B------:R-:W-:Y:S02]  /*ab80*/  FMNMX.FTZ R60, R141, R60, !PT ;  /* 0x0000003c8d3c7209 */ /* 0x000fe40007810000 */
[----:B------:R-:W2:Y:S01]  /*ab90*/  MUFU.TANH R28, R28 ;  /* 0x0000001c001c7308 */ /* 0x000ea20000002400 */
[----:B------:R-:W-:Y:S02]  /*aba0*/  ISETP.GT.AND P2, PT, R69, 0x80, PT ;  /* 0x000000804500780c */ /* 0x000fe40003f44270 */
[----:B0-----:R-:W-:-:S02]  /*abb0*/  FSEL R145, R44, -INF , P1 ;  /* 0xff8000002c917808 */ /* 0x001fc40000800000 */
[----:B------:R-:W-:-:S03]  /*abc0*/  FMNMX.FTZ R60, R101, R60, !PT ;  /* 0x0000003c653c7209 */ /* 0x000fc60007810000 */
[----:B------:R-:W0:Y:S01]  /*abd0*/  MUFU.TANH R29, R29 ;  /* 0x0000001d001d7308 */ /* 0x000e220000002400 */
[----:B------:R-:W-:Y:S02]  /*abe0*/  ISETP.GT.AND P1, PT, R69, 0x81, PT ;  /* 0x000000814500780c */ /* 0x000fe40003f24270 */
[----:B------:R-:W-:-:S05]  /*abf0*/  FMNMX.FTZ R60, R145, R60, !PT ;  /* 0x0000003c913c7209 */ /* 0x000fca0007810000 */
[----:B------:R3:W-:Y:S01]  /*ac00*/  MUFU.EX2 R40, R3 ;  /* 0x0000000300287308 */ /* 0x0007e20000000800 */
[----:B-1----:R-:W-:-:S07]  /*ac10*/  FSEL R25, R25, -INF , P1 ;  /* 0xff80000019197808 */ /* 0x002fce0000800000 */
[----:B------:R-:W1:Y:S01]  /*ac20*/  MUFU.TANH R32, R32 ;  /* 0x0000002000207308 */ /* 0x000e620000002400 */
[----:B---3--:R-:W-:-:S01]  /*ac30*/  FFMA.FTZ R3, R65, R10, -R36 ;  /* 0x0000000a41037223 */ /* 0x008fc20000010824 */
[----:B------:R-:W-:Y:S02]  /*ac40*/  FSEL R65, R24, -INF , P2 ;  /* 0xff80000018417808 */ /* 0x000fe40001000000 */
[----:B------:R-:W-:Y:S02]  /*ac50*/  ISETP.GT.AND P2, PT, R69, 0x88, PT ;  /* 0x000000884500780c */ /* 0x000fe40003f44270 */
[----:B------:R-:W-:Y:S02]  /*ac60*/  FMNMX.FTZ R60, R65, R60, !PT ;  /* 0x0000003c413c7209 */ /* 0x000fe40007810000 */
[----:B------:R-:W3:Y:S01]  /*ac70*/  MUFU.TANH R33, R33 ;  /* 0x0000002100217308 */ /* 0x000ee20000002400 */
[----:B------:R-:W-:-:S01]  /*ac80*/  FFMA.FTZ R147, R67, R10, -R36 ;  /* 0x0000000a43937223 */ /* 0x000fc20000010824 */
[----:B------:R-:W-:-:S02]  /*ac90*/  ISETP.GT.AND P1, PT, R69, 0x89, PT ;  /* 0x000000894500780c */ /* 0x000fc40003f24270 */
[----:B--2---:R-:W-:Y:S02]  /*aca0*/  FSEL R67, R28, -INF , P2 ;  /* 0xff8000001c437808 */ /* 0x004fe40001000000 */
        /* <DEDUP_REMOVED lines=8> */
[----:B-1----:R-:W-:Y:S02]  /*ad30*/  FSEL R95, R32, -INF , P2 ;  /* 0xff800000205f7808 */ /* 0x002fe40001000000 */
[----:B------:R-:W-:Y:S02]  /*ad40*/  FMNMX.FTZ R60, R29, R60, !PT ;  /* 0x0000003c1d3c7209 */ /* 0x000fe40007810000 */
[----:B------:R-:W-:Y:S02]  /*ad50*/  ISETP.GT.AND P2, PT, R69, 0x98, PT ;  /* 0x000000984500780c */ /* 0x000fe40003f44270 */
[----:B---3--:R-:W-:-:S02]  /*ad60*/  FSEL R33, R33, -INF , P1 ;  /* 0xff80000021217808 */ /* 0x008fc40000800000 */
[----:B------:R-:W-:Y:S02]  /*ad70*/  FMNMX.FTZ R60, R95, R60, !PT ;  /* 0x0000003c5f3c7209 */ /* 0x000fe40007810000 */
[----:B------:R-:W-:Y:S02]  /*ad80*/  ISETP.GT.AND P1, PT, R69, 0x99, PT ;  /* 0x000000994500780c */ /* 0x000fe40003f24270 */
[----:B--2---:R-:W-:Y:S02]  /*ad90*/  FSEL R69, R46, -INF , P2 ;  /* 0xff8000002e457808 */ /* 0x004fe40001000000 */
[----:B------:R-:W-:Y:S02]  /*ada0*/  FMNMX.FTZ R60, R33, R60, !PT ;  /* 0x0000003c213c7209 */ /* 0x000fe40007810000 */
[----:B0-----:R-:W-:Y:S02]  /*adb0*/  FSEL R37, R37, -INF , P1 ;  /* 0xff80000025257808 */ /* 0x001fe40000800000 */
[----:B------:R-:W-:Y:S01]  /*adc0*/  FMNMX.FTZ R60, R69, R60, !PT ;  /* 0x0000003c453c7209 */ /* 0x000fe20007810000 */
[----:B------:R0:W-:Y:S03]  /*add0*/  MUFU.EX2 R24, R3 ;  /* 0x0000000300187308 */ /* 0x0001e60000000800 */
[----:B0-----:R-:W-:-:S05]  /*ade0*/  FMNMX.FTZ R3, R37, R60, !PT ;  /* 0x0000003c25037209 */ /* 0x001fca0007810000 */
[----:B------:R-:W0:Y:S02]  /*adf0*/  SHFL.BFLY PT, R46, R3, 0x2, 0x1f ;  /* 0x0c401f00032e7f89 */ /* 0x000e2400000e0000 */
[----:B0-----:R-:W-:-:S05]  /*ae00*/  FMNMX.FTZ R46, R3, R46, !PT ;  /* 0x0000002e032e7209 */ /* 0x001fca0007810000 */
[----:B------:R-:W0:Y:S01]  /*ae10*/  SHFL.BFLY PT, R3, R46, 0x1, 0x1f ;  /* 0x0c201f002e037f89 */ /* 0x000e2200000e0000 */
[----:B------:R-:W-:-:S01]  /*ae20*/  FFMA.FTZ R49, R98, R10, -R36 ;  /* 0x0000000a62317223 */ /* 0x000fc20000010824 */
[----:B------:R-:W-:Y:S01]  /*ae30*/  FFMA.FTZ R41, R41, R10, -R36 ;  /* 0x0000000a29297223 */ /* 0x000fe20000010824 */
[----:B------:R-:W-:Y:S01]  /*ae40*/  MUFU.EX2 R48, R48 ;  /* 0x0000003000307308 */ /* 0x000fe20000000800 */
[----:B0-----:R-:W-:-:S04]  /*ae50*/  FMNMX.FTZ R3, R46, R3, !PT ;  /* 0x000000032e037209 */ /* 0x001fc80007810000 */
[C---:B------:R-:W-:Y:S01]  /*ae60*/  FSETP.NEU.FTZ.AND P1, PT, R3.reuse, -INF , PT ;  /* 0xff8000000300780b */ /* 0x040fe20003f3d000 */
[----:B------:R-:W-:-:S05]  /*ae70*/  FFMA.FTZ R60, R3, R10, -8 ;  /* 0xc1000000033c7423 */ /* 0x000fca000001000a */
[----:B------:R-:W-:-:S05]  /*ae80*/  FSEL R60, R60, RZ, P1 ;  /* 0x000000ff3c3c7208 */ /* 0x000fca0000800000 */
[-CC-:B------:R-:W-:Y:S01]  /*ae90*/  FFMA.FTZ R21, R21, R10.reuse, -R60.reuse ;  /* 0x0000000a15157223 */ /* 0x180fe2000001083c */
[----:B------:R-:W-:-:S01]  /*aea0*/  FFMA.FTZ R8, R8, R10, -R60 ;  /* 0x0000000a08087223 */ /* 0x000fc2000001083c */
[-CC-:B------:R-:W-:Y:S01]  /*aeb0*/  FFMA.FTZ R9, R9, R10.reuse, -R60.reuse ;  /* 0x0000000a09097223 */ /* 0x180fe2000001083c */
[----:B------:R-:W0:Y:S08]  /*aec0*/  MUFU.EX2 R49, R49 ;  /* 0x0000003100317308 */ /* 0x000e300000000800 */
[----:B------:R-:W-:Y:S08]  /*aed0*/  MUFU.EX2 R21, R21 ;  /* 0x0000001500157308 */ /* 0x000ff00000000800 */
[----:B------:R-:W1:Y:S08]  /*aee0*/  MUFU.EX2 R8, R8 ;  /* 0x0000000800087308 */ /* 0x000e700000000800 */
[----:B------:R2:W-:Y:S01]  /*aef0*/  MUFU.EX2 R56, R62 ;  /* 0x0000003e00387308 */ /* 0x0005e20000000800 */
[----:B------:R-:W-:-:S07]  /*af00*/  FFMA.FTZ R64, R71, R10, -R60 ;  /* 0x0000000a47407223 */ /* 0x000fce000001083c */
[----:B------:R-:W-:Y:S01]  /*af10*/  MUFU.EX2 R41, R41 ;  /* 0x0000002900297308 */ /* 0x000fe20000000800 */
[----:B--2---:R-:W-:-:S01]  /*af20*/  FFMA.FTZ R62, R11, R10, -R60 ;  /* 0x0000000a0b3e7223 */ /* 0x004fc2000001083c */
[----:B------:R-:W-:-:S06]  /*af30*/  FFMA.FTZ R11, R53, R10, -R60 ;  /* 0x0000000a350b7223 */ /* 0x000fcc000001083c */
[----:B------:R-:W2:Y:S01]  /*af40*/  MUFU.EX2 R9, R9 ;  /* 0x0000000900097308 */ /* 0x000ea20000000800 */
[----:B------:R-:W-:-:S07]  /*af50*/  FFMA.FTZ R43, R43, R10, -R60 ;  /* 0x0000000a2b2b7223 */ /* 0x000fce000001083c */
[----:B------:R-:W3:Y:S01]  /*af60*/  MUFU.EX2 R50, R50 ;  /* 0x0000003200327308 */ /* 0x000ee20000000800 */
[----:B------:R-:W-:-:S07]  /*af70*/  FFMA.FTZ R80, R63, R10, -R60 ;  /* 0x0000000a3f507223 */ /* 0x000fce000001083c */
[----:B------:R-:W4:Y:S01]  /*af80*/  MUFU.EX2 R62, R62 ;  /* 0x0000003e003e7308 */ /* 0x000f220000000800 */
[----:B------:R-:W-:Y:S01]  /*af90*/  PRMT R63, R110, 0x654, R12 ;  /* 0x000006546e3f7816 */ /* 0x000fe2000000000c */
[----:B0-----:R-:W-:-:S06]  /*afa0*/  FADD.FTZ R88, R48, R49 ;  /* 0x0000003130587221 */ /* 0x001fcc0000010000 */
[----:B------:R-:W0:Y:S01]  /*afb0*/  MUFU.EX2 R15, R15 ;  /* 0x0000000f000f7308 */ /* 0x000e220000000800 */
[----:B-1----:R-:W-:-:S01]  /*afc0*/  FADD.FTZ R86, R21, R8 ;  /* 0x0000000815567221 */ /* 0x002fc20000010000 */
[-CC-:B------:R-:W-:Y:S01]  /*afd0*/  FFMA.FTZ R66, R91, R10.reuse, -R60.reuse ;  /* 0x0000000a5b427223 */ /* 0x180fe2000001083c */
[----:B------:R-:W-:-:S01]  /*afe0*/  FFMA.FTZ R74, R79, R10, -R60 ;  /* 0x0000000a4f4a7223 */ /* 0x000fc2000001083c */
[----:B------:R1:W-:Y:S04]  /*aff0*/  SYNCS.ARRIVE.TRANS64.RED.A1T0 RZ, [R63+URZ], RZ ;  /* 0x000000ff3fff79a7 */ /* 0x0003e8000810043f */
[----:B------:R-:W5:Y:S01]  /*b000*/  MUFU.EX2 R11, R11 ;  /* 0x0000000b000b7308 */ /* 0x000f620000000800 */
[----:B------:R-:W-:-:S01]  /*b010*/  FFMA.FTZ R79, R55, R10, -R60 ;  /* 0x0000000a374f7223 */ /* 0x000fc2000001083c */
[----:B--2---:R-:W-:-:S06]  /*b020*/  FADD.FTZ R55, R9, R86 ;  /* 0x0000005609377221 */ /* 0x004fcc0000010000 */
[----:B------:R-:W2:Y:S01]  /*b030*/  MUFU.EX2 R52, R52 ;  /* 0x0000003400347308 */ /* 0x000ea20000000800 */
[----:B-1----:R-:W-:-:S01]  /*b040*/  FADD.FTZ R63, R41, R88 ;  /* 0x00000058293f7221 */ /* 0x002fc20000010000 */
[----:B------:R-:W-:-:S06]  /*b050*/  FFMA.FTZ R53, R93, R10, -R60 ;  /* 0x0000000a5d357223 */ /* 0x000fcc000001083c */
[----:B------:R-:W1:Y:S01]  /*b060*/  MUFU.EX2 R64, R64 ;  /* 0x0000004000407308 */ /* 0x000e620000000800 */
[----:B---3--:R-:W-:-:S01]  /*b070*/  FADD.FTZ R88, R50, R63 ;  /* 0x0000003f32587221 */ /* 0x008fc20000010000 */
[----:B------:R-:W-:Y:S01]  /*b080*/  FFMA.FTZ R75, R75, R10, -R36 ;  /* 0x0000000a4b4b7223 */ /* 0x000fe20000010824 */
[----:B----4-:R-:W-:-:S05]  /*b090*/  FADD.FTZ R86, R62, R55 ;  /* 0x000000373e567221 */ /* 0x010fca0000010000 */
[----:B------:R-:W3:Y:S01]  /*b0a0*/  MUFU.EX2 R43, R43 ;  /* 0x0000002b002b7308 */ /* 0x000ee20000000800 */
[----:B------:R-:W-:-:S01]  /*b0b0*/  FFMA.FTZ R68, R73, R10, -R60 ;  /* 0x0000000a49447223 */ /* 0x000fc2000001083c */
[----:B------:R-:W-:Y:S01]  /*b0c0*/  FFMA.FTZ R76, R81, R10, -R60 ;  /* 0x0000000a514c7223 */ /* 0x000fe2000001083c */
[----:B0-----:R-:W-:-:S05]  /*b0d0*/  FADD.FTZ R63, R15, R88 ;  /* 0x000000580f3f7221 */ /* 0x001fca0000010000 */
[----:B------:R-:W0:Y:S01]  /*b0e0*/  MUFU.EX2 R89, R89 ;  /* 0x0000005900597308 */ /* 0x000e220000000800 */
[----:B------:R-:W-:-:S01]  /*b0f0*/  FFMA.FTZ R47, R47, R10, -R36 ;  /* 0x0000000a2f2f7223 */ /* 0x000fc20000010824 */
[----:B-----5:R-:W-:-:S06]  /*b100*/  FADD.FTZ R81, R11, R86 ;  /* 0x000000560b517221 */ /* 0x020fcc0000010000 */
[----:B------:R-:W4:Y:S01]  /*b110*/  MUFU.EX2 R66, R66 ;  /* 0x0000004200427308 */ /* 0x000f220000000800 */
[----:B------:R-:W-:-:S01]  /*b120*/  FFMA.FTZ R70, R125, R10, -R60 ;  /* 0x0000000a7d467223 */ /* 0x000fc2000001083c */
[----:B--2---:R-:W-:-:S06]  /*b130*/  FADD.FTZ R91, R52, R63 ;  /* 0x0000003f345b7221 */ /* 0x004fcc0000010000 */
[----:B------:R-:W2:Y:S01]  /*b140*/  MUFU.EX2 R20, R20 ;  /* 0x0000001400147308 */ /* 0x000ea20000000800 */
[----:B-1----:R-:W-:-:S01]  /*b150*/  FADD.FTZ R86, R64, R81 ;  /* 0x0000005140567221 */ /* 0x002fc20000010000 */
[----:B------:R-:W-:-:S06]  /*b160*/  FFMA.FTZ R73, R127, R10, -R60 ;  /* 0x0000000a7f497223 */ /* 0x000fcc000001083c */
[----:B------:R-:W1:Y:S01]  /*b170*/  MUFU.EX2 R53, R53 ;  /* 0x0000003500357308 */ /* 0x000e620000000800 */
[----:B------:R-:W-:-:S01]  /*b180*/  FFMA.FTZ R63, R25, R10, -R60 ;  /* 0x0000000a193f7223 */ /* 0x000fc2000001083c */
[----:B------:R-:W-:-:S06]  /*b190*/  FADD.FTZ R88, R14, R91 ;  /* 0x0000005b0e587221 */ /* 0x000fcc0000010000 */
[----:B------:R-:W5:Y:S01]  /*b1a0*/  MUFU.EX2 R75, R75 ;  /* 0x0000004b004b7308 */ /* 0x000f620000000800 */
[----:B---3--:R-:W-:-:S01]  /*b1b0*/  FADD.FTZ R25, R43, R86 ;  /* 0x000000562b197221 */ /* 0x008fc20000010000 */
[----:B------:R-:W-:-:S06]  /*b1c0*/  FFMA.FTZ R71, R77, R10, -R60 ;  /* 0x0000000a4d477223 */ /* 0x000fcc000001083c */
[----:B------:R-:W3:Y:S01]  /*b1d0*/  MUFU.EX2 R68, R68 ;  /* 0x0000004400447308 */ /* 0x000ee20000000800 */
[----:B0-----:R-:W-:-:S01]  /*b1e0*/  FADD.FTZ R81, R89, R88 ;  /* 0x0000005859517221 */ /* 0x001fc20000010000 */
[----:B------:R-:W-:-:S06]  /*b1f0*/  FFMA.FTZ R83, R83, R10, -R36 ;  /* 0x0000000a53537223 */ /* 0x000fcc0000010824 */
[----:B------:R-:W-:Y:S01]  /*b200*/  MUFU.EX2 R47, R47 ;  /* 0x0000002f002f7308 */ /* 0x000fe20000000800 */
[----:B----4-:R-:W-:-:S01]  /*b210*/  FADD.FTZ R86, R66, R25 ;  /* 0x0000001942567221 */ /* 0x010fc20000010000 */
[----:B------:R-:W-:-:S06]  /*b220*/  FFMA.FTZ R72, R129, R10, -R60 ;  /* 0x0000000a81487223 */ /* 0x000fcc000001083c */
[----:B------:R-:W0:Y:S01]  /*b230*/  MUFU.EX2 R70, R70 ;  /* 0x0000004600467308 */ /* 0x000e220000000800 */
[----:B--2---:R-:W-:-:S01]  /*b240*/  FADD.FTZ R88, R20, R81 ;  /* 0x0000005114587221 */ /* 0x004fc20000010000 */
[----:B-1----:R-:W-:-:S06]  /*b250*/  FADD.FTZ R81, R53, R86 ;  /* 0x0000005635517221 */ /* 0x002fcc0000010000 */
[----:B------:R-:W1:Y:S01]  /*b260*/  MUFU.EX2 R73, R73 ;  /* 0x0000004900497308 */ /* 0x000e620000000800 */
[----:B------:R-:W-:-:S01]  /*b270*/  FFMA.FTZ R87, R87, R10, -R60 ;  /* 0x0000000a57577223 */ /* 0x000fc2000001083c */
[----:B-----5:R-:W-:Y:S01]  /*b280*/  FADD.FTZ R88, R75, R88 ;  /* 0x000000584b587221 */ /* 0x020fe20000010000 */
[----:B------:R-:W-:-:S05]  /*b290*/  FFMA.FTZ R77, R131, R10, -R60 ;  /* 0x0000000a834d7223 */ /* 0x000fca000001083c */
[----:B------:R-:W2:Y:S01]  /*b2a0*/  MUFU.EX2 R71, R71 ;  /* 0x0000004700477308 */ /* 0x000ea20000000800 */
[----:B---3--:R-:W-:-:S01]  /*b2b0*/  FADD.FTZ R81, R68, R81 ;  /* 0x0000005144517221 */ /* 0x008fc20000010000 */
[----:B------:R-:W-:-:S06]  /*b2c0*/  F2FP.SATFINITE.E4M3.F32.PACK_AB_MERGE_C R153, R50, R41, RZ ;  /* 0x000000293299723e */ /* 0x000fcc00048070ff */
[----:B------:R-:W3:Y:S01]  /*b2d0*/  MUFU.EX2 R83, R83 ;  /* 0x0000005300537308 */ /* 0x000ee20000000800 */
[----:B0-----:R-:W-:-:S07]  /*b2e0*/  FADD.FTZ R50, R70, R81 ;  /* 0x0000005146327221 */ /* 0x001fce0000010000 */
[----:B------:R-:W0:Y:S01]  /*b2f0*/  MUFU.EX2 R72, R72 ;  /* 0x0000004800487308 */ /* 0x000e220000000800 */
[----:B-1----:R-:W-:-:S07]  /*b300*/  FADD.FTZ R50, R73, R50 ;  /* 0x0000003249327221 */ /* 0x002fce0000010000 */
[----:B------:R1:W-:Y:S01]  /*b310*/  MUFU.EX2 R55, R87 ;  /* 0x0000005700377308 */ /* 0x0003e20000000800 */
[----:B------:R-:W-:-:S07]  /*b320*/  FFMA.FTZ R57, R57, R10, -R60 ;  /* 0x0000000a39397223 */ /* 0x000fce000001083c */
[----:B------:R-:W4:Y:S01]  /*b330*/  MUFU.EX2 R74, R74 ;  /* 0x0000004a004a7308 */ /* 0x000f220000000800 */
[----:B-1----:R-:W-:-:S01]  /*b340*/  FADD.FTZ R87, R47, R88 ;  /* 0x000000582f577221 */ /* 0x002fc20000010000 */
[----:B------:R-:W-:-:S03]  /*b350*/  F2FP.SATFINITE.E4M3.F32.PACK_AB_MERGE_C R155, R89, R14, RZ ;  /* 0x0000000e599b723e */ /* 0x000fc600048070ff */
[----:B------:R-:W-:-:S03]  /*b360*/  FADD.FTZ R87, R54, R87 ;  /* 0x0000005736577221 */ /* 0x000fc60000010000 */
[----:B------:R-:W1:Y:S01]  /*b370*/  MUFU.EX2 R85, R85 ;  /* 0x0000005500557308 */ /* 0x000e620000000800 */
[----:B------:R-:W-:Y:S01]  /*b380*/  F2FP.SATFINITE.E4M3.F32.PACK_AB_MERGE_C R152, R62, R9, RZ ;  /* 0x000000093e98723e */ /* 0x000fe200048070ff */
[----:B------:R-:W-:-:S06]  /*b390*/  FADD.FTZ R14, R56, R87 ;  /* 0x00000057380e7221 */ /* 0x000fcc0000010000 */
[----:B------:R-:W5:Y:S01]  /*b3a0*/  MUFU.EX2 R77, R77 ;  /* 0x0000004d004d7308 */ /* 0x000f620000000800 */
[----:B--2---:R-:W-:-:S01]  /*b3b0*/  FADD.FTZ R9, R71, R50 ;  /* 0x0000003247097221 */ /* 0x004fc20000010000 */
[----:B------:R-:W-:Y:S01]  /*b3c0*/  FFMA.FTZ R59, R59, R10, -R60 ;  /* 0x0000000a3b3b7223 */ /* 0x000fe2000001083c */
[----:B---3--:R-:W-:-:S05]  /*b3d0*/  FADD.FTZ R41, R83, R14 ;  /* 0x0000000e53297221 */ /* 0x008fca0000010000 */
[----:B------:R-:W2:Y:S01]  /*b3e0*/  MUFU.EX2 R76, R76 ;  /* 0x0000004c004c7308 */ /* 0x000ea20000000800 */
[----:B------:R-:W-:-:S01]  /*b3f0*/  FFMA.FTZ R78, R133, R10, -R60 ;  /* 0x0000000a854e7223 */ /* 0x000fc2000001083c */
[----:B0-----:R-:W-:Y:S01]  /*b400*/  FADD.FTZ R9, R72, R9 ;  /* 0x0000000948097221 */ /* 0x001fe20000010000 */
[----:B------:R-:W-:-:S05]  /*b410*/  FADD.FTZ R50, R58, R41 ;  /* 0x000000293a327221 */ /* 0x000fca0000010000 */
[----:B------:R-:W0:Y:S01]  /*b420*/  MUFU.EX2 R137, R137 ;  /* 0x0000008900897308 */ /* 0x000e220000000800 */
[----:B------:R-:W-:Y:S01]  /*b430*/  F2FP.SATFINITE.E4M3.F32.PACK_AB_MERGE_C R153, R49, R48, R153 ;  /* 0x000000303199723e */ /* 0x000fe20004807099 */
[----:B----4-:R-:W-:-:S06]  /*b440*/  FADD.FTZ R48, R74, R9 ;  /* 0x000000094a307221 */ /* 0x010fcc0000010000 */
[----:B------:R-:W3:Y:S01]  /*b450*/  MUFU.EX2 R57, R57 ;  /* 0x0000003900397308 */ /* 0x000ee20000000800 */
[----:B------:R-:W-:-:S01]  /*b460*/  FFMA.FTZ R61, R61, R10, -R60 ;  /* 0x0000000a3d3d7223 */ /* 0x000fc2000001083c */
[C---:B-1----:R-:W-:Y:S01]  /*b470*/  F2FP.SATFINITE.E4M3.F32.PACK_AB_MERGE_C R151, R85.reuse, R58, RZ ;  /* 0x0000003a5597723e */ /* 0x042fe200048070ff */
[----:B------:R-:W-:-:S05]  /*b480*/  FADD.FTZ R85, R85, R50 ;  /* 0x0000003255557221 */ /* 0x000fca0000010000 */
[----:B------:R-:W1:Y:S01]  /*b490*/  MUFU.EX2 R26, R26 ;  /* 0x0000001a001a7308 */ /* 0x000e620000000800 */
[C---:B-----5:R-:W-:Y:S01]  /*b4a0*/  F2FP.SATFINITE.E4M3.F32.PACK_AB_MERGE_C R150, R77.reuse, R74, RZ ;  /* 0x0000004a4d96723e */ /* 0x060fe200048070ff */
[----:B------:R-:W-:-:S06]  /*b4b0*/  FADD.FTZ R77, R77, R48 ;  /* 0x000000304d4d7221 */ /* 0x000fcc0000010000 */
[----:B------:R-:W4:Y:S01]  /*b4c0*/  MUFU.EX2 R59, R59 ;  /* 0x0000003b003b7308 */ /* 0x000f220000000800 */
[----:B------:R-:W-:-:S07]  /*b4d0*/  FADD.FTZ R50, R40, R85 ;  /* 0x0000005528327221 */ /* 0x000fce0000010000 */
[----:B------:R-:W-:Y:S01]  /*b4e0*/  MUFU.EX2 R143, R143 ;  /* 0x0000008f008f7308 */ /* 0x000fe20000000800 */
[----:B--2---:R-:W-:-:S07]  /*b4f0*/  FADD.FTZ R48, R76, R77 ;  /* 0x0000004d4c307221 */ /* 0x004fce0000010000 */
[----:B------:R-:W2:Y:S01]  /*b500*/  MUFU.EX2 R78, R78 ;  /* 0x0000004e004e7308 */ /* 0x000ea20000000800 */
[----:B------:R-:W-:-:S01]  /*b510*/  FFMA.FTZ R51, R51, R10, -R60 ;  /* 0x0000000a33337223 */ /* 0x000fc2000001083c */
[----:B0-----:R-:W-:Y:S01]  /*b520*/  FADD.FTZ R9, R137, R50 ;  /* 0x0000003289097221 */ /* 0x001fe20000010000 */
[----:B------:R-:W-:-:S05]  /*b530*/  FFMA.FTZ R97, R97, R10, -R36 ;  /* 0x0000000a61617223 */ /* 0x000fca0000010824 */
[----:B------:R-:W0:Y:S01]  /*b540*/  MUFU.EX2 R61, R61 ;  /* 0x0000003d003d7308 */ /* 0x000e220000000800 */
[----:B---3--:R-:W-:-:S01]  /*b550*/  FADD.FTZ R48, R57, R48 ;  /* 0x0000003039307221 */ /* 0x008fc20000010000 */
[-CC-:B------:R-:W-:Y:S01]  /*b560*/  FFMA.FTZ R82, R135, R10.reuse, -R60.reuse ;  /* 0x0000000a87527223 */ /* 0x180fe2000001083c */
[----:B------:R-:W-:-:S05]  /*b570*/  FFMA.FTZ R145, R145, R10, -R60 ;  /* 0x0000000a91917223 */ /* 0x000fca000001083c */
[----:B------:R-:W3:Y:S01]  /*b580*/  MUFU.EX2 R147, R147 ;  /* 0x0000009300937308 */ /* 0x000ee20000000800 */
[----:B-1----:R-:W-:-:S01]  /*b590*/  FADD.FTZ R50, R26, R9 ;  /* 0x000000091a327221 */ /* 0x002fc20000010000 */
[----:B------:R-:W-:Y:S01]  /*b5a0*/  FFMA.FTZ R27, R27, R10, -R36 ;  /* 0x0000000a1b1b7223 */ /* 0x000fe20000010824 */
[----:B----4-:R-:W-:-:S05]  /*b5b0*/  FADD.FTZ R9, R59, R48 ;  /* 0x000000303b097221 */ /* 0x010fca0000010000 */
[----:B------:R-:W1:Y:S01]  /*b5c0*/  MUFU.EX2 R80, R80 ;  /* 0x0000005000507308 */ /* 0x000e620000000800 */
[----:B------:R-:W-:-:S01]  /*b5d0*/  FFMA.FTZ R99, R99, R10, -R60 ;  /* 0x0000000a63637223 */ /* 0x000fc2000001083c */
[----:B--2---:R-:W-:-:S06]  /*b5e0*/  F2FP.SATFINITE.E4M3.F32.PACK_AB_MERGE_C R144, R78, R59, RZ ;  /* 0x0000003b4e90723e */ /* 0x004fcc00048070ff */
[----:B------:R-:W2:Y:S01]  /*b5f0*/  MUFU.EX2 R28, R28 ;  /* 0x0000001c001c7308 */ /* 0x000ea20000000800 */
[----:B------:R-:W-:-:S01]  /*b600*/  FFMA.FTZ R30, R103, R10, -R36 ;  /* 0x0000000a671e7223 */ /* 0x000fc20000010824 */
[----:B------:R-:W-:-:S06]  /*b610*/  FADD.FTZ R78, R78, R9 ;  /* 0x000000094e4e7221 */ /* 0x000fcc0000010000 */
[----:B------:R-:W4:Y:S01]  /*b620*/  MUFU.EX2 R51, R51 ;  /* 0x0000003300337308 */ /* 0x000f220000000800 */
[----:B------:R-:W-:-:S01]  /*b630*/  FFMA.FTZ R13, R13, R10, -R60 ;  /* 0x0000000a0d0d7223 */ /* 0x000fc2000001083c */
[----:B------:R-:W-:-:S06]  /*b640*/  F2FP.SATFINITE.E4M3.F32.PACK_AB_MERGE_C R154, R66, R43, RZ ;  /* 0x0000002b429a723e */ /* 0x000fcc00048070ff */
[----:B------:R5:W-:Y:S01]  /*b650*/  MUFU.EX2 R14, R145 ;  /* 0x00000091000e7308 */ /* 0x000be20000000800 */
[----:B------:R-:W-:-:S01]  /*b660*/  FFMA.FTZ R31, R31, R10, -R36 ;  /* 0x0000000a1f1f7223 */ /* 0x000fc20000010824 */
[----:B0-----:R-:W-:-:S06]  /*b670*/  FADD.FTZ R9, R61, R78 ;  /* 0x0000004e3d097221 */ /* 0x001fcc0000010000 */
[----:B------:R-:W0:Y:S01]  /*b680*/  MUFU.EX2 R97, R97 ;  /* 0x0000006100617308 */ /* 0x000e220000000800 */
[C---:B-----5:R-:W-:Y:S01]  /*b690*/  F2FP.SATFINITE.E4M3.F32.PACK_AB_MERGE_C R145, R143.reuse, R26, RZ ;  /* 0x0000001a8f91723e */ /* 0x060fe200048070ff */
[----:B------:R-:W-:-:S06]  /*b6a0*/  FADD.FTZ R143, R143, R50 ;  /* 0x000000328f8f7221 */ /* 0x000fcc0000010000 */
[----:B------:R-:W5:Y:S01]  /*b6b0*/  MUFU.EX2 R82, R82 ;  /* 0x0000005200527308 */ /* 0x000f620000000800 */
[----:B------:R-:W-:-:S01]  /*b6c0*/  FADD.FTZ R26, R24, R143 ;  /* 0x0000008f181a7221 */ /* 0x000fc20000010000 */
[----:B------:R-:W-:Y:S01]  /*b6d0*/  F2FP.SATFINITE.E4M3.F32.PACK_AB_MERGE_C R154, R64, R11, R154 ;  /* 0x0000000b409a723e */ /* 0x000fe2000480709a */
[----:B------:R-:W-:-:S05]  /*b6e0*/  FFMA.FTZ R84, R139, R10, -R60 ;  /* 0x0000000a8b547223 */ /* 0x000fca000001083c */
[----:B------:R-:W5:Y:S01]  /*b6f0*/  MUFU.EX2 R27, R27 ;  /* 0x0000001b001b7308 */ /* 0x000f620000000800 */
[----:B---3--:R-:W-:-:S01]  /*b700*/  FADD.FTZ R11, R147, R26 ;  /* 0x0000001a930b7221 */ /* 0x008fc20000010000 */
[----:B------:R-:W-:Y:S01]  /*b710*/  FFMA.FTZ R32, R105, R10, -R36 ;  /* 0x0000000a69207223 */ /* 0x000fe20000010824 */
[----:B-1----:R-:W-:-:S05]  /*b720*/  FADD.FTZ R26, R80, R9 ;  /* 0x00000009501a7221 */ /* 0x002fca0000010000 */
[----:B------:R-:W1:Y:S01]  /*b730*/  MUFU.EX2 R12, R99 ;  /* 0x00000063000c7308 */ /* 0x000e620000000800 */
[----:B--2---:R-:W-:-:S01]  /*b740*/  FADD.FTZ R48, R28, R11 ;  /* 0x0000000b1c307221 */ /* 0x004fc20000010000 */
[----:B------:R-:W-:-:S06]  /*b750*/  FFMA.FTZ R34, R107, R10, -R36 ;  /* 0x0000000a6b227223 */ /* 0x000fcc0000010824 */
[----:B------:R-:W2:Y:S01]  /*b760*/  MUFU.EX2 R30, R30 ;  /* 0x0000001e001e7308 */ /* 0x000ea20000000800 */
[----:B----4-:R-:W-:-:S07]  /*b770*/  FADD.FTZ R9, R51, R26 ;  /* 0x0000001a33097221 */ /* 0x010fce0000010000 */
[----:B------:R-:W3:Y:S01]  /*b780*/  MUFU.EX2 R13, R13 ;  /* 0x0000000d000d7308 */ /* 0x000ee20000000800 */
[----:B0-----:R-:W-:-:S01]  /*b790*/  FADD.FTZ R48, R97, R48 ;  /* 0x0000003061307221 */ /* 0x001fc20000010000 */
[----:B------:R-:W-:-:S06]  /*b7a0*/  FFMA.FTZ R103, R109, R10, -R36 ;  /* 0x0000000a6d677223 */ /* 0x000fcc0000010824 */
[----:B------:R-:W0:Y:S01]  /*b7b0*/  MUFU.EX2 R31, R31 ;  /* 0x0000001f001f7308 */ /* 0x000e220000000800 */
[----:B-----5:R-:W-:-:S01]  /*b7c0*/  FADD.FTZ R9, R82, R9 ;  /* 0x0000000952097221 */ /* 0x020fc20000010000 */
[----:B------:R-:W-:-:S06]  /*b7d0*/  F2FP.SATFINITE.E4M3.F32.PACK_AB_MERGE_C R28, R97, R28, RZ ;  /* 0x0000001c611c723e */ /* 0x000fcc00048070ff */
[----:B------:R-:W4:Y:S01]  /*b7e0*/  MUFU.EX2 R84, R84 ;  /* 0x0000005400547308 */ /* 0x000f220000000800 */
[----:B------:R-:W-:-:S01]  /*b7f0*/  FFMA.FTZ R141, R141, R10, -R60 ;  /* 0x0000000a8d8d7223 */ /* 0x000fc2000001083c */
[----:B------:R-:W-:-:S06]  /*b800*/  FADD.FTZ R11, R27, R48 ;  /* 0x000000301b0b7221 */ /* 0x000fcc0000010000 */
[----:B------:R-:W5:Y:S01]  /*b810*/  MUFU.EX2 R32, R32 ;  /* 0x0000002000207308 */ /* 0x000f620000000800 */
[----:B------:R-:W-:-:S01]  /*b820*/  FFMA.FTZ R101, R101, R10, -R60 ;  /* 0x0000000a65657223 */ /* 0x000fc2000001083c */
[----:B-1----:R-:W-:Y:S01]  /*b830*/  FADD.FTZ R26, R12, R9 ;  /* 0x000000090c1a7221 */ /* 0x002fe20000010000 */
[----:B------:R-:W-:-:S01]  /*b840*/  FFMA.FTZ R65, R65, R10, -R60 ;  /* 0x0000000a41417223 */ /* 0x000fc2000001083c */
[----:B------:R-:W-:-:S04]  /*b850*/  FFMA.FTZ R67, R67, R10, -R60 ;  /* 0x0000000a43437223 */ /* 0x000fc8000001083c */
[----:B------:R-:W1:Y:S01]  /*b860*/  MUFU.EX2 R34, R34 ;  /* 0x0000002200227308 */ /* 0x000e620000000800 */
[----:B------:R-:W-:-:S01]  /*b870*/  FFMA.FTZ R29, R29, R10, -R60 ;  /* 0x0000000a1d1d7223 */ /* 0x000fc2000001083c */
[-CC-:B------:R-:W-:Y:S01]  /*b880*/  FFMA.FTZ R95, R95, R10.reuse, -R60.reuse ;  /* 0x0000000a5f5f7223 */ /* 0x180fe2000001083c */
[----:B------:R-:W-:-:S01]  /*b890*/  FFMA.FTZ R33, R33, R10, -R60 ;  /* 0x0000000a21217223 */ /* 0x000fc2000001083c */
[-CC-:B------:R-:W-:Y:S01]  /*b8a0*/  FFMA.FTZ R69, R69, R10.reuse, -R60.reuse ;  /* 0x0000000a45457223 */ /* 0x180fe2000001083c */
[----:B------:R-:W-:-:S03]  /*b8b0*/  FFMA.FTZ R37, R37, R10, -R60 ;  /* 0x0000000a25257223 */ /* 0x000fc6000001083c */
[----:B------:R-:W1:Y:S01]  /*b8c0*/  MUFU.EX2 R25, R79 ;  /* 0x0000004f00197308 */ /* 0x000e620000000800 */
[----:B------:R-:W-:Y:S01]  /*b8d0*/  F2FP.SATFINITE.E4M3.F32.PACK_AB_MERGE_C R147, R147, R24, R28 ;  /* 0x000000189393723e */ /* 0x000fe2000480701c */
[-CC-:B------:R-:W-:Y:S01]  /*b8e0*/  FFMA.FTZ R35, R35, R10.reuse, -R36.reuse ;  /* 0x0000000a23237223 */ /* 0x180fe20000010824 */
[----:B------:R-:W-:-:S01]  /*b8f0*/  FFMA.FTZ R38, R111, R10, -R36 ;  /* 0x0000000a6f267223 */ /* 0x000fc20000010824 */
[----:B--2---:R-:W-:Y:S01]  /*b900*/  FADD.FTZ R28, R30, R11 ;  /* 0x0000000b1e1c7221 */ /* 0x004fe20000010000 */
[----:B---3--:R-:W-:-:S03]  /*b910*/  FADD.FTZ R26, R13, R26 ;  /* 0x0000001a0d1a7221 */ /* 0x008fc60000010000 */
[----:B------:R-:W2:Y:S01]  /*b920*/  MUFU.EX2 R103, R103 ;  /* 0x0000006700677308 */ /* 0x000ea20000000800 */
[----:B0-----:R-:W-:-:S01]  /*b930*/  FADD.FTZ R11, R31, R28 ;  /* 0x0000001c1f0b7221 */ /* 0x001fc20000010000 */
[----:B------:R-:W-:Y:S01]  /*b940*/  FADD.FTZ R9, R55, R26 ;  /* 0x0000001a37097221 */ /* 0x000fe20000010000 */
[----:B----4-:R-:W-:Y:S01]  /*b950*/  F2FP.SATFINITE.E4M3.F32.PACK_AB_MERGE_C R140, R84, R55, RZ ;  /* 0x00000037548c723e */ /* 0x010fe200048070ff */
[----:B------:R-:W-:-:S04]  /*b960*/  FFMA.FTZ R42, R115, R10, -R36 ;  /* 0x0000000a732a7223 */ /* 0x000fc80000010824 */
[----:B------:R-:W0:Y:S01]  /*b970*/  MUFU.EX2 R60, R141 ;  /* 0x0000008d003c7308 */ /* 0x000e220000000800 */
[----:B-----5:R-:W-:-:S01]  /*b980*/  FADD.FTZ R11, R32, R11 ;  /* 0x0000000b200b7221 */ /* 0x020fc20000010000 */
[----:B------:R-:W-:-:S06]  /*b990*/  FADD.FTZ R84, R84, R9 ;  /* 0x0000000954547221 */ /* 0x000fcc0000010000 */
[----:B------:R-:W3:Y:S01]  /*b9a0*/  MUFU.EX2 R101, R101 ;  /* 0x0000006500657308 */ /* 0x000ee20000000800 */
[----:B------:R-:W-:Y:S01]  /*b9b0*/  F2FP.SATFINITE.E4M3.F32.PACK_AB_MERGE_C R140, R13, R12, R140 ;  /* 0x0000000c0d8c723e */ /* 0x000fe2000480708c */
[----:B-1----:R-:W-:-:S06]  /*b9c0*/  FADD.FTZ R12, R34, R11 ;  /* 0x0000000b220c7221 */ /* 0x002fcc0000010000 */
[----:B------:R-:W-:Y:S01]  /*b9d0*/  MUFU.EX2 R35, R35 ;  /* 0x0000002300237308 */ /* 0x000fe20000000800 */
[----:B------:R-:W-:-:S07]  /*b9e0*/  FFMA.FTZ R105, R113, R10, -R36 ;  /* 0x0000000a71697223 */ /* 0x000fce0000010824 */
[----:B------:R-:W1:Y:S01]  /*b9f0*/  MUFU.EX2 R38, R38 ;  /* 0x0000002600267308 */ /* 0x000e620000000800 */
[----:B------:R-:W-:Y:S01]  /*ba00*/  F2FP.SATFINITE.E4M3.F32.PACK_AB_MERGE_C R149, R54, R47, RZ ;  /* 0x0000002f3695723e */ /* 0x000fe200048070ff */
[----:B------:R-:W-:Y:S01]  /*ba10*/  FADD.FTZ R9, R25, R84 ;  /* 0x0000005419097221 */ /* 0x000fe20000010000 */
[----:B------:R-:W-:Y:S01]  /*ba20*/  F2FP.SATFINITE.E4M3.F32.PACK_AB_MERGE_C R152, R8, R21, R152 ;  /* 0x000000150898723e */ /* 0x000fe20004807098 */
[----:B--2---:R-:W-:-:S04]  /*ba30*/  FADD.FTZ R26, R103, R12 ;  /* 0x0000000c671a7221 */ /* 0x004fc80000010000 */
[----:B------:R-:W2:Y:S01]  /*ba40*/  MUFU.EX2 R65, R65 ;  /* 0x0000004100417308 */ /* 0x000ea20000000800 */
[----:B------:R-:W-:-:S01]  /*ba50*/  FFMA.FTZ R44, R119, R10, -R36 ;  /* 0x0000000a772c7223 */ /* 0x000fc20000010824 */
[----:B------:R-:W-:Y:S01]  /*ba60*/  F2FP.SATFINITE.E4M3.F32.PACK_AB_MERGE_C R149, R75, R20, R149 ;  /* 0x000000144b95723e */ /* 0x000fe20004807095 */
[----:B0-----:R-:W-:-:S01]  /*ba70*/  FADD.FTZ R12, R60, R9 ;  /* 0x000000093c0c7221 */ /* 0x001fc20000010000 */
[-CC-:B------:R-:W-:Y:S01]  /*ba80*/  FFMA.FTZ R107, R121, R10.reuse, -R36.reuse ;  /* 0x0000000a796b7223 */ /* 0x180fe20000010824 */
[----:B------:R-:W-:-:S01]  /*ba90*/  FFMA.FTZ R39, R39, R10, -R36 ;  /* 0x0000000a27277223 */ /* 0x000fc20000010824 */
[-CC-:B------:R-:W-:Y:S01]  /*baa0*/  FFMA.FTZ R46, R117, R10.reuse, -R36.reuse ;  /* 0x0000000a752e7223 */ /* 0x180fe20000010824 */
[----:B------:R-:W-:-:S01]  /*bab0*/  FFMA.FTZ R45, R45, R10, -R36 ;  /* 0x0000000a2d2d7223 */ /* 0x000fc20000010824 */
[----:B------:R-:W0:Y:S01]  /*bac0*/  MUFU.EX2 R42, R42 ;  /* 0x0000002a002a7308 */ /* 0x000e220000000800 */
[----:B---3--:R-:W-:Y:S01]  /*bad0*/  F2FP.SATFINITE.E4M3.F32.PACK_AB_MERGE_C R142, R14, R101, RZ ;  /* 0x000000650e8e723e */ /* 0x008fe200048070ff */
[----:B------:R-:W-:Y:S01]  /*bae0*/  FADD.FTZ R101, R101, R12 ;  /* 0x0000000c65657221 */ /* 0x000fe20000010000 */
[----:B------:R-:W-:Y:S01]  /*baf0*/  F2FP.SATFINITE.E4M3.F32.PACK_AB_MERGE_C R155, R52, R15, R155 ;  /* 0x0000000f349b723e */ /* 0x000fe2000480709b */
[----:B------:R-:W3:Y:S04]  /*bb00*/  @P4 LDC R28, c[0x0][0x450] ;  /* 0x00011400ff1c4b82 */ /* 0x000ee80000000800 */
[----:B------:R-:W4:Y:S01]  /*bb10*/  MUFU.EX2 R8, R63 ;  /* 0x0000003f00087308 */ /* 0x000f220000000800 */
[----:B-1----:R-:W-:Y:S01]  /*bb20*/  F2FP.SATFINITE.E4M3.F32.PACK_AB_MERGE_C R143, R38, R35, RZ ;  /* 0x00000023268f723e */ /* 0x002fe200048070ff */
[----:B------:R-:W-:-:S06]  /*bb30*/  FADD.FTZ R35, R35, R26 ;  /* 0x0000001a23237221 */ /* 0x000fcc0000010000 */
[----:B------:R-:W-:Y:S01]  /*bb40*/  MUFU.EX2 R67, R67 ;  /* 0x0000004300437308 */ /* 0x000fe20000000800 */
[----:B------:R-:W-:-:S07]  /*bb50*/  FADD.FTZ R14, R14, R101 ;  /* 0x000000650e0e7221 */ /* 0x000fce0000010000 */
[----:B------:R-:W1:Y:S08]  /*bb60*/  MUFU.EX2 R20, R29 ;  /* 0x0000001d00147308 */ /* 0x000e700000000800 */
[----:B------:R-:W5:Y:S01]  /*bb70*/  MUFU.EX2 R105, R105 ;  /* 0x0000006900697308 */ /* 0x000f620000000800 */
[----:B------:R-:W-:-:S01]  /*bb80*/  FFMA.FTZ R36, R123, R10, -R36 ;  /* 0x0000000a7b247223 */ /* 0x000fc20000010824 */
[----:B------:R-:W-:-:S06]  /*bb90*/  FADD.FTZ R35, R38, R35 ;  /* 0x0000002326237221 */ /* 0x000fcc0000010000 */
[----:B------:R-:W3:Y:S01]  /*bba0*/  MUFU.EX2 R44, R44 ;  /* 0x0000002c002c7308 */ /* 0x000ee20000000800 */
[----:B--2---:R-:W-:-:S01]  /*bbb0*/  FADD.FTZ R9, R65, R14 ;  /* 0x0000000e41097221 */ /* 0x004fc20000010000 */
[----:B0-----:R-:W-:-:S06]  /*bbc0*/  FADD.FTZ R26, R42, R35 ;  /* 0x000000232a1a7221 */ /* 0x001fcc0000010000 */
[----:B------:R-:W0:Y:S01]  /*bbd0*/  MUFU.EX2 R107, R107 ;  /* 0x0000006b006b7308 */ /* 0x000e220000000800 */
[----:B----4-:R-:W-:-:S07]  /*bbe0*/  FADD.FTZ R14, R8, R9 ;  /* 0x00000009080e7221 */ /* 0x010fce0000010000 */
[----:B------:R-:W2:Y:S01]  /*bbf0*/  MUFU.EX2 R95, R95 ;  /* 0x0000005f005f7308 */ /* 0x000ea20000000800 */
[----:B-1----:R-:W-:Y:S01]  /*bc00*/  F2FP.SATFINITE.E4M3.F32.PACK_AB_MERGE_C R136, R20, R67, RZ ;  /* 0x000000431488723e */ /* 0x002fe200048070ff */
[----:B-----5:R-:W-:-:S06]  /*bc10*/  FADD.FTZ R11, R105, R26 ;  /* 0x0000001a690b7221 */ /* 0x020fcc0000010000 */
[----:B------:R-:W1:Y:S01]  /*bc20*/  MUFU.EX2 R39, R39 ;  /* 0x0000002700277308 */ /* 0x000e620000000800 */
[----:B------:R-:W-:-:S07]  /*bc30*/  FADD.FTZ R67, R67, R14 ;  /* 0x0000000e43437221 */ /* 0x000fce0000010000 */
[----:B------:R-:W4:Y:S01]  /*bc40*/  MUFU.EX2 R24, R33 ;  /* 0x0000002100187308 */ /* 0x000f220000000800 */
[----:B------:R-:W-:Y:S01]  /*bc50*/  F2FP.SATFINITE.E4M3.F32.PACK_AB_MERGE_C R136, R8, R65, R136 ;  /* 0x000000410888723e */ /* 0x000fe20004807088 */
[----:B------:R-:W5:Y:S06]  /*bc60*/  @P4 LDC R15, c[0x0][0x44c] ;  /* 0x00011300ff0f4b82 */ /* 0x000f6c0000000800 */
[----:B------:R-:W-:Y:S01]  /*bc70*/  MUFU.EX2 R45, R45 ;  /* 0x0000002d002d7308 */ /* 0x000fe20000000800 */
[----:B---3--:R-:W-:-:S07]  /*bc80*/  FADD.FTZ R8, R44, R11 ;  /* 0x0000000b2c087221 */ /* 0x008fce0000010000 */
[----:B------:R-:W3:Y:S01]  /*bc90*/  MUFU.EX2 R36, R36 ;  /* 0x0000002400247308 */ /* 0x000ee20000000800 */
[----:B------:R-:W-:-:S01]  /*bca0*/  FADD.FTZ R20, R20, R67 ;  /* 0x0000004314147221 */ /* 0x000fc20000010000 */
[----:B0-----:R-:W-:-:S06]  /*bcb0*/  FADD.FTZ R8, R107, R8 ;  /* 0x000000086b087221 */ /* 0x001fcc0000010000 */
[----:B------:R-:W0:Y:S01]  /*bcc0*/  MUFU.EX2 R46, R46 ;  /* 0x0000002e002e7308 */ /* 0x000e220000000800 */
[----:B--2---:R-:W-:-:S01]  /*bcd0*/  FADD.FTZ R9, R95, R20 ;  /* 0x000000145f097221 */ /* 0x004fc20000010000 */
[----:B-1----:R-:W-:-:S03]  /*bce0*/  FADD.FTZ R11, R39, R8 ;  /* 0x00000008270b7221 */ /* 0x002fc60000010000 */
[----:B----4-:R-:W-:Y:S01]  /*bcf0*/  FADD.FTZ R8, R24, R9 ;  /* 0x0000000918087221 */ /* 0x010fe20000010000 */
[----:B---3--:R-:W-:-:S04]  /*bd00*/  F2FP.SATFINITE.E4M3.F32.PACK_AB_MERGE_C R9, R36, R45, RZ ;  /* 0x0000002d2409723e */ /* 0x008fc800048070ff */
[----:B0-----:R-:W-:Y:S02]  /*bd10*/  F2FP.SATFINITE.E4M3.F32.PACK_AB_MERGE_C R139, R46, R39, R9 ;  /* 0x000000272e8b723e */ /* 0x001fe40004807009 */
[----:B------:R-:W2:Y:S01]  /*bd20*/  LDL R9, [R1+0x4c] ;  /* 0x00004c0001097983 */ /* 0x000ea20000100800 */
[----:B------:R-:W-:Y:S01]  /*bd30*/  MUFU.EX2 R69, R69 ;  /* 0x0000004500457308 */ /* 0x000fe20000000800 */
[----:B-----5:R-:W-:-:S07]  /*bd40*/  @P4 IMAD.HI.U32 R15, R108, R15, RZ ;  /* 0x0000000f6c0f4227 */ /* 0x020fce00078e00ff */
[----:B------:R-:W0:Y:S01]  /*bd50*/  MUFU.EX2 R12, R37 ;  /* 0x00000025000c7308 */ /* 0x000e220000000800 */
[----:B------:R-:W-:Y:S01]  /*bd60*/  IMAD.MOV.U32 R13, RZ, RZ, R108 ;  /* 0x000000ffff0d7224 */ /* 0x000fe200078e006c */
[----:B------:R-:W-:-:S04]  /*bd70*/  @P4 SHF.R.U32.HI R13, RZ, R28, R15 ;  /* 0x0000001cff0d4219 */ /* 0x000fc8000001160f */
[----:B------:R-:W-:-:S05]  /*bd80*/  IADD3 R14, R13, R102, -R106 ;  /* 0x000000660d0e7210 */ /* 0x000fca0007ffe86a */
[----:B------:R-:W-:Y:S01]  /*bd90*/  IMAD.HI R15, R14, 0x66666667, RZ ;  /* 0x666666670e0f7827 */ /* 0x000fe200078e02ff */
[----:B0-----:R-:W-:-:S03]  /*bda0*/  F2FP.SATFINITE.E4M3.F32.PACK_AB_MERGE_C R13, R12, R69, RZ ;  /* 0x000000450c0d723e */ /* 0x001fc600048070ff */
[----:B------:R-:W-:Y:S01]  /*bdb0*/  FADD.FTZ R69, R69, R8 ;  /* 0x0000000845457221 */ /* 0x000fe20000010000 */
[----:B------:R-:W-:Y:S01]  /*bdc0*/  SHF.R.U32.HI R8, RZ, 0x1f, R15 ;  /* 0x0000001fff087819 */ /* 0x000fe2000001160f */
[----:B------:R-:W-:-:S02]  /*bdd0*/  FADD.FTZ R14, R46, R11 ;  /* 0x0000000b2e0e7221 */ /* 0x000fc40000010000 */
[----:B------:R-:W-:Y:S01]  /*bde0*/  FADD.FTZ R11, R12, R69 ;  /* 0x000000450c0b7221 */ /* 0x000fe20000010000 */
[----:B------:R-:W-:Y:S01]  /*bdf0*/  LEA.HI.SX32 R15, R15, R8, 0x1a ;  /* 0x000000080f0f7211 */ /* 0x000fe200078fd2ff */
[----:B------:R-:W-:-:S03]  /*be00*/  VIADD R8, R104, 0xfffffffe ;  /* 0xfffffffe68087836 */ /* 0x000fc60000000000 */
[----:B------:R0:W-:Y:S04]  /*be10*/  STL [R1], R11 ;  /* 0x0000000b01007387 */ /* 0x0001e80000100800 */
[----:B------:R0:W-:Y:S04]  /*be20*/  STL [R1+0x1c], RZ ;  /* 0x00001cff01007387 */ /* 0x0001e80000100800 */
[----:B------:R0:W-:Y:S01]  /*be30*/  STL [R1+0x18], RZ ;  /* 0x000018ff01007387 */ /* 0x0001e20000100800 */
[----:B------:R-:W-:Y:S01]  /*be40*/  F2FP.SATFINITE.E4M3.F32.PACK_AB_MERGE_C R145, R137, R40, R145 ;  /* 0x000000288991723e */ /* 0x000fe20004807091 */
[----:B------:R-:W-:Y:S01]  /*be50*/  FADD.FTZ R21, R45, R14 ;  /* 0x0000000e2d157221 */ /* 0x000fe20000010000 */
[----:B------:R-:W-:-:S02]  /*be60*/  F2FP.SATFINITE.E4M3.F32.PACK_AB_MERGE_C R148, R73, R70, RZ ;  /* 0x000000464994723e */ /* 0x000fc400048070ff */
[----:B------:R-:W-:Y:S02]  /*be70*/  F2FP.SATFINITE.E4M3.F32.PACK_AB_MERGE_C R141, R32, R31, RZ ;  /* 0x0000001f208d723e */ /* 0x000fe400048070ff */
[----:B------:R-:W-:Y:S01]  /*be80*/  F2FP.SATFINITE.E4M3.F32.PACK_AB_MERGE_C R137, R107, R44, RZ ;  /* 0x0000002c6b89723e */ /* 0x000fe200048070ff */
[----:B------:R-:W-:Y:S01]  /*be90*/  BSSY B0, `(.L_x_2382) ;  /* 0x00003e3000007945 */ /* 0x000fe20003800000 */
[----:B------:R-:W-:Y:S01]  /*bea0*/  F2FP.SATFINITE.E4M3.F32.PACK_AB_MERGE_C R146, R82, R51, RZ ;  /* 0x000000335292723e */ /* 0x000fe200048070ff */
[----:B------:R-:W-:Y:S01]  /*beb0*/  FADD.FTZ R21, R36, R21 ;  /* 0x0000001524157221 */ /* 0x000fe20000010000 */
[----:B------:R-:W-:Y:S02]  /*bec0*/  F2FP.SATFINITE.E4M3.F32.PACK_AB_MERGE_C R148, R68, R53, R148 ;  /* 0x000000354494723e */ /* 0x000fe40004807094 */
[----:B------:R-:W-:Y:S02]  /*bed0*/  CS2R R28, SRZ ;  /* 0x00000000001c7805 */ /* 0x000fe4000001ff00 */
[----:B------:R-:W-:-:S02]  /*bee0*/  F2FP.SATFINITE.E4M3.F32.PACK_AB_MERGE_C R141, R30, R27, R141 ;  /* 0x0000001b1e8d723e */ /* 0x000fc4000480708d */
[----:B------:R-:W-:Y:S02]  /*bef0*/  CS2R R26, SRZ ;  /* 0x00000000001a7805 */ /* 0x000fe4000001ff00 */
[----:B------:R-:W-:Y:S02]  /*bf00*/  F2FP.SATFINITE.E4M3.F32.PACK_AB_MERGE_C R143, R103, R34, R143 ;  /* 0x00000022678f723e */ /* 0x000fe4000480708f */
[----:B------:R-:W-:Y:S02]  /*bf10*/  CS2R R30, SRZ ;  /* 0x00000000001e7805 */ /* 0x000fe4000001ff00 */
        /* <DEDUP_REMOVED lines=14> */
[----:B------:R-:W-:-:S02]  /*c000*/  CS2R R46, SRZ ;  /* 0x00000000002e7805 */ /* 0x000fc4000001ff00 */
[----:B------:R-:W-:Y:S02]  /*c010*/  CS2R R48, SRZ ;  /* 0x0000000000307805 */ /* 0x000fe4000001ff00 */
[----:B------:R-:W-:Y:S02]  /*c020*/  CS2R R50, SRZ ;  /* 0x0000000000327805 */ /* 0x000fe4000001ff00 */
[----:B------:R-:W-:Y:S02]  /*c030*/  CS2R R52, SRZ ;  /* 0x0000000000347805 */ /* 0x000fe4000001ff00 */
[----:B------:R-:W-:Y:S02]  /*c040*/  CS2R R54, SRZ ;  /* 0x0000000000367805 */ /* 0x000fe4000001ff00 */
[----:B--2---:R-:W-:-:S05]  /*c050*/  VIMNMX R9, R9, R15, !PT ;  /* 0x0000000f09097248 */ /* 0x004fca0007fe0100 */
[----:B------:R0:W-:Y:S01]  /*c060*/  STL [R1+0x24], R9 ;  /* 0x0000240901007387 */ /* 0x0001e20000100800 */
[----:B------:R-:W-:-:S13]  /*c070*/  ISETP.GE.AND P1, PT, R8, R9, PT ;  /* 0x000000090800720c */ /* 0x000fda0003f26270 */
[----:B0-----:R-:W-:Y:S05]  /*c080*/  @!P1 BRA `(.L_x_2383) ;  /* 0x0000003c000c9947 */ /* 0x001fea0003800000 */
        /* <DEDUP_REMOVED lines=17> */
.L_x_2397:
[----:B------:R-:W-:-:S05]  /*c1a0*/  VIADD R15, R22, 0x1 ;  /* 0x00000001160f7836 */ /* 0x000fca0000000000 */
[----:B------:R-:W-:-:S04]  /*c1b0*/  ISETP.NE.AND P1, PT, R15, 0x2, PT ;  /* 0x000000020f00780c */ /* 0x000fc80003f25270 */
[----:B------:R-:W-:Y:S02]  /*c1c0*/  SEL R9, RZ, 0x1, P1 ;  /* 0x00000001ff097807 */ /* 0x000fe40000800000 */
[----:B------:R-:W-:Y:S02]  /*c1d0*/  SEL R15, R15, RZ, P1 ;  /* 0x000000ff0f0f7207 */ /* 0x000fe40000800000 */
[----:B------:R-:W-:Y:S01]  /*c1e0*/  LOP3.LUT R14, R156, R9, RZ, 0x3c, !PT ;  /* 0x000000099c0e7212 */ /* 0x000fe200078e3cff */
[----:B------:R-:W-:Y:S06]  /*c1f0*/  @!P0 BRA `(.L_x_2385) ;  /* 0x0000000000048947 */ /* 0x000fec0003800000 */
[----:B------:R-:W-:Y:S01]  /*c200*/  BPT.TRAP 0x1 ;  /* 0x000000040000795c */ /* 0x000fe20000300000 */
.L_x_2385:
[----:B------:R-:W-:Y:S01]  /*c210*/  IMAD R9, R15, 0x8, R18 ;  /* 0x000000080f097824 */ /* 0x000fe200078e0212 */
[----:B------:R-:W-:-:S04]  /*c220*/  SHF.L.U32 R10, R14, 0x1f, RZ ;  /* 0x0000001f0e0a7819 */ /* 0x000fc800000006ff */
[----:B------:R0:W1:Y:S01]  /*c230*/  SYNCS.PHASECHK.TRANS64.TRYWAIT P1, [R9+URZ+0x13230], R10 ;  /* 0x0132300a090075a7 */ /* 0x000062000802017f */
[----:B------:R-:W-:Y:S05]  /*c240*/  @!P0 BRA `(.L_x_2386) ;  /* 0x0000000000048947 */ /* 0x000fea0003800000 */
[----:B------:R-:W-:Y:S01]  /*c250*/  BPT.TRAP 0x1 ;  /* 0x000000040000795c */ /* 0x000fe20000300000 */
.L_x_2386:
[----:B------:R-:W2:Y:S01]  /*c260*/  LDL R11, [R1+0x3c] ;  /* 0x00003c00010b7983 */ /* 0x000ea20000100800 */
[----:B------:R-:W-:Y:S01]  /*c270*/  BSSY B2, `(.L_x_2387) ;  /* 0x0000007000027945 */ /* 0x000fe20003800000 */
[----:B--2---:R-:W-:-:S04]  /*c280*/  IMAD R20, R15, 0x280, R11 ;  /* 0x000002800f147824 */ /* 0x004fc800078e020b */
[C---:B------:R-:W-:Y:S02]  /*c290*/  VIADD R13, R20.reuse, 0x80 ;  /* 0x00000080140d7836 */ /* 0x040fe40000000000 */
[----:B------:R-:W-:Y:S01]  /*c2a0*/  VIADD R56, R20, 0x100 ;  /* 0x0000010014387836 */ /* 0x000fe20000000000 */
[----:B-1----:R-:W-:Y:S06]  /*c2b0*/  @P1 BRA `(.L_x_2388) ;  /* 0x0000000000081947 */ /* 0x002fec0003800000 */
[----:B------:R-:W1:Y:S02]  /*c2c0*/  SYNCS.PHASECHK.TRANS64.TRYWAIT P1, [R9+URZ+0x13230], R10 ;  /* 0x0132300a090075a7 */ /* 0x000e64000802017f */
[----:B-1----:R-:W-:Y:S05]  /*c2d0*/  @!P1 BRA `(.L_x_2389) ;  /* 0x00000128004c9947 */ /* 0x002fea0003800000 */
.L_x_2388:
[----:B------:R-:W-:Y:S05]  /*c2e0*/  BSYNC B2 ;  /* 0x0000000000027941 */ /* 0x000fea0003800000 */
.L_x_2387:
[----:B01----:R-:W-:Y:S01]  /*c2f0*/  IMAD.MOV.U32 R10, RZ, RZ, R20 ;  /* 0x000000ffff0a7224 */ /* 0x003fe200078e0014 */
[----:B------:R-:W-:Y:S01]  /*c300*/  R2UR UR4, R4 ;  /* 0x00000000040472ca */ /* 0x000fe200000e0000 */
[----:B------:R-:W-:Y:S01]  /*c310*/  IMAD.MOV.U32 R11, RZ, RZ, -0x7fffffe0 ;  /* 0x80000020ff0b7424 */ /* 0x000fe200078e00ff */
[----:B------:R-:W-:Y:S01]  /*c320*/  R2UR UR5, R5 ;  /* 0x00000000050572ca */ /* 0x000fe200000e0000 */
[----:B------:R-:W-:Y:S01]  /*c330*/  WARPGROUP.ARRIVE ;  /* 0x00000000000079c5 */ /* 0x000fe20000000000 */
[----:B------:R-:W-:Y:S01]  /*c340*/  R2UR UR6, R10 ;  /* 0x000000000a0672ca */ /* 0x000fe200000e0000 */
[----:B------:R-:W-:Y:S01]  /*c350*/  IMAD.MOV.U32 R10, RZ, RZ, R13 ;  /* 0x000000ffff0a7224 */ /* 0x000fe200078e000d */
[C---:B------:R-:W-:Y:S01]  /*c360*/  R2UR UR7, R11.reuse ;  /* 0x000000000b0772ca */ /* 0x040fe200000e0000 */
[----:B------:R-:W-:Y:S01]  /*c370*/  IMAD.MOV.U32 R13, RZ, RZ, -0x7fffffe0 ;  /* 0x80000020ff0d7424 */ /* 0x000fe200078e00ff */
[----:B------:R-:W-:Y:S01]  /*c380*/  R2UR UR11, R11 ;  /* 0x000000000b0b72ca */ /* 0x000fe200000e0000 */
[----:B------:R-:W-:Y:S01]  /*c390*/  IMAD.MOV.U32 R57, RZ, RZ, -0x7fffffe0 ;  /* 0x80000020ff397424 */ /* 0x000fe200078e00ff */
[----:B------:R-:W-:Y:S01]  /*c3a0*/  R2UR UR10, R10 ;  /* 0x000000000a0a72ca */ /* 0x000fe200000e0000 */
[----:B------:R-:W-:Y:S01]  /*c3b0*/  IMAD.MOV.U32 R10, RZ, RZ, R56 ;  /* 0x000000ffff0a7224 */ /* 0x000fe200078e0038 */
[----:B------:R-:W-:Y:S01]  /*c3c0*/  R2UR UR8, R4 ;  /* 0x00000000040872ca */ /* 0x000fe200000e0000 */
[----:B------:R-:W-:Y:S01]  /*c3d0*/  VIADD R56, R20, 0x102 ;  /* 0x0000010214387836 */ /* 0x000fe20000000000 */
[----:B------:R-:W-:-:S02]  /*c3e0*/  R2UR UR9, R5 ;  /* 0x00000000050972ca */ /* 0x000fc400000e0000 */
[----:B------:R-:W-:Y:S01]  /*c3f0*/  R2UR UR14, R10 ;  /* 0x000000000a0e72ca */ /* 0x000fe200000e0000 */
[----:B------:R-:W-:Y:S01]  /*c400*/  VIADD R10, R20, 0x200 ;  /* 0x00000200140a7836 */ /* 0x000fe20000000000 */
[----:B------:R-:W-:Y:S01]  /*c410*/  R2UR UR15, R11 ;  /* 0x000000000b0f72ca */ /* 0x000fe200000e0000 */
[----:B------:R-:W-:Y:S01]  /*c420*/  QGMMA.64x32x32.F32.E4M3.E4M3 R120, gdesc[UR4], RZ, !UPT, gsb0 ;  /* 0x00600000047879f3 */ /* 0x000fe2000c0008ff */
[----:B------:R-:W-:Y:S02]  /*c430*/  R2UR UR12, R4 ;  /* 0x00000000040c72ca */ /* 0x000fe400000e0000 */
[----:B------:R-:W-:Y:S02]  /*c440*/  R2UR UR13, R5 ;  /* 0x00000000050d72ca */ /* 0x000fe400000e0000 */
[----:B------:R-:W-:Y:S02]  /*c450*/  IADD3 R12, R20, 0x180, RZ ;  /* 0x00000180140c7810 */ /* 0x000fe40007ffe0ff */
[----:B------:R-:W-:-:S02]  /*c460*/  R2UR UR19, R13 ;  /* 0x000000000d1372ca */ /* 0x000fc400000e0000 */
[----:B------:R-:W-:Y:S01]  /*c470*/  R2UR UR18, R12 ;  /* 0x000000000c1272ca */ /* 0x000fe200000e0000 */
[----:B------:R-:W-:Y:S01]  /*c480*/  VIADD R12, R20, 0x2 ;  /* 0x00000002140c7836 */ /* 0x000fe20000000000 */
[----:B------:R-:W-:Y:S02]  /*c490*/  R2UR UR16, R4 ;  /* 0x00000000041072ca */ /* 0x000fe400000e0000 */
[----:B------:R-:W-:Y:S02]  /*c4a0*/  R2UR UR17, R5 ;  /* 0x00000000051172ca */ /* 0x000fe400000e0000 */
[----:B------:R-:W-:Y:S01]  /*c4b0*/  R2UR UR22, R10 ;  /* 0x000000000a1672ca */ /* 0x000fe200000e0000 */
[----:B------:R-:W-:Y:S01]  /*c4c0*/  VIADD R10, R20, 0x82 ;  /* 0x00000082140a7836 */ /* 0x000fe20000000000 */
[----:B------:R-:W-:Y:S02]  /*c4d0*/  R2UR UR23, R11 ;  /* 0x000000000b1772ca */ /* 0x000fe400000e0000 */
[----:B------:R-:W-:-:S02]  /*c4e0*/  R2UR UR20, R4 ;  /* 0x00000000041472ca */ /* 0x000fc400000e0000 */
[----:B------:R-:W-:Y:S02]  /*c4f0*/  R2UR UR21, R5 ;  /* 0x00000000051572ca */ /* 0x000fe400000e0000 */
[----:B------:R-:W-:Y:S02]  /*c500*/  R2UR UR26, R12 ;  /* 0x000000000c1a72ca */ /* 0x000fe400000e0000 */
        /* <DEDUP_REMOVED lines=9> */
[----:B------:R-:W-:Y:S02]  /*c5a0*/  R2UR UR5, R7 ;  /* 0x00000000070572ca */ /* 0x000fe400000e0000 */
[----:B------:R-:W-:Y:S02]  /*c5b0*/  IADD3 R12, R20, 0x202, RZ ;  /* 0x00000202140c7810 */ /* 0x000fe40007ffe0ff */
[----:B------:R-:W-:Y:S02]  /*c5c0*/  R2UR UR31, R13 ;  /* 0x000000000d1f72ca */ /* 0x000fe400000e0000 */
[----:B------:R-:W-:Y:S02]  /*c5d0*/  R2UR UR30, R12 ;  /* 0x000000000c1e72ca */ /* 0x000fe400000e0000 */
        /* <DEDUP_REMOVED lines=40> */
.L_x_2390:
[----:B------:R-:W-:Y:S01]  /*c860*/  SHF.L.U32 R10, R156, 0x1f, RZ ;  /* 0x0000001f9c0a7819 */ /* 0x000fe200000006ff */
[----:B------:R-:W-:-:S04]  /*c870*/  IMAD R20, R22, 0x8, R18 ;  /* 0x0000000816147824 */ /* 0x000fc800078e0212 */
[----:B------:R0:W1:Y:S01]  /*c880*/  SYNCS.PHASECHK.TRANS64.TRYWAIT P1, [R20+URZ+0x13250], R10 ;  /* 0x0132500a140075a7 */ /* 0x000062000802017f */
[----:B------:R-:W-:Y:S05]  /*c890*/  @!P0 BRA `(.L_x_2391) ;  /* 0x0000000000048947 */ /* 0x000fea0003800000 */
[----:B------:R-:W-:Y:S01]  /*c8a0*/  BPT.TRAP 0x1 ;  /* 0x000000040000795c */ /* 0x000fe20000300000 */
.L_x_2391:
[----:B------:R-:W-:Y:S04]  /*c8b0*/  BSSY B2, `(.L_x_2392) ;  /* 0x0000004000027945 */ /* 0x000fe80003800000 */
[----:B-1----:R-:W-:Y:S05]  /*c8c0*/  @P1 BRA `(.L_x_2393) ;  /* 0x0000000000081947 */ /* 0x002fea0003800000 */
[----:B------:R-:W1:Y:S02]  /*c8d0*/  SYNCS.PHASECHK.TRANS64.TRYWAIT P1, [R20+URZ+0x13250], R10 ;  /* 0x0132500a140075a7 */ /* 0x000e64000802017f */
[----:B-1----:R-:W-:Y:S05]  /*c8e0*/  @!P1 BRA `(.L_x_2394) ;  /* 0x0000012000dc9947 */ /* 0x002fea0003800000 */
.L_x_2393:
[----:B------:R-:W-:Y:S05]  /*c8f0*/  BSYNC B2 ;  /* 0x0000000000027941 */ /* 0x000fea0003800000 */
.L_x_2392:
        /* <DEDUP_REMOVED lines=13> */
[----:B------:R-:W-:Y:S02]  /*c9d0*/  R2UR UR6, R12 ;  /* 0x000000000c0672ca */ /* 0x000fe400000e0000 */
[----:B------:R-:W-:Y:S01]  /*c9e0*/  R2UR UR7, R13 ;  /* 0x000000000d0772ca */ /* 0x000fe200000e0000 */
[----:B------:R-:W-:Y:S01]  /*c9f0*/  IMAD.MOV.U32 R13, RZ, RZ, -0x3ffffff0 ;  /* 0xc0000010ff0d7424 */ /* 0x000fe200078e00ff */
[----:B------:R-:W-:Y:S01]  /*ca00*/  IADD3 R12, R10, 0x100, RZ ;  /* 0x000001000a0c7810 */ /* 0x000fe20007ffe0ff */
        /* <DEDUP_REMOVED lines=24> */
.L_x_2395:
[----:B------:R-:W2:Y:S01]  /*cb90*/  LDL R136, [R1+0x20] ;  /* 0x0000200001887983 */ /* 0x000ea20000100800 */
[----:B------:R-:W0:Y:S03]  /*cba0*/  LDC R10, c[0x0][0x448] ;  /* 0x00011200ff0a7b82 */ /* 0x000e260000000800 */
[----:B------:R-:W3:Y:S04]  /*cbb0*/  LDL R13, [R1+0x44] ;  /* 0x00004400010d7983 */ /* 0x000ee80000100800 */
[----:B------:R-:W3:Y:S04]  /*cbc0*/  LDL R12, [R1+0x5c] ;  /* 0x00005c00010c7983 */ /* 0x000ee80000100800 */
[----:B------:R-:W4:Y:S04]  /*cbd0*/  LDL R139, [R1+0x48] ;  /* 0x00004800018b7983 */ /* 0x000f280000100800 */
[----:B------:R-:W5:Y:S04]  /*cbe0*/  LDL R138, [R1+0x2c] ;  /* 0x00002c00018a7983 */ /* 0x000f680000100800 */
[----:B------:R-:W5:Y:S01]  /*cbf0*/  LDL R137, [R1+0x28] ;  /* 0x0000280001897983 */ /* 0x000f620000100800 */
[----:B0-----:R-:W-:Y:S01]  /*cc00*/  ISETP.NE.AND P1, PT, R10, 0x1, PT ;  /* 0x000000010a00780c */ /* 0x001fe20003f25270 */
[----:B------:R-:W-:-:S12]  /*cc10*/  VIADD R9, R9, 0x13240 ;  /* 0x0001324009097836 */ /* 0x000fd80000000000 */
[----:B------:R-:W0:Y:S08]  /*cc20*/  @P1 LDC R11, c[0x0][0x44c] ;  /* 0x00011300ff0b1b82 */ /* 0x000e300000000800 */
[----:B------:R-:W1:Y:S01]  /*cc30*/  @P1 LDC R10, c[0x0][0x450] ;  /* 0x00011400ff0a1b82 */ /* 0x000e620000000800 */
[C---:B------:R-:W-:Y:S01]  /*cc40*/  FMUL.FTZ R22, R2.reuse, R124 ;  /* 0x0000007c02167220 */ /* 0x040fe20000410000 */
[----:B------:R-:W-:-:S05]  /*cc50*/  FMUL.FTZ R69, R2, R69 ;  /* 0x0000004502457220 */ /* 0x000fca0000410000 */
[----:B------:R-:W-:Y:S01]  /*cc60*/  MUFU.TANH R22, R22 ;  /* 0x0000001600167308 */ /* 0x000fe20000002400 */
[C---:B------:R-:W-:Y:S01]  /*cc70*/  FMUL.FTZ R124, R2.reuse, R129 ;  /* 0x00000081027c7220 */ /* 0x040fe20000410000 */
[----:B------:R-:W-:-:S06]  /*cc80*/  FMUL.FTZ R104, R2, R104 ;  /* 0x0000006802687220 */ /* 0x000fcc0000410000 */
[----:B------:R-:W-:Y:S01]  /*cc90*/  MUFU.TANH R124, R124 ;  /* 0x0000007c007c7308 */ /* 0x000fe20000002400 */
[C---:B------:R-:W-:Y:S01]  /*cca0*/  FMUL.FTZ R105, R2.reuse, R105 ;  /* 0x0000006902697220 */ /* 0x040fe20000410000 */
[----:B------:R-:W-:-:S06]  /*ccb0*/  FMUL.FTZ R108, R2, R108 ;  /* 0x0000006c026c7220 */ /* 0x000fcc0000410000 */
[----:B------:R-:W-:Y:S01]  /*ccc0*/  MUFU.TANH R104, R104 ;  /* 0x0000006800687308 */ /* 0x000fe20000002400 */
[C---:B------:R-:W-:Y:S01]  /*ccd0*/  FMUL.FTZ R109, R2.reuse, R109 ;  /* 0x0000006d026d7220 */ /* 0x040fe20000410000 */
[----:B------:R-:W-:-:S06]  /*cce0*/  FMUL.FTZ R112, R2, R112 ;  /* 0x0000007002707220 */ /* 0x000fcc0000410000 */
[----:B------:R-:W-:Y:S01]  /*ccf0*/  MUFU.TANH R105, R105 ;  /* 0x0000006900697308 */ /* 0x000fe20000002400 */
[----:B------:R-:W-:-:S07]  /*cd00*/  FMUL.FTZ R113, R2, R113 ;  /* 0x0000007102717220 */ /* 0x000fce0000410000 */
        /* <DEDUP_REMOVED lines=23> */
[----:B--2---:R-:W-:-:S04]  /*ce80*/  PRMT R9, R136, 0x654, R9 ;  /* 0x0000065488097816 */ /* 0x004fc80000000009 */
[----:B------:R3:W-:Y:S02]  /*ce90*/  SYNCS.ARRIVE.TRANS64.RED.A1T0 RZ, [R9+URZ], RZ ;  /* 0x000000ff09ff79a7 */ /* 0x0007e4000810043f */
[----:B---3--:R-:W-:-:S04]  /*cea0*/  IMAD.IADD R9, R12, 0x1, R13 ;  /* 0x000000010c097824 */ /* 0x008fc800078e020d */
[----:B0-----:R-:W-:-:S05]  /*ceb0*/  @P1 IMAD.HI.U32 R11, R9, R11, RZ ;  /* 0x0000000b090b1227 */ /* 0x001fca00078e00ff */
[----:B-1----:R-:W-:Y:S01]  /*cec0*/  @P1 SHF.R.U32.HI R9, RZ, R10, R11 ;  /* 0x0000000aff091219 */ /* 0x002fe2000001160b */
[C---:B------:R-:W-:Y:S01]  /*ced0*/  FMUL.FTZ R11, R2.reuse, R121 ;  /* 0x00000079020b7220 */ /* 0x040fe20000410000 */
[C---:B------:R-:W-:Y:S01]  /*cee0*/  FMUL.FTZ R121, R2.reuse, R126 ;  /* 0x0000007e02797220 */ /* 0x040fe20000410000 */
[C---:B------:R-:W-:Y:S02]  /*cef0*/  FMUL.FTZ R126, R2.reuse, R131 ;  /* 0x00000083027e7220 */ /* 0x040fe40000410000 */
[----:B------:R-:W0:Y:S01]  /*cf00*/  SHFL.IDX PT, R131, R9, RZ, 0x1c1f ;  /* 0x001c1fff09837589 */ /* 0x000e2200000e0000 */
[C---:B------:R-:W-:Y:S01]  /*cf10*/  FMUL.FTZ R12, R2.reuse, R122 ;  /* 0x0000007a020c7220 */ /* 0x040fe20000410000 */
[C---:B------:R-:W-:Y:S02]  /*cf20*/  FMUL.FTZ R122, R2.reuse, R127 ;  /* 0x0000007f027a7220 */ /* 0x040fe40000410000 */
[----:B------:R-:W1:Y:S01]  /*cf30*/  SHFL.IDX PT, R9, R9, 0x1, 0x1c1f ;  /* 0x003c1f0009097f89 */ /* 0x000e6200000e0000 */
[C---:B------:R-:W-:Y:S01]  /*cf40*/  FMUL.FTZ R127, R2.reuse, R132 ;  /* 0x00000084027f7220 */ /* 0x040fe20000410000 */
[----:B------:R-:W-:Y:S01]  /*cf50*/  FMUL.FTZ R10, R2, R120 ;  /* 0x00000078020a7220 */ /* 0x000fe20000410000 */
[----:B------:R-:W-:-:S05]  /*cf60*/  IMAD R132, R8, -0xa0, RZ ;  /* 0xffffff6008847824 */ /* 0x000fca00078e02ff */
[----:B----4-:R-:W-:Y:S01]  /*cf70*/  IADD3 R132, -R139, 0x1, R132 ;  /* 0x000000018b847810 */ /* 0x010fe20007ffe184 */
[----:B------:R-:W-:Y:S03]  /*cf80*/  MUFU.TANH R10, R10 ;  /* 0x0000000a000a7308 */ /* 0x000fe60000002400 */
[----:B-----5:R-:W-:Y:S01]  /*cf90*/  IADD3 R132, -R137, R132, R138 ;  /* 0x0000008489847210 */ /* 0x020fe20007ffe18a */
[----:B------:R-:W-:-:S04]  /*cfa0*/  FMUL.FTZ R120, R2, R125 ;  /* 0x0000007d02787220 */ /* 0x000fc80000410000 */
[----:B------:R-:W2:Y:S01]  /*cfb0*/  MUFU.TANH R11, R11 ;  /* 0x0000000b000b7308 */ /* 0x000ea20000002400 */
[----:B------:R-:W-:Y:S01]  /*cfc0*/  FMUL.FTZ R13, R2, R123 ;  /* 0x0000007b020d7220 */ /* 0x000fe20000410000 */
[----:B0-----:R-:W-:Y:S02]  /*cfd0*/  IMAD.IADD R131, R132, 0x1, R131 ;  /* 0x0000000184837824 */ /* 0x001fe400078e0283 */
[----:B------:R-:W-:-:S04]  /*cfe0*/  FMUL.FTZ R123, R2, R128 ;  /* 0x00000080027b7220 */ /* 0x000fc80000410000 */
[----:B------:R-:W0:Y:S01]  /*cff0*/  MUFU.TANH R120, R120 ;  /* 0x0000007800787308 */ /* 0x000e220000002400 */
[C---:B------:R-:W-:Y:S02]  /*d000*/  ISETP.GT.AND P1, PT, R131.reuse, RZ, PT ;  /* 0x000000ff8300720c */ /* 0x040fe40003f24270 */
[----:B-1----:R-:W-:Y:S01]  /*d010*/  IADD3 R9, R132, R9, RZ ;  /* 0x0000000984097210 */ /* 0x002fe20007ffe0ff */
[----:B------:R-:W-:Y:S01]  /*d020*/  FMUL.FTZ R132, R2, R59 ;  /* 0x0000003b02847220 */ /* 0x000fe20000410000 */
[----:B------:R-:W-:-:S03]  /*d030*/  ISETP.GT.AND P2, PT, R131, 0x1, PT ;  /* 0x000000018300780c */ /* 0x000fc60003f44270 */
[----:B------:R-:W1:Y:S01]  /*d040*/  MUFU.TANH R123, R123 ;  /* 0x0000007b007b7308 */ /* 0x000e620000002400 */
[----:B------:R-:W-:Y:S01]  /*d050*/  ISETP.GT.AND P3, PT, R131, 0x8, PT ;  /* 0x000000088300780c */ /* 0x000fe20003f64270 */
[----:B------:R-:W-:Y:S01]  /*d060*/  FMUL.FTZ R128, R2, R133 ;  /* 0x0000008502807220 */ /* 0x000fe20000410000 */
[----:B--2---:R-:W-:-:S05]  /*d070*/  FSEL R11, R11, -INF , P2 ;  /* 0xff8000000b0b7808 */ /* 0x004fca0001000000 */
[----:B------:R2:W-:Y:S01]  /*d080*/  MUFU.TANH R59, R69 ;  /* 0x00000045003b7308 */ /* 0x0005e20000002400 */
[----:B------:R-:W-:Y:S02]  /*d090*/  ISETP.GT.AND P4, PT, R131, 0x9, PT ;  /* 0x000000098300780c */ /* 0x000fe40003f84270 */
[----:B--2---:R-:W-:-:S05]  /*d0a0*/  FSEL R69, R10, -INF , P1 ;  /* 0xff8000000a457808 */ /* 0x004fca0000800000 */
[----:B------:R-:W2:Y:S01]  /*d0b0*/  MUFU.TANH R127, R127 ;  /* 0x0000007f007f7308 */ /* 0x000ea20000002400 */
[----:B------:R-:W-:Y:S02]  /*d0c0*/  FMNMX.FTZ R10, R69, R3, !PT ;  /* 0x00000003450a7209 */ /* 0x000fe40007810000 */
[----:B------:R-:W-:Y:S02]  /*d0d0*/  FSEL R22, R22, -INF , P3 ;  /* 0xff80000016167808 */ /* 0x000fe40001800000 */
[----:B------:R-:W-:-:S03]  /*d0e0*/  FMNMX.FTZ R10, R11, R10, !PT ;  /* 0x0000000a0b0a7209 */ /* 0x000fc60007810000 */
[----:B------:R-:W3:Y:S01]  /*d0f0*/  MUFU.TANH R128, R128 ;  /* 0x0000008000807308 */ /* 0x000ee20000002400 */
[C---:B------:R-:W-:Y:S02]  /*d100*/  ISETP.GT.AND P5, PT, R131.reuse, 0x10, PT ;  /* 0x000000108300780c */ /* 0x040fe40003fa4270 */
[----:B0-----:R-:W-:Y:S02]  /*d110*/  FSEL R120, R120, -INF , P4 ;  /* 0xff80000078787808 */ /* 0x001fe40002000000 */
[----:B------:R-:W-:Y:S02]  /*d120*/  FMNMX.FTZ R10, R22, R10, !PT ;  /* 0x0000000a160a7209 */ /* 0x000fe40007810000 */
[----:B------:R-:W-:Y:S02]  /*d130*/  ISETP.GT.AND P1, PT, R131, 0x11, PT ;  /* 0x000000118300780c */ /* 0x000fe40003f24270 */
[----:B-1----:R-:W-:Y:S02]  /*d140*/  FSEL R123, R123, -INF , P5 ;  /* 0xff8000007b7b7808 */ /* 0x002fe40002800000 */
[----:B------:R-:W-:-:S02]  /*d150*/  FMNMX.FTZ R10, R120, R10, !PT ;  /* 0x0000000a780a7209 */ /* 0x000fc40007810000 */
[----:B------:R-:W-:Y:S02]  /*d160*/  ISETP.GT.AND P2, PT, R131, 0x18, PT ;  /* 0x000000188300780c */ /* 0x000fe40003f44270 */
[----:B------:R-:W-:Y:S02]  /*d170*/  FSEL R124, R124, -INF , P1 ;  /* 0xff8000007c7c7808 */ /* 0x000fe40000800000 */
[----:B------:R-:W-:Y:S02]  /*d180*/  FMNMX.FTZ R10, R123, R10, !PT ;  /* 0x0000000a7b0a7209 */ /* 0x000fe40007810000 */
[----:B------:R-:W-:Y:S02]  /*d190*/  ISETP.GT.AND P3, PT, R131, 0x19, PT ;  /* 0x000000198300780c */ /* 0x000fe40003f64270 */
[----:B--2---:R-:W-:Y:S02]  /*d1a0*/  FSEL R127, R127, -INF , P2 ;  /* 0xff8000007f7f7808 */ /* 0x004fe40001000000 */
[----:B------:R-:W-:-:S02]  /*d1b0*/  FMNMX.FTZ R10, R124, R10, !PT ;  /* 0x0000000a7c0a7209 */ /* 0x000fc40007810000 */
[----:B------:R-:W-:Y:S02]  /*d1c0*/  ISETP.GT.AND P4, PT, R131, 0x20, PT ;  /* 0x000000208300780c */ /* 0x000fe40003f84270 */
[----:B---3--:R-:W-:Y:S02]  /*d1d0*/  FSEL R128, R128, -INF , P3 ;  /* 0xff80000080807808 */ /* 0x008fe40001800000 */
[----:B------:R-:W-:Y:S02]  /*d1e0*/  FMNMX.FTZ R10, R127, R10, !PT ;  /* 0x0000000a7f0a7209 */ /* 0x000fe40007810000 */
[----:B------:R-:W-:Y:S02]  /*d1f0*/  ISETP.GT.AND P5, PT, R131, 0x21, PT ;  /* 0x000000218300780c */ /* 0x000fe40003fa4270 */
[----:B------:R-:W-:Y:S02]  /*d200*/  FSEL R104, R104, -INF , P4 ;  /* 0xff80000068687808 */ /* 0x000fe40002000000 */
[----:B------:R-:W-:-:S02]  /*d210*/  FMNMX.FTZ R10, R128, R10, !PT ;  /* 0x0000000a800a7209 */ /* 0x000fc40007810000 */
[----:B------:R-:W-:Y:S02]  /*d220*/  ISETP.GT.AND P1, PT, R131, 0x28, PT ;  /* 0x000000288300780c */ /* 0x000fe40003f24270 */
[----:B------:R-:W-:Y:S02]  /*d230*/  FSEL R105, R105, -INF , P5 ;  /* 0xff80000069697808 */ /* 0x000fe40002800000 */
        /* <DEDUP_REMOVED lines=24> */
[----:B------:R-:W-:Y:S01]  /*d3c0*/  FMNMX.FTZ R10, R88, R10, !PT ;  /* 0x0000000a580a7209 */ /* 0x000fe20007810000 */
[----:B------:R-:W0:Y:S01]  /*d3d0*/  MUFU.TANH R100, R100 ;  /* 0x0000006400647308 */ /* 0x000e220000002400 */
[----:B------:R-:W-:Y:S02]  /*d3e0*/  ISETP.GT.AND P5, PT, R131, 0x49, PT ;  /* 0x000000498300780c */ /* 0x000fe40003fa4270 */
[----:B------:R-:W-:Y:S02]  /*d3f0*/  FSEL R92, R92, -INF , P4 ;  /* 0xff8000005c5c7808 */ /* 0x000fe40002000000 */
[----:B------:R-:W-:Y:S01]  /*d400*/  FMNMX.FTZ R10, R89, R10, !PT ;  /* 0x0000000a590a7209 */ /* 0x000fe20007810000 */
[----:B------:R-:W-:Y:S01]  /*d410*/  FMUL.FTZ R73, R2, R73 ;  /* 0x0000004902497220 */ /* 0x000fe20000410000 */
[----:B------:R-:W-:Y:S01]  /*d420*/  ISETP.GT.AND P1, PT, R131, 0x50, PT ;  /* 0x000000508300780c */ /* 0x000fe20003f24270 */
[----:B------:R-:W1:Y:S01]  /*d430*/  MUFU.TANH R101, R101 ;  /* 0x0000006500657308 */ /* 0x000e620000002400 */
[----:B------:R-:W-:-:S02]  /*d440*/  FSEL R93, R93, -INF , P5 ;  /* 0xff8000005d5d7808 */ /* 0x000fc40002800000 */
[----:B------:R-:W-:Y:S01]  /*d450*/  FMNMX.FTZ R10, R92, R10, !PT ;  /* 0x0000000a5c0a7209 */ /* 0x000fe20007810000 */
[----:B------:R-:W-:Y:S01]  /*d460*/  FMUL.FTZ R76, R2, R76 ;  /* 0x0000004c024c7220 */ /* 0x000fe20000410000 */
[----:B------:R-:W-:Y:S02]  /*d470*/  ISETP.GT.AND P2, PT, R131, 0x51, PT ;  /* 0x000000518300780c */ /* 0x000fe40003f44270 */
[----:B------:R-:W-:Y:S01]  /*d480*/  FSEL R96, R96, -INF , P1 ;  /* 0xff80000060607808 */ /* 0x000fe20000800000 */
[----:B------:R-:W2:Y:S01]  /*d490*/  MUFU.TANH R72, R72 ;  /* 0x0000004800487308 */ /* 0x000ea20000002400 */
[----:B------:R-:W-:Y:S01]  /*d4a0*/  FMNMX.FTZ R10, R93, R10, !PT ;  /* 0x0000000a5d0a7209 */ /* 0x000fe20007810000 */
[----:B------:R-:W-:Y:S01]  /*d4b0*/  FMUL.FTZ R77, R2, R77 ;  /* 0x0000004d024d7220 */ /* 0x000fe20000410000 */
[----:B------:R-:W-:Y:S02]  /*d4c0*/  ISETP.GT.AND P3, PT, R131, 0x58, PT ;  /* 0x000000588300780c */ /* 0x000fe40003f64270 */
[----:B------:R-:W-:-:S02]  /*d4d0*/  FSEL R97, R97, -INF , P2 ;  /* 0xff80000061617808 */ /* 0x000fc40001000000 */
[----:B------:R-:W-:Y:S01]  /*d4e0*/  FMNMX.FTZ R10, R96, R10, !PT ;  /* 0x0000000a600a7209 */ /* 0x000fe20007810000 */
[----:B------:R-:W3:Y:S01]  /*d4f0*/  MUFU.TANH R73, R73 ;  /* 0x0000004900497308 */ /* 0x000ee20000002400 */
[----:B------:R-:W-:Y:S01]  /*d500*/  ISETP.GT.AND P4, PT, R131, 0x59, PT ;  /* 0x000000598300780c */ /* 0x000fe20003f84270 */
[----:B------:R-:W-:Y:S01]  /*d510*/  FMUL.FTZ R80, R2, R80 ;  /* 0x0000005002507220 */ /* 0x000fe20000410000 */
[----:B0-----:R-:W-:Y:S02]  /*d520*/  FSEL R100, R100, -INF , P3 ;  /* 0xff80000064647808 */ /* 0x001fe40001800000 */
[----:B------:R-:W-:-:S03]  /*d530*/  FMNMX.FTZ R10, R97, R10, !PT ;  /* 0x0000000a610a7209 */ /* 0x000fc60007810000 */
[----:B------:R-:W0:Y:S01]  /*d540*/  MUFU.TANH R76, R76 ;  /* 0x0000004c004c7308 */ /* 0x000e220000002400 */
[----:B------:R-:W-:Y:S01]  /*d550*/  ISETP.GT.AND P5, PT, R131, 0x60, PT ;  /* 0x000000608300780c */ /* 0x000fe20003fa4270 */
[----:B------:R-:W-:Y:S01]  /*d560*/  FMUL.FTZ R81, R2, R81 ;  /* 0x0000005102517220 */ /* 0x000fe20000410000 */
[----:B-1----:R-:W-:Y:S02]  /*d570*/  FSEL R101, R101, -INF , P4 ;  /* 0xff80000065657808 */ /* 0x002fe40002000000 */
[----:B------:R-:W-:-:S03]  /*d580*/  FMNMX.FTZ R10, R100, R10, !PT ;  /* 0x0000000a640a7209 */ /* 0x000fc60007810000 */
[----:B------:R-:W1:Y:S01]  /*d590*/  MUFU.TANH R77, R77 ;  /* 0x0000004d004d7308 */ /* 0x000e620000002400 */
[----:B------:R-:W-:Y:S01]  /*d5a0*/  ISETP.GT.AND P1, PT, R131, 0x61, PT ;  /* 0x000000618300780c */ /* 0x000fe20003f24270 */
[----:B------:R-:W-:Y:S01]  /*d5b0*/  FMUL.FTZ R84, R2, R84 ;  /* 0x0000005402547220 */ /* 0x000fe20000410000 */
[----:B--2---:R-:W-:Y:S02]  /*d5c0*/  FSEL R72, R72, -INF , P5 ;  /* 0xff80000048487808 */ /* 0x004fe40002800000 */
[----:B------:R-:W-:-:S03]  /*d5d0*/  FMNMX.FTZ R10, R101, R10, !PT ;  /* 0x0000000a650a7209 */ /* 0x000fc60007810000 */
[----:B------:R-:W2:Y:S01]  /*d5e0*/  MUFU.TANH R80, R80 ;  /* 0x0000005000507308 */ /* 0x000ea20000002400 */
[----:B------:R-:W-:Y:S01]  /*d5f0*/  ISETP.GT.AND P2, PT, R131, 0x68, PT ;  /* 0x000000688300780c */ /* 0x000fe20003f44270 */
[----:B------:R-:W-:Y:S01]  /*d600*/  FMUL.FTZ R85, R2, R85 ;  /* 0x0000005502557220 */ /* 0x000fe20000410000 */
[----:B---3--:R-:W-:Y:S02]  /*d610*/  FSEL R73, R73, -INF , P1 ;  /* 0xff80000049497808 */ /* 0x008fe40000800000 */
[----:B------:R-:W-:-:S03]  /*d620*/  FMNMX.FTZ R10, R72, R10, !PT ;  /* 0x0000000a480a7209 */ /* 0x000fc60007810000 */
        /* <DEDUP_REMOVED lines=36> */
[----:B------:R-:W-:Y:S02]  /*d870*/  ISETP.GT.AND P5, PT, R131, 0x88, PT ;  /* 0x000000888300780c */ /* 0x000fe40003fa4270 */
[----:B---3--:R-:W-:Y:S02]  /*d880*/  FSEL R57, R57, -INF , P4 ;  /* 0xff80000039397808 */ /* 0x008fe40002000000 */
[----:B------:R-:W-:-:S03]  /*d890*/  FMNMX.FTZ R10, R56, R10, !PT ;  /* 0x0000000a380a7209 */ /* 0x000fc60007810000 */
[----:B------:R-:W3:Y:S01]  /*d8a0*/  MUFU.TANH R65, R65 ;  /* 0x0000004100417308 */ /* 0x000ee20000002400 */
[----:B------:R-:W-:Y:S02]  /*d8b0*/  ISETP.GT.AND P1, PT, R131, 0x89, PT ;  /* 0x000000898300780c */ /* 0x000fe40003f24270 */
[----:B0-----:R-:W-:Y:S02]  /*d8c0*/  FSEL R60, R60, -INF , P5 ;  /* 0xff8000003c3c7808 */ /* 0x001fe40002800000 */
[----:B------:R-:W-:-:S03]  /*d8d0*/  FMNMX.FTZ R10, R57, R10, !PT ;  /* 0x0000000a390a7209 */ /* 0x000fc60007810000 */
[----:B------:R-:W0:Y:S01]  /*d8e0*/  MUFU.TANH R68, R68 ;  /* 0x0000004400447308 */ /* 0x000e220000002400 */
[----:B------:R-:W-:Y:S02]  /*d8f0*/  ISETP.GT.AND P2, PT, R131, 0x90, PT ;  /* 0x000000908300780c */ /* 0x000fe40003f44270 */
[----:B-1----:R-:W-:Y:S02]  /*d900*/  FSEL R61, R61, -INF , P1 ;  /* 0xff8000003d3d7808 */ /* 0x002fe40000800000 */
[----:B------:R-:W-:Y:S02]  /*d910*/  FMNMX.FTZ R10, R60, R10, !PT ;  /* 0x0000000a3c0a7209 */ /* 0x000fe40007810000 */
[----:B------:R-:W-:Y:S02]  /*d920*/  ISETP.GT.AND P3, PT, R131, 0x91, PT ;  /* 0x000000918300780c */ /* 0x000fe40003f64270 */
[----:B--2---:R-:W-:Y:S02]  /*d930*/  FSEL R64, R64, -INF , P2 ;  /* 0xff80000040407808 */ /* 0x004fe40001000000 */
[----:B------:R-:W-:Y:S01]  /*d940*/  FMNMX.FTZ R10, R61, R10, !PT ;  /* 0x0000000a3d0a7209 */ /* 0x000fe20007810000 */
[----:B------:R-:W1:Y:S01]  /*d950*/  MUFU.TANH R12, R12 ;  /* 0x0000000c000c7308 */ /* 0x000e620000002400 */
[----:B------:R-:W-:-:S02]  /*d960*/  ISETP.GT.AND P4, PT, R131, 0x98, PT ;  /* 0x000000988300780c */ /* 0x000fc40003f84270 */
[----:B---3--:R-:W-:Y:S02]  /*d970*/  FSEL R65, R65, -INF , P3 ;  /* 0xff80000041417808 */ /* 0x008fe40001800000 */
[----:B------:R-:W-:Y:S02]  /*d980*/  FMNMX.FTZ R10, R64, R10, !PT ;  /* 0x0000000a400a7209 */ /* 0x000fe40007810000 */
[----:B------:R-:W-:Y:S02]  /*d990*/  ISETP.GT.AND P5, PT, R131, 0x99, PT ;  /* 0x000000998300780c */ /* 0x000fe40003fa4270 */
[----:B0-----:R-:W-:Y:S02]  /*d9a0*/  FSEL R68, R68, -INF , P4 ;  /* 0xff80000044447808 */ /* 0x001fe40002000000 */
[----:B------:R-:W-:Y:S02]  /*d9b0*/  FMNMX.FTZ R10, R65, R10, !PT ;  /* 0x0000000a410a7209 */ /* 0x000fe40007810000 */
[----:B------:R-:W-:-:S02]  /*d9c0*/  FSEL R59, R59, -INF , P5 ;  /* 0xff8000003b3b7808 */ /* 0x000fc40002800000 */
[----:B------:R-:W-:Y:S02]  /*d9d0*/  FMNMX.FTZ R10, R68, R10, !PT ;  /* 0x0000000a440a7209 */ /* 0x000fe40007810000 */
[----:B------:R-:W-:Y:S02]  /*d9e0*/  ISETP.GT.AND P1, PT, R9, RZ, PT ;  /* 0x000000ff0900720c */ /* 0x000fe40003f24270 */
[----:B------:R-:W-:Y:S02]  /*d9f0*/  FMNMX.FTZ R10, R59, R10, !PT ;  /* 0x0000000a3b0a7209 */ /* 0x000fe40007810000 */
[----:B-1----:R-:W-:-:S03]  /*da00*/  FSEL R131, R12, -INF , P1 ;  /* 0xff8000000c837808 */ /* 0x002fc60000800000 */
[----:B------:R-:W0:Y:S01]  /*da10*/  SHFL.BFLY PT, R12, R10, 0x2, 0x1f ;  /* 0x0c401f000a0c7f89 */ /* 0x000e2200000e0000 */
        /* <DEDUP_REMOVED lines=9> */
[----:B------:R-:W-:Y:S01]  /*dab0*/  FMUL.FTZ R115, R2, R115 ;  /* 0x0000007302737220 */ /* 0x000fe20000410000 */
[----:B------:R-:W2:Y:S02]  /*dac0*/  LDL.LU R134, [R1] ;  /* 0x0000000001867983 */ /* 0x000ea40000300800 */
[----:B------:R-:W3:Y:S01]  /*dad0*/  MUFU.TANH R121, R121 ;  /* 0x0000007900797308 */ /* 0x000ee20000002400 */
[----:B0-----:R-:W-:-:S07]  /*dae0*/  FMNMX.FTZ R12, R10, R12, !PT ;  /* 0x0000000c0a0c7209 */ /* 0x001fce0007810000 */
[----:B------:R-:W0:Y:S01]  /*daf0*/  MUFU.TANH R122, R122 ;  /* 0x0000007a007a7308 */ /* 0x000e220000002400 */
[----:B------:R-:W4:Y:S07]  /*db00*/  SHFL.BFLY PT, R10, R12, 0x1, 0x1f ;  /* 0x0c201f000c0a7f89 */ /* 0x000f2e00000e0000 */
[----:B------:R-:W5:Y:S01]  /*db10*/  MUFU.TANH R125, R125 ;  /* 0x0000007d007d7308 */ /* 0x000f620000002400 */
[C---:B------:R-:W-:Y:S01]  /*db20*/  FMUL.FTZ R118, R2.reuse, R118 ;  /* 0x0000007602767220 */ /* 0x040fe20000410000 */
[C---:B------:R-:W-:Y:S01]  /*db30*/  FMUL.FTZ R119, R2.reuse, R119 ;  /* 0x0000007702777220 */ /* 0x040fe20000410000 */
[C---:B------:R-:W-:Y:S01]  /*db40*/  FMUL.FTZ R90, R2.reuse, R90 ;  /* 0x0000005a025a7220 */ /* 0x040fe20000410000 */
[----:B------:R-:W-:-:S04]  /*db50*/  FMUL.FTZ R91, R2, R91 ;  /* 0x0000005b025b7220 */ /* 0x000fc80000410000 */
[----:B------:R-:W4:Y:S01]  /*db60*/  MUFU.TANH R126, R126 ;  /* 0x0000007e007e7308 */ /* 0x000f220000002400 */
[----:B------:R-:W-:-:S07]  /*db70*/  FMUL.FTZ R94, R2, R94 ;  /* 0x0000005e025e7220 */ /* 0x000fce0000410000 */
[----:B------:R-:W4:Y:S08]  /*db80*/  MUFU.TANH R129, R129 ;  /* 0x0000008100817308 */ /* 0x000f300000002400 */
[----:B------:R-:W4:Y:S08]  /*db90*/  MUFU.TANH R130, R130 ;  /* 0x0000008200827308 */ /* 0x000f300000002400 */
[----:B------:R-:W4:Y:S01]  /*dba0*/  MUFU.TANH R106, R106 ;  /* 0x0000006a006a7308 */ /* 0x000f220000002400 */
[C---:B------:R-:W-:Y:S01]  /*dbb0*/  ISETP.GT.AND P2, PT, R9.reuse, 0x1, PT ;  /* 0x000000010900780c */ /* 0x040fe20003f44270 */
[C---:B------:R-:W-:Y:S01]  /*dbc0*/  FMUL.FTZ R95, R2.reuse, R95 ;  /* 0x0000005f025f7220 */ /* 0x040fe20000410000 */
[C---:B------:R-:W-:Y:S01]  /*dbd0*/  ISETP.GT.AND P3, PT, R9.reuse, 0x8, PT ;  /* 0x000000080900780c */ /* 0x040fe20003f64270 */
[----:B------:R-:W-:Y:S01]  /*dbe0*/  FMUL.FTZ R98, R2, R98 ;  /* 0x0000006202627220 */ /* 0x000fe20000410000 */
[----:B------:R-:W-:-:S03]  /*dbf0*/  ISETP.GT.AND P4, PT, R9, 0x9, PT ;  /* 0x000000090900780c */ /* 0x000fc60003f84270 */
[----:B------:R-:W4:Y:S01]  /*dc00*/  MUFU.TANH R107, R107 ;  /* 0x0000006b006b7308 */ /* 0x000f220000002400 */
[C---:B------:R-:W-:Y:S01]  /*dc10*/  FMUL.FTZ R99, R2.reuse, R99 ;  /* 0x0000006302637220 */ /* 0x040fe20000410000 */
[C---:B------:R-:W-:Y:S01]  /*dc20*/  FMUL.FTZ R102, R2.reuse, R102 ;  /* 0x0000006602667220 */ /* 0x040fe20000410000 */
[----:B------:R-:W-:-:S05]  /*dc30*/  FMUL.FTZ R103, R2, R103 ;  /* 0x0000006702677220 */ /* 0x000fca0000410000 */
[----:B------:R-:W4:Y:S01]  /*dc40*/  MUFU.TANH R110, R110 ;  /* 0x0000006e006e7308 */ /* 0x000f220000002400 */
[----:B-1----:R-:W-:-:S07]  /*dc50*/  FSEL R13, R13, -INF , P2 ;  /* 0xff8000000d0d7808 */ /* 0x002fce0001000000 */
[----:B------:R-:W1:Y:S01]  /*dc60*/  MUFU.TANH R111, R111 ;  /* 0x0000006f006f7308 */ /* 0x000e620000002400 */
[----:B---3--:R-:W-:-:S07]  /*dc70*/  FSEL R121, R121, -INF , P3 ;  /* 0xff80000079797808 */ /* 0x008fce0001800000 */
[----:B------:R-:W3:Y:S01]  /*dc80*/  MUFU.TANH R114, R114 ;  /* 0x0000007200727308 */ /* 0x000ee20000002400 */
[----:B0-----:R-:W-:-:S07]  /*dc90*/  FSEL R122, R122, -INF , P4 ;  /* 0xff8000007a7a7808 */ /* 0x001fce0002000000 */
[----:B------:R-:W0:Y:S01]  /*dca0*/  MUFU.TANH R115, R115 ;  /* 0x0000007300737308 */ /* 0x000e220000002400 */
[C---:B------:R-:W-:Y:S01]  /*dcb0*/  ISETP.GT.AND P5, PT, R9.reuse, 0x10, PT ;  /* 0x000000100900780c */ /* 0x040fe20003fa4270 */
[C---:B------:R-:W-:Y:S01]  /*dcc0*/  FMUL.FTZ R74, R2.reuse, R74 ;  /* 0x0000004a024a7220 */ /* 0x040fe20000410000 */
[C---:B------:R-:W-:Y:S01]  /*dcd0*/  ISETP.GT.AND P1, PT, R9.reuse, 0x11, PT ;  /* 0x000000110900780c */ /* 0x040fe20003f24270 */
[----:B------:R-:W-:Y:S01]  /*dce0*/  FMUL.FTZ R75, R2, R75 ;  /* 0x0000004b024b7220 */ /* 0x000fe20000410000 */
[----:B------:R-:W-:-:S03]  /*dcf0*/  ISETP.GT.AND P2, PT, R9, 0x18, PT ;  /* 0x000000180900780c */ /* 0x000fc60003f44270 */
[----:B------:R-:W0:Y:S01]  /*dd00*/  MUFU.TANH R118, R118 ;  /* 0x0000007600767308 */ /* 0x000e220000002400 */
[C---:B------:R-:W-:Y:S01]  /*dd10*/  ISETP.GT.AND P3, PT, R9.reuse, 0x19, PT ;  /* 0x000000190900780c */ /* 0x040fe20003f64270 */
[C---:B------:R-:W-:Y:S01]  /*dd20*/  FMUL.FTZ R78, R2.reuse, R78 ;  /* 0x0000004e024e7220 */ /* 0x040fe20000410000 */
[----:B------:R-:W-:Y:S01]  /*dd30*/  ISETP.GT.AND P4, PT, R9, 0x20, PT ;  /* 0x000000200900780c */ /* 0x000fe20003f84270 */
[----:B------:R-:W-:-:S04]  /*dd40*/  FMUL.FTZ R79, R2, R79 ;  /* 0x0000004f024f7220 */ /* 0x000fc80000410000 */
[----:B------:R-:W0:Y:S01]  /*dd50*/  MUFU.TANH R119, R119 ;  /* 0x0000007700777308 */ /* 0x000e220000002400 */
[----:B------:R-:W-:-:S07]  /*dd60*/  FMUL.FTZ R82, R2, R82 ;  /* 0x0000005202527220 */ /* 0x000fce0000410000 */
[----:B------:R-:W0:Y:S01]  /*dd70*/  MUFU.TANH R90, R90 ;  /* 0x0000005a005a7308 */ /* 0x000e220000002400 */
[----:B-----5:R-:W-:-:S07]  /*dd80*/  FSEL R125, R125, -INF , P5 ;  /* 0xff8000007d7d7808 */ /* 0x020fce0002800000 */
[----:B------:R-:W5:Y:S01]  /*dd90*/  MUFU.TANH R91, R91 ;  /* 0x0000005b005b7308 */ /* 0x000f620000002400 */
[----:B----4-:R-:W-:-:S07]  /*dda0*/  FSEL R126, R126, -INF , P1 ;  /* 0xff8000007e7e7808 */ /* 0x010fce0000800000 */
[----:B------:R-:W4:Y:S01]  /*ddb0*/  MUFU.TANH R94, R94 ;  /* 0x0000005e005e7308 */ /* 0x000f220000002400 */
[----:B------:R-:W-:Y:S02]  /*ddc0*/  FSEL R129, R129, -INF , P2 ;  /* 0xff80000081817808 */ /* 0x000fe40001000000 */
[----:B------:R-:W-:Y:S02]  /*ddd0*/  FSEL R130, R130, -INF , P3 ;  /* 0xff80000082827808 */ /* 0x000fe40001800000 */
[----:B------:R-:W-:-:S03]  /*dde0*/  FSEL R106, R106, -INF , P4 ;  /* 0xff8000006a6a7808 */ /* 0x000fc60002000000 */
[----:B------:R-:W4:Y:S01]  /*ddf0*/  MUFU.TANH R95, R95 ;  /* 0x0000005f005f7308 */ /* 0x000f220000002400 */
[C---:B------:R-:W-:Y:S01]  /*de00*/  ISETP.GT.AND P5, PT, R9.reuse, 0x21, PT ;  /* 0x000000210900780c */ /* 0x040fe20003fa4270 */
[C---:B------:R-:W-:Y:S01]  /*de10*/  FMUL.FTZ R83, R2.reuse, R83 ;  /* 0x0000005302537220 */ /* 0x040fe20000410000 */
[C---:B------:R-:W-:Y:S01]  /*de20*/  ISETP.GT.AND P1, PT, R9.reuse, 0x28, PT ;  /* 0x000000280900780c */ /* 0x040fe20003f24270 */
[----:B------:R-:W-:Y:S01]  /*de30*/  FMUL.FTZ R86, R2, R86 ;  /* 0x0000005602567220 */ /* 0x000fe20000410000 */
[----:B------:R-:W-:-:S03]  /*de40*/  ISETP.GT.AND P2, PT, R9, 0x29, PT ;  /* 0x000000290900780c */ /* 0x000fc60003f44270 */
[----:B------:R-:W4:Y:S01]  /*de50*/  MUFU.TANH R98, R98 ;  /* 0x0000006200627308 */ /* 0x000f220000002400 */
[C---:B------:R-:W-:Y:S01]  /*de60*/  ISETP.GT.AND P3, PT, R9.reuse, 0x30, PT ;  /* 0x000000300900780c */ /* 0x040fe20003f64270 */
[C---:B------:R-:W-:Y:S01]  /*de70*/  FMUL.FTZ R87, R2.reuse, R87 ;  /* 0x0000005702577220 */ /* 0x040fe20000410000 */
[----:B------:R-:W-:Y:S01]  /*de80*/  ISETP.GT.AND P4, PT, R9, 0x31, PT ;  /* 0x000000310900780c */ /* 0x000fe20003f84270 */
[----:B------:R-:W-:-:S04]  /*de90*/  FMUL.FTZ R58, R2, R58 ;  /* 0x0000003a023a7220 */ /* 0x000fc80000410000 */
[----:B------:R-:W4:Y:S01]  /*dea0*/  MUFU.TANH R99, R99 ;  /* 0x0000006300637308 */ /* 0x000f220000002400 */
[----:B------:R-:W-:-:S07]  /*deb0*/  FMNMX.FTZ R12, R12, R10, !PT ;  /* 0x0000000a0c0c7209 */ /* 0x000fce0007810000 */
[----:B------:R-:W4:Y:S01]  /*dec0*/  MUFU.TANH R102, R102 ;  /* 0x0000006600667308 */ /* 0x000f220000002400 */
[----:B------:R-:W-:-:S07]  /*ded0*/  FSEL R107, R107, -INF , P5 ;  /* 0xff8000006b6b7808 */ /* 0x000fce0002800000 */
[----:B------:R-:W4:Y:S01]  /*dee0*/  MUFU.TANH R103, R103 ;  /* 0x0000006700677308 */ /* 0x000f220000002400 */
[----:B------:R-:W-:Y:S02]  /*def0*/  FSEL R110, R110, -INF , P1 ;  /* 0xff8000006e6e7808 */ /* 0x000fe40000800000 */
[----:B-1----:R-:W-:Y:S02]  /*df00*/  FSEL R111, R111, -INF , P2 ;  /* 0xff8000006f6f7808 */ /* 0x002fe40001000000 */
[----:B---3--:R-:W-:-:S03]  /*df10*/  FSEL R114, R114, -INF , P3 ;  /* 0xff80000072727808 */ /* 0x008fc60001800000 */
[----:B------:R-:W1:Y:S01]  /*df20*/  MUFU.TANH R74, R74 ;  /* 0x0000004a004a7308 */ /* 0x000e620000002400 */
[----:B0-----:R-:W-:Y:S02]  /*df30*/  FSEL R115, R115, -INF , P4 ;  /* 0xff80000073737808 */ /* 0x001fe40002000000 */
[C---:B------:R-:W-:Y:S02]  /*df40*/  ISETP.GT.AND P5, PT, R9.reuse, 0x38, PT ;  /* 0x000000380900780c */ /* 0x040fe40003fa4270 */
[----:B------:R-:W-:-:S03]  /*df50*/  ISETP.GT.AND P1, PT, R9, 0x39, PT ;  /* 0x000000390900780c */ /* 0x000fc60003f24270 */
[----:B------:R-:W0:Y:S01]  /*df60*/  MUFU.TANH R75, R75 ;  /* 0x0000004b004b7308 */ /* 0x000e220000002400 */
[C---:B------:R-:W-:Y:S02]  /*df70*/  ISETP.GT.AND P2, PT, R9.reuse, 0x40, PT ;  /* 0x000000400900780c */ /* 0x040fe40003f44270 */
[C---:B------:R-:W-:Y:S02]  /*df80*/  ISETP.GT.AND P3, PT, R9.reuse, 0x41, PT ;  /* 0x000000410900780c */ /* 0x040fe40003f64270 */
[----:B------:R-:W-:-:S03]  /*df90*/  ISETP.GT.AND P4, PT, R9, 0x48, PT ;  /* 0x000000480900780c */ /* 0x000fc60003f84270 */
[----:B------:R-:W3:Y:S01]  /*dfa0*/  MUFU.TANH R78, R78 ;  /* 0x0000004e004e7308 */ /* 0x000ee20000002400 */
[----:B------:R-:W-:-:S07]  /*dfb0*/  FSETP.NEU.FTZ.AND P6, PT, R12, -INF , PT ;  /* 0xff8000000c00780b */ /* 0x000fce0003fdd000 */
[----:B------:R-:W3:Y:S01]  /*dfc0*/  MUFU.TANH R79, R79 ;  /* 0x0000004f004f7308 */ /* 0x000ee20000002400 */
[----:B------:R-:W-:-:S07]  /*dfd0*/  FSEL R118, R118, -INF , P5 ;  /* 0xff80000076767808 */ /* 0x000fce0002800000 */
[----:B------:R-:W3:Y:S01]  /*dfe0*/  MUFU.TANH R82, R82 ;  /* 0x0000005200527308 */ /* 0x000ee20000002400 */
[----:B------:R-:W-:Y:S02]  /*dff0*/  FSEL R119, R119, -INF , P1 ;  /* 0xff80000077777808 */ /* 0x000fe40000800000 */
[----:B------:R-:W-:Y:S02]  /*e000*/  FSEL R90, R90, -INF , P2 ;  /* 0xff8000005a5a7808 */ /* 0x000fe40001000000 */
[----:B-----5:R-:W-:-:S03]  /*e010*/  FSEL R91, R91, -INF , P3 ;  /* 0xff8000005b5b7808 */ /* 0x020fc60001800000 */
[----:B------:R-:W5:Y:S01]  /*e020*/  MUFU.TANH R83, R83 ;  /* 0x0000005300537308 */ /* 0x000f620000002400 */
[----:B----4-:R-:W-:Y:S02]  /*e030*/  FSEL R94, R94, -INF , P4 ;  /* 0xff8000005e5e7808 */ /* 0x010fe40002000000 */
[----:B------:R-:W-:Y:S02]  /*e040*/  FSEL R10, R12, RZ, P6 ;  /* 0x000000ff0c0a7208 */ /* 0x000fe40003000000 */
[----:B------:R-:W-:-:S03]  /*e050*/  ISETP.GT.AND P5, PT, R9, 0x49, PT ;  /* 0x000000490900780c */ /* 0x000fc60003fa4270 */
[----:B------:R-:W4:Y:S01]  /*e060*/  MUFU.TANH R86, R86 ;  /* 0x0000005600567308 */ /* 0x000f220000002400 */
[C---:B------:R-:W-:Y:S02]  /*e070*/  ISETP.GT.AND P1, PT, R9.reuse, 0x50, PT ;  /* 0x000000500900780c */ /* 0x040fe40003f24270 */
[C---:B------:R-:W-:Y:S02]  /*e080*/  ISETP.GT.AND P2, PT, R9.reuse, 0x51, PT ;  /* 0x000000510900780c */ /* 0x040fe40003f44270 */
[----:B------:R-:W-:-:S03]  /*e090*/  ISETP.GT.AND P3, PT, R9, 0x58, PT ;  /* 0x000000580900780c */ /* 0x000fc60003f64270 */
[----:B------:R-:W4:Y:S01]  /*e0a0*/  MUFU.TANH R87, R87 ;  /* 0x0000005700577308 */ /* 0x000f220000002400 */
[----:B------:R-:W-:-:S07]  /*e0b0*/  ISETP.GT.AND P4, PT, R9, 0x59, PT ;  /* 0x000000590900780c */ /* 0x000fce0003f84270 */
[----:B------:R-:W4:Y:S01]  /*e0c0*/  MUFU.TANH R58, R58 ;  /* 0x0000003a003a7308 */ /* 0x000f220000002400 */
[----:B------:R-:W-:-:S07]  /*e0d0*/  FSEL R95, R95, -INF , P5 ;  /* 0xff8000005f5f7808 */ /* 0x000fce0002800000 */
[----:B------:R-:W4:Y:S01]  /*e0e0*/  MUFU.TANH R132, R132 ;  /* 0x0000008400847308 */ /* 0x000f220000002400 */
[----:B------:R-:W-:Y:S01]  /*e0f0*/  FSEL R98, R98, -INF , P1 ;  /* 0xff80000062627808 */ /* 0x000fe20000800000 */
[----:B------:R-:W-:-:S01]  /*e100*/  FADD.FTZ R3, -R10, R3 ;  /* 0x000000030a037221 */ /* 0x000fc20000010100 */
[----:B------:R-:W-:Y:S01]  /*e110*/  FSEL R99, R99, -INF , P2 ;  /* 0xff80000063637808 */ /* 0x000fe20001000000 */
[----:B------:R-:W-:Y:S01]  /*e120*/  IMAD.U32 R10, RZ, RZ, UR37 ;  /* 0x00000025ff0a7e24 */ /* 0x000fe2000f8e00ff */
[----:B------:R-:W-:Y:S02]  /*e130*/  FSEL R102, R102, -INF , P3 ;  /* 0xff80000066667808 */ /* 0x000fe40001800000 */
[----:B------:R-:W-:Y:S02]  /*e140*/  FSEL R103, R103, -INF , P4 ;  /* 0xff80000067677808 */ /* 0x000fe40002000000 */
[C---:B------:R-:W-:Y:S02]  /*e150*/  ISETP.GT.AND P5, PT, R9.reuse, 0x60, PT ;  /* 0x000000600900780c */ /* 0x040fe40003fa4270 */
[----:B------:R-:W-:-:S02]  /*e160*/  ISETP.GT.AND P1, PT, R9, 0x61, PT ;  /* 0x000000610900780c */ /* 0x000fc40003f24270 */
[C---:B------:R-:W-:Y:S02]  /*e170*/  ISETP.GT.AND P2, PT, R9.reuse, 0x68, PT ;  /* 0x000000680900780c */ /* 0x040fe40003f44270 */
[C---:B------:R-:W-:Y:S02]  /*e180*/  ISETP.GT.AND P3, PT, R9.reuse, 0x69, PT ;  /* 0x000000690900780c */ /* 0x040fe40003f64270 */
[----:B------:R-:W-:Y:S01]  /*e190*/  ISETP.GT.AND P4, PT, R9, 0x70, PT ;  /* 0x000000700900780c */ /* 0x000fe20003f84270 */
[----:B------:R-:W-:-:S01]  /*e1a0*/  FFMA.FTZ R133, R12, R10, -8 ;  /* 0xc10000000c857423 */ /* 0x000fc2000001000a */
[----:B-1----:R-:W-:Y:S02]  /*e1b0*/  FSEL R74, R74, -INF , P5 ;  /* 0xff8000004a4a7808 */ /* 0x002fe40002800000 */
[----:B0-----:R-:W-:Y:S02]  /*e1c0*/  FSEL R75, R75, -INF , P1 ;  /* 0xff8000004b4b7808 */ /* 0x001fe40000800000 */
[----:B---3--:R-:W-:-:S02]  /*e1d0*/  FSEL R78, R78, -INF , P2 ;  /* 0xff8000004e4e7808 */ /* 0x008fc40001000000 */
[----:B------:R-:W-:Y:S02]  /*e1e0*/  FSEL R79, R79, -INF , P3 ;  /* 0xff8000004f4f7808 */ /* 0x000fe40001800000 */
[----:B------:R-:W-:Y:S02]  /*e1f0*/  FSEL R82, R82, -INF , P4 ;  /* 0xff80000052527808 */ /* 0x000fe40002000000 */
[C---:B------:R-:W-:Y:S02]  /*e200*/  ISETP.GT.AND P5, PT, R9.reuse, 0x71, PT ;  /* 0x000000710900780c */ /* 0x040fe40003fa4270 */
[C---:B------:R-:W-:Y:S02]  /*e210*/  ISETP.GT.AND P1, PT, R9.reuse, 0x78, PT ;  /* 0x000000780900780c */ /* 0x040fe40003f24270 */
[C---:B------:R-:W-:Y:S02]  /*e220*/  ISETP.GT.AND P2, PT, R9.reuse, 0x79, PT ;  /* 0x000000790900780c */ /* 0x040fe40003f44270 */
[----:B------:R-:W-:-:S02]  /*e230*/  ISETP.GT.AND P3, PT, R9, 0x80, PT ;  /* 0x000000800900780c */ /* 0x000fc40003f64270 */
[----:B------:R-:W-:Y:S02]  /*e240*/  ISETP.GT.AND P4, PT, R9, 0x81, PT ;  /* 0x000000810900780c */ /* 0x000fe40003f84270 */
[----:B-----5:R-:W-:Y:S02]  /*e250*/  FSEL R83, R83, -INF , P5 ;  /* 0xff80000053537808 */ /* 0x020fe40002800000 */
[----:B----4-:R-:W-:Y:S02]  /*e260*/  FSEL R86, R86, -INF , P1 ;  /* 0xff80000056567808 */ /* 0x010fe40000800000 */
[----:B------:R-:W-:Y:S02]  /*e270*/  FSEL R87, R87, -INF , P2 ;  /* 0xff80000057577808 */ /* 0x000fe40001000000 */
[----:B------:R-:W-:Y:S02]  /*e280*/  FSEL R58, R58, -INF , P3 ;  /* 0xff8000003a3a7808 */ /* 0x000fe40001800000 */
[----:B------:R-:W-:-:S02]  /*e290*/  FSEL R132, R132, -INF , P4 ;  /* 0xff80000084847808 */ /* 0x000fc40002000000 */
[----:B------:R-:W-:Y:S02]  /*e2a0*/  FSEL R133, R133, RZ, P6 ;  /* 0x000000ff85857208 */ /* 0x000fe40003000000 */
[C---:B------:R-:W-:Y:S02]  /*e2b0*/  ISETP.GT.AND P1, PT, R9.reuse, 0x89, PT ;  /* 0x000000890900780c */ /* 0x040fe40003f24270 */
[C---:B------:R-:W-:Y:S02]  /*e2c0*/  ISETP.GT.AND P2, PT, R9.reuse, 0x90, PT ;  /* 0x000000900900780c */ /* 0x040fe40003f44270 */
[C---:B------:R-:W-:Y:S02]  /*e2d0*/  ISETP.GT.AND P3, PT, R9.reuse, 0x91, PT ;  /* 0x000000910900780c */ /* 0x040fe40003f64270 */
[C---:B------:R-:W-:Y:S02]  /*e2e0*/  ISETP.GT.AND P4, PT, R9.reuse, 0x98, PT ;  /* 0x000000980900780c */ /* 0x040fe40003f84270 */
[----:B------:R-:W-:-:S02]  /*e2f0*/  ISETP.GT.AND P5, PT, R9, 0x99, PT ;  /* 0x000000990900780c */ /* 0x000fc40003fa4270 */
[----:B------:R-:W-:Y:S02]  /*e300*/  ISETP.GT.AND P6, PT, R9, 0x88, PT ;  /* 0x000000880900780c */ /* 0x000fe40003fc4270 */
[----:B------:R-:W-:-:S04]  /*e310*/  FMNMX.FTZ R9, R131, R0, !PT ;  /* 0x0000000083097209 */ /* 0x000fc80007810000 */
        /* <DEDUP_REMOVED lines=22> */
[----:B------:R-:W-:Y:S01]  /*e480*/  FMNMX.FTZ R9, R103, R9, !PT ;  /* 0x0000000967097209 */ /* 0x000fe20007810000 */
[----:B------:R-:W-:-:S03]  /*e490*/  FFMA.FTZ R69, R69, R10, -R133 ;  /* 0x0000000a45457223 */ /* 0x000fc60000010885 */
[----:B------:R-:W-:Y:S01]  /*e4a0*/  FMNMX.FTZ R9, R74, R9, !PT ;  /* 0x000000094a097209 */ /* 0x000fe20007810000 */
        /* <DEDUP_REMOVED lines=39> */
[----:B------:R-:W-:-:S04]  /*e720*/  FMNMX.FTZ R133, R75, R9, !PT ;  /* 0x000000094b857209 */ /* 0x000fc80007810000 */
[----:B------:R-:W-:Y:S01]  /*e730*/  FMNMX.FTZ R133, R78, R133, !PT ;  /* 0x000000854e857209 */ /* 0x000fe20007810000 */
[----:B------:R-:W-:-:S03]  /*e740*/  FMUL.FTZ R62, R2, R62 ;  /* 0x0000003e023e7220 */ /* 0x000fc60000410000 */
[----:B------:R-:W-:Y:S01]  /*e750*/  FMNMX.FTZ R133, R79, R133, !PT ;  /* 0x000000854f857209 */ /* 0x000fe20007810000 */
[----:B------:R-:W-:-:S03]  /*e760*/  FMUL.FTZ R63, R2, R63 ;  /* 0x0000003f023f7220 */ /* 0x000fc60000410000 */
[----:B------:R-:W-:Y:S01]  /*e770*/  FMNMX.FTZ R133, R82, R133, !PT ;  /* 0x0000008552857209 */ /* 0x000fe20007810000 */
[----:B------:R-:W0:Y:S03]  /*e780*/  MUFU.TANH R62, R62 ;  /* 0x0000003e003e7308 */ /* 0x000e260000002400 */
[----:B------:R-:W-:-:S05]  /*e790*/  FMNMX.FTZ R133, R83, R133, !PT ;  /* 0x0000008553857209 */ /* 0x000fca0007810000 */
[----:B------:R1:W3:Y:S01]  /*e7a0*/  MUFU.TANH R9, R63 ;  /* 0x0000003f00097308 */ /* 0x0002e20000002400 */
[----:B------:R-:W-:Y:S01]  /*e7b0*/  FMNMX.FTZ R133, R86, R133, !PT ;  /* 0x0000008556857209 */ /* 0x000fe20007810000 */
[C---:B-1----:R-:W-:Y:S01]  /*e7c0*/  FMUL.FTZ R63, R2.reuse, R66 ;  /* 0x00000042023f7220 */ /* 0x042fe20000410000 */
[C---:B------:R-:W-:Y:S02]  /*e7d0*/  FMUL.FTZ R66, R2.reuse, R67 ;  /* 0x0000004302427220 */ /* 0x040fe40000410000 */
[----:B------:R-:W-:Y:S01]  /*e7e0*/  FMNMX.FTZ R133, R87, R133, !PT ;  /* 0x0000008557857209 */ /* 0x000fe20007810000 */
[----:B------:R-:W-:Y:S02]  /*e7f0*/  FMUL.FTZ R67, R2, R70 ;  /* 0x0000004602437220 */ /* 0x000fe40000410000 */
[----:B------:R-:W1:Y:S01]  /*e800*/  MUFU.TANH R63, R63 ;  /* 0x0000003f003f7308 */ /* 0x000e620000002400 */
[----:B------:R-:W-:Y:S01]  /*e810*/  FMNMX.FTZ R133, R58, R133, !PT ;  /* 0x000000853a857209 */ /* 0x000fe20007810000 */
[----:B------:R-:W-:Y:S01]  /*e820*/  FMUL.FTZ R70, R2, R71 ;  /* 0x0000004702467220 */ /* 0x000fe20000410000 */
[----:B0-----:R-:W-:-:S05]  /*e830*/  FSEL R62, R62, -INF , P6 ;  /* 0xff8000003e3e7808 */ /* 0x001fca0003000000 */
[----:B------:R-:W0:Y:S01]  /*e840*/  MUFU.TANH R66, R66 ;  /* 0x0000004200427308 */ /* 0x000e220000002400 */
[----:B------:R-:W-:Y:S02]  /*e850*/  FMNMX.FTZ R133, R132, R133, !PT ;  /* 0x0000008584857209 */ /* 0x000fe40007810000 */
[----:B---3--:R-:W-:-:S05]  /*e860*/  FSEL R71, R9, -INF , P1 ;  /* 0xff80000009477808 */ /* 0x008fca0000800000 */
[----:B------:R-:W3:Y:S01]  /*e870*/  MUFU.TANH R67, R67 ;  /* 0x0000004300437308 */ /* 0x000ee20000002400 */
[----:B------:R-:W-:Y:S02]  /*e880*/  FMNMX.FTZ R133, R62, R133, !PT ;  /* 0x000000853e857209 */ /* 0x000fe40007810000 */
[----:B-1----:R-:W-:-:S05]  /*e890*/  FSEL R63, R63, -INF , P2 ;  /* 0xff8000003f3f7808 */ /* 0x002fca0001000000 */
[----:B------:R-:W1:Y:S01]  /*e8a0*/  MUFU.TANH R70, R70 ;  /* 0x0000004600467308 */ /* 0x000e620000002400 */
[----:B------:R-:W-:Y:S02]  /*e8b0*/  FMNMX.FTZ R133, R71, R133, !PT ;  /* 0x0000008547857209 */ /* 0x000fe40007810000 */
[----:B0-----:R-:W-:Y:S02]  /*e8c0*/  FSEL R66, R66, -INF , P3 ;  /* 0xff80000042427808 */ /* 0x001fe40001800000 */
[----:B------:R-:W-:Y:S02]  /*e8d0*/  FMNMX.FTZ R133, R63, R133, !PT ;  /* 0x000000853f857209 */ /* 0x000fe40007810000 */
[----:B---3--:R-:W-:Y:S02]  /*e8e0*/  FSEL R67, R67, -INF , P4 ;  /* 0xff80000043437808 */ /* 0x008fe40002000000 */
[----:B------:R-:W-:-:S04]  /*e8f0*/  FMNMX.FTZ R133, R66, R133, !PT ;  /* 0x0000008542857209 */ /* 0x000fc80007810000 */
[----:B------:R-:W-:Y:S02]  /*e900*/  FMNMX.FTZ R9, R67, R133, !PT ;  /* 0x0000008543097209 */ /* 0x000fe40007810000 */
[----:B-1----:R-:W-:-:S04]  /*e910*/  FSEL R70, R70, -INF , P5 ;  /* 0xff80000046467808 */ /* 0x002fc80002800000 */
[----:B------:R-:W-:-:S05]  /*e920*/  FMNMX.FTZ R9, R70, R9, !PT ;  /* 0x0000000946097209 */ /* 0x000fca0007810000 */
[----:B------:R-:W0:Y:S02]  /*e930*/  SHFL.BFLY PT, R133, R9, 0x2, 0x1f ;  /* 0x0c401f0009857f89 */ /* 0x000e2400000e0000 */
[----:B0-----:R-:W-:-:S05]  /*e940*/  FMNMX.FTZ R9, R9, R133, !PT ;  /* 0x0000008509097209 */ /* 0x001fca0007810000 */
[----:B------:R-:W0:Y:S01]  /*e950*/  SHFL.BFLY PT, R133, R9, 0x1, 0x1f ;  /* 0x0c201f0009857f89 */ /* 0x000e2200000e0000 */
[----:B------:R-:W-:Y:S01]  /*e960*/  FMUL.FTZ R3, R3, R10 ;  /* 0x0000000a03037220 */ /* 0x000fe20000410000 */
[----:B0-----:R-:W-:-:S04]  /*e970*/  FMNMX.FTZ R9, R9, R133, !PT ;  /* 0x0000008509097209 */ /* 0x001fc80007810000 */
[----:B------:R-:W-:-:S04]  /*e980*/  FSETP.NEU.FTZ.AND P1, PT, R9, -INF , PT ;  /* 0xff8000000900780b */ /* 0x000fc80003f3d000 */
[----:B------:R-:W-:-:S05]  /*e990*/  FSEL R133, R9, RZ, P1 ;  /* 0x000000ff09857208 */ /* 0x000fca0000800000 */
[----:B------:R-:W-:Y:S01]  /*e9a0*/  FADD.FTZ R0, -R133, R0 ;  /* 0x0000000085007221 */ /* 0x000fe20000010100 */
[----:B------:R-:W-:-:S05]  /*e9b0*/  FFMA.FTZ R133, R9, R10, -8 ;  /* 0xc100000009857423 */ /* 0x000fca000001000a */
[----:B------:R-:W-:Y:S01]  /*e9c0*/  FSEL R133, R133, RZ, P1 ;  /* 0x000000ff85857208 */ /* 0x000fe20000800000 */
[-C--:B------:R-:W-:Y:S01]  /*e9d0*/  FMUL.FTZ R0, R0, R10.reuse ;  /* 0x0000000a00007220 */ /* 0x080fe20000410000 */
[----:B------:R-:W-:Y:S03]  /*e9e0*/  MUFU.EX2 R69, R69 ;  /* 0x0000004500457308 */ /* 0x000fe60000000800 */
[----:B------:R-:W-:-:S01]  /*e9f0*/  FFMA.FTZ R131, R131, R10, -R133 ;  /* 0x0000000a83837223 */ /* 0x000fc20000010885 */
[----:B------:R-:W-:-:S04]  /*ea00*/  FFMA.FTZ R13, R13, R10, -R133 ;  /* 0x0000000a0d0d7223 */ /* 0x000fc80000010885 */
[----:B------:R-:W2:Y:S08]  /*ea10*/  MUFU.EX2 R3, R3 ;  /* 0x0000000300037308 */ /* 0x000eb00000000800 */
[----:B------:R-:W-:Y:S08]  /*ea20*/  MUFU.EX2 R131, R131 ;  /* 0x0000008300837308 */ /* 0x000ff00000000800 */
[----:B------:R-:W0:Y:S08]  /*ea30*/  MUFU.EX2 R0, R0 ;  /* 0x0000000000007308 */ /* 0x000e300000000800 */
[----:B------:R-:W1:Y:S08]  /*ea40*/  MUFU.EX2 R11, R11 ;  /* 0x0000000b000b7308 */ /* 0x000e700000000800 */
[----:B------:R-:W3:Y:S08]  /*ea50*/  MUFU.EX2 R13, R13 ;  /* 0x0000000d000d7308 */ /* 0x000ef00000000800 */
[----:B------:R-:W4:Y:S01]  /*ea60*/  MUFU.EX2 R22, R22 ;  /* 0x0000001600167308 */ /* 0x000f220000000800 */
[----:B------:R-:W-:-:S01]  /*ea70*/  FFMA.FTZ R121, R121, R10, -R133 ;  /* 0x0000000a79797223 */ /* 0x000fc20000010885 */
[-CC-:B------:R-:W-:Y:S01]  /*ea80*/  FFMA.FTZ R122, R122, R10.reuse, -R133.reuse ;  /* 0x0000000a7a7a7223 */ /* 0x180fe20000010885 */
[----:B------:R-:W-:-:S01]  /*ea90*/  FFMA.FTZ R125, R125, R10, -R133 ;  /* 0x0000000a7d7d7223 */ /* 0x000fc20000010885 */
[----:B------:R-:W-:-:S04]  /*eaa0*/  FFMA.FTZ R126, R126, R10, -R133 ;  /* 0x0000000a7e7e7223 */ /* 0x000fc80000010885 */
        /* <DEDUP_REMOVED lines=36> */
[----:B--2---:R-:W-:Y:S01]  /*ecf0*/  FFMA.FTZ R133, R3, R134, R69 ;  /* 0x0000008603857223 */ /* 0x004fe20000010045 */
[----:B------:R-:W2:Y:S01]  /*ed00*/  MUFU.EX2 R124, R124 ;  /* 0x0000007c007c7308 */ /* 0x000ea20000000800 */
[----:B0-----:R-:W-:-:S02]  /*ed10*/  FFMA.FTZ R21, R0, R21, R131 ;  /* 0x0000001500157223 */ /* 0x001fc40000010083 */
[----:B-1----:R-:W-:Y:S02]  /*ed20*/  FADD.FTZ R133, R11, R133 ;  /* 0x000000850b857221 */ /* 0x002fe40000010000 */
[----:B---3--:R-:W-:-:S02]  /*ed30*/  FADD.FTZ R134, R13, R21 ;  /* 0x000000150d867221 */ /* 0x008fc40000010000 */
[----:B----4-:R-:W-:Y:S01]  /*ed40*/  FADD.FTZ R21, R22, R133 ;  /* 0x0000008516157221 */ /* 0x010fe20000010000 */
[----:B------:R-:W0:Y:S03]  /*ed50*/  MUFU.EX2 R127, R127 ;  /* 0x0000007f007f7308 */ /* 0x000e260000000800 */
[----:B-----5:R-:W-:-:S05]  /*ed60*/  FADD.FTZ R21, R120, R21 ;  /* 0x0000001578157221 */ /* 0x020fca0000010000 */
[----:B------:R-:W1:Y:S01]  /*ed70*/  MUFU.EX2 R128, R128 ;  /* 0x0000008000807308 */ /* 0x000e620000000800 */
[----:B------:R-:W-:-:S07]  /*ed80*/  FADD.FTZ R21, R123, R21 ;  /* 0x000000157b157221 */ /* 0x000fce0000010000 */
[----:B------:R-:W3:Y:S01]  /*ed90*/  MUFU.EX2 R104, R104 ;  /* 0x0000006800687308 */ /* 0x000ee20000000800 */
[----:B--2---:R-:W-:-:S07]  /*eda0*/  FADD.FTZ R21, R124, R21 ;  /* 0x000000157c157221 */ /* 0x004fce0000010000 */
[----:B------:R-:W2:Y:S01]  /*edb0*/  MUFU.EX2 R121, R121 ;  /* 0x0000007900797308 */ /* 0x000ea20000000800 */
[----:B0-----:R-:W-:-:S07]  /*edc0*/  FADD.FTZ R21, R127, R21 ;  /* 0x000000157f157221 */ /* 0x001fce0000010000 */
[----:B------:R-:W0:Y:S08]  /*edd0*/  MUFU.EX2 R105, R105 ;  /* 0x0000006900697308 */ /* 0x000e300000000800 */
[----:B------:R-:W4:Y:S01]  /*ede0*/  MUFU.EX2 R122, R122 ;  /* 0x0000007a007a7308 */ /* 0x000f220000000800 */
[----:B-1----:R-:W-:-:S07]  /*edf0*/  FADD.FTZ R21, R128, R21 ;  /* 0x0000001580157221 */ /* 0x002fce0000010000 */
[----:B------:R-:W1:Y:S08]  /*ee00*/  MUFU.EX2 R108, R108 ;  /* 0x0000006c006c7308 */ /* 0x000e700000000800 */
[----:B------:R-:W5:Y:S01]  /*ee10*/  MUFU.EX2 R125, R125 ;  /* 0x0000007d007d7308 */ /* 0x000f620000000800 */
[----:B---3--:R-:W-:-:S01]  /*ee20*/  FADD.FTZ R21, R104, R21 ;  /* 0x0000001568157221 */ /* 0x008fc20000010000 */
[----:B--2---:R-:W-:-:S06]  /*ee30*/  FADD.FTZ R133, R121, R134 ;  /* 0x0000008679857221 */ /* 0x004fcc0000010000 */
[----:B------:R-:W2:Y:S08]  /*ee40*/  MUFU.EX2 R109, R109 ;  /* 0x0000006d006d7308 */ /* 0x000eb00000000800 */
[----:B------:R-:W3:Y:S01]  /*ee50*/  MUFU.EX2 R126, R126 ;  /* 0x0000007e007e7308 */ /* 0x000ee20000000800 */
[----:B0-----:R-:W-:-:S01]  /*ee60*/  FADD.FTZ R21, R105, R21 ;  /* 0x0000001569157221 */ /* 0x001fc20000010000 */
[----:B----4-:R-:W-:-:S06]  /*ee70*/  FADD.FTZ R133, R122, R133 ;  /* 0x000000857a857221 */ /* 0x010fcc0000010000 */
[----:B------:R-:W0:Y:S08]  /*ee80*/  MUFU.EX2 R112, R112 ;  /* 0x0000007000707308 */ /* 0x000e300000000800 */
[----:B------:R-:W4:Y:S01]  /*ee90*/  MUFU.EX2 R129, R129 ;  /* 0x0000008100817308 */ /* 0x000f220000000800 */
[----:B-1----:R-:W-:-:S01]  /*eea0*/  FADD.FTZ R21, R108, R21 ;  /* 0x000000156c157221 */ /* 0x002fc20000010000 */
[----:B-----5:R-:W-:-:S06]  /*eeb0*/  FADD.FTZ R133, R125, R133 ;  /* 0x000000857d857221 */ /* 0x020fcc0000010000 */
[----:B------:R-:W1:Y:S08]  /*eec0*/  MUFU.EX2 R113, R113 ;  /* 0x0000007100717308 */ /* 0x000e700000000800 */
[----:B------:R-:W5:Y:S01]  /*eed0*/  MUFU.EX2 R130, R130 ;  /* 0x0000008200827308 */ /* 0x000f620000000800 */
[----:B--2---:R-:W-:-:S01]  /*eee0*/  FADD.FTZ R21, R109, R21 ;  /* 0x000000156d157221 */ /* 0x004fc20000010000 */
[----:B---3--:R-:W-:-:S06]  /*eef0*/  FADD.FTZ R133, R126, R133 ;  /* 0x000000857e857221 */ /* 0x008fcc0000010000 */
        /* <DEDUP_REMOVED lines=104> */
[----:B------:R-:W1:Y:S01]  /*f580*/  MUFU.EX2 R62, R62 ;  /* 0x0000003e003e7308 */ /* 0x000e620000000800 */
[----:B--2---:R-:W-:-:S01]  /*f590*/  FADD.FTZ R21, R68, R21 ;  /* 0x0000001544157221 */ /* 0x004fc20000010000 */
[----:B---3--:R-:W-:-:S06]  /*f5a0*/  FADD.FTZ R133, R58, R133 ;  /* 0x000000853a857221 */ /* 0x008fcc0000010000 */
[----:B------:R-:W2:Y:S01]  /*f5b0*/  MUFU.EX2 R71, R71 ;  /* 0x0000004700477308 */ /* 0x000ea20000000800 */
[----:B0-----:R-:W-:-:S01]  /*f5c0*/  FADD.FTZ R134, R59, R21 ;  /* 0x000000153b867221 */ /* 0x001fc20000010000 */
[----:B----4-:R-:W-:-:S06]  /*f5d0*/  FADD.FTZ R133, R132, R133 ;  /* 0x0000008584857221 */ /* 0x010fcc0000010000 */
[----:B------:R-:W0:Y:S01]  /*f5e0*/  MUFU.EX2 R63, R63 ;  /* 0x0000003f003f7308 */ /* 0x000e220000000800 */
[----:B-1----:R-:W-:-:S01]  /*f5f0*/  FADD.FTZ R133, R62, R133 ;  /* 0x000000853e857221 */ /* 0x002fc20000010000 */
[----:B------:R1:W-:Y:S06]  /*f600*/  STL [R1], R134 ;  /* 0x0000008601007387 */ /* 0x0003ec0000100800 */
[----:B------:R-:W3:Y:S01]  /*f610*/  MUFU.EX2 R66, R66 ;  /* 0x0000004200427308 */ /* 0x000ee20000000800 */
[----:B--2---:R-:W-:-:S07]  /*f620*/  FADD.FTZ R133, R71, R133 ;  /* 0x0000008547857221 */ /* 0x004fce0000010000 */
[----:B------:R-:W2:Y:S01]  /*f630*/  MUFU.EX2 R67, R67 ;  /* 0x0000004300437308 */ /* 0x000ea20000000800 */
[----:B0-----:R-:W-:-:S07]  /*f640*/  FADD.FTZ R133, R63, R133 ;  /* 0x000000853f857221 */ /* 0x001fce0000010000 */
[----:B------:R-:W0:Y:S01]  /*f650*/  MUFU.EX2 R70, R70 ;  /* 0x0000004600467308 */ /* 0x000e220000000800 */
[----:B---3--:R-:W-:-:S04]  /*f660*/  FADD.FTZ R133, R66, R133 ;  /* 0x0000008542857221 */ /* 0x008fc80000010000 */
[----:B--2---:R-:W-:-:S04]  /*f670*/  FADD.FTZ R133, R67, R133 ;  /* 0x0000008543857221 */ /* 0x004fc80000010000 */
[----:B0-----:R-:W-:Y:S01]  /*f680*/  FADD.FTZ R21, R70, R133 ;  /* 0x0000008546157221 */ /* 0x001fe20000010000 */
[----:B-1----:R-:W-:Y:S06]  /*f690*/  @!P0 BRA `(.L_x_2396) ;  /* 0x0000000000048947 */ /* 0x002fec0003800000 */
[----:B------:R-:W-:Y:S01]  /*f6a0*/  BPT.TRAP 0x1 ;  /* 0x000000040000795c */ /* 0x000fe20000300000 */
.L_x_2396:
[----:B------:R-:W2:Y:S01]  /*f6b0*/  LDL R133, [R1+0x24] ;  /* 0x0000240001857983 */ /* 0x000ea20000100800 */
[----:B------:R-:W-:Y:S01]  /*f6c0*/  VIADD R20, R20, 0x13260 ;  /* 0x0001326014147836 */ /* 0x000fe20000000000 */
[----:B------:R-:W-:Y:S02]  /*f6d0*/  F2FP.SATFINITE.E4M3.F32.PACK_AB_MERGE_C R22, R120, R22, RZ ;  /* 0x000000167816723e */ /* 0x000fe400048070ff */
[----:B------:R-:W-:Y:S02]  /*f6e0*/  F2FP.SATFINITE.E4M3.F32.PACK_AB_MERGE_C R127, R128, R127, RZ ;  /* 0x0000007f807f723e */ /* 0x000fe400048070ff */
[----:B------:R-:W-:Y:S02]  /*f6f0*/  F2FP.SATFINITE.E4M3.F32.PACK_AB_MERGE_C R129, R130, R129, RZ ;  /* 0x000000818281723e */ /* 0x000fe400048070ff */
[----:B------:R-:W-:Y:S02]  /*f700*/  F2FP.SATFINITE.E4M3.F32.PACK_AB_MERGE_C R108, R109, R108, RZ ;  /* 0x0000006c6d6c723e */ /* 0x000fe400048070ff */
[----:B------:R-:W-:-:S02]  /*f710*/  F2FP.SATFINITE.E4M3.F32.PACK_AB_MERGE_C R110, R111, R110, RZ ;  /* 0x0000006e6f6e723e */ /* 0x000fc400048070ff */
[----:B------:R-:W-:Y:S02]  /*f720*/  F2FP.SATFINITE.E4M3.F32.PACK_AB_MERGE_C R116, R117, R116, RZ ;  /* 0x000000747574723e */ /* 0x000fe400048070ff */
[----:B------:R-:W-:Y:S02]  /*f730*/  F2FP.SATFINITE.E4M3.F32.PACK_AB_MERGE_C R121, R122, R121, RZ ;  /* 0x000000797a79723e */ /* 0x000fe400048070ff */
[----:B------:R-:W-:Y:S02]  /*f740*/  PRMT R20, R136, 0x654, R20 ;  /* 0x0000065488147816 */ /* 0x000fe40000000014 */
[----:B------:R-:W-:Y:S02]  /*f750*/  F2FP.SATFINITE.E4M3.F32.PACK_AB_MERGE_C R11, R11, R69, R22 ;  /* 0x000000450b0b723e */ /* 0x000fe40004807016 */
[----:B------:R-:W-:Y:S01]  /*f760*/  F2FP.SATFINITE.E4M3.F32.PACK_AB_MERGE_C R127, R124, R123, R127 ;  /* 0x0000007b7c7f723e */ /* 0x000fe2000480707f */
[----:B------:R0:W-:Y:S01]  /*f770*/  SYNCS.ARRIVE.TRANS64.RED.A1T0 RZ, [R20+URZ], RZ ;  /* 0x000000ff14ff79a7 */ /* 0x0001e2000810043f */
[----:B------:R-:W-:-:S02]  /*f780*/  F2FP.SATFINITE.E4M3.F32.PACK_AB_MERGE_C R129, R126, R125, R129 ;  /* 0x0000007d7e81723e */ /* 0x000fc40004807081 */
[----:B------:R-:W-:Y:S02]  /*f790*/  F2FP.SATFINITE.E4M3.F32.PACK_AB_MERGE_C R108, R105, R104, R108 ;  /* 0x00000068696c723e */ /* 0x000fe4000480706c */
[----:B------:R-:W-:Y:S02]  /*f7a0*/  F2FP.SATFINITE.E4M3.F32.PACK_AB_MERGE_C R110, R107, R106, R110 ;  /* 0x0000006a6b6e723e */ /* 0x000fe4000480706e */
[----:B------:R-:W-:Y:S02]  /*f7b0*/  F2FP.SATFINITE.E4M3.F32.PACK_AB_MERGE_C R116, R113, R112, R116 ;  /* 0x000000707174723e */ /* 0x000fe40004807074 */
        /* <DEDUP_REMOVED lines=69> */
[----:B------:R-:W-:Y:S02]  /*fc10*/  MOV R153, R121 ;  /* 0x0000007900997202 */ /* 0x000fe40000000f00 */
[C---:B--2---:R-:W-:Y:S01]  /*fc20*/  ISETP.GT.AND P1, PT, R8.reuse, R133, PT ;  /* 0x000000850800720c */ /* 0x044fe20003f24270 */
[----:B------:R-:W-:-:S12]  /*fc30*/  VIADD R8, R8, 0xffffffff ;  /* 0xffffffff08087836 */ /* 0x000fd80000000000 */
[----:B0-----:R-:W-:Y:S05]  /*fc40*/  @P1 BRA `(.L_x_2397) ;  /* 0xffffffc400541947 */ /* 0x001fea000383ffff */
[----:B------:R-:W-:Y:S05]  /*fc50*/  BSYNC B1 ;  /* 0x0000000000017941 */ /* 0x000fea0003800000 */
.L_x_2384:
[----:B------:R0:W-:Y:S01]  /*fc60*/  STL [R1+0x18], R24 ;  /* 0x0000181801007387 */ /* 0x0001e20000100800 */
[----:B------:R-:W-:Y:S01]  /*fc70*/  IMAD.MOV.U32 R0, RZ, RZ, R9 ;  /* 0x000000ffff007224 */ /* 0x000fe200078e0009 */
[----:B------:R-:W-:Y:S01]  /*fc80*/  MOV R156, R14 ;  /* 0x0000000e009c7202 */ /* 0x000fe20000000f00 */
[----:B------:R-:W-:Y:S01]  /*fc90*/  IMAD.MOV.U32 R3, RZ, RZ, R12 ;  /* 0x000000ffff037224 */ /* 0x000fe200078e000c */
[----:B------:R0:W-:Y:S01]  /*fca0*/  STL [R1+0x1c], R25 ;  /* 0x00001c1901007387 */ /* 0x0001e20000100800 */
[----:B------:R-:W-:-:S07]  /*fcb0*/  IMAD.MOV.U32 R22, RZ, RZ, R15 ;  /* 0x000000ffff167224 */ /* 0x000fce00078e000f */
.L_x_2383:
[----:B------:R-:W-:Y:S05]  /*fcc0*/  BSYNC B0 ;  /* 0x0000000000007941 */ /* 0x000fea0003800000 */
.L_x_2382:
[----:B------:R-:W2:Y:S01]  /*fcd0*/  LDL R9, [R1+0x4c] ;  /* 0x00004c0001097983 */ /* 0x000ea20000100800 */
[----:B------:R-:W-:Y:S01]  /*fce0*/  BSSY B0, `(.L_x_2398) ;  /* 0x00002f8000007945 */ /* 0x000fe20003800000 */
[----:B--2---:R-:W-:-:S13]  /*fcf0*/  ISETP.GE.AND P1, PT, R8, R9, PT ;  /* 0x000000090800720c */ /* 0x004fda0003f26270 */
[----:B------:R-:W-:Y:S05]  /*fd00*/  @!P1 BRA `(.L_x_2399) ;  /* 0x0000002c00d49947 */ /* 0x000fea0003800000 */
[----:B------:R-:W-:Y:S02]  /*fd10*/  IMAD.MOV.U32 R9, RZ, RZ, R0 ;  /* 0x000000ffff097224 */ /* 0x000fe400078e0000 */
[----:B------:R-:W-:Y:S02]  /*fd20*/  IMAD.MOV.U32 R14, RZ, RZ, R3 ;  /* 0x000000ffff0e7224 */ /* 0x000fe400078e0003 */
[----:B------:R-:W-:Y:S02]  /*fd30*/  IMAD.MOV.U32 R15, RZ, RZ, R156 ;  /* 0x000000ffff0f7224 */ /* 0x000fe400078e009c */
[----:B------:R-:W-:-:S07]  /*fd40*/  IMAD.MOV.U32 R20, RZ, RZ, R22 ;  /* 0x000000ffff147224 */ /* 0x000fce00078e0016 */
.L_x_2412:
[----:B------:R-:W-:-:S05]  /*fd50*/  VIADD R0, R20, 0x1 ;  /* 0x0000000114007836 */ /* 0x000fca0000000000 */
[----:B------:R-:W-:-:S04]  /*fd60*/  ISETP.NE.AND P1, PT, R0, 0x2, PT ;  /* 0x000000020000780c */ /* 0x000fc80003f25270 */
[----:B------:R-:W-:Y:S02]  /*fd70*/  SEL R0, R0, RZ, P1 ;  /* 0x000000ff00007207 */ /* 0x000fe40000800000 */
[----:B------:R-:W-:-:S03]  /*fd80*/  SEL R156, RZ, 0x1, P1 ;  /* 0x00000001ff9c7807 */ /* 0x000fc60000800000 */
[----:B------:R-:W-:Y:S01]  /*fd90*/  IMAD.MOV.U32 R22, RZ, RZ, R0 ;  /* 0x000000ffff167224 */ /* 0x000fe200078e0000 */
[----:B------:R-:W-:Y:S01]  /*fda0*/  LOP3.LUT R156, R15, R156, RZ, 0x3c, !PT ;  /* 0x0000009c0f9c7212 */ /* 0x000fe200078e3cff */
[----:B------:R-:W-:Y:S06]  /*fdb0*/  @!P0 BRA `(.L_x_2400) ;  /* 0x0000000000048947 */ /* 0x000fec0003800000 */
[----:B------:R-:W-:Y:S01]  /*fdc0*/  BPT.TRAP 0x1 ;  /* 0x000000040000795c */ /* 0x000fe20000300000 */
.L_x_2400:
[----:B------:R-:W-:Y:S01]  /*fdd0*/  IMAD R3, R22, 0x8, R18 ;  /* 0x0000000816037824 */ /* 0x000fe200078e0212 */
[----:B------:R-:W-:-:S04]  /*fde0*/  SHF.L.U32 R10, R156, 0x1f, RZ ;  /* 0x0000001f9c0a7819 */ /* 0x000fc800000006ff */
[----:B------:R1:W2:Y:S01]  /*fdf0*/  SYNCS.PHASECHK.TRANS64.TRYWAIT P1, [R3+URZ+0x13230], R10 ;  /* 0x0132300a030075a7 */ /* 0x0002a2000802017f */
[----:B------:R-:W-:Y:S05]  /*fe00*/  @!P0 BRA `(.L_x_2401) ;  /* 0x0000000000048947 */ /* 0x000fea0003800000 */
[----:B------:R-:W-:Y:S01]  /*fe10*/  BPT.TRAP 0x1 ;  /* 0x000000040000795c */ /* 0x000fe20000300000 */
.L_x_2401:
[----:B------:R-:W0:Y:S01]  /*fe20*/  LDL R11, [R1+0x3c] ;  /* 0x00003c00010b7983 */ /* 0x000e220000100800 */
[----:B------:R-:W-:Y:S01]  /*fe30*/  BSSY B1, `(.L_x_2402) ;  /* 0x0000007000017945 */ /* 0x000fe20003800000 */
[----:B0-----:R-:W-:-:S04]  /*fe40*/  IMAD R25, R22, 0x280, R11 ;  /* 0x0000028016197824 */ /* 0x001fc800078e020b */
[C---:B------:R-:W-:Y:S01]  /*fe50*/  VIADD R13, R25.reuse, 0x80 ;  /* 0x00000080190d7836 */ /* 0x040fe20000000000 */
[----:B------:R-:W-:Y:S01]  /*fe60*/  IADD3 R24, R25, 0x100, RZ ;  /* 0x0000010019187810 */ /* 0x000fe20007ffe0ff */
[----:B--2---:R-:W-:Y:S06]  /*fe70*/  @P1 BRA `(.L_x_2403) ;  /* 0x0000000000081947 */ /* 0x004fec0003800000 */
[----:B------:R-:W0:Y:S02]  /*fe80*/  SYNCS.PHASECHK.TRANS64.TRYWAIT P1, [R3+URZ+0x13230], R10 ;  /* 0x0132300a030075a7 */ /* 0x000e24000802017f */
[----:B0-----:R-:W-:Y:S05]  /*fe90*/  @!P1 BRA `(.L_x_2404) ;  /* 0x000000ec00849947 */ /* 0x001fea0003800000 */
.L_x_2403:
[----:B------:R-:W-:Y:S05]  /*fea0*/  BSYNC B1 ;  /* 0x0000000000017941 */ /* 0x000fea0003800000 */
.L_x_2402:
[----:B01----:R-:W-:Y:S01]  /*feb0*/  IMAD.MOV.U32 R10, RZ, RZ, R25 ;  /* 0x000000ffff0a7224 */ /* 0x003fe200078e0019 */
[----:B------:R-:W-:Y:S01]  /*fec0*/  R2UR UR4, R4 ;  /* 0x00000000040472ca */ /* 0x000fe200000e0000 */
[----:B------:R-:W-:Y:S01]  /*fed0*/  IMAD.MOV.U32 R11, RZ, RZ, -0x7fffffe0 ;  /* 0x80000020ff0b7424 */ /* 0x000fe200078e00ff */
[----:B------:R-:W-:Y:S01]  /*fee0*/  R2UR UR5, R5 ;  /* 0x00000000050572ca */ /* 0x000fe200000e0000 */
[----:B------:R-:W-:Y:S01]  /*fef0*/  WARPGROUP.ARRIVE ;  /* 0x00000000000079c5 */ /* 0x000fe20000000000 */
[----:B------:R-:W-:Y:S01]  /*ff00*/  R2UR UR6, R10 ;  /* 0x000000000a0672ca */ /* 0x000fe200000e0000 */
[----:B------:R-:W-:Y:S01]  /*ff10*/  IMAD.MOV.U32 R10, RZ, RZ, R13 ;  /* 0x000000ffff0a7224 */ /* 0x000fe200078e000d */
[----:B------:R-:W-:Y:S01]  /*ff20*/  R2UR UR7, R11 ;  /* 0x000000000b0772ca */ /* 0x000fe200000e0000 */
[----:B------:R-:W-:Y:S01]  /*ff30*/  VIADD R12, R25, 0x180 ;  /* 0x00000180190c7836 */ /* 0x000fe20000000000 */
        /* <DEDUP_REMOVED lines=29> */
[----:B------:R-:W-:Y:S01]  /*10110*/  R2UR UR7, R11 ;  /* 0x000000000b0772ca */ /* 0x000fe200000e0000 */
[----:B------:R-:W-:Y:S01]  /*10120*/  IMAD.MOV.U32 R11, RZ, RZ, -0x7fffffe0 ;  /* 0x80000020ff0b7424 */ /* 0x000fe200078e00ff */
[----:B------:R-:W-:Y:S01]  /*10130*/  R2UR UR6, R10 ;  /* 0x000000000a0672ca */ /* 0x000fe200000e0000 */
[----:B------:R-:W-:Y:S01]  /*10140*/  VIADD R10, R25, 0x182 ;  /* 0x00000182190a7836 */ /* 0x000fe20000000000 */
[----:B------:R-:W-:Y:S01]  /*10150*/  R2UR UR4, R6 ;  /* 0x00000000060472ca */ /* 0x000fe200000e0000 */
[----:B------:R-:W-:Y:S01]  /*10160*/  IMAD.MOV.U32 R25, RZ, RZ, -0x7fffffe0 ;  /* 0x80000020ff197424 */ /* 0x000fe200078e00ff */
[----:B------:R-:W-:-:S02]  /*10170*/  R2UR UR5, R7 ;  /* 0x00000000070572ca */ /* 0x000fc400000e0000 */
        /* <DEDUP_REMOVED lines=42> */
.L_x_2405:
[----:B------:R-:W-:Y:S01]  /*10420*/  SHF.L.U32 R3, R15, 0x1f, RZ ;  /* 0x0000001f0f037819 */ /* 0x000fe200000006ff */
[----:B------:R-:W-:-:S04]  /*10430*/  IMAD R15, R20, 0x8, R18 ;  /* 0x00000008140f7824 */ /* 0x000fc800078e0212 */
[----:B------:R0:W1:Y:S01]  /*10440*/  SYNCS.PHASECHK.TRANS64.TRYWAIT P1, [R15+URZ+0x13250], R3 ;  /* 0x013250030f0075a7 */ /* 0x000062000802017f */
[----:B------:R-:W-:Y:S05]  /*10450*/  @!P0 BRA `(.L_x_2406) ;  /* 0x0000000000048947 */ /* 0x000fea0003800000 */
[----:B------:R-:W-:Y:S01]  /*10460*/  BPT.TRAP 0x1 ;  /* 0x000000040000795c */ /* 0x000fe20000300000 */
.L_x_2406:
[----:B------:R-:W-:Y:S04]  /*10470*/  BSSY B1, `(.L_x_2407) ;  /* 0x0000004000017945 */ /* 0x000fe80003800000 */
[----:B-1----:R-:W-:Y:S05]  /*10480*/  @P1 BRA `(.L_x_2408) ;  /* 0x0000000000081947 */ /* 0x002fea0003800000 */
[----:B------:R-:W1:Y:S02]  /*10490*/  SYNCS.PHASECHK.TRANS64.TRYWAIT P1, [R15+URZ+0x13250], R3 ;  /* 0x013250030f0075a7 */ /* 0x000e64000802017f */
[----:B-1----:R-:W-:Y:S05]  /*104a0*/  @!P1 BRA `(.L_x_2409) ;  /* 0x000000e800149947 */ /* 0x002fea0003800000 */
.L_x_2408:
[----:B------:R-:W-:Y:S05]  /*104b0*/  BSYNC B1 ;  /* 0x0000000000017941 */ /* 0x000fea0003800000 */
.L_x_2407:
[----:B------:R-:W2:Y:S01]  /*104c0*/  LDL.LU R24, [R1+0x18] ;  /* 0x0000180001187983 */ /* 0x000ea20000300800 */
[----:B01----:R-:W-:Y:S01]  /*104d0*/  VIADD R3, R18, 0x1000 ;  /* 0x0000100012037836 */ /* 0x003fe20000000000 */
[----:B------:R-:W-:Y:S02]  /*104e0*/  MOV R11, 0xc0000010 ;  /* 0xc0000010000b7802 */ /* 0x000fe40000000f00 */
        /* <DEDUP_REMOVED lines=40> */
.L_x_2410:
[----:B------:R-:W2:Y:S04]  /*10770*/  LDL.LU R139, [R1] ;  /* 0x00000000018b7983 */ /* 0x000ea80000300800 */
[----:B------:R-:W3:Y:S01]  /*10780*/  LDL R138, [R1+0x20] ;  /* 0x00002000018a7983 */ /* 0x000ee20000100800 */
[C---:B------:R-:W-:Y:S01]  /*10790*/  FMUL.FTZ R11, R2.reuse, R120 ;  /* 0x00000078020b7220 */ /* 0x040fe20000410000 */
[C---:B------:R-:W-:Y:S01]  /*107a0*/  FMUL.FTZ R12, R2.reuse, R121 ;  /* 0x00000079020c7220 */ /* 0x040fe20000410000 */
[----:B------:R-:W-:Y:S01]  /*107b0*/  FMUL.FTZ R13, R2, R124 ;  /* 0x0000007c020d7220 */ /* 0x000fe20000410000 */
[----:B------:R-:W-:Y:S01]  /*107c0*/  LEA R0, R0, R18, 0x3 ;  /* 0x0000001200007211 */ /* 0x000fe200078e18ff */
[C---:B------:R-:W-:Y:S01]  /*107d0*/  FMUL.FTZ R20, R2.reuse, R125 ;  /* 0x0000007d02147220 */ /* 0x040fe20000410000 */
[C---:B------:R-:W-:Y:S01]  /*107e0*/  FMUL.FTZ R137, R2.reuse, R122 ;  /* 0x0000007a02897220 */ /* 0x040fe20000410000 */
[----:B------:R-:W0:Y:S01]  /*107f0*/  MUFU.TANH R11, R11 ;  /* 0x0000000b000b7308 */ /* 0x000e220000002400 */
[----:B------:R-:W-:Y:S01]  /*10800*/  FMUL.FTZ R122, R2, R128 ;  /* 0x00000080027a7220 */ /* 0x000fe20000410000 */
[----:B------:R-:W-:-:S02]  /*10810*/  VIADD R0, R0, 0x13240 ;  /* 0x0001324000007836 */ /* 0x000fc40000000000 */
        /* <DEDUP_REMOVED lines=83> */
[----:B------:R-:W-:-:S02]  /*10d50*/  FMUL.FTZ R71, R2, R71 ;  /* 0x0000004702477220 */ /* 0x000fc40000410000 */
        /* <DEDUP_REMOVED lines=13> */
[----:B------:R-:W2:Y:S08]  /*10e30*/  MUFU.TANH R72, R72 ;  /* 0x0000004800487308 */ /* 0x000eb00000002400 */
        /* <DEDUP_REMOVED lines=11> */
[----:B------:R-:W2:Y:S01]  /*10ef0*/  MUFU.TANH R64, R64 ;  /* 0x0000004000407308 */ /* 0x000ea20000002400 */
[----:B---3--:R-:W-:-:S07]  /*10f00*/  PRMT R0, R138, 0x654, R0 ;  /* 0x000006548a007816 */ /* 0x008fce0000000000 */
[----:B------:R-:W3:Y:S01]  /*10f10*/  MUFU.TANH R65, R65 ;  /* 0x0000004100417308 */ /* 0x000ee20000002400 */
[----:B------:R0:W-:Y:S07]  /*10f20*/  SYNCS.ARRIVE.TRANS64.RED.A1T0 RZ, [R0+URZ], RZ ;  /* 0x000000ff00ff79a7 */ /* 0x0001ee000810043f */
[----:B------:R-:W3:Y:S01]  /*10f30*/  MUFU.TANH R68, R68 ;  /* 0x0000004400447308 */ /* 0x000ee20000002400 */
[----:B0-----:R-:W-:-:S04]  /*10f40*/  FMNMX.FTZ R0, R11, R14, !PT ;  /* 0x0000000e0b007209 */ /* 0x001fc80007810000 */
[----:B-1----:R-:W-:-:S03]  /*10f50*/  FMNMX.FTZ R0, R12, R0, !PT ;  /* 0x000000000c007209 */ /* 0x002fc60007810000 */
[----:B------:R-:W0:Y:S01]  /*10f60*/  MUFU.TANH R69, R69 ;  /* 0x0000004500457308 */ /* 0x000e220000002400 */
[----:B----4-:R-:W-:-:S04]  /*10f70*/  FMNMX.FTZ R0, R13, R0, !PT ;  /* 0x000000000d007209 */ /* 0x010fc80007810000 */
[----:B-----5:R-:W-:-:S03]  /*10f80*/  FMNMX.FTZ R0, R20, R0, !PT ;  /* 0x0000000014007209 */ /* 0x020fc60007810000 */
[----:B------:R-:W1:Y:S01]  /*10f90*/  MUFU.TANH R137, R137 ;  /* 0x0000008900897308 */ /* 0x000e620000002400 */
        /* <DEDUP_REMOVED lines=49> */
[----:B---3--:R-:W-:-:S03]  /*112b0*/  FMNMX.FTZ R0, R65, R0, !PT ;  /* 0x0000000041007209 */ /* 0x008fc60007810000 */
[----:B------:R-:W3:Y:S01]  /*112c0*/  MUFU.TANH R91, R91 ;  /* 0x0000005b005b7308 */ /* 0x000ee20000002400 */
[----:B------:R-:W-:-:S04]  /*112d0*/  FMNMX.FTZ R0, R68, R0, !PT ;  /* 0x0000000044007209 */ /* 0x000fc80007810000 */
[----:B0-----:R-:W-:-:S03]  /*112e0*/  FMNMX.FTZ R3, R69, R0, !PT ;  /* 0x0000000045037209 */ /* 0x001fc60007810000 */
[----:B------:R-:W0:Y:S02]  /*112f0*/  MUFU.TANH R94, R94 ;  /* 0x0000005e005e7308 */ /* 0x000e240000002400 */
[----:B------:R-:W1:Y:S06]  /*11300*/  SHFL.BFLY PT, R0, R3, 0x2, 0x1f ;  /* 0x0c401f0003007f89 */ /* 0x000e6c00000e0000 */
[----:B------:R-:W0:Y:S08]  /*11310*/  MUFU.TANH R95, R95 ;  /* 0x0000005f005f7308 */ /* 0x000e300000002400 */
[----:B------:R-:W0:Y:S08]  /*11320*/  MUFU.TANH R98, R98 ;  /* 0x0000006200627308 */ /* 0x000e300000002400 */
[----:B------:R-:W0:Y:S01]  /*11330*/  MUFU.TANH R99, R99 ;  /* 0x0000006300637308 */ /* 0x000e220000002400 */
[----:B-1----:R-:W-:-:S05]  /*11340*/  FMNMX.FTZ R3, R3, R0, !PT ;  /* 0x0000000003037209 */ /* 0x002fca0007810000 */
[----:B------:R-:W1:Y:S02]  /*11350*/  SHFL.BFLY PT, R0, R3, 0x1, 0x1f ;  /* 0x0c201f0003007f89 */ /* 0x000e6400000e0000 */
[----:B------:R-:W0:Y:S08]  /*11360*/  MUFU.TANH R102, R102 ;  /* 0x0000006600667308 */ /* 0x000e300000002400 */
[----:B------:R-:W0:Y:S08]  /*11370*/  MUFU.TANH R103, R103 ;  /* 0x0000006700677308 */ /* 0x000e300000002400 */
[----:B------:R-:W0:Y:S01]  /*11380*/  MUFU.TANH R74, R74 ;  /* 0x0000004a004a7308 */ /* 0x000e220000002400 */
[----:B-1----:R-:W-:-:S07]  /*11390*/  FMNMX.FTZ R3, R3, R0, !PT ;  /* 0x0000000003037209 */ /* 0x002fce0007810000 */
[----:B------:R-:W1:Y:S01]  /*113a0*/  MUFU.TANH R75, R75 ;  /* 0x0000004b004b7308 */ /* 0x000e620000002400 */
[----:B------:R-:W-:Y:S01]  /*113b0*/  FMNMX.FTZ R0, R137, R9, !PT ;  /* 0x0000000989007209 */ /* 0x000fe20007810000 */
[----:B------:R-:W-:-:S03]  /*113c0*/  FADD.FTZ R130, -R3, R14 ;  /* 0x0000000e03827221 */ /* 0x000fc60000010100 */
        /* <DEDUP_REMOVED lines=26> */
[----:B0-----:R-:W-:-:S04]  /*11570*/  FMNMX.FTZ R0, R94, R0, !PT ;  /* 0x000000005e007209 */ /* 0x001fc80007810000 */
        /* <DEDUP_REMOVED lines=9> */
[----:B-1----:R-:W-:-:S03]  /*11610*/  FMNMX.FTZ R0, R75, R0, !PT ;  /* 0x000000004b007209 */ /* 0x002fc60007810000 */
[----:B------:R-:W1:Y:S01]  /*11620*/  MUFU.TANH R70, R70 ;  /* 0x0000004600467308 */ /* 0x000e620000002400 */
[----:B----4-:R-:W-:-:S04]  /*11630*/  FMNMX.FTZ R0, R78, R0, !PT ;  /* 0x000000004e007209 */ /* 0x010fc80007810000 */
[----:B-----5:R-:W-:-:S03]  /*11640*/  FMNMX.FTZ R0, R79, R0, !PT ;  /* 0x000000004f007209 */ /* 0x020fc60007810000 */
[----:B------:R-:W4:Y:S01]  /*11650*/  MUFU.TANH R71, R71 ;  /* 0x0000004700477308 */ /* 0x000f220000002400 */
[----:B------:R-:W-:-:S04]  /*11660*/  FMNMX.FTZ R0, R82, R0, !PT ;  /* 0x0000000052007209 */ /* 0x000fc80007810000 */
[----:B------:R-:W-:-:S04]  /*11670*/  FMNMX.FTZ R0, R83, R0, !PT ;  /* 0x0000000053007209 */ /* 0x000fc80007810000 */
[----:B------:R-:W-:-:S04]  /*11680*/  FMNMX.FTZ R0, R86, R0, !PT ;  /* 0x0000000056007209 */ /* 0x000fc80007810000 */
[----:B--2---:R-:W-:-:S04]  /*11690*/  FMNMX.FTZ R0, R87, R0, !PT ;  /* 0x0000000057007209 */ /* 0x004fc80007810000 */
[----:B------:R-:W-:-:S04]  /*116a0*/  FMNMX.FTZ R0, R58, R0, !PT ;  /* 0x000000003a007209 */ /* 0x000fc80007810000 */
[----:B------:R-:W-:-:S04]  /*116b0*/  FMNMX.FTZ R0, R59, R0, !PT ;  /* 0x000000003b007209 */ /* 0x000fc80007810000 */
[----:B---3--:R-:W-:-:S04]  /*116c0*/  FMNMX.FTZ R0, R62, R0, !PT ;  /* 0x000000003e007209 */ /* 0x008fc80007810000 */
[----:B0-----:R-:W-:-:S04]  /*116d0*/  FMNMX.FTZ R0, R63, R0, !PT ;  /* 0x000000003f007209 */ /* 0x001fc80007810000 */
[----:B------:R-:W-:-:S04]  /*116e0*/  FMNMX.FTZ R0, R66, R0, !PT ;  /* 0x0000000042007209 */ /* 0x000fc80007810000 */
[----:B------:R-:W-:-:S04]  /*116f0*/  FMNMX.FTZ R0, R67, R0, !PT ;  /* 0x0000000043007209 */ /* 0x000fc80007810000 */
[----:B-1----:R-:W-:-:S04]  /*11700*/  FMNMX.FTZ R0, R70, R0, !PT ;  /* 0x0000000046007209 */ /* 0x002fc80007810000 */
[----:B----4-:R-:W-:-:S05]  /*11710*/  FMNMX.FTZ R0, R71, R0, !PT ;  /* 0x0000000047007209 */ /* 0x010fca0007810000 */
[----:B------:R-:W0:Y:S02]  /*11720*/  SHFL.BFLY PT, R10, R0, 0x2, 0x1f ;  /* 0x0c401f00000a7f89 */ /* 0x000e2400000e0000 */
[----:B0-----:R-:W-:-:S05]  /*11730*/  FMNMX.FTZ R0, R0, R10, !PT ;  /* 0x0000000a00007209 */ /* 0x001fca0007810000 */
[----:B------:R-:W0:Y:S02]  /*11740*/  SHFL.BFLY PT, R10, R0, 0x1, 0x1f ;  /* 0x0c201f00000a7f89 */ /* 0x000e2400000e0000 */
[----:B0-----:R-:W-:Y:S01]  /*11750*/  FMNMX.FTZ R0, R0, R10, !PT ;  /* 0x0000000a00007209 */ /* 0x001fe20007810000 */
[----:B------:R-:W-:-:S04]  /*11760*/  IMAD.U32 R10, RZ, RZ, UR36 ;  /* 0x00000024ff0a7e24 */ /* 0x000fc8000f8e00ff */
[----:B------:R-:W-:Y:S01]  /*11770*/  FADD.FTZ R14, -R0, R9 ;  /* 0x00000009000e7221 */ /* 0x000fe20000010100 */
[----:B------:R-:W-:-:S01]  /*11780*/  FFMA.FTZ R9, R3, R10, -8 ;  /* 0xc100000003097423 */ /* 0x000fc2000001000a */
[-C--:B------:R-:W-:Y:S01]  /*11790*/  FFMA.FTZ R131, R0, R10.reuse, -8 ;  /* 0xc100000000837423 */ /* 0x080fe2000001000a */
[-C--:B------:R-:W-:Y:S01]  /*117a0*/  FMUL.FTZ R130, R130, R10.reuse ;  /* 0x0000000a82827220 */ /* 0x080fe20000410000 */
[-C--:B------:R-:W-:Y:S01]  /*117b0*/  FMUL.FTZ R14, R14, R10.reuse ;  /* 0x0000000a0e0e7220 */ /* 0x080fe20000410000 */
[----:B------:R-:W-:-:S01]  /*117c0*/  FFMA.FTZ R11, R11, R10, -R9 ;  /* 0x0000000a0b0b7223 */ /* 0x000fc20000010809 */
[-C--:B------:R-:W-:Y:S01]  /*117d0*/  FFMA.FTZ R132, R137, R10.reuse, -R131 ;  /* 0x0000000a89847223 */ /* 0x080fe20000010883 */
        /* <DEDUP_REMOVED lines=71> */
[----:B------:R-:W-:-:S01]  /*11c50*/  FFMA.FTZ R82, R82, R10, -R131 ;  /* 0x0000000a52527223 */ /* 0x000fc20000010883 */
[-CC-:B------:R-:W-:Y:S01]  /*11c60*/  FFMA.FTZ R83, R83, R10.reuse, -R131.reuse ;  /* 0x0000000a53537223 */ /* 0x180fe20000010883 */
[----:B------:R-:W-:-:S01]  /*11c70*/  FFMA.FTZ R86, R86, R10, -R131 ;  /* 0x0000000a56567223 */ /* 0x000fc20000010883 */
[-CC-:B------:R-:W-:Y:S01]  /*11c80*/  FFMA.FTZ R87, R87, R10.reuse, -R131.reuse ;  /* 0x0000000a57577223 */ /* 0x180fe20000010883 */
[----:B------:R-:W-:-:S01]  /*11c90*/  FFMA.FTZ R58, R58, R10, -R131 ;  /* 0x0000000a3a3a7223 */ /* 0x000fc20000010883 */
[-CC-:B------:R-:W-:Y:S01]  /*11ca0*/  FFMA.FTZ R59, R59, R10.reuse, -R131.reuse ;  /* 0x0000000a3b3b7223 */ /* 0x180fe20000010883 */
[----:B------:R-:W-:-:S01]  /*11cb0*/  FFMA.FTZ R62, R62, R10, -R131 ;  /* 0x0000000a3e3e7223 */ /* 0x000fc20000010883 */
[----:B------:R-:W3:Y:S01]  /*11cc0*/  MUFU.EX2 R69, R69 ;  /* 0x0000004500457308 */ /* 0x000ee20000000800 */
[----:B------:R-:W-:-:S01]  /*11cd0*/  FFMA.FTZ R63, R63, R10, -R131 ;  /* 0x0000000a3f3f7223 */ /* 0x000fc20000010883 */
[-CC-:B------:R-:W-:Y:S01]  /*11ce0*/  FFMA.FTZ R66, R66, R10.reuse, -R131.reuse ;  /* 0x0000000a42427223 */ /* 0x180fe20000010883 */
[----:B------:R-:W-:-:S01]  /*11cf0*/  FFMA.FTZ R67, R67, R10, -R131 ;  /* 0x0000000a43437223 */ /* 0x000fc20000010883 */
[-CC-:B------:R-:W-:Y:S01]  /*11d00*/  FFMA.FTZ R70, R70, R10.reuse, -R131.reuse ;  /* 0x0000000a46467223 */ /* 0x180fe20000010883 */
[----:B------:R-:W-:-:S01]  /*11d10*/  FFMA.FTZ R71, R71, R10, -R131 ;  /* 0x0000000a47477223 */ /* 0x000fc20000010883 */
[----:B0-----:R-:W-:Y:S01]  /*11d20*/  FFMA.FTZ R131, R130, R139, R11 ;  /* 0x0000008b82837223 */ /* 0x001fe2000001000b */
[----:B-1----:R-:W-:-:S01]  /*11d30*/  FFMA.FTZ R21, R14, R21, R132 ;  /* 0x000000150e157223 */ /* 0x002fc20000010084 */
[----:B------:R-:W0:Y:S02]  /*11d40*/  MUFU.EX2 R13, R13 ;  /* 0x0000000d000d7308 */ /* 0x000e240000000800 */
[----:B--2---:R-:W-:-:S06]  /*11d50*/  FADD.FTZ R131, R12, R131 ;  /* 0x000000830c837221 */ /* 0x004fcc0000010000 */
        /* <DEDUP_REMOVED lines=155> */
.L_x_2411:
[----:B------:R-:W-:Y:S01]  /*12710*/  VIADD R15, R15, 0x13260 ;  /* 0x000132600f0f7836 */ /* 0x000fe20000000000 */
[----:B------:R-:W-:Y:S01]  /*12720*/  F2FP.SATFINITE.E4M3.F32.PACK_AB_MERGE_C R13, R20, R13, RZ ;  /* 0x0000000d140d723e */ /* 0x000fe200048070ff */
[-C--:B------:R-:W-:Y:S01]  /*12730*/  FMUL.FTZ R24, R24, R130.reuse ;  /* 0x0000008218187220 */ /* 0x080fe20000410000 */
[----:B------:R-:W-:Y:S01]  /*12740*/  FMUL.FTZ R20, R25, R130 ;  /* 0x0000008219147220 */ /* 0x000fe20000410000 */
[----:B------:R-:W-:Y:S02]  /*12750*/  F2FP.SATFINITE.E4M3.F32.PACK_AB_MERGE_C R9, R9, R68, RZ ;  /* 0x000000440909723e */ /* 0x000fe400048070ff */
[----:B------:R-:W-:Y:S02]  /*12760*/  PRMT R15, R138, 0x654, R15 ;  /* 0x000006548a0f7816 */ /* 0x000fe4000000000f */
[----:B------:R-:W-:Y:S02]  /*12770*/  F2FP.SATFINITE.E4M3.F32.PACK_AB_MERGE_C R120, R121, R120, RZ ;  /* 0x000000787978723e */ /* 0x000fe400048070ff */
[----:B------:R0:W-:Y:S01]  /*12780*/  SYNCS.ARRIVE.TRANS64.RED.A1T0 RZ, [R15+URZ], RZ ;  /* 0x000000ff0fff79a7 */ /* 0x0001e2000810043f */
[----:B------:R-:W-:-:S02]  /*12790*/  F2FP.SATFINITE.E4M3.F32.PACK_AB_MERGE_C R126, R127, R126, RZ ;  /* 0x0000007e7f7e723e */ /* 0x000fc400048070ff */
[----:B------:R-:W-:Y:S02]  /*127a0*/  F2FP.SATFINITE.E4M3.F32.PACK_AB_MERGE_C R128, R129, R128, RZ ;  /* 0x000000808180723e */ /* 0x000fe400048070ff */
[----:B------:R-:W-:Y:S02]  /*127b0*/  F2FP.SATFINITE.E4M3.F32.PACK_AB_MERGE_C R108, R109, R108, RZ ;  /* 0x0000006c6d6c723e */ /* 0x000fe400048070ff */
[----:B------:R-:W-:Y:S01]  /*127c0*/  F2FP.SATFINITE.E4M3.F32.PACK_AB_MERGE_C R110, R111, R110, RZ ;  /* 0x0000006e6f6e723e */ /* 0x000fe200048070ff */
[----:B0-----:R-:W2:Y:S01]  /*127d0*/  LDL R15, [R1+0x4c] ;  /* 0x00004c00010f7983 */ /* 0x001ea20000100800 */
        /* <DEDUP_REMOVED lines=13> */
[----:B------:R-:W-:Y:S01]  /*128b0*/  STL [R1+0x18], R24 ;  /* 0x0000181801007387 */ /* 0x000fe20000100800 */
[-C--:B------:R-:W-:Y:S01]  /*128c0*/  FMUL.FTZ R26, R26, R14.reuse ;  /* 0x0000000e1a1a7220 */ /* 0x080fe20000410000 */
[-C--:B------:R-:W-:Y:S01]  /*128d0*/  FMUL.FTZ R27, R27, R14.reuse ;  /* 0x0000000e1b1b7220 */ /* 0x080fe20000410000 */
[-C--:B------:R-:W-:Y:S01]  /*128e0*/  FMUL.FTZ R30, R30, R14.reuse ;  /* 0x0000000e1e1e7220 */ /* 0x080fe20000410000 */
        /* <DEDUP_REMOVED lines=34> */
[----:B0-----:R-:W-:Y:S01]  /*12b10*/  IMAD.MOV.U32 R20, RZ, RZ, R22 ;  /* 0x000000ffff147224 */ /* 0x001fe200078e0016 */
        /* <DEDUP_REMOVED lines=16> */
[C---:B--2---:R-:W-:Y:S01]  /*12c20*/  ISETP.GT.AND P1, PT, R8.reuse, R15, PT ;  /* 0x0000000f0800720c */ /* 0x044fe20003f24270 */
[----:B------:R-:W-:Y:S02]  /*12c30*/  VIADD R8, R8, 0xffffffff ;  /* 0xffffffff08087836 */ /* 0x000fe40000000000 */
[----:B------:R-:W-:-:S10]  /*12c40*/  IMAD.MOV.U32 R15, RZ, RZ, R156 ;  /* 0x000000ffff0f7224 */ /* 0x000fd400078e009c */
[----:B------:R-:W-:Y:S05]  /*12c50*/  @P1 BRA `(.L_x_2412) ;  /* 0xffffffd0003c1947 */ /* 0x000fea000383ffff */
.L_x_2399:
[----:B------:R-:W-:Y:S05]  /*12c60*/  BSYNC B0 ;  /* 0x0000000000007941 */ /* 0x000fea0003800000 */
.L_x_2398:
[----:B------:R-:W-:Y:S06]  /*12c70*/  BAR.ARV 0x8, 0x200 ;  /* 0x0208000000007b1d */ /* 0x000fec0000002000 */
[----:B------:R-:W-:Y:S05]  /*12c80*/  @!P0 BRA `(.L_x_2413) ;  /* 0x0000000000048947 */ /* 0x000fea0003800000 */
[----:B------:R-:W-:Y:S01]  /*12c90*/  BPT.TRAP 0x1 ;  /* 0x000000040000795c */ /* 0x000fe20000300000 */
.L_x_2413:
[----:B------:R-:W-:Y:S02]  /*12ca0*/  LEA R2, R22, R18, 0x3 ;  /* 0x0000001216027211 */ /* 0x000fe400078e18ff */
[----:B------:R-:W-:-:S04]  /*12cb0*/  SHF.L.U32 R5, R156, 0x1f, RZ ;  /* 0x0000001f9c057819 */ /* 0x000fc800000006ff */
[----:B------:R1:W2:Y:S01]  /*12cc0*/  SYNCS.PHASECHK.TRANS64.TRYWAIT P1, [R2+URZ+0x13250], R5 ;  /* 0x01325005020075a7 */ /* 0x0002a2000802017f */
[----:B------:R-:W-:Y:S05]  /*12cd0*/  @!P0 BRA `(.L_x_2414) ;  /* 0x0000000000048947 */ /* 0x000fea0003800000 */
[----:B------:R-:W-:Y:S01]  /*12ce0*/  BPT.TRAP 0x1 ;  /* 0x000000040000795c */ /* 0x000fe20000300000 */
.L_x_2414:
[----:B------:R-:W-:Y:S04]  /*12cf0*/  BSSY B0, `(.L_x_2415) ;  /* 0x0000004000007945 */ /* 0x000fe80003800000 */
[----:B--2---:R-:W-:Y:S05]  /*12d00*/  @P1 BRA `(.L_x_2416) ;  /* 0x0000000000081947 */ /* 0x004fea0003800000 */
[----:B------:R-:W2:Y:S02]  /*12d10*/  SYNCS.PHASECHK.TRANS64.TRYWAIT P1, [R2+URZ+0x13250], R5 ;  /* 0x01325005020075a7 */ /* 0x000ea4000802017f */
[----:B--2---:R-:W-:Y:S05]  /*12d20*/  @!P1 BRA `(.L_x_2417) ;  /* 0x000000c000089947 */ /* 0x004fea0003800000 */
.L_x_2416:
[----:B------:R-:W-:Y:S05]  /*12d30*/  BSYNC B0 ;  /* 0x0000000000007941 */ /* 0x000fea0003800000 */
.L_x_2415:
[----:B------:R-:W3:Y:S01]  /*12d40*/  LDL R6, [R1+0x74] ;  /* 0x0000740001067983 */ /* 0x000ee20000100800 */
[----:B------:R-:W-:-:S03]  /*12d50*/  ULDC.64 UR4, c[0x0][0x9a0] ;  /* 0x0002680000047ab9 */ /* 0x000fc60000000a00 */
[----:B------:R-:W4:Y:S01]  /*12d60*/  LDL R11, [R1+0x60] ;  /* 0x00006000010b7983 */ /* 0x000f220000100800 */
[----:B------:R-:W-:Y:S01]  /*12d70*/  ISETP.NE.U32.AND P1, PT, RZ, UR4, PT ;  /* 0x00000004ff007c0c */ /* 0x000fe2000bf25070 */
[----:B------:R-:W-:Y:S02]  /*12d80*/  VIADD R18, R18, 0x1000 ;  /* 0x0000100012127836 */ /* 0x000fe40000000000 */
[----:B0-----:R-:W5:Y:S01]  /*12d90*/  LDL.LU R24, [R1+0x18] ;  /* 0x0000180001187983 */ /* 0x001f620000300800 */
[----:B------:R-:W-:Y:S02]  /*12da0*/  ISETP.NE.AND.EX P1, PT, RZ, UR5, PT, P1 ;  /* 0x00000005ff007c0c */ /* 0x000fe4000bf25310 */
[----:B------:R-:W-:Y:S01]  /*12db0*/  SHF.R.U32.HI R18, RZ, 0x4, R18 ;  /* 0x00000004ff127819 */ /* 0x000fe20000011612 */
[----:B------:R-:W5:Y:S03]  /*12dc0*/  LDL.LU R25, [R1+0x1c] ;  /* 0x00001c0001197983 */ /* 0x000f660000300800 */
[----:B------:R-:W-:-:S04]  /*12dd0*/  LOP3.LUT R18, R18, 0x3fff, RZ, 0xc0, !PT ;  /* 0x00003fff12127812 */ /* 0x000fc800078ec0ff */
[----:B-12---:R-:W-:-:S03]  /*12de0*/  LOP3.LUT R5, R18, 0x10000, RZ, 0xfc, !PT ;  /* 0x0001000012057812 */ /* 0x006fc600078efcff */
[----:B------:R-:W3:Y:S02]  /*12df0*/  @P1 LDC.64 R8, c[0x0][0x9c8] ;  /* 0x00027200ff081b82 */ /* 0x000ee40000000a00 */
[----:B------:R-:W-:Y:S02]  /*12e00*/  IMAD R4, R22, 0x280, R5 ;  /* 0x0000028016047824 */ /* 0x000fe400078e0205 */
[----:B------:R-:W-:-:S03]  /*12e10*/  IMAD.MOV.U32 R5, RZ, RZ, -0x3ffffff0 ;  /* 0xc0000010ff057424 */ /* 0x000fc600078e00ff */
[----:B------:R-:W-:Y:S02]  /*12e20*/  R2UR UR6, R4 ;  /* 0x00000000040672ca */ /* 0x000fe400000e0000 */
[----:B------:R-:W-:Y:S01]  /*12e30*/  R2UR UR7, R5 ;  /* 0x00000000050772ca */ /* 0x000fe200000e0000 */
[----:B---3--:R-:W-:-:S04]  /*12e40*/  @P1 IMAD R12, R6, R8, RZ ;  /* 0x00000008060c1224 */ /* 0x008fc800078e02ff */
[C---:B----4-:R-:W-:Y:S02]  /*12e50*/  @P1 IMAD R5, R11.reuse, R9, R12 ;  /* 0x000000090b051224 */ /* 0x050fe400078e020c */
[----:B------:R-:W2:Y:S01]  /*12e60*/  LDL.LU R12, [R1] ;  /* 0x00000000010c7983 */ /* 0x000ea20000300800 */
[----:B------:R-:W-:Y:S02]  /*12e70*/  @P1 IMAD.WIDE.U32 R6, R11, R8, RZ ;  /* 0x000000080b061225 */ /* 0x000fe400078e00ff */
[----:B------:R-:W0:Y:S01]  /*12e80*/  @P1 LDC.64 R8, c[0x0][0x9d0] ;  /* 0x00027400ff081b82 */ /* 0x000e220000000a00 */
[----:B-----5:R-:W-:-:S06]  /*12e90*/  WARPGROUP.ARRIVE ;  /* 0x00000000000079c5 */ /* 0x020fcc0000000000 */
[----:B------:R-:W-:Y:S01]  /*12ea0*/  QGMMA.64x64x32.F32.E4M3.E4M3 R24, R152, gdesc[UR4], R24, gsb0 ;  /* 0x00e0000498187df3 */ /* 0x000fe20008000818 */
[----:B------:R-:W-:Y:S02]  /*12eb0*/  @P1 IMAD.IADD R7, R7, 0x1, R5 ;  /* 0x0000000107071824 */ /* 0x000fe400078e0205 */
[----:B------:R-:W-:Y:S02]  /*12ec0*/  IMAD.MOV.U32 R11, RZ, RZ, 0x3f800000 ;  /* 0x3f800000ff0b7424 */ /* 0x000fe400078e00ff */
        /* <DEDUP_REMOVED lines=8> */
[----:B------:R-:W-:Y:S01]  /*12f50*/  R2UR UR6, R6 ;  /* 0x00000000060672ca */ /* 0x000fe200000e0000 */
[----:B------:R-:W-:Y:S02]  /*12f60*/  WARPGROUP.DEPBAR.LE gsb0, 0x0 ;  /* 0x00008000000079c5 */ /* 0x000fe40000010000 */
[----:B------:R-:W-:-:S10]  /*12f70*/  WARPGROUP.ARRIVE ;  /* 0x00000000000079c5 */ /* 0x000fd40000000000 */
[----:B------:R-:W-:Y:S01]  /*12f80*/  QGMMA.64x64x32.F32.E4M3.E4M3 R24, R148, gdesc[UR4], R24, gsb0 ;  /* 0x00e0000494187df3 */ /* 0x000fe20008000818 */
[----:B------:R-:W-:Y:S02]  /*12f90*/  VIADD R6, R4, 0x100 ;  /* 0x0000010004067836 */ /* 0x000fe40000000000 */
[----:B------:R-:W-:-:S03]  /*12fa0*/  IMAD.MOV.U32 R7, RZ, RZ, -0x3ffffff0 ;  /* 0xc0000010ff077424 */ /* 0x000fc600078e00ff */
[----:B------:R-:W-:Y:S02]  /*12fb0*/  R2UR UR6, R6 ;  /* 0x00000000060672ca */ /* 0x000fe400000e0000 */
[----:B------:R-:W-:Y:S01]  /*12fc0*/  R2UR UR7, R7 ;  /* 0x00000000070772ca */ /* 0x000fe200000e0000 */
[----:B------:R-:W-:Y:S01]  /*12fd0*/  IMAD.MOV.U32 R7, RZ, RZ, -0x3ffffff0 ;  /* 0xc0000010ff077424 */ /* 0x000fe200078e00ff */
[----:B------:R-:W-:Y:S01]  /*12fe0*/  IADD3 R6, R4, 0x180, RZ ;  /* 0x0000018004067810 */ /* 0x000fe20007ffe0ff */
[----:B------:R-:W-:Y:S02]  /*12ff0*/  WARPGROUP.DEPBAR.LE gsb0, 0x0 ;  /* 0x00008000000079c5 */ /* 0x000fe40000010000 */
[----:B------:R-:W-:-:S08]  /*13000*/  WARPGROUP.ARRIVE ;  /* 0x00000000000079c5 */ /* 0x000fd00000000000 */
[----:B------:R-:W-:Y:S01]  /*13010*/  QGMMA.64x64x32.F32.E4M3.E4M3 R24, R144, gdesc[UR4], R24, gsb0 ;  /* 0x00e0000490187df3 */ /* 0x000fe20008000818 */
[----:B------:R-:W-:Y:S02]  /*13020*/  R2UR UR6, R6 ;  /* 0x00000000060672ca */ /* 0x000fe400000e0000 */
[----:B------:R-:W-:Y:S01]  /*13030*/  R2UR UR7, R7 ;  /* 0x00000000070772ca */ /* 0x000fe200000e0000 */
[----:B0-----:R-:W0:Y:S01]  /*13040*/  SHFL.BFLY PT, R8, R21, 0x2, 0x1f ;  /* 0x0c401f0015087f89 */ /* 0x001e2200000e0000 */
[----:B------:R-:W-:Y:S01]  /*13050*/  VIADD R4, R4, 0x200 ;  /* 0x0000020004047836 */ /* 0x000fe20000000000 */
[----:B------:R-:W-:Y:S02]  /*13060*/  WARPGROUP.DEPBAR.LE gsb0, 0x0 ;  /* 0x00008000000079c5 */ /* 0x000fe40000010000 */
[----:B------:R-:W-:-:S08]  /*13070*/  WARPGROUP.ARRIVE ;  /* 0x00000000000079c5 */ /* 0x000fd00000000000 */
[----:B------:R-:W-:Y:S01]  /*13080*/  QGMMA.64x64x32.F32.E4M3.E4M3 R24, R140, gdesc[UR4], R24, gsb0 ;  /* 0x00e000048c187df3 */ /* 0x000fe20008000818 */
[----:B--2---:R-:W1:Y:S01]  /*13090*/  SHFL.BFLY PT, R5, R12, 0x2, 0x1f ;  /* 0x0c401f000c057f89 */ /* 0x004e6200000e0000 */
[----:B------:R-:W-:Y:S01]  /*130a0*/  R2UR UR6, R4 ;  /* 0x00000000040672ca */ /* 0x000fe200000e0000 */
[----:B0-----:R-:W-:-:S01]  /*130b0*/  FADD.FTZ R8, R8, R21 ;  /* 0x0000001508087221 */ /* 0x001fc20000010000 */
[----:B-1----:R-:W-:Y:S01]  /*130c0*/  FADD.FTZ R6, R5, R12 ;  /* 0x0000000c05067221 */ /* 0x002fe20000010000 */
[----:B------:R-:W-:-:S05]  /*130d0*/  IMAD.MOV.U32 R5, RZ, RZ, -0x3ffffff0 ;  /* 0xc0000010ff057424 */ /* 0x000fca00078e00ff */
[----:B------:R-:W-:Y:S01]  /*130e0*/  R2UR UR7, R5 ;  /* 0x00000000050772ca */ /* 0x000fe200000e0000 */
[----:B------:R-:W0:Y:S04]  /*130f0*/  SHFL.BFLY PT, R7, R6, 0x1, 0x1f ;  /* 0x0c201f0006077f89 */ /* 0x000e2800000e0000 */
[----:B------:R-:W1:Y:S01]  /*13100*/  SHFL.BFLY PT, R5, R8, 0x1, 0x1f ;  /* 0x0c201f0008057f89 */ /* 0x000e6200000e0000 */
[----:B------:R-:W-:Y:S02]  /*13110*/  WARPGROUP.DEPBAR.LE gsb0, 0x0 ;  /* 0x00008000000079c5 */ /* 0x000fe40000010000 */
[----:B------:R-:W-:-:S06]  /*13120*/  WARPGROUP.ARRIVE ;  /* 0x00000000000079c5 */ /* 0x000fcc0000000000 */
[----:B------:R-:W-:Y:S01]  /*13130*/  QGMMA.64x64x32.F32.E4M3.E4M3 R24, R136, gdesc[UR4], R24, gsb0 ;  /* 0x00e0000488187df3 */ /* 0x000fe20008000818 */
[----:B0-----:R-:W-:-:S01]  /*13140*/  FADD.FTZ R9, R6, R7 ;  /* 0x0000000706097221 */ /* 0x001fc20000010000 */
[----:B-1----:R-:W-:-:S04]  /*13150*/  FADD.FTZ R12, R8, R5 ;  /* 0x00000005080c7221 */ /* 0x002fc80000010000 */
[C---:B------:R-:W-:Y:S01]  /*13160*/  FSETP.NE.FTZ.AND P1, PT, R9.reuse, RZ, PT ;  /* 0x000000ff0900720b */ /* 0x040fe20003f35000 */
[----:B------:R-:W-:Y:S01]  /*13170*/  FMUL.FTZ R14, R12, 0.00390625 ;  /* 0x3b8000000c0e7820 */ /* 0x000fe20000410000 */
[----:B------:R-:W-:Y:S01]  /*13180*/  FMUL.FTZ R13, R9, 0.00390625 ;  /* 0x3b800000090d7820 */ /* 0x000fe20000410000 */
[----:B------:R-:W-:-:S03]  /*13190*/  IMAD.MOV.U32 R4, RZ, RZ, RZ ;  /* 0x000000ffff047224 */ /* 0x000fc600078e00ff */
[----:B------:R-:W-:Y:S02]  /*131a0*/  FSETP.NE.FTZ.AND P3, PT, R14, RZ, PT ;  /* 0x000000ff0e00720b */ /* 0x000fe40003f75000 */
[----:B------:R-:W-:-:S05]  /*131b0*/  FSETP.NE.FTZ.AND P2, PT, R13, RZ, PT ;  /* 0x000000ff0d00720b */ /* 0x000fca0003f55000 */
[----:B------:R-:W-:Y:S01]  /*131c0*/  @P1 MUFU.RCP R4, R9 ;  /* 0x0000000900041308 */ /* 0x000fe20000001000 */
        /* <DEDUP_REMOVED lines=9> */
[----:B------:R-:W-:Y:S02]  /*13260*/  IMAD.MOV.U32 R60, RZ, RZ, -0x800000 ;  /* 0xff800000ff3c7424 */ /* 0x000fe400078e00ff */
[----:B-1----:R-:W-:Y:S01]  /*13270*/  @P2 FMUL.FTZ R5, R5, 0.69314718246459960938 ;  /* 0x3f31721805052820 */ /* 0x002fe20000410000 */
[----:B------:R-:W-:-:S01]  /*13280*/  @P3 FFMA.FTZ R61, R10, R0, R7 ;  /* 0x000000000a3d3223 */ /* 0x000fc20000010007 */
[----:B---3--:R-:W-:Y:S02]  /*13290*/  FMUL.FTZ R0, R4, R11 ;  /* 0x0000000b04007220 */ /* 0x008fe40000410000 */
[----:B------:R-:W-:-:S01]  /*132a0*/  @P2 FFMA.FTZ R60, R6, R3, R5 ;  /* 0x00000003063c2223 */ /* 0x000fc20000010005 */
[----:B--2---:R-:W-:Y:S01]  /*132b0*/  FMUL.FTZ R8, R8, R11 ;  /* 0x0000000b08087220 */ /* 0x004fe20000410000 */
[----:B------:R-:W-:Y:S02]  /*132c0*/  WARPGROUP.DEPBAR.LE gsb0, 0x0 ;  /* 0x00008000000079c5 */ /* 0x000fe40000010000 */
[----:B------:R-:W-:Y:S05]  /*132d0*/  @!P0 BRA `(.L_x_2418) ;  /* 0x0000000000048947 */ /* 0x000fea0003800000 */
[----:B------:R-:W-:Y:S01]  /*132e0*/  BPT.TRAP 0x1 ;  /* 0x000000040000795c */ /* 0x000fe20000300000 */
.L_x_2418:
[----:B------:R-:W2:Y:S01]  /*132f0*/  LDL.LU R3, [R1+0x20] ;  /* 0x0000200001037983 */ /* 0x000ea20000300800 */
[----:B------:R-:W-:Y:S02]  /*13300*/  VIADD R2, R2, 0x13260 ;  /* 0x0001326002027836 */ /* 0x000fe40000000000 */
[-C--:B------:R-:W-:Y:S01]  /*13310*/  FMUL.FTZ R4, R24, R0.reuse ;  /* 0x0000000018047220 */ /* 0x080fe20000410000 */
[----:B------:R-:W-:Y:S01]  /*13320*/  FMUL.FTZ R29, R29, R0 ;  /* 0x000000001d1d7220 */ /* 0x000fe20000410000 */
[----:B------:R-:W3:Y:S01]  /*13330*/  LDL.LU R9, [R1+0x70] ;  /* 0x0000700001097983 */ /* 0x000ee20000300800 */
[----:B------:R-:W-:-:S04]  /*13340*/  IADD3 R22, R22, 0x1, RZ ;  /* 0x0000000116167810 */ /* 0x000fc80007ffe0ff */
[----:B------:R-:W-:Y:S01]  /*13350*/  ISETP.NE.AND P1, PT, R22, 0x2, PT ;  /* 0x000000021600780c */ /* 0x000fe20003f25270 */
        /* <DEDUP_REMOVED lines=31> */
[----:B------:R-:W-:-:S02]  /*13550*/  SEL R22, R22, RZ, P1 ;  /* 0x000000ff16167207 */ /* 0x000fc40000800000 */
[----:B--2---:R-:W-:Y:S01]  /*13560*/  PRMT R2, R3, 0x654, R2 ;  /* 0x0000065403027816 */ /* 0x004fe20000000002 */
[----:B---3--:R-:W-:-:S03]  /*13570*/  VIADD R9, R9, 0x1 ;  /* 0x0000000109097836 */ /* 0x008fc60000000000 */
[----:B------:R0:W-:Y:S02]  /*13580*/  SYNCS.ARRIVE.TRANS64.RED.A1T0 RZ, [R2+URZ], RZ ;  /* 0x000000ff02ff79a7 */ /* 0x0001e4000810043f */
[----:B------:R0:W-:Y:S01]  /*13590*/  STL [R1+0x70], R9 ;  /* 0x0000700901007387 */ /* 0x0001e20000100800 */
[----:B------:R-:W-:-:S04]  /*135a0*/  SEL R3, RZ, 0x1, P1 ;  /* 0x00000001ff037807 */ /* 0x000fc80000800000 */
[----:B------:R-:W-:-:S07]  /*135b0*/  LOP3.LUT R156, R156, R3, RZ, 0x3c, !PT ;  /* 0x000000039c9c7212 */ /* 0x000fce00078e3cff */
.L_x_2352:
[----:B------:R-:W2:Y:S01]  /*135c0*/  LDL R77, [R1+0x64] ;  /* 0x00006400014d7983 */ /* 0x000ea20000100800 */
[----:B------:R-:W1:Y:S01]  /*135d0*/  S2UR UR4, SR_CgaCtaId ;  /* 0x00000000000479c3 */ /* 0x000e620000008800 */
[----:B------:R-:W-:Y:S01]  /*135e0*/  MOV R18, 0x400 ;  /* 0x0000040000127802 */ /* 0x000fe20000000f00 */
        /* <DEDUP_REMOVED lines=11> */
[----:B-1----:R-:W-:Y:S01]  /*136a0*/  IMAD.SHL.U32 R0, R75, 0x8, RZ ;  /* 0x000000084b007824 */ /* 0x002fe200078e00ff */
[----:B-----5:R0:W1:Y:S04]  /*136b0*/  LDS.128 R24, [R18+0x132d0] ;  /* 0x0132d00012187984 */ /* 0x0200680000000c00 */
[----:B------:R-:W-:Y:S01]  /*136c0*/  SHF.R.S32.HI R63, RZ, 0x1f, R0 ;  /* 0x0000001fff3f7819 */ /* 0x000fe20000011400 */
[----:B------:R-:W-:Y:S06]  /*136d0*/  BAR.ARV 0x4, 0x200 ;  /* 0x0108000000007b1d */ /* 0x000fec0000002000 */
[----:B--2---:R-:W-:-:S13]  /*136e0*/  ISETP.NE.AND P1, PT, R77, RZ, PT ;  /* 0x000000ff4d00720c */ /* 0x004fda0003f25270 */
[----:B------:R-:W2:Y:S02]  /*136f0*/  @!P1 LDC R77, c[0x0][0xad4] ;  /* 0x0002b500ff4d9b82 */ /* 0x000ea40000000800 */
[----:B--2---:R0:W-:Y:S01]  /*13700*/  @!P1 STL [R1+0x64], R77 ;  /* 0x0000644d01009387 */ /* 0x0041e20000100800 */
[----:B-1----:R-:W-:Y:S05]  /*13710*/  @P0 BRA `(.L_x_2420) ;  /* 0x0000001c00ac0947 */ /* 0x002fea0003800000 */
[----:B------:R-:W2:Y:S01]  /*13720*/  LDL.LU R12, [R1+0x60] ;  /* 0x00006000010c7983 */ /* 0x000ea20000300800 */
[----:B------:R-:W-:Y:S01]  /*13730*/  IMAD.SHL.U32 R2, R8, 0x4, RZ ;  /* 0x0000000408027824 */ /* 0x000fe200078e00ff */
[----:B------:R-:W-:Y:S01]  /*13740*/  ULDC.64 UR4, c[0x4][0x38] ;  /* 0x01000e0000047ab9 */ /* 0x000fe20000000a00 */
[----:B------:R-:W-:Y:S01]  /*13750*/  ULDC.64 UR6, c[0x0][0xc08] ;  /* 0x0003020000067ab9 */ /* 0x000fe20000000a00 */
[----:B---3--:R-:W3:Y:S04]  /*13760*/  LDL.LU R14, [R1+0x74] ;  /* 0x00007400010e7983 */ /* 0x008ee80000300800 */
[----:B------:R-:W3:Y:S01]  /*13770*/  LDL R21, [R1+0xa4] ;  /* 0x0000a40001157983 */ /* 0x000ee20000100800 */
[----:B------:R-:W-:-:S03]  /*13780*/  LOP3.LUT R2, R2, 0xc, RZ, 0xc0, !PT ;  /* 0x0000000c02027812 */ /* 0x000fc600078ec0ff */
[----:B------:R-:W3:Y:S01]  /*13790*/  LDL.LU R87, [R1+0x68] ;  /* 0x0000680001577983 */ /* 0x000ee20000300800 */
[----:B------:R-:W-:Y:S01]  /*137a0*/  BAR.SYNC.DEFER_BLOCKING 0x1, 0x180 ;  /* 0x0046000000007b1d */ /* 0x000fe20000010000 */
[----:B------:R-:W-:-:S05]  /*137b0*/  IADD3 R2, P0, R2, UR4, RZ ;  /* 0x0000000402027c10 */ /* 0x000fca000ff1e0ff */
[----:B------:R-:W-:Y:S01]  /*137c0*/  IMAD.X R3, RZ, RZ, UR5, P0 ;  /* 0x00000005ff037e24 */ /* 0x000fe200080e06ff */
[----:B------:R-:W-:Y:S01]  /*137d0*/  ULDC.64 UR4, c[0x0][0xc00] ;  /* 0x0003000000047ab9 */ /* 0x000fe20000000a00 */
[----:B------:R-:W3:Y:S04]  /*137e0*/  LDL.LU R86, [R1+0x6c] ;  /* 0x00006c0001567983 */ /* 0x000ee80000300800 */
[----:B------:R1:W3:Y:S01]  /*137f0*/  LDG.E.CONSTANT R10, desc[UR40][R2.64] ;  /* 0x00000028020a7981 */ /* 0x0002e2000c1e9900 */
[----:B------:R-:W-:Y:S01]  /*13800*/  LOP3.LUT P0, R8, R8, 0x3, RZ, 0xc0, !PT ;  /* 0x0000000308087812 */ /* 0x000fe2000780c0ff */
[----:B----4-:R-:W4:Y:S03]  /*13810*/  S2R R9, SR_SWINHI ;  /* 0x0000000000097919 */ /* 0x010f260000002f00 */
[----:B------:R-:W-:Y:S01]  /*13820*/  ISETP.EQ.OR P0, PT, R8, 0x3, !P0 ;  /* 0x000000030800780c */ /* 0x000fe20004702670 */
[----:B------:R-:W3:Y:S03]  /*13830*/  LDL R83, [R1+0x5c] ;  /* 0x00005c0001537983 */ /* 0x000ee60000100800 */
[----:B------:R-:W-:-:S02]  /*13840*/  SEL R71, R4, R7, P0 ;  /* 0x0000000704477207 */ /* 0x000fc40000000000 */
[----:B------:R-:W-:Y:S01]  /*13850*/  SEL R78, R7, R4, P0 ;  /* 0x00000004074e7207 */ /* 0x000fe20000000000 */
[----:B------:R-:W3:Y:S01]  /*13860*/  LDL R81, [R1+0x44] ;  /* 0x0000440001517983 */ /* 0x000ee20000100800 */
[----:B------:R-:W-:Y:S02]  /*13870*/  SEL R13, R5, R6, P0 ;  /* 0x00000006050d7207 */ /* 0x000fe40000000000 */
[----:B------:R-:W-:Y:S01]  /*13880*/  SEL R68, R6, R5, P0 ;  /* 0x0000000506447207 */ /* 0x000fe20000000000 */
[----:B------:R-:W3:Y:S01]  /*13890*/  LDL R79, [R1+0x78] ;  /* 0x00007800014f7983 */ /* 0x000ee20000100800 */
        /* <DEDUP_REMOVED lines=10> */
[----:B-1----:R-:W-:Y:S02]  /*13940*/  MOV R2, R18 ;  /* 0x0000001200027202 */ /* 0x002fe40000000f00 */
[----:B----4-:R-:W-:Y:S02]  /*13950*/  MOV R3, R9 ;  /* 0x0000000900037202 */ /* 0x010fe40000000f00 */
        /* <DEDUP_REMOVED lines=16> */
[----:B--2---:R-:W-:Y:S01]  /*13a60*/  MOV R85, R12 ;  /* 0x0000000c00557202 */ /* 0x004fe20000000f00 */
[----:B---3--:R-:W-:Y:S02]  /*13a70*/  IMAD.MOV.U32 R84, RZ, RZ, R14 ;  /* 0x000000ffff547224 */ /* 0x008fe400078e000e */
[----:B------:R-:W-:-:S03]  /*13a80*/  IMAD.WIDE R4, R21, 0x2, R2 ;  /* 0x0000000215047825 */ /* 0x000fc600078e0202 */
[C---:B------:R-:W-:Y:S02]  /*13a90*/  IADD3 R7, P3, R4.reuse, 0x20, RZ ;  /* 0x0000002004077810 */ /* 0x040fe40007f7e0ff */
[C---:B------:R-:W-:Y:S02]  /*13aa0*/  LOP3.LUT R9, R4.reuse, 0x380, RZ, 0xc0, !PT ;  /* 0x0000038004097812 */ /* 0x040fe400078ec0ff */
[----:B------:R-:W-:Y:S02]  /*13ab0*/  LOP3.LUT R8, R7, 0x380, RZ, 0xc0, !PT ;  /* 0x0000038007087812 */ /* 0x000fe400078ec0ff */
[----:B------:R-:W-:Y:S02]  /*13ac0*/  SHF.R.U64 R9, R9, 0x3, RZ ;  /* 0x0000000309097819 */ /* 0x000fe400000012ff */
[C---:B------:R-:W-:Y:S02]  /*13ad0*/  IADD3 R29, P2, R4.reuse, 0x40, RZ ;  /* 0x00000040041d7810 */ /* 0x040fe40007f5e0ff */
[----:B------:R-:W-:-:S02]  /*13ae0*/  IADD3 R33, P1, R4, 0x60, RZ ;  /* 0x0000006004217810 */ /* 0x000fc40007f3e0ff */
[----:B------:R-:W-:Y:S02]  /*13af0*/  SHF.R.U64 R8, R8, 0x3, RZ ;  /* 0x0000000308087819 */ /* 0x000fe400000012ff */
[----:B------:R-:W-:Y:S02]  /*13b00*/  LOP3.LUT R4, R9, R4, RZ, 0x3c, !PT ;  /* 0x0000000409047212 */ /* 0x000fe400078e3cff */
[----:B------:R-:W-:Y:S02]  /*13b10*/  LOP3.LUT R6, R29, 0x380, RZ, 0xc0, !PT ;  /* 0x000003801d067812 */ /* 0x000fe400078ec0ff */
[----:B------:R-:W-:Y:S01]  /*13b20*/  LOP3.LUT R12, R33, 0x380, RZ, 0xc0, !PT ;  /* 0x00000380210c7812 */ /* 0x000fe200078ec0ff */
[--C-:B------:R-:W-:Y:S01]  /*13b30*/  IMAD.X R65, RZ, RZ, R5.reuse, P2 ;  /* 0x000000ffff417224 */ /* 0x100fe200010e0605 */
[----:B------:R-:W-:Y:S01]  /*13b40*/  LOP3.LUT R8, R8, R7, RZ, 0x3c, !PT ;  /* 0x0000000708087212 */ /* 0x000fe200078e3cff */
[--C-:B------:R-:W-:Y:S01]  /*13b50*/  IMAD.X R7, RZ, RZ, R5.reuse, P1 ;  /* 0x000000ffff077224 */ /* 0x100fe200008e0605 */
[----:B------:R-:W-:Y:S01]  /*13b60*/  MOV R24, R4 ;  /* 0x0000000400187202 */ /* 0x000fe20000000f00 */
[----:B------:R-:W-:Y:S01]  /*13b70*/  IMAD.X R9, RZ, RZ, R5, P3 ;  /* 0x000000ffff097224 */ /* 0x000fe200018e0605 */
[----:B------:R-:W-:-:S02]  /*13b80*/  SHF.R.U64 R6, R6, 0x3, RZ ;  /* 0x0000000306067819 */ /* 0x000fc400000012ff */
[----:B------:R-:W-:Y:S02]  /*13b90*/  LOP3.LUT R5, R10, 0x2, RZ, 0x3c, !PT ;  /* 0x000000020a057812 */ /* 0x000fe400078e3cff */
[----:B------:R-:W-:Y:S02]  /*13ba0*/  SHF.R.U64 R12, R12, 0x3, RZ ;  /* 0x000000030c0c7819 */ /* 0x000fe400000012ff */
[----:B------:R-:W-:Y:S01]  /*13bb0*/  SEL R21, R42, R43, P0 ;  /* 0x0000002b2a157207 */ /* 0x000fe20000000000 */
[----:B------:R-:W-:Y:S01]  /*13bc0*/  SHFL.IDX PT, R48, R15, R10, 0x1c1f ;  /* 0x001c1f0a0f307589 */ /* 0x000fe200000e0000 */
[----:B------:R-:W-:Y:S02]  /*13bd0*/  SEL R42, R43, R42, P0 ;  /* 0x0000002a2b2a7207 */ /* 0x000fe40000000000 */
[----:B------:R-:W-:Y:S01]  /*13be0*/  LOP3.LUT R64, R6, R29, RZ, 0x3c, !PT ;  /* 0x0000001d06407212 */ /* 0x000fe200078e3cff */
[----:B------:R-:W1:Y:S01]  /*13bf0*/  SHFL.IDX PT, R47, R34, R5, 0x1c1f ;  /* 0x001c1f05222f7589 */ /* 0x000e6200000e0000 */
[----:B------:R-:W-:-:S02]  /*13c00*/  LOP3.LUT R6, R12, R33, RZ, 0x3c, !PT ;  /* 0x000000210c067212 */ /* 0x000fc400078e3cff */
[----:B------:R-:W-:Y:S01]  /*13c10*/  MOV R64, R64 ;  /* 0x0000004000407202 */ /* 0x000fe20000000f00 */
[----:B------:R-:W-:Y:S01]  /*13c20*/  SHFL.IDX PT, R14, R45, R10, 0x1c1f ;  /* 0x001c1f0a2d0e7589 */ /* 0x000fe200000e0000 */
[----:B------:R-:W-:-:S03]  /*13c30*/  MOV R65, R6 ;  /* 0x0000000600417202 */ /* 0x000fc60000000f00 */
[----:B------:R-:W-:Y:S04]  /*13c40*/  SHFL.IDX PT, R49, R49, R10, 0x1c1f ;  /* 0x001c1f0a31317589 */ /* 0x000fe800000e0000 */
[----:B------:R-:W2:Y:S04]  /*13c50*/  SHFL.IDX PT, R50, R66, R5, 0x1c1f ;  /* 0x001c1f0542327589 */ /* 0x000ea800000e0000 */
[----:B------:R-:W-:Y:S04]  /*13c60*/  SHFL.IDX PT, R28, R71, R10, 0x1c1f ;  /* 0x001c1f0a471c7589 */ /* 0x000fe800000e0000 */
[----:B------:R-:W3:Y:S04]  /*13c70*/  SHFL.IDX PT, R29, R78, R5, 0x1c1f ;  /* 0x001c1f054e1d7589 */ /* 0x000ee800000e0000 */
[----:B------:R-:W-:Y:S04]  /*13c80*/  SHFL.IDX PT, R44, R13, R10, 0x1c1f ;  /* 0x001c1f0a0d2c7589 */ /* 0x000fe800000e0000 */
[----:B------:R-:W4:Y:S04]  /*13c90*/  SHFL.IDX PT, R45, R68, R5, 0x1c1f ;  /* 0x001c1f05442d7589 */ /* 0x000f2800000e0000 */
[----:B------:R-:W-:Y:S04]  /*13ca0*/  SHFL.IDX PT, R52, R21, R10, 0x1c1f ;  /* 0x001c1f0a15347589 */ /* 0x000fe800000e0000 */
[----:B------:R-:W0:Y:S01]  /*13cb0*/  SHFL.IDX PT, R51, R42, R5, 0x1c1f ;  /* 0x001c1f052a337589 */ /* 0x000e2200000e0000 */
[----:B------:R-:W-:-:S03]  /*13cc0*/  MOV R62, R8 ;  /* 0x00000008003e7202 */ /* 0x000fc60000000f00 */
[----:B------:R-:W-:Y:S04]  /*13cd0*/  SHFL.IDX PT, R4, R73, R10, 0x1c1f ;  /* 0x001c1f0a49047589 */ /* 0x000fe800000e0000 */
[----:B------:R-:W-:Y:S04]  /*13ce0*/  SHFL.IDX PT, R12, R41, R10, 0x1c1f ;  /* 0x001c1f0a290c7589 */ /* 0x000fe800000e0000 */
[----:B------:R-:W0:Y:S04]  /*13cf0*/  SHFL.IDX PT, R7, R80, R5, 0x1c1f ;  /* 0x001c1f0550077589 */ /* 0x000e2800000e0000 */
[----:B------:R-:W0:Y:S04]  /*13d00*/  SHFL.IDX PT, R15, R30, R5, 0x1c1f ;  /* 0x001c1f051e0f7589 */ /* 0x000e2800000e0000 */
[----:B------:R-:W-:Y:S04]  /*13d10*/  SHFL.IDX PT, R40, R11, R10, 0x1c1f ;  /* 0x001c1f0a0b287589 */ /* 0x000fe800000e0000 */
[----:B------:R-:W-:Y:S04]  /*13d20*/  SHFL.IDX PT, R53, R53, R10, 0x1c1f ;  /* 0x001c1f0a35357589 */ /* 0x000fe800000e0000 */
[----:B------:R-:W0:Y:S04]  /*13d30*/  SHFL.IDX PT, R41, R20, R5, 0x1c1f ;  /* 0x001c1f0514297589 */ /* 0x000e2800000e0000 */
[----:B------:R1:W0:Y:S04]  /*13d40*/  SHFL.IDX PT, R54, R46, R5, 0x1c1f ;  /* 0x001c1f052e367589 */ /* 0x00022800000e0000 */
[----:B------:R-:W-:Y:S04]  /*13d50*/  SHFL.IDX PT, R32, R67, R10, 0x1c1f ;  /* 0x001c1f0a43207589 */ /* 0x000fe800000e0000 */
[----:B------:R-:W-:Y:S04]  /*13d60*/  SHFL.IDX PT, R36, R37, R10, 0x1c1f ;  /* 0x001c1f0a25247589 */ /* 0x000fe800000e0000 */
[----:B------:R-:W0:Y:S04]  /*13d70*/  SHFL.IDX PT, R33, R56, R5, 0x1c1f ;  /* 0x001c1f0538217589 */ /* 0x000e2800000e0000 */
[----:B------:R-:W0:Y:S04]  /*13d80*/  SHFL.IDX PT, R37, R72, R5, 0x1c1f ;  /* 0x001c1f0548257589 */ /* 0x000e2800000e0000 */
[----:B------:R-:W0:Y:S04]  /*13d90*/  SHFL.IDX PT, R13, R70, R5, 0x1c1f ;  /* 0x001c1f05460d7589 */ /* 0x000e2800000e0000 */
[----:B------:R-:W-:Y:S04]  /*13da0*/  SHFL.IDX PT, R56, R31, R10, 0x1c1f ;  /* 0x001c1f0a1f387589 */ /* 0x000fe800000e0000 */
[----:B------:R0:W0:Y:S04]  /*13db0*/  SHFL.IDX PT, R55, R38, R5, 0x1c1f ;  /* 0x001c1f0526377589 */ /* 0x00002800000e0000 */
[----:B------:R-:W-:Y:S04]  /*13dc0*/  SHFL.IDX PT, R6, R69, R10, 0x1c1f ;  /* 0x001c1f0a45067589 */ /* 0x000fe800000e0000 */
[----:B------:R-:W0:Y:S04]  /*13dd0*/  SHFL.IDX PT, R9, R76, R5, 0x1c1f ;  /* 0x001c1f054c097589 */ /* 0x000e2800000e0000 */
[----:B------:R-:W-:Y:S04]  /*13de0*/  SHFL.IDX PT, R8, R59, R10, 0x1c1f ;  /* 0x001c1f0a3b087589 */ /* 0x000fe800000e0000 */
[----:B------:R-:W0:Y:S04]  /*13df0*/  SHFL.IDX PT, R11, R74, R5, 0x1c1f ;  /* 0x001c1f054a0b7589 */ /* 0x000e2800000e0000 */
[----:B------:R-:W-:Y:S04]  /*13e00*/  SHFL.IDX PT, R57, R57, R10, 0x1c1f ;  /* 0x001c1f0a39397589 */ /* 0x000fe800000e0000 */
[----:B------:R-:W0:Y:S01]  /*13e10*/  SHFL.IDX PT, R58, R58, R5, 0x1c1f ;  /* 0x001c1f053a3a7589 */ /* 0x000e2200000e0000 */
[----:B-1----:R-:W-:-:S02]  /*13e20*/  SEL R46, R48, R47, P0 ;  /* 0x0000002f302e7207 */ /* 0x002fc40000000000 */
[----:B------:R-:W-:Y:S02]  /*13e30*/  SEL R48, R47, R48, P0 ;  /* 0x000000302f307207 */ /* 0x000fe40000000000 */
[----:B--2---:R-:W-:Y:S02]  /*13e40*/  SEL R47, R49, R50, P0 ;  /* 0x00000032312f7207 */ /* 0x004fe40000000000 */
[----:B---3--:R-:W-:Y:S02]  /*13e50*/  SEL R20, R28, R29, P0 ;  /* 0x0000001d1c147207 */ /* 0x008fe40000000000 */
[----:B----4-:R-:W-:Y:S02]  /*13e60*/  SEL R42, R44, R45, P0 ;  /* 0x0000002d2c2a7207 */ /* 0x010fe40000000000 */
[----:B------:R-:W-:Y:S02]  /*13e70*/  SEL R49, R50, R49, P0 ;  /* 0x0000003132317207 */ /* 0x000fe40000000000 */
[----:B------:R-:W-:-:S02]  /*13e80*/  SEL R28, R29, R28, P0 ;  /* 0x0000001c1d1c7207 */ /* 0x000fc40000000000 */
[----:B------:R-:W-:Y:S02]  /*13e90*/  SEL R44, R45, R44, P0 ;  /* 0x0000002c2d2c7207 */ /* 0x000fe40000000000 */
[----:B0-----:R-:W-:Y:S02]  /*13ea0*/  SEL R50, R52, R51, P0 ;  /* 0x0000003334327207 */ /* 0x001fe40000000000 */
        /* <DEDUP_REMOVED lines=41> */
[----:B------:R-:W-:Y:S04]  /*14140*/  STSM.16.M88.4 [R64], R8 ;  /* 0x0000000840007844 */ /* 0x000fe80000000200 */
[----:B------:R1:W-:Y:S01]  /*14150*/  STSM.16.M88.4 [R65], R12 ;  /* 0x0000000c41007844 */ /* 0x0003e20000000200 */
[----:B------:R-:W-:Y:S01]  /*14160*/  BAR.SYNC.DEFER_BLOCKING 0x1, 0x180 ;  /* 0x0046000000007b1d */ /* 0x000fe20000010000 */
[----:B------:R-:W-:-:S04]  /*14170*/  ISETP.NE.U32.AND P0, PT, RZ, UR4, PT ;  /* 0x00000004ff007c0c */ /* 0x000fc8000bf05070 */
[----:B------:R-:W-:Y:S02]  /*14180*/  ISETP.NE.AND.EX P0, PT, RZ, UR5, PT, P0 ;  /* 0x00000005ff007c0c */ /* 0x000fe4000bf05300 */
[----:B------:R-:W-:Y:S01]  /*14190*/  IADD3 R58, P1, R87, UR4, RZ ;  /* 0x00000004573a7c10 */ /* 0x000fe2000ff3e0ff */
[----:B------:R-:W-:Y:S01]  /*141a0*/  IMAD.MOV.U32 R24, RZ, RZ, RZ ;  /* 0x000000ffff187224 */ /* 0x000fe200078e00ff */
[----:B------:R-:W-:Y:S01]  /*141b0*/  ISETP.GT.AND P3, PT, R77, 0x1, PT ;  /* 0x000000014d00780c */ /* 0x000fe20003f64270 */
[----:B0-----:R-:W0:Y:S01]  /*141c0*/  LDC R62, c[0x0][0xbe8] ;  /* 0x0002fa00ff3e7b82 */ /* 0x001e220000000800 */
[----:B------:R-:W-:-:S07]  /*141d0*/  IADD3.X R59, R86, UR5, RZ, P1, !PT ;  /* 0x00000005563b7c10 */ /* 0x000fce0008ffe4ff */
[----:B------:R-:W2:Y:S01]  /*141e0*/  LDC.64 R6, c[0x0][0xba8] ;  /* 0x0002ea00ff067b82 */ /* 0x000ea20000000a00 */
[----:B------:R-:W3:Y:S01]  /*141f0*/  @P0 LDG.E R24, desc[UR40][R58.64] ;  /* 0x000000283a180981 */ /* 0x000ee2000c1e1900 */
[----:B-1----:R-:W-:-:S05]  /*14200*/  IMAD.MOV.U32 R14, RZ, RZ, 0x9b8 ;  /* 0x000009b8ff0e7424 */ /* 0x002fca00078e00ff */
[----:B------:R-:W-:-:S04]  /*14210*/  SEL R14, R14, 0x978, P3 ;  /* 0x000009780e0e7807 */ /* 0x000fc80001800000 */
[----:B------:R-:W1:Y:S01]  /*14220*/  LDC.64 R10, c[0x0][R14+0x220] ;  /* 0x000088000e0a7b82 */ /* 0x000e620000000a00 */
[----:B------:R-:W-:-:S07]  /*14230*/  ISETP.NE.U32.AND P1, PT, RZ, UR6, PT ;  /* 0x00000006ff007c0c */ /* 0x000fce000bf25070 */
[----:B------:R-:W4:Y:S01]  /*14240*/  LDC.64 R12, c[0x0][R14+0x218] ;  /* 0x000086000e0c7b82 */ /* 0x000f220000000a00 */
[----:B------:R-:W-:Y:S02]  /*14250*/  ISETP.NE.AND.EX P1, PT, RZ, UR7, PT, P1 ;  /* 0x00000007ff007c0c */ /* 0x000fe4000bf25310 */
[----:B0-----:R-:W-:-:S05]  /*14260*/  ISETP.NE.AND P4, PT, R62, 0x1, PT ;  /* 0x000000013e00780c */ /* 0x001fca0003f85270 */
[----:B------:R-:W0:Y:S06]  /*14270*/  LDC.64 R8, c[0x0][R14+0x228] ;  /* 0x00008a000e087b82 */ /* 0x000e2c0000000a00 */
[----:B------:R-:W-:Y:S01]  /*14280*/  @P1 IADD3 R66, P2, R87, UR6, RZ ;  /* 0x0000000657421c10 */ /* 0x000fe2000ff5e0ff */
[----:B------:R-:W-:Y:S01]  /*14290*/  ULDC UR6, c[0x0][0xa88] ;  /* 0x0002a20000067ab9 */ /* 0x000fe20000000800 */
[----:B------:R3:W3:Y:S01]  /*142a0*/  LDC.64 R4, c[0x0][R14+0x210] ;  /* 0x000084000e047b82 */ /* 0x0006e20000000a00 */
[----:B------:R-:W-:Y:S01]  /*142b0*/  IMAD.U32 R69, RZ, RZ, UR6 ;  /* 0x00000006ff457e24 */ /* 0x000fe2000f8e00ff */
[----:B------:R-:W-:-:S02]  /*142c0*/  @P1 IADD3.X R67, R86, UR7, RZ, P2, !PT ;  /* 0x0000000756431c10 */ /* 0x000fc400097fe4ff */
[----:B------:R-:W-:-:S03]  /*142d0*/  ISETP.NE.U32.AND P2, PT, RZ, UR4, PT ;  /* 0x00000004ff007c0c */ /* 0x000fc6000bf45070 */
[----:B------:R2:W5:Y:S01]  /*142e0*/  @P1 LDG.E R69, desc[UR40][R66.64] ;  /* 0x0000002842451981 */ /* 0x000562000c1e1900 */
[----:B------:R-:W-:Y:S01]  /*142f0*/  ISETP.NE.AND.EX P2, PT, RZ, UR5, PT, P2 ;  /* 0x00000005ff007c0c */ /* 0x000fe2000bf45320 */
[----:B------:R-:W3:Y:S08]  /*14300*/  @P4 LDC R73, c[0x0][0xbf0] ;  /* 0x0002fc00ff494b82 */ /* 0x000ef00000000800 */
[----:B--2---:R-:W2:Y:S01]  /*14310*/  @P4 LDC R66, c[0x0][0xbec] ;  /* 0x0002fb00ff424b82 */ /* 0x004ea20000000800 */
[----:B------:R-:W-:-:S02]  /*14320*/  SEL R64, R85, RZ, !P2 ;  /* 0x000000ff55407207 */ /* 0x000fc40005000000 */
[----:B------:R-:W-:-:S03]  /*14330*/  SEL R15, R84, RZ, !P2 ;  /* 0x000000ff540f7207 */ /* 0x000fc60005000000 */
[-C--:B-1----:R-:W-:Y:S02]  /*14340*/  IMAD R11, R11, R64.reuse, RZ ;  /* 0x000000400b0b7224 */ /* 0x082fe400078e02ff */
[----:B------:R-:W1:Y:S02]  /*14350*/  @!P3 LDC R6, c[0x0][0xb50] ;  /* 0x0002d400ff06bb82 */ /* 0x000e640000000800 */
[C---:B------:R-:W-:Y:S02]  /*14360*/  IMAD R71, R10.reuse, R15, R11 ;  /* 0x0000000f0a477224 */ /* 0x040fe400078e020b */
[----:B------:R-:W-:-:S04]  /*14370*/  IMAD.WIDE.U32 R10, R10, R64, RZ ;  /* 0x000000400a0a7225 */ /* 0x000fc800078e00ff */
[----:B------:R-:W1:Y:S01]  /*14380*/  @!P3 LDC R7, c[0x0][0xb54] ;  /* 0x0002d500ff07bb82 */ /* 0x000e620000000800 */
[-C--:B----4-:R-:W-:Y:S02]  /*14390*/  IMAD R65, R13, R23.reuse, RZ ;  /* 0x000000170d417224 */ /* 0x090fe400078e02ff */
[----:B------:R-:W-:-:S04]  /*143a0*/  IMAD.WIDE.U32 R12, R12, R23, RZ ;  /* 0x000000170c0c7225 */ /* 0x000fc800078e00ff */
[----:B------:R-:W-:Y:S01]  /*143b0*/  IMAD.IADD R15, R83, 0x1, R81 ;  /* 0x00000001530f7824 */ /* 0x000fe200078e0251 */
[----:B------:R-:W-:Y:S02]  /*143c0*/  SEL R67, R79, RZ, P3 ;  /* 0x000000ff4f437207 */ /* 0x000fe40001800000 */
[----:B------:R-:W-:Y:S01]  /*143d0*/  IADD3 R71, R11, R71, RZ ;  /* 0x000000470b477210 */ /* 0x000fe20007ffe0ff */
[----:B------:R-:W-:Y:S02]  /*143e0*/  IMAD.MOV.U32 R11, RZ, RZ, R15 ;  /* 0x000000ffff0b7224 */ /* 0x000fe400078e000f */
[----:B------:R-:W-:Y:S02]  /*143f0*/  IMAD.IADD R68, R13, 0x1, R65 ;  /* 0x000000010d447824 */ /* 0x000fe400078e0241 */
[-C--:B0-----:R-:W-:Y:S02]  /*14400*/  IMAD R13, R9, R67.reuse, RZ ;  /* 0x00000043090d7224 */ /* 0x081fe400078e02ff */
[----:B------:R-:W-:-:S04]  /*14410*/  IMAD.WIDE.U32 R8, R8, R67, RZ ;  /* 0x0000004308087225 */ /* 0x000fc800078e00ff */
[----:B------:R-:W-:Y:S01]  /*14420*/  IMAD.IADD R13, R9, 0x1, R13 ;  /* 0x00000001090d7824 */ /* 0x000fe200078e020d */
[--C-:B---3--:R-:W-:Y:S01]  /*14430*/  IADD3 R12, P2, P5, R10, R12, R24.reuse ;  /* 0x0000000c0a0c7210 */ /* 0x108fe20007d5e018 */
[----:B--2---:R-:W-:Y:S01]  /*14440*/  @P4 IMAD.HI.U32 R10, R15, R66, RZ ;  /* 0x000000420f0a4227 */ /* 0x004fe200078e00ff */
[----:B------:R-:W-:-:S04]  /*14450*/  SHF.R.S32.HI R65, RZ, 0x1f, R24 ;  /* 0x0000001fff417819 */ /* 0x000fc80000011418 */
[----:B------:R-:W-:Y:S02]  /*14460*/  @P4 SHF.R.U32.HI R11, RZ, R73, R10 ;  /* 0x00000049ff0b4219 */ /* 0x000fe4000001160a */
[----:B------:R-:W-:-:S03]  /*14470*/  IADD3.X R10, R71, R68, R65, P2, P5 ;  /* 0x00000044470a7210 */ /* 0x000fc600017ea441 */
[--C-:B------:R-:W-:Y:S01]  /*14480*/  IMAD.MOV R14, RZ, RZ, -R11.reuse ;  /* 0x000000ffff0e7224 */ /* 0x100fe200078e0a0b */
        /* <DEDUP_REMOVED lines=10> */
[----:B------:R-:W-:Y:S01]  /*14530*/  LEA.HI.X R10, R8, R7, R4, 0x2, P2 ;  /* 0x00000007080a7211 */ /* 0x000fe200010f1404 */
[----:B------:R-:W-:Y:S06]  /*14540*/  @P1 BRA `(.L_x_2421) ;  /* 0x0000000000101947 */ /* 0x000fec0003800000 */
[----:B------:R-:W-:Y:S05]  /*14550*/  @!P0 BRA `(.L_x_2421) ;  /* 0x00000000000c8947 */ /* 0x000fea0003800000 */
[----:B------:R-:W2:Y:S04]  /*14560*/  LDG.E R4, desc[UR40][R58.64] ;  /* 0x000000283a047981 */ /* 0x000ea8000c1e1900 */
[----:B-----5:R-:W2:Y:S02]  /*14570*/  LDG.E R69, desc[UR40][R58.64+0x4] ;  /* 0x000004283a457981 */ /* 0x020ea4000c1e1900 */
[----:B--2---:R-:W-:-:S07]  /*14580*/  IMAD.IADD R69, R69, 0x1, -R4 ;  /* 0x0000000145457824 */ /* 0x004fce00078e0a04 */
.L_x_2421:
[----:B------:R-:W2:Y:S01]  /*14590*/  LDL R11, [R1+0xa0] ;  /* 0x0000a000010b7983 */ /* 0x000ea20000100800 */
[----:B------:R-:W0:Y:S03]  /*145a0*/  S2R R4, SR_TID.X ;  /* 0x0000000000047919 */ /* 0x000e260000002100 */
[----:B------:R-:W-:Y:S04]  /*145b0*/  SHFL.IDX PT, R5, R10, RZ, 0x1c1f ;  /* 0x001c1fff0a057589 */ /* 0x000fe800000e0000 */
[----:B------:R-:W-:Y:S04]  /*145c0*/  SHFL.IDX PT, R8, R6, 0x1, 0x1c1f ;  /* 0x003c1f0006087f89 */ /* 0x000fe800000e0000 */
[----:B------:R-:W-:Y:S01]  /*145d0*/  SHFL.IDX PT, R9, R10, 0x1, 0x1c1f ;  /* 0x003c1f000a097f89 */ /* 0x000fe200000e0000 */
[----:B0-----:R-:W-:-:S05]  /*145e0*/  VIADD R12, R4, 0xffffff80 ;  /* 0xffffff80040c7836 */ /* 0x001fca0000000000 */
[----:B------:R-:W-:-:S04]  /*145f0*/  SHF.R.S32.HI R7, RZ, 0x1f, R12 ;  /* 0x0000001fff077819 */ /* 0x000fc8000001140c */
[----:B------:R-:W-:-:S04]  /*14600*/  LEA.HI R7, R7, R12, RZ, 0x7 ;  /* 0x0000000c07077211 */ /* 0x000fc800078f38ff */
[----:B------:R-:W-:Y:S01]  /*14610*/  LOP3.LUT R7, R7, 0xffffff80, RZ, 0xc0, !PT ;  /* 0xffffff8007077812 */ /* 0x000fe200078ec0ff */
[----:B------:R-:W0:Y:S04]  /*14620*/  SHFL.IDX PT, R4, R6, RZ, 0x1c1f ;  /* 0x001c1fff06047589 */ /* 0x000e2800000e0000 */
[----:B------:R-:W-:Y:S02]  /*14630*/  IMAD.IADD R7, R12, 0x1, -R7 ;  /* 0x000000010c077824 */ /* 0x000fe400078e0a07 */
[----:B-----5:R-:W-:-:S03]  /*14640*/  IMAD R58, R69, R62, RZ ;  /* 0x0000003e453a7224 */ /* 0x020fc600078e02ff */
[----:B------:R-:W-:Y:S02]  /*14650*/  LOP3.LUT P0, RZ, R7, 0x3, RZ, 0xc0, !PT ;  /* 0x0000000307ff7812 */ /* 0x000fe4000780c0ff */
[----:B--2---:R-:W-:-:S05]  /*14660*/  IADD3 R13, R11, R81, RZ ;  /* 0x000000510b0d7210 */ /* 0x004fca0007ffe0ff */
[C---:B------:R-:W-:Y:S01]  /*14670*/  VIADD R7, R13.reuse, 0x8 ;  /* 0x000000080d077836 */ /* 0x040fe20000000000 */
[----:B------:R-:W-:-:S04]  /*14680*/  ISETP.GE.OR P1, PT, R13, R58, P0 ;  /* 0x0000003a0d00720c */ /* 0x000fc80000726670 */
[----:B------:R-:W-:-:S09]  /*14690*/  ISETP.GE.OR P0, PT, R7, R58, P0 ;  /* 0x0000003a0700720c */ /* 0x000fd20000706670 */
        /* <DEDUP_REMOVED lines=30> */
[----:B------:R-:W-:Y:S02]  /*14880*/  IMAD R65, R65, UR4, RZ ;  /* 0x0000000441417c24 */ /* 0x000fe4000f8e02ff */
[----:B------:R-:W-:Y:S01]  /*14890*/  IMAD.X R5, RZ, RZ, R3, P0 ;  /* 0x000000ffff057224 */ /* 0x000fe200000e0603 */
[----:B------:R-:W-:Y:S01]  /*148a0*/  SHF.R.U64 R2, R2, 0x3, RZ ;  /* 0x0000000302027819 */ /* 0x000fe200000012ff */
[----:B------:R-:W-:-:S03]  /*148b0*/  IMAD R65, R24, UR5, R65 ;  /* 0x0000000518417c24 */ /* 0x000fc6000f8e0241 */
[----:B------:R-:W-:Y:S01]  /*148c0*/  LOP3.LUT R4, R2, R7, RZ, 0x3c, !PT ;  /* 0x0000000702047212 */ /* 0x000fe200078e3cff */
[----:B------:R-:W-:Y:S01]  /*148d0*/  IMAD.WIDE.U32 R2, R24, UR4, RZ ;  /* 0x0000000418027c25 */ /* 0x000fe2000f8e00ff */
[----:B------:R-:W-:-:S03]  /*148e0*/  ULDC.64 UR4, c[0x0][0xae8] ;  /* 0x0002ba0000047ab9 */ /* 0x000fc60000000a00 */
[----:B------:R-:W-:Y:S01]  /*148f0*/  IMAD R20, R75, 0x30, R59 ;  /* 0x000000304b147824 */ /* 0x000fe200078e023b */
[----:B------:R-:W5:Y:S01]  /*14900*/  LD.E.128 R4, desc[UR40][R4.64] ;  /* 0x0000002804047980 */ /* 0x000f62000c101d00 */
[----:B------:R-:W-:Y:S01]  /*14910*/  IMAD.IADD R3, R3, 0x1, R65 ;  /* 0x0000000103037824 */ /* 0x000fe200078e0241 */
[----:B------:R-:W-:Y:S01]  /*14920*/  SHF.R.S32.HI R24, RZ, 0x1f, R64 ;  /* 0x0000001fff187819 */ /* 0x000fe20000011440 */
[----:B------:R-:W-:Y:S01]  /*14930*/  IMAD.IADD R35, R59, 0x1, R81 ;  /* 0x000000013b237824 */ /* 0x000fe200078e0251 */
[----:B------:R-:W-:Y:S01]  /*14940*/  IADD3 R32, R81, R20, RZ ;  /* 0x0000001451207210 */ /* 0x000fe20007ffe0ff */
[----:B------:R-:W-:Y:S01]  /*14950*/  IMAD.WIDE.U32 R2, R23, UR4, R2 ;  /* 0x0000000417027c25 */ /* 0x000fe2000f8e0002 */
[----:B------:R-:W-:Y:S01]  /*14960*/  @!PT LDS RZ, [RZ] ;  /* 0x00000000fffff984 */ /* 0x000fe20000000800 */
[----:B------:R-:W-:Y:S01]  /*14970*/  @!PT LDS RZ, [RZ] ;  /* 0x00000000fffff984 */ /* 0x000fe20000000800 */
[----:B------:R-:W-:Y:S01]  /*14980*/  @!PT LDS RZ, [RZ] ;  /* 0x00000000fffff984 */ /* 0x000fe20000000800 */
[----:B------:R-:W-:Y:S01]  /*14990*/  @!PT LDS RZ, [RZ] ;  /* 0x00000000fffff984 */ /* 0x000fe20000000800 */
[----:B------:R0:W-:Y:S06]  /*149a0*/  MEMBAR.ALL.CTA ;  /* 0x0000000000007992 */ /* 0x0001ec0000008000 */
[----:B0-----:R-:W0:Y:S01]  /*149b0*/  FENCE.VIEW.ASYNC.S ;  /* 0x00000000000073c6 */ /* 0x001e220000000000 */
[----:B-1----:R-:W-:-:S04]  /*149c0*/  @P4 IMAD.HI.U32 R20, R32, R21, RZ ;  /* 0x0000001520144227 */ /* 0x002fc800078e00ff */
[----:B------:R-:W-:Y:S01]  /*149d0*/  IMAD R3, R23, UR5, R3 ;  /* 0x0000000517037c24 */ /* 0x000fe2000f8e0203 */
[----:B------:R-:W-:Y:S01]  /*149e0*/  ULDC.64 UR4, c[0x0][0xaf0] ;  /* 0x0002bc0000047ab9 */ /* 0x000fe20000000a00 */
[----:B------:R-:W-:Y:S01]  /*149f0*/  IMAD.MOV.U32 R21, RZ, RZ, R32 ;  /* 0x000000ffff157224 */ /* 0x000fe200078e0020 */
[----:B--2---:R-:W-:Y:S01]  /*14a00*/  @P4 SHF.R.U32.HI R21, RZ, R33, R20 ;  /* 0x00000021ff154219 */ /* 0x004fe20000011614 */
[----:B------:R-:W-:-:S04]  /*14a10*/  IMAD R23, R24, UR4, RZ ;  /* 0x0000000418177c24 */ /* 0x000fc8000f8e02ff */
[C---:B------:R-:W-:Y:S02]  /*14a20*/  IMAD R23, R64.reuse, UR5, R23 ;  /* 0x0000000540177c24 */ /* 0x040fe4000f8e0217 */
[----:B------:R-:W-:Y:S01]  /*14a30*/  IMAD.WIDE.U32 R64, R64, UR4, R2 ;  /* 0x0000000440407c25 */ /* 0x000fe2000f8e0002 */
[--C-:B------:R-:W-:Y:S01]  /*14a40*/  SHF.R.S32.HI R2, RZ, 0x1f, R21.reuse ;  /* 0x0000001fff027819 */ /* 0x100fe20000011415 */
[----:B------:R-:W-:Y:S02]  /*14a50*/  ULDC.64 UR4, c[0x0][0xae0] ;  /* 0x0002b80000047ab9 */ /* 0x000fe40000000a00 */
[----:B------:R-:W-:Y:S02]  /*14a60*/  IMAD.MOV R3, RZ, RZ, -R21 ;  /* 0x000000ffff037224 */ /* 0x000fe400078e0a15 */
[----:B------:R-:W-:Y:S02]  /*14a70*/  IMAD.IADD R65, R65, 0x1, R23 ;  /* 0x0000000141417824 */ /* 0x000fe400078e0217 */
[----:B------:R-:W-:-:S02]  /*14a80*/  IMAD R23, R62, R3, R32 ;  /* 0x000000033e177224 */ /* 0x000fc400078e0220 */
[----:B------:R-:W-:-:S03]  /*14a90*/  IMAD R2, R2, UR4, RZ ;  /* 0x0000000402027c24 */ /* 0x000fc6000f8e02ff */
[----:B------:R-:W-:Y:S01]  /*14aa0*/  SHF.R.S32.HI R20, RZ, 0x1f, R23 ;  /* 0x0000001fff147819 */ /* 0x000fe20000011417 */
[C---:B------:R-:W-:Y:S02]  /*14ab0*/  IMAD R33, R21.reuse, UR5, R2 ;  /* 0x0000000515217c24 */ /* 0x040fe4000f8e0202 */
[----:B------:R-:W-:Y:S01]  /*14ac0*/  IMAD.WIDE.U32 R2, R21, UR4, R64 ;  /* 0x0000000415027c25 */ /* 0x000fe2000f8e0040 */
[----:B------:R-:W-:-:S03]  /*14ad0*/  ULDC.64 UR4, c[0x0][0xad8] ;  /* 0x0002b60000047ab9 */ /* 0x000fc60000000a00 */
[----:B------:R-:W-:Y:S02]  /*14ae0*/  IMAD.IADD R3, R3, 0x1, R33 ;  /* 0x0000000103037824 */ /* 0x000fe400078e0221 */
[----:B------:R-:W-:Y:S02]  /*14af0*/  IMAD R20, R20, UR4, RZ ;  /* 0x0000000414147c24 */ /* 0x000fe4000f8e02ff */
[----:B------:R-:W-:-:S04]  /*14b00*/  IMAD.WIDE.U32 R2, R23, UR4, R2 ;  /* 0x0000000417027c25 */ /* 0x000fc8000f8e0002 */
[----:B------:R-:W-:Y:S01]  /*14b10*/  IMAD R21, R23, UR5, R20 ;  /* 0x0000000517157c24 */ /* 0x000fe2000f8e0214 */
[----:B------:R-:W-:Y:S02]  /*14b20*/  ULDC.64 UR4, c[0x0][0xa80] ;  /* 0x0002a00000047ab9 */ /* 0x000fe40000000a00 */
[C---:B------:R-:W-:Y:S01]  /*14b30*/  LEA R24, P0, R2.reuse, UR4, 0x1 ;  /* 0x0000000402187c11 */ /* 0x040fe2000f8008ff */
[----:B------:R-:W-:Y:S01]  /*14b40*/  IMAD.IADD R3, R3, 0x1, R21 ;  /* 0x0000000103037824 */ /* 0x000fe200078e0215 */
[----:B------:R-:W-:Y:S01]  /*14b50*/  ULDC UR4, c[0x0][0xac8] ;  /* 0x0002b20000047ab9 */ /* 0x000fe20000000800 */
[C---:B------:R-:W-:Y:S02]  /*14b60*/  IADD3 R21, R35.reuse, 0x60, RZ ;  /* 0x0000006023157810 */ /* 0x040fe40007ffe0ff */
[----:B0-----:R-:W0:Y:S01]  /*14b70*/  SHFL.IDX PT, R33, R24, RZ, 0x181f ;  /* 0x00181fff18217589 */ /* 0x001e2200000e0000 */
[----:B------:R-:W-:Y:S01]  /*14b80*/  LEA.HI.X R34, R2, UR5, R3, 0x1, P0 ;  /* 0x0000000502227c11 */ /* 0x000fe200080f0c03 */
[C---:B------:R-:W-:Y:S01]  /*14b90*/  VIADD R3, R35.reuse, 0x30 ;  /* 0x0000003023037836 */ /* 0x040fe20000000000 */
[----:B------:R-:W-:Y:S01]  /*14ba0*/  ISETP.GE.AND P0, PT, R0, UR4, PT ;  /* 0x0000000400007c0c */ /* 0x000fe2000bf06270 */
[----:B------:R-:W1:Y:S03]  /*14bb0*/  SHFL.IDX PT, R37, R24, 0x1, 0x181f ;  /* 0x00381f0018257f89 */ /* 0x000e6600000e0000 */
[-C--:B------:R-:W-:Y:S01]  /*14bc0*/  ISETP.GE.OR P1, PT, R35, R58.reuse, P0 ;  /* 0x0000003a2300720c */ /* 0x080fe20000726670 */
[----:B------:R-:W2:Y:S01]  /*14bd0*/  SHFL.IDX PT, R39, R24, 0x2, 0x181f ;  /* 0x00581f0018277f89 */ /* 0x000ea200000e0000 */
[-C--:B------:R-:W-:Y:S01]  /*14be0*/  ISETP.GE.OR P2, PT, R3, R58.reuse, P0 ;  /* 0x0000003a0300720c */ /* 0x080fe20000746670 */
[----:B------:R-:W-:Y:S01]  /*14bf0*/  VIADD R3, R18, 0x13220 ;  /* 0x0001322012037836 */ /* 0x000fe20000000000 */
[----:B------:R-:W-:Y:S01]  /*14c00*/  ISETP.GE.OR P3, PT, R21, R58, P0 ;  /* 0x0000003a1500720c */ /* 0x000fe20000766670 */
[----:B------:R-:W2:Y:S03]  /*14c10*/  SHFL.IDX PT, R23, R34, RZ, 0x181f ;  /* 0x00181fff22177589 */ /* 0x000ea600000e0000 */
[----:B------:R-:W-:Y:S01]  /*14c20*/  PRMT R21, RZ, 0x654, R3 ;  /* 0x00000654ff157816 */ /* 0x000fe20000000003 */
[----:B------:R-:W2:Y:S03]  /*14c30*/  SHFL.IDX PT, R36, R34, 0x1, 0x181f ;  /* 0x00381f0022247f89 */ /* 0x000ea600000e0000 */
[----:B------:R2:W-:Y:S01]  /*14c40*/  SYNCS.ARRIVE.TRANS64.RED.A1T0 RZ, [R21+URZ], RZ ;  /* 0x000000ff15ff79a7 */ /* 0x0005e2000810043f */
[----:B------:R-:W2:Y:S01]  /*14c50*/  SHFL.IDX PT, R38, R34, 0x2, 0x181f ;  /* 0x00581f0022267f89 */ /* 0x000ea200000e0000 */
[----:B0-----:R-:W-:-:S03]  /*14c60*/  @!P1 LEA R2, P4, R0, R33, 0x1 ;  /* 0x0000002100029211 */ /* 0x001fc600078808ff */
[----:B------:R-:W0:Y:S01]  /*14c70*/  SHFL.IDX PT, R34, R34, 0x3, 0x181f ;  /* 0x00781f0022227f89 */ /* 0x000e2200000e0000 */
[----:B-1----:R-:W-:-:S03]  /*14c80*/  @!P2 LEA R20, P5, R0, R37, 0x1 ;  /* 0x000000250014a211 */ /* 0x002fc600078a08ff */
[----:B------:R1:W0:Y:S01]  /*14c90*/  SHFL.IDX PT, R37, R24, 0x3, 0x181f ;  /* 0x00781f0018257f89 */ /* 0x00022200000e0000 */
[C---:B--2---:R-:W-:Y:S02]  /*14ca0*/  @!P3 LEA R32, P6, R0.reuse, R39, 0x1 ;  /* 0x000000270020b211 */ /* 0x044fe400078c08ff */
[C-C-:B------:R-:W-:Y:S01]  /*14cb0*/  @!P1 LEA.HI.X R3, R0.reuse, R23, R63.reuse, 0x1, P4 ;  /* 0x0000001700039211 */ /* 0x140fe200020f0c3f */
[----:B------:R-:W-:Y:S01]  /*14cc0*/  VIADD R23, R35, 0x90 ;  /* 0x0000009023177836 */ /* 0x000fe20000000000 */
[----:B------:R-:W-:-:S04]  /*14cd0*/  @!P2 LEA.HI.X R21, R0, R36, R63, 0x1, P5 ;  /* 0x000000240015a211 */ /* 0x000fc800028f0c3f */
[----:B------:R-:W-:Y:S02]  /*14ce0*/  ISETP.GE.OR P0, PT, R23, R58, P0 ;  /* 0x0000003a1700720c */ /* 0x000fe40000706670 */
[----:B------:R-:W-:Y:S01]  /*14cf0*/  @!P3 LEA.HI.X R33, R0, R38, R63, 0x1, P6 ;  /* 0x000000260021b211 */ /* 0x000fe200030f0c3f */
[----:B---3--:R1:W-:Y:S04]  /*14d00*/  @!P1 ST.E.128 desc[UR40][R2.64], R8 ;  /* 0x0000000802009985 */ /* 0x0083e8000c101d28 */
[----:B----4-:R1:W-:Y:S04]  /*14d10*/  @!P2 ST.E.128 desc[UR40][R20.64], R12 ;  /* 0x0000000c1400a985 */ /* 0x0103e8000c101d28 */
[----:B------:R1:W-:Y:S02]  /*14d20*/  @!P3 ST.E.128 desc[UR40][R32.64], R28 ;  /* 0x0000001c2000b985 */ /* 0x0003e4000c101d28 */
[----:B0-----:R-:W-:Y:S05]  /*14d30*/  @P0 BRA `(.L_x_2423) ;  /* 0x0000001000a00947 */ /* 0x001fea0003800000 */
[----:B-1----:R-:W-:-:S04]  /*14d40*/  LEA R2, P0, R0, R37, 0x1 ;  /* 0x0000002500027211 */ /* 0x002fc800078008ff */
[----:B------:R-:W-:-:S05]  /*14d50*/  LEA.HI.X R3, R0, R34, R63, 0x1, P0 ;  /* 0x0000002200037211 */ /* 0x000fca00000f0c3f */
[----:B-----5:R3:W-:Y:S01]  /*14d60*/  ST.E.128 desc[UR40][R2.64], R4 ;  /* 0x0000000402007985 */ /* 0x0207e2000c101d28 */
[----:B------:R-:W-:Y:S05]  /*14d70*/  BRA `(.L_x_2423) ;  /* 0x0000001000907947 */ /* 0x000fea0003800000 */
.L_x_2422:
[----:B------:R-:W-:Y:S01]  /*14d80*/  ULDC.64 UR4, c[0x0][0xb08] ;  /* 0x0002c20000047ab9 */ /* 0x000fe20000000a00 */
[----:B0-----:R-:W-:Y:S01]  /*14d90*/  SHF.R.S32.HI R5, RZ, 0x1f, R64 ;  /* 0x0000001fff057819 */ /* 0x001fe20000011440 */
[----:B------:R-:W-:Y:S01]  /*14da0*/  IMAD R65, R65, UR4, RZ ;  /* 0x0000000441417c24 */ /* 0x000fe2000f8e02ff */
[----:B------:R-:W2:Y:S01]  /*14db0*/  LDL R71, [R1+0x48] ;  /* 0x0000480001477983 */ /* 0x000ea20000100800 */
[C---:B------:R-:W-:Y:S01]  /*14dc0*/  IMAD.WIDE.U32 R2, R24.reuse, UR4, RZ ;  /* 0x0000000418027c25 */ /* 0x040fe2000f8e00ff */
[----:B------:R-:W0:Y:S01]  /*14dd0*/  @P4 LDC R0, c[0x0][0xbec] ;  /* 0x0002fb00ff004b82 */ /* 0x000e220000000800 */
[----:B------:R-:W-:Y:S01]  /*14de0*/  ULDC.64 UR6, c[0x0][0xb30] ;  /* 0x0002cc0000067ab9 */ /* 0x000fe20000000a00 */
[----:B------:R-:W3:Y:S01]  /*14df0*/  LDL R70, [R1+0x7c] ;  /* 0x00007c0001467983 */ /* 0x000ee20000100800 */
[----:B------:R-:W-:Y:S01]  /*14e00*/  IMAD R65, R24, UR5, R65 ;  /* 0x0000000518417c24 */ /* 0x000fe2000f8e0241 */
[----:B------:R-:W-:Y:S02]  /*14e10*/  ULDC.64 UR4, c[0x0][0xb38] ;  /* 0x0002ce0000047ab9 */ /* 0x000fe40000000a00 */
[----:B------:R1:W5:Y:S01]  /*14e20*/  LDL R69, [R1+0x98] ;  /* 0x0000980001457983 */ /* 0x0003620000100800 */
[----:B------:R-:W-:Y:S01]  /*14e30*/  IMAD.IADD R3, R3, 0x1, R65 ;  /* 0x0000000103037824 */ /* 0x000fe200078e0241 */
[----:B------:R-:W4:Y:S02]  /*14e40*/  @P4 LDC R11, c[0x0][0xbf0] ;  /* 0x0002fc00ff0b4b82 */ /* 0x000f240000000800 */
[----:B------:R1:W5:Y:S01]  /*14e50*/  LDL R68, [R1+0x88] ;  /* 0x0000880001447983 */ /* 0x0003620000100800 */
[----:B------:R-:W-:-:S03]  /*14e60*/  IMAD.WIDE.U32 R2, R23, UR4, R2 ;  /* 0x0000000417027c25 */ /* 0x000fc6000f8e0002 */
[----:B------:R1:W5:Y:S01]  /*14e70*/  LDL R67, [R1+0x94] ;  /* 0x0000940001437983 */ /* 0x0003620000100800 */
[----:B------:R-:W-:Y:S01]  /*14e80*/  IMAD R3, R23, UR5, R3 ;  /* 0x0000000517037c24 */ /* 0x000fe2000f8e0203 */
[----:B------:R-:W-:Y:S02]  /*14e90*/  ULDC.64 UR4, c[0x0][0xb40] ;  /* 0x0002d00000047ab9 */ /* 0x000fe40000000a00 */
[----:B------:R-:W-:Y:S01]  /*14ea0*/  IMAD R5, R5, UR4, RZ ;  /* 0x0000000405057c24 */ /* 0x000fe2000f8e02ff */
[----:B------:R1:W5:Y:S03]  /*14eb0*/  LDL R66, [R1+0x84] ;  /* 0x0000840001427983 */ /* 0x0003660000100800 */
[C---:B------:R-:W-:Y:S02]  /*14ec0*/  IMAD R9, R64.reuse, UR5, R5 ;  /* 0x0000000540097c24 */ /* 0x040fe4000f8e0205 */
[----:B------:R-:W-:Y:S01]  /*14ed0*/  IMAD.WIDE.U32 R64, R64, UR4, R2 ;  /* 0x0000000440407c25 */ /* 0x000fe2000f8e0002 */
[----:B------:R-:W-:-:S03]  /*14ee0*/  ULDC.64 UR4, c[0x0][0xb48] ;  /* 0x0002d20000047ab9 */ /* 0x000fc60000000a00 */
[----:B------:R-:W-:Y:S02]  /*14ef0*/  IMAD.IADD R65, R65, 0x1, R9 ;  /* 0x0000000141417824 */ /* 0x000fe400078e0209 */
[----:B0-----:R-:W-:-:S04]  /*14f00*/  @P4 IMAD.HI.U32 R0, R15, R0, RZ ;  /* 0x000000000f004227 */ /* 0x001fc800078e00ff */
[C---:B------:R-:W-:Y:S02]  /*14f10*/  IMAD.WIDE.U32 R2, R79.reuse, UR4, R64 ;  /* 0x000000044f027c25 */ /* 0x040fe4000f8e0040 */
[----:B------:R1:W5:Y:S02]  /*14f20*/  LDL R65, [R1+0x90] ;  /* 0x0000900001417983 */ /* 0x0003640000100800 */
[----:B------:R-:W-:Y:S01]  /*14f30*/  IMAD.MOV.U32 R5, RZ, RZ, R15 ;  /* 0x000000ffff057224 */ /* 0x000fe200078e000f */
[----:B----4-:R-:W-:Y:S01]  /*14f40*/  @P4 SHF.R.U32.HI R5, RZ, R11, R0 ;  /* 0x0000000bff054219 */ /* 0x010fe20000011600 */
[----:B------:R1:W5:Y:S01]  /*14f50*/  LDL R64, [R1+0x80] ;  /* 0x0000800001407983 */ /* 0x0003620000100800 */
[----:B------:R-:W-:Y:S01]  /*14f60*/  IMAD R3, R79, UR5, R3 ;  /* 0x000000054f037c24 */ /* 0x000fe2000f8e0203 */
[----:B------:R-:W-:Y:S01]  /*14f70*/  ULDC.64 UR4, c[0x0][0xb28] ;  /* 0x0002ca0000047ab9 */ /* 0x000fe20000000a00 */
[--C-:B------:R-:W-:Y:S01]  /*14f80*/  SHF.R.S32.HI R0, RZ, 0x1f, R5.reuse ;  /* 0x0000001fff007819 */ /* 0x100fe20000011405 */
[----:B------:R-:W-:-:S04]  /*14f90*/  IMAD.MOV R9, RZ, RZ, -R5 ;  /* 0x000000ffff097224 */ /* 0x000fc800078e0a05 */
[----:B------:R-:W-:Y:S02]  /*14fa0*/  IMAD R9, R62, R9, R15 ;  /* 0x000000093e097224 */ /* 0x000fe400078e020f */
[----:B------:R-:W-:Y:S02]  /*14fb0*/  IMAD R0, R0, UR6, RZ ;  /* 0x0000000600007c24 */ /* 0x000fe4000f8e02ff */
[----:B------:R-:W-:-:S04]  /*14fc0*/  IMAD.WIDE.U32 R2, R5, UR6, R2 ;  /* 0x0000000605027c25 */ /* 0x000fc8000f8e0002 */
[----:B------:R-:W-:Y:S01]  /*14fd0*/  IMAD R11, R5, UR7, R0 ;  /* 0x00000007050b7c24 */ /* 0x000fe2000f8e0200 */
[----:B------:R-:W-:-:S03]  /*14fe0*/  SHF.R.S32.HI R0, RZ, 0x1f, R9 ;  /* 0x0000001fff007819 */ /* 0x000fc60000011409 */
[----:B------:R-:W-:Y:S02]  /*14ff0*/  IMAD.IADD R3, R3, 0x1, R11 ;  /* 0x0000000103037824 */ /* 0x000fe400078e020b */
[----:B------:R-:W-:Y:S02]  /*15000*/  IMAD R0, R0, UR4, RZ ;  /* 0x0000000400007c24 */ /* 0x000fe4000f8e02ff */
[----:B------:R-:W-:Y:S01]  /*15010*/  IMAD.WIDE.U32 R2, R9, UR4, R2 ;  /* 0x0000000409027c25 */ /* 0x000fe2000f8e0002 */
[----:B------:R-:W-:-:S03]  /*15020*/  ISETP.GE.AND P0, PT, R13, R58, PT ;  /* 0x0000003a0d00720c */ /* 0x000fc60003f06270 */
[----:B------:R-:W-:Y:S01]  /*15030*/  IMAD R5, R9, UR5, R0 ;  /* 0x0000000509057c24 */ /* 0x000fe2000f8e0200 */
[----:B------:R-:W-:Y:S01]  /*15040*/  ULDC.64 UR4, c[0x0][0xb00] ;  /* 0x0002c00000047ab9 */ /* 0x000fe20000000a00 */
[----:B------:R-:W-:Y:S02]  /*15050*/  IADD3 R4, R18, 0x13220, RZ ;  /* 0x0001322012047810 */ /* 0x000fe40007ffe0ff */
[----:B------:R-:W-:Y:S01]  /*15060*/  IMAD.IADD R3, R3, 0x1, R5 ;  /* 0x0000000103037824 */ /* 0x000fe200078e0205 */
[C---:B------:R-:W-:Y:S02]  /*15070*/  LEA R0, P1, R2.reuse, UR4, 0x2 ;  /* 0x0000000402007c11 */ /* 0x040fe4000f8210ff */
[----:B------:R-:W-:Y:S02]  /*15080*/  PRMT R4, RZ, 0x654, R4 ;  /* 0x00000654ff047816 */ /* 0x000fe40000000004 */
[----:B------:R-:W-:Y:S01]  /*15090*/  LEA.HI.X R6, R2, UR5, R3, 0x2, P1 ;  /* 0x0000000502067c11 */ /* 0x000fe200088f1403 */
[----:B------:R-:W-:Y:S01]  /*150a0*/  BSSY B1, `(.L_x_2424) ;  /* 0x000002c000017945 */ /* 0x000fe20003800000 */
[----:B------:R0:W-:Y:S03]  /*150b0*/  SYNCS.ARRIVE.TRANS64.RED.A1T0 RZ, [R4+URZ], RZ ;  /* 0x000000ff04ff79a7 */ /* 0x0001e6000810043f */
[----:B------:R1:W4:Y:S04]  /*150c0*/  SHFL.IDX PT, R5, R6, RZ, 0x1c1f ;  /* 0x001c1fff06057589 */ /* 0x00032800000e0000 */
[----:B0-----:R1:W0:Y:S01]  /*150d0*/  SHFL.IDX PT, R4, R0, RZ, 0x1c1f ;  /* 0x001c1fff00047589 */ /* 0x00122200000e0000 */
[----:B--2---:R-:W-:-:S02]  /*150e0*/  VIADD R23, R71, 0x8 ;  /* 0x0000000847177836 */ /* 0x004fc40000000000 */
[C---:B------:R-:W-:Y:S02]  /*150f0*/  VIADD R59, R71.reuse, 0x10 ;  /* 0x00000010473b7836 */ /* 0x040fe40000000000 */
[----:B------:R-:W-:Y:S01]  /*15100*/  VIADD R61, R71, 0x18 ;  /* 0x00000018473d7836 */ /* 0x000fe20000000000 */
[----:B---3--:R-:W-:Y:S02]  /*15110*/  SHF.R.S32.HI R63, RZ, 0x1f, R70 ;  /* 0x0000001fff3f7819 */ /* 0x008fe40000011446 */
[----:B------:R-:W-:Y:S02]  /*15120*/  SHF.R.S32.HI R24, RZ, 0x1f, R23 ;  /* 0x0000001fff187819 */ /* 0x000fe40000011417 */
[----:B------:R-:W-:Y:S02]  /*15130*/  SHF.R.S32.HI R60, RZ, 0x1f, R59 ;  /* 0x0000001fff3c7819 */ /* 0x000fe4000001143b */
[----:B------:R-:W-:Y:S01]  /*15140*/  SHF.R.S32.HI R62, RZ, 0x1f, R61 ;  /* 0x0000001fff3e7819 */ /* 0x000fe2000001143d */
[----:B01--4-:R-:W-:Y:S06]  /*15150*/  @P0 BRA `(.L_x_2425) ;  /* 0x0000000000800947 */ /* 0x013fec0003800000 */
        /* <DEDUP_REMOVED lines=9> */
[----:B-----5:R-:W-:Y:S01]  /*151f0*/  ISETP.GE.AND P2, PT, R68, UR4, PT ;  /* 0x0000000444007c0c */ /* 0x020fe2000bf46270 */
        /* <DEDUP_REMOVED lines=22> */
.L_x_2425:
[----:B------:R-:W-:Y:S05]  /*15360*/  BSYNC B1 ;  /* 0x0000000000017941 */ /* 0x000fea0003800000 */
.L_x_2424:
[----:B------:R-:W-:Y:S01]  /*15370*/  ISETP.GE.AND P0, PT, R7, R58, PT ;  /* 0x0000003a0700720c */ /* 0x000fe20003f06270 */
[----:B--2---:R0:W1:Y:S04]  /*15380*/  SHFL.IDX PT, R5, R6, 0x1, 0x1c1f ;  /* 0x003c1f0006057f89 */ /* 0x00406800000e0000 */
[----:B------:R0:W2:Y:S08]  /*15390*/  SHFL.IDX PT, R4, R0, 0x1, 0x1c1f ;  /* 0x003c1f0000047f89 */ /* 0x0000b000000e0000 */
[----:B0-----:R-:W-:Y:S05]  /*153a0*/  @P0 BRA `(.L_x_2423) ;  /* 0x0000000c00040947 */ /* 0x001fea0003800000 */
[----:B------:R-:W-:Y:S02]  /*153b0*/  ULDC UR4, c[0x0][0xac8] ;  /* 0x0002b20000047ab9 */ /* 0x000fe40000000800 */
[----:B------:R-:W-:Y:S02]  /*153c0*/  ISETP.GE.AND P5, PT, R71, UR4, PT ;  /* 0x0000000447007c0c */ /* 0x000fe4000bfa6270 */
[----:B------:R-:W-:Y:S02]  /*153d0*/  ISETP.GE.AND P1, PT, R59, UR4, PT ;  /* 0x000000043b007c0c */ /* 0x000fe4000bf26270 */
[----:B------:R-:W-:Y:S02]  /*153e0*/  ISETP.GE.AND P0, PT, R23, UR4, PT ;  /* 0x0000000417007c0c */ /* 0x000fe4000bf06270 */
[----:B------:R-:W-:-:S07]  /*153f0*/  ISETP.GE.AND P2, PT, R61, UR4, PT ;  /* 0x000000043d007c0c */ /* 0x000fce000bf46270 */
[----:B-12---:R-:W-:Y:S02]  /*15400*/  @!P5 IMAD.WIDE R2, R71, 0x4, R4 ;  /* 0x000000044702d825 */ /* 0x006fe400078e0204 */
[-C--:B------:R-:W-:Y:S02]  /*15410*/  @!P1 LEA R8, P4, R59, R4.reuse, 0x2 ;  /* 0x000000043b089211 */ /* 0x080fe400078810ff */
[----:B------:R-:W-:Y:S01]  /*15420*/  @!P0 LEA R6, P3, R23, R4, 0x2 ;  /* 0x0000000417068211 */ /* 0x000fe200078610ff */
[----:B------:R0:W-:Y:S01]  /*15430*/  @!P5 ST.E.64 desc[UR40][R2.64], R42 ;  /* 0x0000002a0200d985 */ /* 0x0001e2000c101b28 */
[-C--:B------:R-:W-:Y:S02]  /*15440*/  @!P1 LEA.HI.X R9, R59, R5.reuse, R60, 0x2, P4 ;  /* 0x000000053b099211 */ /* 0x080fe400020f143c */
[----:B------:R-:W-:Y:S02]  /*15450*/  ISETP.GE.AND P5, PT, R70, UR4, PT ;  /* 0x0000000446007c0c */ /* 0x000fe4000bfa6270 */
[----:B------:R-:W-:-:S02]  /*15460*/  @!P0 LEA.HI.X R7, R23, R5, R24, 0x2, P3 ;  /* 0x0000000517078211 */ /* 0x000fc400018f1418 */
[----:B-----5:R-:W-:Y:S02]  /*15470*/  ISETP.GE.AND P4, PT, R68, UR4, PT ;  /* 0x0000000444007c0c */ /* 0x020fe4000bf86270 */
[----:B------:R-:W-:Y:S01]  /*15480*/  ISETP.GE.AND P3, PT, R66, UR4, PT ;  /* 0x0000000442007c0c */ /* 0x000fe2000bf66270 */
[----:B------:R0:W-:Y:S01]  /*15490*/  @!P0 ST.E.64 desc[UR40][R6.64], R44 ;  /* 0x0000002c06008985 */ /* 0x0001e2000c101b28 */
[----:B------:R-:W-:-:S03]  /*154a0*/  @!P2 LEA R10, P6, R61, R4, 0x2 ;  /* 0x000000043d0aa211 */ /* 0x000fc600078c10ff */
[----:B------:R0:W-:Y:S01]  /*154b0*/  @!P1 ST.E.64 desc[UR40][R8.64], R46 ;  /* 0x0000002e08009985 */ /* 0x0001e2000c101b28 */
[----:B------:R-:W-:Y:S02]  /*154c0*/  @!P2 LEA.HI.X R11, R61, R5, R62, 0x2, P6 ;  /* 0x000000053d0ba211 */ /* 0x000fe400030f143e */
[----:B------:R-:W-:-:S03]  /*154d0*/  @!P5 LEA R12, P0, R70, R4, 0x2 ;  /* 0x00000004460cd211 */ /* 0x000fc600078010ff */
[-C--:B------:R-:W-:Y:S01]  /*154e0*/  @!P4 LEA R14, P1, R68, R4.reuse, 0x2 ;  /* 0x00000004440ec211 */ /* 0x080fe200078210ff */
[----:B------:R0:W-:Y:S01]  /*154f0*/  @!P2 ST.E.64 desc[UR40][R10.64], R48 ;  /* 0x000000300a00a985 */ /* 0x0001e2000c101b28 */
[----:B------:R-:W-:Y:S02]  /*15500*/  @!P3 LEA R20, P6, R66, R4, 0x2 ;  /* 0x000000044214b211 */ /* 0x000fe400078c10ff */
[-C--:B------:R-:W-:Y:S02]  /*15510*/  @!P5 LEA.HI.X R13, R70, R5.reuse, R63, 0x2, P0 ;  /* 0x00000005460dd211 */ /* 0x080fe400000f143f */
[-C--:B------:R-:W-:Y:S02]  /*15520*/  @!P4 LEA.HI.X R15, R68, R5.reuse, R69, 0x2, P1 ;  /* 0x00000005440fc211 */ /* 0x080fe400008f1445 */
[----:B------:R-:W-:Y:S01]  /*15530*/  @!P3 LEA.HI.X R21, R66, R5, R67, 0x2, P6 ;  /* 0x000000054215b211 */ /* 0x000fe200030f1443 */
[----:B------:R0:W-:Y:S01]  /*15540*/  @!P5 ST.E.64 desc[UR40][R12.64], R50 ;  /* 0x000000320c00d985 */ /* 0x0001e2000c101b28 */
[----:B------:R-:W-:-:S03]  /*15550*/  ISETP.GE.AND P0, PT, R64, UR4, PT ;  /* 0x0000000440007c0c */ /* 0x000fc6000bf06270 */
[----:B------:R0:W-:Y:S04]  /*15560*/  @!P4 ST.E.64 desc[UR40][R14.64], R52 ;  /* 0x000000340e00c985 */ /* 0x0001e8000c101b28 */
[----:B------:R0:W-:Y:S06]  /*15570*/  @!P3 ST.E.64 desc[UR40][R20.64], R54 ;  /* 0x000000361400b985 */ /* 0x0001ec000c101b28 */
[----:B------:R-:W-:Y:S05]  /*15580*/  @P0 BRA `(.L_x_2423) ;  /* 0x00000008008c0947 */ /* 0x000fea0003800000 */
[----:B0-----:R-:W-:-:S04]  /*15590*/  LEA R2, P0, R64, R4, 0x2 ;  /* 0x0000000440027211 */ /* 0x001fc800078010ff */
[----:B------:R-:W-:-:S05]  /*155a0*/  LEA.HI.X R3, R64, R5, R65, 0x2, P0 ;  /* 0x0000000540037211 */ /* 0x000fca00000f1441 */
[----:B------:R0:W-:Y:S01]  /*155b0*/  ST.E.64 desc[UR40][R2.64], R56 ;  /* 0x0000003802007985 */ /* 0x0001e2000c101b28 */
[----:B------:R-:W-:Y:S05]  /*155c0*/  BRA `(.L_x_2423) ;  /* 0x00000008007c7947 */ /* 0x000fea0003800000 */
.L_x_2420:
[----:B------:R-:W2:Y:S01]  /*155d0*/  LDL.LU R4, [R1+0x68] ;  /* 0x0000680001047983 */ /* 0x000ea20000300800 */
[----:B------:R-:W-:Y:S01]  /*155e0*/  ULDC.64 UR6, c[0x0][0xc08] ;  /* 0x0003020000067ab9 */ /* 0x000fe20000000a00 */
[----:B------:R-:W-:Y:S02]  /*155f0*/  ULDC.64 UR4, c[0x0][0xc00] ;  /* 0x0003000000047ab9 */ /* 0x000fe40000000a00 */
[----:B------:R-:W3:Y:S01]  /*15600*/  LDL.LU R7, [R1+0x6c] ;  /* 0x00006c0001077983 */ /* 0x000ee20000300800 */
[----:B------:R-:W-:Y:S01]  /*15610*/  ISETP.NE.U32.AND P1, PT, RZ, UR6, PT ;  /* 0x00000006ff007c0c */ /* 0x000fe2000bf25070 */
[----:B------:R-:W-:Y:S01]  /*15620*/  IMAD.MOV.U32 R15, RZ, RZ, RZ ;  /* 0x000000ffff0f7224 */ /* 0x000fe200078e00ff */
[----:B------:R-:W-:Y:S01]  /*15630*/  ISETP.NE.U32.AND P0, PT, RZ, UR4, PT ;  /* 0x00000004ff007c0c */ /* 0x000fe2000bf05070 */
[----:B------:R-:W1:Y:S01]  /*15640*/  S2R R6, SR_TID.X ;  /* 0x0000000000067919 */ /* 0x000e620000002100 */
[----:B------:R-:W-:Y:S02]  /*15650*/  ISETP.NE.AND.EX P1, PT, RZ, UR7, PT, P1 ;  /* 0x00000007ff007c0c */ /* 0x000fe4000bf25310 */
[----:B------:R-:W-:-:S02]  /*15660*/  ISETP.NE.AND.EX P0, PT, RZ, UR5, PT, P0 ;  /* 0x00000005ff007c0c */ /* 0x000fc4000bf05300 */
[----:B--2---:R-:W-:Y:S01]  /*15670*/  IADD3 R2, P2, R4, UR4, RZ ;  /* 0x0000000404027c10 */ /* 0x004fe2000ff5e0ff */
[----:B------:R-:W-:-:S03]  /*15680*/  ULDC UR4, c[0x0][0xa88] ;  /* 0x0002a20000047ab9 */ /* 0x000fc60000000800 */
[----:B---3--:R-:W-:-:S05]  /*15690*/  IADD3.X R3, R7, UR5, RZ, P2, !PT ;  /* 0x0000000507037c10 */ /* 0x008fca00097fe4ff */
[----:B------:R-:W-:Y:S01]  /*156a0*/  @P1 IADD3 R4, P2, R4, UR6, RZ ;  /* 0x0000000604041c10 */ /* 0x000fe2000ff5e0ff */
[----:B------:R-:W-:Y:S01]  /*156b0*/  IMAD.U32 R14, RZ, RZ, UR4 ;  /* 0x00000004ff0e7e24 */ /* 0x000fe2000f8e00ff */
[----:B------:R2:W5:Y:S02]  /*156c0*/  @P0 LDG.E R15, desc[UR40][R2.64] ;  /* 0x00000028020f0981 */ /* 0x000564000c1e1900 */
[----:B------:R-:W-:Y:S01]  /*156d0*/  @P1 IADD3.X R5, R7, UR7, RZ, P2, !PT ;  /* 0x0000000707051c10 */ /* 0x000fe200097fe4ff */
[----:B-1----:R-:W-:-:S04]  /*156e0*/  VIADD R32, R6, 0xffffff80 ;  /* 0xffffff8006207836 */ /* 0x002fc80000000000 */
[----:B------:R2:W5:Y:S01]  /*156f0*/  @P1 LDG.E R14, desc[UR40][R4.64] ;  /* 0x00000028040e1981 */ /* 0x000562000c1e1900 */
[----:B------:R-:W-:Y:S02]  /*15700*/  ISETP.GT.AND P3, PT, R32, 0xbf, PT ;  /* 0x000000bf2000780c */ /* 0x000fe40003f64270 */
[----:B------:R-:W-:Y:S01]  /*15710*/  ISETP.GT.AND P2, PT, R77, 0x1, PT ;  /* 0x000000014d00780c */ /* 0x000fe20003f44270 */
[----:B------:R-:W-:-:S12]  /*15720*/  @P1 BRA `(.L_x_2426) ;  /* 0x0000000000101947 */ /* 0x000fd80003800000 */
[----:B------:R-:W-:Y:S05]  /*15730*/  @!P0 BRA `(.L_x_2426) ;  /* 0x00000000000c8947 */ /* 0x000fea0003800000 */
[----:B--2---:R-:W2:Y:S04]  /*15740*/  LDG.E R5, desc[UR40][R2.64] ;  /* 0x0000002802057981 */ /* 0x004ea8000c1e1900 */
[----:B-----5:R-:W2:Y:S02]  /*15750*/  LDG.E R14, desc[UR40][R2.64+0x4] ;  /* 0x00000428020e7981 */ /* 0x020ea4000c1e1900 */
[----:B--2---:R-:W-:-:S07]  /*15760*/  IADD3 R14, -R5, R14, RZ ;  /* 0x0000000e050e7210 */ /* 0x004fce0007ffe1ff */
.L_x_2426:
[----:B--2---:R-:W2:Y:S04]  /*15770*/  LDL.LU R2, [R1+0x74] ;  /* 0x0000740001027983 */ /* 0x004ea80000300800 */
[----:B------:R-:W3:Y:S01]  /*15780*/  LDL.LU R3, [R1+0x60] ;  /* 0x0000600001037983 */ /* 0x000ee20000300800 */
[----:B------:R-:W-:Y:S01]  /*15790*/  BSSY B1, `(.L_x_2427) ;  /* 0x0000037000017945 */ /* 0x000fe20003800000 */
[----:B-----5:R-:W-:Y:S02]  /*157a0*/  SHF.R.S32.HI R24, RZ, 0x1f, R15 ;  /* 0x0000001fff187819 */ /* 0x020fe4000001140f */
[----:B--2---:R-:W-:Y:S02]  /*157b0*/  SEL R28, R2, RZ, !P0 ;  /* 0x000000ff021c7207 */ /* 0x004fe40004000000 */
[----:B---3--:R-:W-:Y:S01]  /*157c0*/  SEL R29, R3, RZ, !P0 ;  /* 0x000000ff031d7207 */ /* 0x008fe20004000000 */
[----:B------:R-:W-:Y:S06]  /*157d0*/  @P3 BRA `(.L_x_2428) ;  /* 0x0000000000c83947 */ /* 0x000fec0003800000 */
[----:B------:R-:W2:Y:S01]  /*157e0*/  LDL R3, [R1+0x44] ;  /* 0x0000440001037983 */ /* 0x000ea20000100800 */
[----:B------:R-:W1:Y:S02]  /*157f0*/  LDC R33, c[0x0][0xbe8] ;  /* 0x0002fa00ff217b82 */ /* 0x000e640000000800 */
[----:B-1----:R-:W-:Y:S01]  /*15800*/  IMAD R2, R14, R33, RZ ;  /* 0x000000210e027224 */ /* 0x002fe200078e02ff */
[----:B--2---:R-:W-:-:S04]  /*15810*/  IADD3 R31, R3, -0x80, R6 ;  /* 0xffffff80031f7810 */ /* 0x004fc80007ffe006 */
[----:B------:R-:W-:-:S13]  /*15820*/  ISETP.GE.AND P0, PT, R31, R2, PT ;  /* 0x000000021f00720c */ /* 0x000fda0003f06270 */
[----:B------:R-:W-:Y:S05]  /*15830*/  @P0 BRA `(.L_x_2428) ;  /* 0x0000000000b00947 */ /* 0x000fea0003800000 */
[----:B------:R-:W2:Y:S01]  /*15840*/  LDL.LU R34, [R1+0x78] ;  /* 0x0000780001227983 */ /* 0x000ea20000300800 */
[----:B------:R-:W-:Y:S01]  /*15850*/  IMAD.MOV.U32 R2, RZ, RZ, 0x9b8 ;  /* 0x000009b8ff027424 */ /* 0x000fe200078e00ff */
[----:B------:R-:W-:Y:S01]  /*15860*/  ISETP.GT.AND P3, PT, R77, 0x1, PT ;  /* 0x000000014d00780c */ /* 0x000fe20003f64270 */
[----:B------:R-:W-:Y:S01]  /*15870*/  IMAD.MOV.U32 R21, RZ, RZ, R31 ;  /* 0x000000ffff157224 */ /* 0x000fe200078e001f */
[----:B------:R-:W-:Y:S02]  /*15880*/  ISETP.NE.AND P0, PT, R33, 0x1, PT ;  /* 0x000000012100780c */ /* 0x000fe40003f05270 */
[----:B------:R-:W-:Y:S02]  /*15890*/  SEL R30, R2, 0x978, P3 ;  /* 0x00000978021e7807 */ /* 0x000fe40001800000 */
[----:B------:R-:W1:Y:S08]  /*158a0*/  LDC.64 R2, c[0x0][0xba8] ;  /* 0x0002ea00ff027b82 */ /* 0x000e700000000a00 */
[----:B----4-:R-:W3:Y:S08]  /*158b0*/  LDC.64 R8, c[0x0][R30+0x220] ;  /* 0x000088001e087b82 */ /* 0x010ef00000000a00 */
[----:B------:R-:W4:Y:S08]  /*158c0*/  LDC.64 R6, c[0x0][R30+0x218] ;  /* 0x000086001e067b82 */ /* 0x000f300000000a00 */
[----:B------:R-:W5:Y:S08]  /*158d0*/  LDC.64 R10, c[0x0][R30+0x228] ;  /* 0x00008a001e0a7b82 */ /* 0x000f700000000a00 */
[----:B------:R-:W0:Y:S08]  /*158e0*/  LDC.64 R4, c[0x0][R30+0x210] ;  /* 0x000084001e047b82 */ /* 0x000e300000000a00 */
[----:B------:R-:W4:Y:S08]  /*158f0*/  @P0 LDC R20, c[0x0][0xbec] ;  /* 0x0002fb00ff140b82 */ /* 0x000f300000000800 */
[----:B------:R-:W5:Y:S01]  /*15900*/  @P0 LDC R37, c[0x0][0xbf0] ;  /* 0x0002fc00ff250b82 */ /* 0x000f620000000800 */
[----:B---3--:R-:W-:-:S07]  /*15910*/  IMAD R9, R9, R29, RZ ;  /* 0x0000001d09097224 */ /* 0x008fce00078e02ff */
[----:B-1----:R-:W1:Y:S01]  /*15920*/  @!P3 LDC R2, c[0x0][0xb50] ;  /* 0x0002d400ff02bb82 */ /* 0x002e620000000800 */
[----:B------:R-:W-:Y:S02]  /*15930*/  IMAD R9, R8, R28, R9 ;  /* 0x0000001c08097224 */ /* 0x000fe400078e0209 */
[----:B----4-:R-:W-:-:S05]  /*15940*/  @P0 IMAD.HI.U32 R20, R31, R20, RZ ;  /* 0x000000141f140227 */ /* 0x010fca00078e00ff */
[----:B------:R-:W3:Y:S01]  /*15950*/  @!P3 LDC R3, c[0x0][0xb54] ;  /* 0x0002d500ff03bb82 */ /* 0x000ee20000000800 */
[-C--:B------:R-:W-:Y:S02]  /*15960*/  IMAD R35, R7, R23.reuse, RZ ;  /* 0x0000001707237224 */ /* 0x080fe400078e02ff */
[----:B------:R-:W-:Y:S01]  /*15970*/  IMAD.WIDE.U32 R12, R6, R23, RZ ;  /* 0x00000017060c7225 */ /* 0x000fe200078e00ff */
[----:B-----5:R-:W-:-:S03]  /*15980*/  @P0 SHF.R.U32.HI R21, RZ, R37, R20 ;  /* 0x00000025ff150219 */ /* 0x020fc60000011614 */
[----:B------:R-:W-:-:S04]  /*15990*/  IMAD.WIDE.U32 R6, R8, R29, RZ ;  /* 0x0000001d08067225 */ /* 0x000fc800078e00ff */
[----:B------:R-:W-:Y:S01]  /*159a0*/  IMAD.IADD R13, R35, 0x1, R13 ;  /* 0x00000001230d7824 */ /* 0x000fe200078e020d */
[----:B------:R-:W-:Y:S01]  /*159b0*/  IADD3 R12, P0, P1, R6, R12, R15 ;  /* 0x0000000c060c7210 */ /* 0x000fe2000791e00f */
[----:B------:R-:W-:Y:S02]  /*159c0*/  IMAD.MOV R8, RZ, RZ, -R21 ;  /* 0x000000ffff087224 */ /* 0x000fe400078e0a15 */
[----:B------:R-:W-:Y:S02]  /*159d0*/  IMAD.IADD R20, R7, 0x1, R9 ;  /* 0x0000000107147824 */ /* 0x000fe400078e0209 */
[----:B------:R-:W-:-:S03]  /*159e0*/  IMAD R9, R33, R8, R31 ;  /* 0x0000000821097224 */ /* 0x000fc600078e021f */
[----:B------:R-:W-:Y:S01]  /*159f0*/  IADD3.X R8, R20, R13, R24, P0, P1 ;  /* 0x0000000d14087210 */ /* 0x000fe200007e2418 */
[----:B0-----:R-:W-:Y:S01]  /*15a00*/  IMAD R5, R5, R9, RZ ;  /* 0x0000000905057224 */ /* 0x001fe200078e02ff */
[----:B--2---:R-:W-:-:S05]  /*15a10*/  SEL R37, R34, RZ, P3 ;  /* 0x000000ff22257207 */ /* 0x004fca0001800000 */
[----:B------:R-:W-:-:S04]  /*15a20*/  IMAD.WIDE.U32 R6, R10, R37, RZ ;  /* 0x000000250a067225 */ /* 0x000fc800078e00ff */
[----:B------:R-:W-:Y:S01]  /*15a30*/  IMAD R11, R11, R37, RZ ;  /* 0x000000250b0b7224 */ /* 0x000fe200078e02ff */
[----:B------:R-:W-:Y:S02]  /*15a40*/  IADD3 R6, P0, P1, R21, R12, R6 ;  /* 0x0000000c15067210 */ /* 0x000fe4000791e006 */
[----:B------:R-:W-:Y:S01]  /*15a50*/  SHF.R.S32.HI R21, RZ, 0x1f, R21 ;  /* 0x0000001fff157819 */ /* 0x000fe20000011415 */
[----:B------:R-:W-:Y:S01]  /*15a60*/  IMAD.IADD R7, R11, 0x1, R7 ;  /* 0x000000010b077824 */ /* 0x000fe200078e0207 */
[----:B------:R-:W-:-:S04]  /*15a70*/  SHF.R.S32.HI R11, RZ, 0x1f, R9 ;  /* 0x0000001fff0b7819 */ /* 0x000fc80000011409 */
[----:B------:R-:W-:Y:S01]  /*15a80*/  IADD3.X R7, R21, R8, R7, P0, P1 ;  /* 0x0000000815077210 */ /* 0x000fe200007e2407 */
[C---:B------:R-:W-:Y:S02]  /*15a90*/  IMAD R11, R4.reuse, R11, R5 ;  /* 0x0000000b040b7224 */ /* 0x040fe400078e0205 */
[----:B------:R-:W-:-:S04]  /*15aa0*/  IMAD.WIDE.U32 R4, R4, R9, R6 ;  /* 0x0000000904047225 */ /* 0x000fc800078e0006 */
[----:B------:R-:W-:Y:S01]  /*15ab0*/  IMAD.IADD R5, R5, 0x1, R11 ;  /* 0x0000000105057824 */ /* 0x000fe200078e020b */
[----:B-1----:R-:W-:-:S04]  /*15ac0*/  LEA R2, P0, R4, R2, 0x2 ;  /* 0x0000000204027211 */ /* 0x002fc800078010ff */
[----:B---3--:R-:W-:Y:S02]  /*15ad0*/  LEA.HI.X R3, R4, R3, R5, 0x2, P0 ;  /* 0x0000000304037211 */ /* 0x008fe400000f1405 */
[----:B------:R-:W-:-:S05]  /*15ae0*/  MOV R5, 0xff800000 ;  /* 0xff80000000057802 */ /* 0x000fca0000000f00 */
[----:B------:R1:W-:Y:S02]  /*15af0*/  STG.E desc[UR40][R2.64], R5 ;  /* 0x0000000502007986 */ /* 0x0003e4000c101928 */
.L_x_2428:
[----:B------:R-:W-:Y:S05]  /*15b00*/  BSYNC B1 ;  /* 0x0000000000017941 */ /* 0x000fea0003800000 */
.L_x_2427:
[----:B------:R-:W-:Y:S05]  /*15b10*/  @P2 BRA `(.L_x_2423) ;  /* 0x0000000400282947 */ /* 0x000fea0003800000 */
[----:B------:R-:W2:Y:S01]  /*15b20*/  LDL.LU R12, [R1+0x44] ;  /* 0x00004400010c7983 */ /* 0x000ea20000300800 */
[----:B------:R-:W3:Y:S01]  /*15b30*/  LDC R11, c[0x0][0xbe8] ;  /* 0x0002fa00ff0b7b82 */ /* 0x000ee20000000800 */
[----:B------:R-:W-:Y:S01]  /*15b40*/  SHF.R.S32.HI R10, RZ, 0x1f, R32 ;  /* 0x0000001fff0a7819 */ /* 0x000fe20000011420 */
[----:B------:R-:W-:Y:S01]  /*15b50*/  ULDC.64 UR4, c[0x0][0xaa0] ;  /* 0x0002a80000047ab9 */ /* 0x000fe20000000a00 */
[----:B------:R-:W-:Y:S01]  /*15b60*/  ULDC.64 UR6, c[0x0][0xaf0] ;  /* 0x0002bc0000067ab9 */ /* 0x000fe20000000a00 */
[----:B-1----:R-:W-:Y:S01]  /*15b70*/  IMAD R2, R24, UR4, RZ ;  /* 0x0000000418027c24 */ /* 0x002fe2000f8e02ff */
        /* <DEDUP_REMOVED lines=9> */
[----:B---3--:R-:W-:-:S03]  /*15c10*/  ISETP.NE.AND P0, PT, R11, 0x1, PT ;  /* 0x000000010b00780c */ /* 0x008fc60003f05270 */
[----:B------:R-:W-:Y:S01]  /*15c20*/  IMAD R3, R23, UR5, R3 ;  /* 0x0000000517037c24 */ /* 0x000fe2000f8e0203 */
[----:B------:R-:W-:Y:S01]  /*15c30*/  ULDC.64 UR4, c[0x0][0xae0] ;  /* 0x0002b80000047ab9 */ /* 0x000fe20000000a00 */
[----:B------:R-:W-:Y:S02]  /*15c40*/  IMAD R21, R14, R11, RZ ;  /* 0x0000000b0e157224 */ /* 0x000fe400078e02ff */
[----:B------:R-:W-:-:S06]  /*15c50*/  IMAD.WIDE.U32 R2, R29, UR6, R2 ;  /* 0x000000061d027c25 */ /* 0x000fcc000f8e0002 */
[----:B------:R-:W1:Y:S08]  /*15c60*/  @P0 LDC R7, c[0x0][0xbec] ;  /* 0x0002fb00ff070b82 */ /* 0x000e700000000800 */
[----:B----4-:R-:W3:Y:S01]  /*15c70*/  @P0 LDC R9, c[0x0][0xbf0] ;  /* 0x0002fc00ff090b82 */ /* 0x010ee20000000800 */
[----:B--2---:R-:W-:-:S04]  /*15c80*/  IMAD.IADD R8, R12, 0x1, R4 ;  /* 0x000000010c087824 */ /* 0x004fc800078e0204 */
[----:B-1----:R-:W-:-:S04]  /*15c90*/  @P0 IMAD.HI.U32 R4, R8, R7, RZ ;  /* 0x0000000708040227 */ /* 0x002fc800078e00ff */
[----:B------:R-:W-:Y:S01]  /*15ca0*/  IMAD.MOV.U32 R5, RZ, RZ, R8 ;  /* 0x000000ffff057224 */ /* 0x000fe200078e0008 */
[----:B---3--:R-:W-:Y:S01]  /*15cb0*/  @P0 SHF.R.U32.HI R5, RZ, R9, R4 ;  /* 0x00000009ff050219 */ /* 0x008fe20000011604 */
[----:B------:R-:W-:-:S03]  /*15cc0*/  IMAD R9, R29, UR7, R6 ;  /* 0x000000071d097c24 */ /* 0x000fc6000f8e0206 */
[--C-:B------:R-:W-:Y:S01]  /*15cd0*/  SHF.R.S32.HI R4, RZ, 0x1f, R5.reuse ;  /* 0x0000001fff047819 */ /* 0x100fe20000011405 */
[----:B------:R-:W-:Y:S02]  /*15ce0*/  IMAD.MOV R7, RZ, RZ, -R5 ;  /* 0x000000ffff077224 */ /* 0x000fe400078e0a05 */
[----:B------:R-:W-:Y:S02]  /*15cf0*/  IMAD.IADD R3, R3, 0x1, R9 ;  /* 0x0000000103037824 */ /* 0x000fe400078e0209 */
[----:B------:R-:W-:Y:S02]  /*15d00*/  IMAD R7, R11, R7, R8 ;  /* 0x000000070b077224 */ /* 0x000fe400078e0208 */
        /* <DEDUP_REMOVED lines=9> */
[----:B------:R-:W-:Y:S01]  /*15da0*/  ULDC.64 UR4, c[0x0][0xa80] ;  /* 0x0002a00000047ab9 */ /* 0x000fe20000000a00 */
[----:B------:R-:W-:Y:S02]  /*15db0*/  IADD3 R4, R10, R12, RZ ;  /* 0x0000000c0a047210 */ /* 0x000fe40007ffe0ff */
[----:B------:R-:W-:Y:S01]  /*15dc0*/  IMAD.IADD R3, R3, 0x1, R5 ;  /* 0x0000000103037824 */ /* 0x000fe200078e0205 */
[----:B------:R-:W-:Y:S01]  /*15dd0*/  LEA R5, P0, R2, UR4, 0x1 ;  /* 0x0000000402057c11 */ /* 0x000fe2000f8008ff */
[----:B------:R-:W-:-:S03]  /*15de0*/  ULDC UR4, c[0x0][0xac8] ;  /* 0x0002b20000047ab9 */ /* 0x000fc60000000800 */
[----:B------:R-:W-:Y:S01]  /*15df0*/  LEA.HI.X R8, R2, UR5, R3, 0x1, P0 ;  /* 0x0000000502087c11 */ /* 0x000fe200080f0c03 */
[----:B------:R-:W1:Y:S01]  /*15e00*/  SHFL.IDX PT, R9, R5, RZ, 0x181f ;  /* 0x00181fff05097589 */ /* 0x000e6200000e0000 */
[----:B------:R-:W-:Y:S01]  /*15e10*/  ISETP.GE.AND P0, PT, R0, UR4, PT ;  /* 0x0000000400007c0c */ /* 0x000fe2000bf06270 */
[C---:B------:R-:W-:Y:S02]  /*15e20*/  VIADD R2, R4.reuse, 0x30 ;  /* 0x0000003004027836 */ /* 0x040fe40000000000 */
[----:B------:R-:W2:Y:S01]  /*15e30*/  SHFL.IDX PT, R11, R5, 0x1, 0x181f ;  /* 0x00381f00050b7f89 */ /* 0x000ea200000e0000 */
[C---:B------:R-:W-:Y:S01]  /*15e40*/  VIADD R3, R4.reuse, 0x60 ;  /* 0x0000006004037836 */ /* 0x040fe20000000000 */
[CC--:B------:R-:W-:Y:S01]  /*15e50*/  ISETP.GE.OR P3, PT, R4.reuse, R21.reuse, P0 ;  /* 0x000000150400720c */ /* 0x0c0fe20000766670 */
[----:B------:R-:W-:Y:S01]  /*15e60*/  VIADD R4, R4, 0x90 ;  /* 0x0000009004047836 */ /* 0x000fe20000000000 */
[----:B------:R-:W3:Y:S01]  /*15e70*/  SHFL.IDX PT, R13, R5, 0x2, 0x181f ;  /* 0x00581f00050d7f89 */ /* 0x000ee200000e0000 */
[----:B------:R-:W-:-:S02]  /*15e80*/  ISETP.GE.OR P2, PT, R2, R21, P0 ;  /* 0x000000150200720c */ /* 0x000fc40000746670 */
[-C--:B------:R-:W-:Y:S01]  /*15e90*/  ISETP.GE.OR P1, PT, R3, R21.reuse, P0 ;  /* 0x000000150300720c */ /* 0x080fe20000726670 */
[----:B------:R-:W4:Y:S01]  /*15ea0*/  SHFL.IDX PT, R7, R8, RZ, 0x181f ;  /* 0x00181fff08077589 */ /* 0x000f2200000e0000 */
[----:B------:R-:W-:-:S03]  /*15eb0*/  ISETP.GE.OR P0, PT, R4, R21, P0 ;  /* 0x000000150400720c */ /* 0x000fc60000706670 */
[----:B------:R-:W5:Y:S04]  /*15ec0*/  SHFL.IDX PT, R15, R5, 0x3, 0x181f ;  /* 0x00781f00050f7f89 */ /* 0x000f6800000e0000 */
[----:B------:R-:W0:Y:S04]  /*15ed0*/  SHFL.IDX PT, R10, R8, 0x1, 0x181f ;  /* 0x00381f00080a7f89 */ /* 0x000e2800000e0000 */
[----:B------:R-:W0:Y:S01]  /*15ee0*/  SHFL.IDX PT, R12, R8, 0x2, 0x181f ;  /* 0x00581f00080c7f89 */ /* 0x000e2200000e0000 */
[----:B-1----:R-:W-:-:S03]  /*15ef0*/  @!P3 LEA R2, P6, R0, R9, 0x1 ;  /* 0x000000090002b211 */ /* 0x002fc600078c08ff */
[----:B------:R5:W1:Y:S01]  /*15f00*/  SHFL.IDX PT, R14, R8, 0x3, 0x181f ;  /* 0x00781f00080e7f89 */ /* 0x000a6200000e0000 */
[C---:B--2---:R-:W-:Y:S02]  /*15f10*/  @!P2 LEA R4, P5, R0.reuse, R11, 0x1 ;  /* 0x0000000b0004a211 */ /* 0x044fe400078a08ff */
[C---:B---3--:R-:W-:Y:S02]  /*15f20*/  @!P1 LEA R6, P4, R0.reuse, R13, 0x1 ;  /* 0x0000000d00069211 */ /* 0x048fe400078808ff */
[C---:B----4-:R-:W-:Y:S02]  /*15f30*/  @!P3 LEA.HI.X R3, R0.reuse, R7, R63, 0x1, P6 ;  /* 0x000000070003b211 */ /* 0x050fe400030f0c3f */
[----:B-----5:R-:W-:-:S03]  /*15f40*/  @!P0 LEA R8, P6, R0, R15, 0x1 ;  /* 0x0000000f00088211 */ /* 0x020fc600078c08ff */
[----:B------:R2:W-:Y:S01]  /*15f50*/  @!P3 ST.E.128 desc[UR40][R2.64], RZ ;  /* 0x000000ff0200b985 */ /* 0x0005e2000c101d28 */
[C-C-:B0-----:R-:W-:Y:S02]  /*15f60*/  @!P2 LEA.HI.X R5, R0.reuse, R10, R63.reuse, 0x1, P5 ;  /* 0x0000000a0005a211 */ /* 0x141fe400028f0c3f */
[----:B------:R-:W-:-:S03]  /*15f70*/  @!P1 LEA.HI.X R7, R0, R12, R63, 0x1, P4 ;  /* 0x0000000c00079211 */ /* 0x000fc600020f0c3f */
[----:B------:R2:W-:Y:S01]  /*15f80*/  @!P2 ST.E.128 desc[UR40][R4.64], RZ ;  /* 0x000000ff0400a985 */ /* 0x0005e2000c101d28 */
[----:B-1----:R-:W-:-:S03]  /*15f90*/  @!P0 LEA.HI.X R9, R0, R14, R63, 0x1, P6 ;  /* 0x0000000e00098211 */ /* 0x002fc600030f0c3f */
[----:B------:R2:W-:Y:S04]  /*15fa0*/  @!P1 ST.E.128 desc[UR40][R6.64], RZ ;  /* 0x000000ff06009985 */ /* 0x0005e8000c101d28 */
[----:B------:R2:W-:Y:S02]  /*15fb0*/  @!P0 ST.E.128 desc[UR40][R8.64], RZ ;  /* 0x000000ff08008985 */ /* 0x0005e4000c101d28 */
.L_x_2423:
[----:B------:R-:W-:Y:S05]  /*15fc0*/  BSYNC B0 ;  /* 0x0000000000007941 */ /* 0x000fea0003800000 */
.L_x_2419:
[----:B------:R-:W-:Y:S02]  /*15fd0*/  ULDC UR4, c[0x0][0xc3c] ;  /* 0x00030f0000047ab9 */ /* 0x000fe40000000800 */
[----:B------:R-:W-:-:S13]  /*15fe0*/  ISETP.GE.AND P0, PT, R27, UR4, PT ;  /* 0x000000041b007c0c */ /* 0x000fda000bf06270 */
[----:B------:R-:W-:Y:S05]  /*15ff0*/  @!P0 BRA `(.L_x_2429) ;  /* 0xfffffeb0005c8947 */ /* 0x000fea000383ffff */
[----:B------:R-:W-:Y:S05]  /*16000*/  BRA `(.L_x_2304) ;  /* 0x0000008000c47947 */ /* 0x000fea0003800000 */
.L_x_2302:
        /* <DEDUP_REMOVED lines=17> */
[----:B------:R-:W-:Y:S02]  /*16120*/  IMAD.MOV.U32 R25, RZ, RZ, RZ ;  /* 0x000000ffff197224 */ /* 0x000fe400078e00ff */
        /* <DEDUP_REMOVED lines=42> */
.L_x_2433:
[----:B------:R-:W0:Y:S01]  /*163d0*/  LDC R2, c[0x0][0xc3c] ;  /* 0x00030f00ff027b82 */ /* 0x000e220000000800 */
[----:B------:R-:W-:Y:S01]  /*163e0*/  UIADD3 UR4, UR4, 0x1f, URZ ;  /* 0x0000001f04047890 */ /* 0x000fe2000fffe03f */
[----:B------:R-:W-:Y:S02]  /*163f0*/  ULDC UR7, c[0x0][0xc3c] ;  /* 0x00030f0000077ab9 */ /* 0x000fe40000000800 */
[----:B------:R-:W-:-:S03]  /*16400*/  IMAD.U32 R27, RZ, RZ, UR7 ;  /* 0x00000007ff1b7e24 */ /* 0x000fc6000f8e00ff */
[----:B0-----:R-:W-:-:S13]  /*16410*/  ISETP.LE.AND P6, PT, R2, UR4, PT ;  /* 0x0000000402007c0c */ /* 0x001fda000bfc3270 */
[----:B------:R-:W-:Y:S05]  /*16420*/  @P6 BRA `(.L_x_2432) ;  /* 0x0000000800a06947 */ /* 0x000fea0003800000 */
[----:B------:R-:W-:Y:S01]  /*16430*/  VIADD R9, R0, UR4 ;  /* 0x0000000400097c36 */ /* 0x000fe20008000000 */
[----:B------:R-:W-:Y:S01]  /*16440*/  MOV R6, RZ ;  /* 0x000000ff00067202 */ /* 0x000fe20000000f00 */
[----:B------:R-:W-:-:S03]  /*16450*/  IMAD.MOV.U32 R25, RZ, RZ, RZ ;  /* 0x000000ffff197224 */ /* 0x000fc600078e00ff */
        /* <DEDUP_REMOVED lines=28> */
.L_x_2431:
[----:B------:R-:W-:Y:S01]  /*16620*/  IMAD.IADD R5, R7, 0x1, -R4 ;  /* 0x0000000107057824 */ /* 0x000fe200078e0a04 */
[----:B------:R-:W-:-:S03]  /*16630*/  MOV R24, RZ ;  /* 0x000000ff00187202 */ /* 0x000fc60000000f00 */
        /* <DEDUP_REMOVED lines=11> */
.L_x_2434:
        /* <DEDUP_REMOVED lines=22> */
[-C--:B------:R-:W-:Y:S01]  /*16850*/  @!P1 IADD3 R8, R8, -R7.reuse, RZ ;  /* 0x8000000708089210 */ /* 0x080fe20007ffe0ff */
        /* <DEDUP_REMOVED lines=14> */
[----:B------:R-:W-:Y:S01]  /*16940*/  IMAD R9, R2, R5, RZ ;  /* 0x0000000502097224 */ /* 0x000fe200078e02ff */
[----:B------:R-:W-:Y:S01]  /*16950*/  IADD3 R8, RZ, -R8, RZ ;  /* 0x80000008ff087210 */ /* 0x000fe20007ffe0ff */
[----:B------:R-:W-:-:S04]  /*16960*/  IMAD.MOV.U32 R2, RZ, RZ, RZ ;  /* 0x000000ffff027224 */ /* 0x000fc800078e00ff */
        /* <DEDUP_REMOVED lines=18> */
[----:B------:R-:W-:-:S03]  /*16a90*/  IMAD R2, R25, R3, R4 ;  /* 0x0000000319027224 */ /* 0x000fc600078e0204 */
[----:B------:R-:W-:Y:S01]  /*16aa0*/  LEA R26, R7, R6, 0x10 ;  /* 0x00000006071a7211 */ /* 0x000fe200078e80ff */
[----:B------:R-:W-:Y:S06]  /*16ab0*/  BRA `(.L_x_2436) ;  /* 0x0000000000f07947 */ /* 0x000fec0003800000 */
.L_x_2435:
        /* <DEDUP_REMOVED lines=26> */
[----:B------:R-:W-:Y:S02]  /*16c60*/  @!P2 IADD3 R2, -R2, RZ, RZ ;  /* 0x000000ff0202a210 */ /* 0x000fe40007ffe1ff */
        /* <DEDUP_REMOVED lines=33> */
.L_x_2436:
[----:B------:R-:W-:-:S05]  /*16e80*/  LOP3.LUT R2, RZ, R2, RZ, 0x33, !PT ;  /* 0x00000002ff027212 */ /* 0x000fca00078e33ff */
[----:B------:R-:W-:Y:S01]  /*16e90*/  IMAD.IADD R25, R25, 0x1, R2 ;  /* 0x0000000119197824 */ /* 0x000fe200078e0202 */
[----:B------:R-:W-:Y:S06]  /*16ea0*/  BRA `(.L_x_2437) ;  /* 0x00000000000c7947 */ /* 0x000fec0003800000 */
.L_x_2432:
[----:B------:R-:W-:Y:S02]  /*16eb0*/  IMAD.MOV.U32 R25, RZ, RZ, RZ ;  /* 0x000000ffff197224 */ /* 0x000fe400078e00ff */
[----:B------:R-:W-:Y:S02]  /*16ec0*/  IMAD.U32 R24, RZ, RZ, UR6 ;  /* 0x00000006ff187e24 */ /* 0x000fe4000f8e00ff */
[----:B------:R-:W-:-:S07]  /*16ed0*/  IMAD.MOV.U32 R26, RZ, RZ, RZ ;  /* 0x000000ffff1a7224 */ /* 0x000fce00078e00ff */
.L_x_2437:
[----:B------:R-:W-:-:S13]  /*16ee0*/  ISETP.NE.AND P0, PT, R0, RZ, PT ;  /* 0x000000ff0000720c */ /* 0x000fda0003f05270 */
[----:B------:R-:W0:Y:S01]  /*16ef0*/  @!P0 S2R R3, SR_CgaCtaId ;  /* 0x0000000000038919 */ /* 0x000e220000008800 */
[----:B------:R-:W-:-:S04]  /*16f00*/  @!P0 MOV R0, 0x400 ;  /* 0x0000040000008802 */ /* 0x000fc80000000f00 */
[----:B0-----:R-:W-:-:S05]  /*16f10*/  @!P0 LEA R0, R3, R0, 0x18 ;  /* 0x0000000003008211 */ /* 0x001fca00078ec0ff */
[----:B------:R1:W-:Y:S01]  /*16f20*/  @!P0 STS.128 [R0+0x132d0], R24 ;  /* 0x0132d01800008388 */ /* 0x0003e20000000c00 */
[----:B------:R-:W-:Y:S06]  /*16f30*/  BAR.ARV 0x5, 0x200 ;  /* 0x0148000000007b1d */ /* 0x000fec0000002000 */
.L_x_2430:
[----:B01----:R-:W-:Y:S01]  /*16f40*/  MOV R0, 0x1 ;  /* 0x0000000100007802 */ /* 0x003fe20000000f00 */
        /* <DEDUP_REMOVED lines=10> */
[----:B------:R-:W-:Y:S01]  /*16ff0*/  SHF.R.U32.HI R5, RZ, 0x1, R10 ;  /* 0x00000001ff057819 */ /* 0x000fe2000001160a */
[C---:B0-----:R-:W-:Y:S01]  /*17000*/  IMAD.SHL.U32 R0, R10.reuse, 0x10, RZ ;  /* 0x000000100a007824 */ /* 0x041fe200078e00ff */
        /* <DEDUP_REMOVED lines=10> */
[----:B------:R-:W-:Y:S02]  /*170b0*/  LOP3.LUT R6, R2, 0x80, RZ, 0xc0, !PT ;  /* 0x0000008002067812 */ /* 0x000fe400078ec0ff */
[----:B------:R-:W-:Y:S02]  /*170c0*/  LOP3.LUT R4, R5, 0x30, R4, 0x78, !PT ;  /* 0x0000003005047812 */ /* 0x000fe400078e7804 */
[----:B------:R-:W-:Y:S02]  /*170d0*/  SHF.L.U32 R9, R10, 0x2, RZ ;  /* 0x000000020a097819 */ /* 0x000fe400000006ff */
[----:B------:R-:W-:Y:S02]  /*170e0*/  LOP3.LUT R6, R6, 0x10, R10, 0xf8, !PT ;  /* 0x0000001006067812 */ /* 0x000fe400078ef80a */
[C---:B------:R-:W-:Y:S02]  /*170f0*/  LOP3.LUT R5, R7.reuse, 0x60, R2, 0xf8, !PT ;  /* 0x0000006007057812 */ /* 0x040fe400078ef802 */
[----:B------:R-:W-:-:S02]  /*17100*/  LOP3.LUT R7, R7, 0x40, R0, 0xf8, !PT ;  /* 0x0000004007077812 */ /* 0x000fc400078ef800 */
[----:B------:R-:W-:Y:S02]  /*17110*/  LOP3.LUT R6, R6, 0x10, R9, 0x78, !PT ;  /* 0x0000001006067812 */ /* 0x000fe400078e7809 */
        /* <DEDUP_REMOVED lines=13> */
[----:B------:R-:W-:Y:S01]  /*171f0*/  LOP3.LUT R2, R4, 0x60, R2, 0xf8, !PT ;  /* 0x0000006004027812 */ /* 0x000fe200078ef802 */
[----:B------:R-:W-:-:S03]  /*17200*/  IMAD.MOV.U32 R29, RZ, RZ, RZ ;  /* 0x000000ffff1d7224 */ /* 0x000fc600078e00ff */
[----:B------:R-:W-:Y:S01]  /*17210*/  LOP3.LUT R2, R2, 0x80, RZ, 0xfc, !PT ;  /* 0x0000008002027812 */ /* 0x000fe200078efcff */
[----:B------:R-:W-:Y:S01]  /*17220*/  ULDC.64 UR38, c[0x0][0x198] ;  /* 0x0000660000267ab9 */ /* 0x000fe20000000a00 */
        /* <DEDUP_REMOVED lines=13> */
.L_x_2552:
[----:B01----:R-:W0:Y:S02]  /*17300*/  LDC.64 R18, c[0x0][0xc88] ;  /* 0x00032200ff127b82 */ /* 0x003e240000000a00 */
[----:B0-----:R-:W-:-:S06]  /*17310*/  IMAD.WIDE R18, R27, 0x4, R18 ;  /* 0x000000041b127825 */ /* 0x001fcc00078e0212 */
[----:B------:R-:W1:Y:S01]  /*17320*/  LDG.E R18, desc[UR40][R18.64] ;  /* 0x0000002812127981 */ /* 0x000e62000c1e1900 */
[----:B------:R-:W-:Y:S05]  /*17330*/  YIELD ;  /* 0x0000000000007946 */ /* 0x000fea0003800000 */
[----:B------:R-:W-:Y:S01]  /*17340*/  ULDC.64 UR4, c[0x0][0xa28] ;  /* 0x00028a0000047ab9 */ /* 0x000fe20000000a00 */
[----:B--2---:R-:W-:Y:S01]  /*17350*/  IMAD.MOV.U32 R10, RZ, RZ, RZ ;  /* 0x000000ffff0a7224 */ /* 0x004fe200078e00ff */
[----:B------:R-:W-:Y:S01]  /*17360*/  ISETP.NE.U32.AND P0, PT, RZ, UR4, PT ;  /* 0x00000004ff007c0c */ /* 0x000fe2000bf05070 */
[----:B------:R-:W-:Y:S01]  /*17370*/  ULDC.64 UR8, c[0x0][0xa18] ;  /* 0x0002860000087ab9 */ /* 0x000fe20000000a00 */
[----:B------:R-:W-:Y:S01]  /*17380*/  MOV R6, RZ ;  /* 0x000000ff00067202 */ /* 0x000fe20000000f00 */
        /* <DEDUP_REMOVED lines=11> */
[----:B------:R-:W-:Y:S01]  /*17440*/  ISETP.NE.U32.AND P2, PT, RZ, UR8, PT ;  /* 0x00000008ff007c0c */ /* 0x000fe2000bf45070 */
[----:B0-----:R-:W-:Y:S01]  /*17450*/  IMAD.MOV.U32 R0, RZ, RZ, RZ ;  /* 0x000000ffff007224 */ /* 0x001fe200078e00ff */
[----:B------:R-:W-:Y:S02]  /*17460*/  ISETP.NE.AND.EX P0, PT, RZ, UR5, PT, P0 ;  /* 0x00000005ff007c0c */ /* 0x000fe4000bf05300 */
[----:B------:R-:W-:Y:S02]  /*17470*/  ISETP.NE.AND.EX P2, PT, RZ, UR9, PT, P2 ;  /* 0x00000009ff007c0c */ /* 0x000fe4000bf45320 */
[----:B------:R-:W-:Y:S02]  /*17480*/  ISETP.NE.U32.AND P1, PT, RZ, UR6, PT ;  /* 0x00000006ff007c0c */ /* 0x000fe4000bf25070 */
[----:B-1----:R-:W-:-:S02]  /*17490*/  IADD3 R2, P3, R19, UR4, RZ ;  /* 0x0000000413027c10 */ /* 0x002fc4000ff7e0ff */
[----:B------:R-:W-:Y:S02]  /*174a0*/  ISETP.NE.AND.EX P1, PT, RZ, UR7, PT, P1 ;  /* 0x00000007ff007c0c */ /* 0x000fe4000bf25310 */
[----:B------:R-:W-:Y:S02]  /*174b0*/  IADD3.X R3, R22, UR5, RZ, P3, !PT ;  /* 0x0000000516037c10 */ /* 0x000fe40009ffe4ff */
[----:B------:R-:W-:-:S03]  /*174c0*/  IADD3 R4, P4, R19, UR6, RZ ;  /* 0x0000000613047c10 */ /* 0x000fc6000ff9e0ff */
[----:B------:R-:W3:Y:S01]  /*174d0*/  @P0 LDG.E R6, desc[UR40][R2.64] ;  /* 0x0000002802060981 */ /* 0x000ee2000c1e1900 */
[----:B------:R-:W-:Y:S01]  /*174e0*/  ULDC UR4, c[0x0][0x288] ;  /* 0x0000a20000047ab9 */ /* 0x000fe20000000800 */
[----:B------:R-:W-:Y:S01]  /*174f0*/  IADD3.X R5, R22, UR7, RZ, P4, !PT ;  /* 0x0000000716057c10 */ /* 0x000fe2000a7fe4ff */
[----:B------:R-:W-:Y:S01]  /*17500*/  IMAD.U32 R8, RZ, RZ, UR4 ;  /* 0x00000004ff087e24 */ /* 0x000fe2000f8e00ff */
[----:B------:R-:W-:-:S03]  /*17510*/  ULDC.64 UR4, c[0x0][0x418] ;  /* 0x0001060000047ab9 */ /* 0x000fc60000000a00 */
[----:B-----5:R0:W5:Y:S04]  /*17520*/  @P1 LDG.E R0, desc[UR40][R4.64] ;  /* 0x0000002804001981 */ /* 0x020168000c1e1900 */
[----:B---3--:R1:W-:Y:S02]  /*17530*/  STL [R1+0x4c], R6 ;  /* 0x00004c0601007387 */ /* 0x0083e40000100800 */
[----:B-1----:R-:W-:-:S04]  /*17540*/  @P2 IADD3 R6, P3, R19, UR8, RZ ;  /* 0x0000000813062c10 */ /* 0x002fc8000ff7e0ff */
[----:B------:R-:W-:-:S05]  /*17550*/  @P2 IADD3.X R7, R22, UR9, RZ, P3, !PT ;  /* 0x0000000916072c10 */ /* 0x000fca0009ffe4ff */
[----:B------:R-:W3:Y:S01]  /*17560*/  @P2 LDG.E R8, desc[UR40][R6.64] ;  /* 0x0000002806082981 */ /* 0x000ee2000c1e1900 */
[----:B------:R-:W-:-:S03]  /*17570*/  UISETP.NE.U32.AND UP0, UPT, UR4, URZ, UPT ;  /* 0x0000003f0400728c */ /* 0x000fc6000bf05070 */
[----:B------:R-:W-:Y:S01]  /*17580*/  ULDC UR4, c[0x0][0x424] ;  /* 0x0001090000047ab9 */ /* 0x000fe20000000800 */
[----:B------:R-:W-:-:S03]  /*17590*/  UISETP.NE.AND.EX UP0, UPT, UR5, URZ, UPT, UP0 ;  /* 0x0000003f0500728c */ /* 0x000fc6000bf05300 */
[----:B------:R-:W-:Y:S01]  /*175a0*/  ULDC UR5, c[0x0][0x2f0] ;  /* 0x0000bc0000057ab9 */ /* 0x000fe20000000800 */
[----:B------:R-:W-:-:S04]  /*175b0*/  USEL UR4, UR4, 0x1, UP0 ;  /* 0x0000000104047887 */ /* 0x000fc80008000000 */
[----:B------:R-:W-:-:S03]  /*175c0*/  UIMAD UR4, UR4, UR5, URZ ;  /* 0x00000005040472a4 */ /* 0x000fc6000f8e023f */
[----:B------:R-:W-:Y:S02]  /*175d0*/  ULDC UR5, c[0x0][0x348] ;  /* 0x0000d20000057ab9 */ /* 0x000fe40000000800 */
[----:B------:R-:W-:Y:S01]  /*175e0*/  IMAD.U32 R9, RZ, RZ, UR5 ;  /* 0x00000005ff097e24 */ /* 0x000fe2000f8e00ff */
[----:B---3--:R1:W-:Y:S04]  /*175f0*/  STL [R1+0x50], R8 ;  /* 0x0000500801007387 */ /* 0x0083e80000100800 */
[----:B--2---:R0:W-:Y:S01]  /*17600*/  STL [R1+0x18], R10 ;  /* 0x0000180a01007387 */ /* 0x0041e20000100800 */
[----:B------:R-:W-:Y:S02]  /*17610*/  IMAD.MOV.U32 R7, RZ, RZ, R8 ;  /* 0x000000ffff077224 */ /* 0x000fe400078e0008 */
[----:B-1----:R-:W-:Y:S01]  /*17620*/  IMAD.U32 R8, RZ, RZ, UR4 ;  /* 0x00000004ff087e24 */ /* 0x002fe2000f8e00ff */
[----:B------:R-:W-:Y:S06]  /*17630*/  @P2 BRA `(.L_x_2439) ;  /* 0x0000000000142947 */ /* 0x000fec0003800000 */
[----:B------:R-:W-:Y:S05]  /*17640*/  @!P0 BRA `(.L_x_2439) ;  /* 0x0000000000108947 */ /* 0x000fea0003800000 */
[----:B------:R-:W2:Y:S04]  /*17650*/  LDG.E R6, desc[UR40][R2.64] ;  /* 0x0000002802067981 */ /* 0x000ea8000c1e1900 */
[----:B------:R-:W2:Y:S02]  /*17660*/  LDG.E R2, desc[UR40][R2.64+0x4] ;  /* 0x0000042802027981 */ /* 0x000ea4000c1e1900 */
[----:B--2---:R-:W-:-:S05]  /*17670*/  IMAD.IADD R7, R2, 0x1, -R6 ;  /* 0x0000000102077824 */ /* 0x004fca00078e0a06 */
[----:B------:R1:W-:Y:S02]  /*17680*/  STL [R1+0x50], R7 ;  /* 0x0000500701007387 */ /* 0x0003e40000100800 */
.L_x_2439:
[----:B------:R-:W-:Y:S01]  /*17690*/  IMAD.MOV.U32 R12, RZ, RZ, R18 ;  /* 0x000000ffff0c7224 */ /* 0x000fe200078e0012 */
[----:B------:R-:W-:Y:S01]  /*176a0*/  ULDC.64 UR4, c[0x0][0xa20] ;  /* 0x0002880000047ab9 */ /* 0x000fe20000000a00 */
[C---:B------:R-:W-:Y:S02]  /*176b0*/  LOP3.LUT R6, R26.reuse, 0xff000000, RZ, 0xc0, !PT ;  /* 0xff0000001a067812 */ /* 0x040fe400078ec0ff */
[----:B------:R-:W-:Y:S01]  /*176c0*/  ISETP.NE.U32.AND P0, PT, RZ, UR4, PT ;  /* 0x00000004ff007c0c */ /* 0x000fe2000bf05070 */
[----:B------:R2:W-:Y:S01]  /*176d0*/  STL [R1+0x8], R12 ;  /* 0x0000080c01007387 */ /* 0x0005e20000100800 */
[----:B------:R-:W-:Y:S02]  /*176e0*/  SHF.R.U32.HI R6, RZ, 0x8, R6 ;  /* 0x00000008ff067819 */ /* 0x000fe40000011606 */
[----:B------:R-:W-:Y:S02]  /*176f0*/  ISETP.NE.AND.EX P0, PT, RZ, UR5, PT, P0 ;  /* 0x00000005ff007c0c */ /* 0x000fe4000bf05300 */
[----:B------:R-:W-:-:S02]  /*17700*/  LOP3.LUT R2, R26, 0xff0000, RZ, 0xc0, !PT ;  /* 0x00ff00001a027812 */ /* 0x000fc400078ec0ff */
[----:B------:R-:W-:Y:S02]  /*17710*/  LOP3.LUT R16, R26, 0xffff, RZ, 0xc0, !PT ;  /* 0x0000ffff1a107812 */ /* 0x000fe400078ec0ff */
[----:B------:R-:W-:-:S07]  /*17720*/  LEA.HI R6, R2, R6, RZ, 0x10 ;  /* 0x0000000602067211 */ /* 0x000fce00078f80ff */
[----:B--2---:R-:W-:Y:S05]  /*17730*/  @!P0 BRA `(.L_x_2440) ;  /* 0x0000000000108947 */ /* 0x004fea0003800000 */
[----:B------:R-:W-:-:S04]  /*17740*/  IADD3 R2, P0, R19, UR4, RZ ;  /* 0x0000000413027c10 */ /* 0x000fc8000ff1e0ff */
[----:B------:R-:W-:-:S05]  /*17750*/  IADD3.X R3, R22, UR5, RZ, P0, !PT ;  /* 0x0000000516037c10 */ /* 0x000fca00087fe4ff */
[----:B------:R2:W5:Y:S01]  /*17760*/  LDG.E R8, desc[UR40][R2.64] ;  /* 0x0000002802087981 */ /* 0x000562000c1e1900 */
[----:B------:R-:W-:Y:S05]  /*17770*/  BRA `(.L_x_2441) ;  /* 0x0000000000247947 */ /* 0x000fea0003800000 */
.L_x_2440:
        /* <DEDUP_REMOVED lines=8> */
[----:B--2---:R-:W-:-:S07]  /*17800*/  IADD3 R8, -R8, R2, RZ ;  /* 0x0000000208087210 */ /* 0x004fce0007ffe1ff */
.L_x_2441:
[----:B--2---:R-:W2:Y:S01]  /*17810*/  @P1 LDG.E R2, desc[UR40][R4.64] ;  /* 0x0000002804021981 */ /* 0x004ea2000c1e1900 */
[----:B------:R-:W3:Y:S03]  /*17820*/  LDC R3, c[0x0][0x448] ;  /* 0x00011200ff037b82 */ /* 0x000ee60000000800 */
[----:B0-----:R0:W2:Y:S01]  /*17830*/  @P1 LDG.E R4, desc[UR40][R4.64+0x4] ;  /* 0x0000042804041981 */ /* 0x0010a2000c1e1900 */
[----:B-----5:R-:W-:Y:S01]  /*17840*/  IMAD.IADD R8, R8, 0x1, -R10 ;  /* 0x0000000108087824 */ /* 0x020fe200078e0a0a */
[----:B------:R-:W-:Y:S01]  /*17850*/  BSSY B0, `(.L_x_2442) ;  /* 0x0000036000007945 */ /* 0x000fe20003800000 */
[----:B------:R-:W-:Y:S02]  /*17860*/  LOP3.LUT R26, R6, 0xff, RZ, 0xc0, !PT ;  /* 0x000000ff061a7812 */ /* 0x000fe400078ec0ff */
[----:B---3--:R-:W-:-:S13]  /*17870*/  ISETP.NE.AND P0, PT, R3, 0x1, PT ;  /* 0x000000010300780c */ /* 0x008fda0003f05270 */
[----:B------:R-:W3:Y:S08]  /*17880*/  @P0 LDC R3, c[0x0][0x44c] ;  /* 0x00011300ff030b82 */ /* 0x000ef00000000800 */
[----:B0-----:R-:W0:Y:S01]  /*17890*/  @P0 LDC R5, c[0x0][0x450] ;  /* 0x00011400ff050b82 */ /* 0x001e220000000800 */
[----:B--2---:R-:W-:Y:S01]  /*178a0*/  @P1 IMAD.IADD R9, R4, 0x1, -R2 ;  /* 0x0000000104091824 */ /* 0x004fe200078e0a02 */
[----:B------:R-:W-:Y:S01]  /*178b0*/  SHF.R.U32.HI R4, RZ, 0x10, R6 ;  /* 0x00000010ff047819 */ /* 0x000fe20000011606 */
[----:B------:R-:W-:-:S02]  /*178c0*/  IMAD R2, R25, 0xc0, RZ ;  /* 0x000000c019027824 */ /* 0x000fc400078e02ff */
[----:B------:R-:W-:Y:S02]  /*178d0*/  IMAD.IADD R23, R8, 0x1, R9 ;  /* 0x0000000108177824 */ /* 0x000fe400078e0209 */
[----:B------:R-:W-:Y:S02]  /*178e0*/  VIADD R2, R2, 0xbf ;  /* 0x000000bf02027836 */ /* 0x000fe40000000000 */
[C---:B------:R-:W-:Y:S01]  /*178f0*/  VIADD R21, R23.reuse, 0x9f ;  /* 0x0000009f17157836 */ /* 0x040fe20000000000 */
[----:B------:R-:W-:Y:S01]  /*17900*/  IADD3 R20, R23, 0xa0, -R7 ;  /* 0x000000a017147810 */ /* 0x000fe20007ffe807 */
[----:B---3--:R-:W-:-:S04]  /*17910*/  @P0 IMAD.HI.U32 R3, R2, R3, RZ ;  /* 0x0000000302030227 */ /* 0x008fc800078e00ff */
[----:B------:R-:W-:Y:S01]  /*17920*/  IMAD.HI R21, R21, 0x66666667, RZ ;  /* 0x6666666715157827 */ /* 0x000fe200078e02ff */
[----:B0-----:R-:W-:-:S05]  /*17930*/  @P0 SHF.R.U32.HI R2, RZ, R5, R3 ;  /* 0x00000005ff020219 */ /* 0x001fca0000011603 */
[----:B------:R-:W-:-:S04]  /*17940*/  IMAD.IADD R2, R20, 0x1, R2 ;  /* 0x0000000114027824 */ /* 0x000fc800078e0202 */
[----:B------:R-:W-:Y:S01]  /*17950*/  IMAD.HI R5, R2, 0x66666667, RZ ;  /* 0x6666666702057827 */ /* 0x000fe200078e02ff */
[----:B------:R-:W-:-:S04]  /*17960*/  SHF.R.U32.HI R2, RZ, 0x1f, R21 ;  /* 0x0000001fff027819 */ /* 0x000fc80000011615 */
[----:B------:R-:W-:Y:S02]  /*17970*/  LEA.HI.SX32 R21, R21, R2, 0x1a ;  /* 0x0000000215157211 */ /* 0x000fe400078fd2ff */
[----:B------:R-:W-:-:S04]  /*17980*/  SHF.R.U32.HI R2, RZ, 0x1f, R5 ;  /* 0x0000001fff027819 */ /* 0x000fc80000011605 */
[----:B------:R-:W-:Y:S01]  /*17990*/  LEA.HI.SX32 R5, R5, R2, 0x1a ;  /* 0x0000000205057211 */ /* 0x000fe200078fd2ff */
[----:B------:R-:W-:-:S03]  /*179a0*/  IMAD.MOV.U32 R2, RZ, RZ, RZ ;  /* 0x000000ffff027224 */ /* 0x000fc600078e00ff */
[----:B------:R-:W-:-:S04]  /*179b0*/  VIMNMX R5, R21, R5, PT ;  /* 0x0000000515057248 */ /* 0x000fc80003fe0100 */
[----:B------:R-:W-:-:S13]  /*179c0*/  ISETP.GE.AND P0, PT, R5, 0x1, PT ;  /* 0x000000010500780c */ /* 0x000fda0003f06270 */
[----:B------:R-:W-:Y:S05]  /*179d0*/  @!P0 BRA `(.L_x_2443) ;  /* 0x0000000000748947 */ /* 0x000fea0003800000 */
[----:B------:R-:W-:Y:S01]  /*179e0*/  ISETP.NE.AND P0, PT, R4, RZ, PT ;  /* 0x000000ff0400720c */ /* 0x000fe20003f05270 */
[----:B------:R-:W-:-:S03]  /*179f0*/  ULDC UR4, c[0x0][0x9f0] ;  /* 0x00027c0000047ab9 */ /* 0x000fc60000000800 */
[----:B------:R-:W-:-:S04]  /*17a00*/  SEL R6, R4, UR4, P0 ;  /* 0x0000000404067c07 */ /* 0x000fc80008000000 */
[----:B-1----:R-:W-:Y:S02]  /*17a10*/  IABS R7, R6 ;  /* 0x0000000600077213 */ /* 0x002fe40000000000 */
[----:B------:R-:W-:Y:S02]  /*17a20*/  IADD3 R10, R6, -0x1, R5 ;  /* 0xffffffff060a7810 */ /* 0x000fe40007ffe005 */
        /* <DEDUP_REMOVED lines=24> */
.L_x_2443:
[----:B------:R-:W-:Y:S05]  /*17bb0*/  BSYNC B0 ;  /* 0x0000000000007941 */ /* 0x000fea0003800000 */
.L_x_2442:
[-C--:B------:R-:W-:Y:S01]  /*17bc0*/  IMAD R3, R26, R2.reuse, RZ ;  /* 0x000000021a037224 */ /* 0x080fe200078e02ff */
[----:B------:R-:W-:Y:S04]  /*17bd0*/  BSSY B0, `(.L_x_2444) ;  /* 0x00000e3000007945 */ /* 0x000fe80003800000 */
[----:B------:R-:W-:-:S05]  /*17be0*/  VIADDMNMX R2, R3, R2, R5, PT ;  /* 0x0000000203027246 */ /* 0x000fca0003800105 */
[--C-:B------:R-:W-:Y:S02]  /*17bf0*/  IMAD R5, R2, 0xa0, -R8.reuse ;  /* 0x000000a002057824 */ /* 0x100fe400078e0a08 */
[----:B------:R-:W-:-:S03]  /*17c00*/  IMAD R2, R3, 0xa0, -R8 ;  /* 0x000000a003027824 */ /* 0x000fc600078e0a08 */
[----:B------:R-:W-:Y:S02]  /*17c10*/  VIMNMX R9, R5, R9, PT ;  /* 0x0000000905097248 */ /* 0x000fe40003fe0100 */
[----:B------:R-:W-:-:S04]  /*17c20*/  VIMNMX R2, RZ, R2, !PT ;  /* 0x00000002ff027248 */ /* 0x000fc80007fe0100 */
[----:B------:R-:W-:Y:S01]  /*17c30*/  ISETP.GT.AND P0, PT, R9, R2, PT ;  /* 0x000000020900720c */ /* 0x000fe20003f04270 */
[----:B------:R-:W-:-:S05]  /*17c40*/  IMAD.WIDE.U32 R2, R2, -0x33333333, RZ ;  /* 0xcccccccd02027825 */ /* 0x000fca00078e00ff */
[----:B------:R-:W-:-:S05]  /*17c50*/  SHF.R.U32.HI R3, RZ, 0x7, R3 ;  /* 0x00000007ff037819 */ /* 0x000fca0000011603 */
[----:B------:R-:W-:Y:S02]  /*17c60*/  IMAD.MOV.U32 R5, RZ, RZ, R3 ;  /* 0x000000ffff057224 */ /* 0x000fe400078e0003 */
        /* <DEDUP_REMOVED lines=14> */
.L_x_2600:
[----:B--2---:R-:W-:Y:S02]  /*17d50*/  ISETP.NE.AND P0, PT, R14, RZ, PT ;  /* 0x000000ff0e00720c */ /* 0x004fe40003f05270 */
[----:B------:R-:W-:-:S11]  /*17d60*/  PLOP3.LUT P6, PT, PT, PT, PT, 0x8, 0x0 ;  /* 0x000000000000781c */ /* 0x000fd60003fce170 */
[----:B------:R-:W-:Y:S05]  /*17d70*/  @P0 BRA `(.L_x_2447) ;  /* 0x00000000000c0947 */ /* 0x000fea0003800000 */
[----:B------:R-:W-:-:S03]  /*17d80*/  UMOV UR4, 0xffffffff ;  /* 0xffffffff00047882 */ /* 0x000fc60000000000 */
[----:B------:R-:W-:Y:S05]  /*17d90*/  BRA.DIV UR4, `(.L_x_2448) ;  /* 0x0000007204347947 */ /* 0x000fea000b800000 */
[----:B------:R-:W-:-:S13]  /*17da0*/  ELECT P6, URZ, PT ;  /* 0x00000000003f782f */ /* 0x000fda00038c0000 */
.L_x_2447:
[----:B0-----:R-:W2:Y:S01]  /*17db0*/  LDL R6, [R1+0x60] ;  /* 0x0000600001067983 */ /* 0x001ea20000100800 */
[----:B------:R-:W-:Y:S01]  /*17dc0*/  BSSY B1, `(.L_x_2449) ;  /* 0x0000008000017945 */ /* 0x000fe20003800000 */
[----:B--2---:R-:W-:-:S05]  /*17dd0*/  VIADD R6, R6, 0x1 ;  /* 0x0000000106067836 */ /* 0x004fca0000000000 */
[----:B-1----:R-:W-:-:S04]  /*17de0*/  LEA.HI R7, R6, R6, RZ, 0x1 ;  /* 0x0000000606077211 */ /* 0x002fc800078f08ff */
[----:B------:R-:W-:-:S05]  /*17df0*/  LOP3.LUT R7, R7, 0xfffffffe, RZ, 0xc0, !PT ;  /* 0xfffffffe07077812 */ /* 0x000fca00078ec0ff */
[----:B------:R-:W-:-:S05]  /*17e00*/  IMAD.IADD R6, R6, 0x1, -R7 ;  /* 0x0000000106067824 */ /* 0x000fca00078e0a07 */
[----:B------:R-:W-:-:S04]  /*17e10*/  SHF.L.U32 R6, R6, 0x1f, RZ ;  /* 0x0000001f06067819 */ /* 0x000fc800000006ff */
[----:B------:R-:W0:Y:S02]  /*17e20*/  SYNCS.PHASECHK.TRANS64.TRYWAIT P0, [R17+URZ+0x13220], R6 ;  /* 0x01322006110075a7 */ /* 0x000e24000800017f */
[----:B0-----:R-:W-:Y:S05]  /*17e30*/  @!P0 BRA `(.L_x_2450) ;  /* 0x00000070002c8947 */ /* 0x001fea0003800000 */
.L_x_2603:
[----:B------:R-:W-:Y:S05]  /*17e40*/  BSYNC B1 ;  /* 0x0000000000017941 */ /* 0x000fea0003800000 */
.L_x_2449:
[----:B------:R-:W-:Y:S04]  /*17e50*/  BSSY B1, `(.L_x_2451) ;  /* 0x0000050000017945 */ /* 0x000fe80003800000 */
[----:B------:R-:W-:Y:S05]  /*17e60*/  @!P6 BRA `(.L_x_2452) ;  /* 0x000000040038e947 */ /* 0x000fea0003800000 */
[----:B------:R-:W0:Y:S04]  /*17e70*/  LDL R9, [R1+0x4] ;  /* 0x0000040001097983 */ /* 0x000e280000100800 */
        /* <DEDUP_REMOVED lines=9> */
.L_x_2604:
[----:B------:R-:W-:Y:S05]  /*17f10*/  BSYNC B2 ;  /* 0x0000000000027941 */ /* 0x000fea0003800000 */
.L_x_2453:
        /* <DEDUP_REMOVED lines=9> */
.L_x_2456:
[----:B------:R-:W-:Y:S05]  /*17fb0*/  BSYNC B2 ;  /* 0x0000000000027941 */ /* 0x000fea0003800000 */
.L_x_2455:
[----:B------:R-:W2:Y:S01]  /*17fc0*/  LDL R8, [R1+0x4] ;  /* 0x0000040001087983 */ /* 0x000ea20000100800 */
[----:B------:R-:W-:Y:S01]  /*17fd0*/  IMAD.MOV.U32 R12, RZ, RZ, RZ ;  /* 0x000000ffff0c7224 */ /* 0x000fe200078e00ff */
[----:B------:R-:W-:Y:S01]  /*17fe0*/  UIADD3 UR4, UP0, UR38, 0x570, URZ ;  /* 0x0000057026047890 */ /* 0x000fe2000ff1e03f */
[----:B------:R-:W-:Y:S01]  /*17ff0*/  IMAD R7, R5, 0xa0, R0 ;  /* 0x000000a005077824 */ /* 0x000fe200078e0200 */
[----:B------:R-:W-:Y:S01]  /*18000*/  PLOP3.LUT P0, PT, PT, PT, PT, 0x80, 0x0 ;  /* 0x000000000000781c */ /* 0x000fe20003f0f070 */
[----:B------:R-:W-:Y:S01]  /*18010*/  UMOV UR6, 0x0 ;  /* 0x0000000000067882 */ /* 0x000fe20000000000 */
[----:B------:R-:W-:Y:S01]  /*18020*/  R2UR UR10, R12 ;  /* 0x000000000c0a72ca */ /* 0x000fe200000e0000 */
[----:B------:R-:W-:Y:S01]  /*18030*/  UIADD3.X UR5, URZ, UR39, URZ, UP0, !UPT ;  /* 0x000000273f057290 */ /* 0x000fe200087fe43f */
[----:B------:R-:W-:Y:S01]  /*18040*/  IADD3 R7, R7, -0xa0, RZ ;  /* 0xffffff6007077810 */ /* 0x000fe20007ffe0ff */
[----:B------:R-:W-:Y:S01]  /*18050*/  UMOV UR7, 0x12f00000 ;  /* 0x12f0000000077882 */ /* 0x000fe20000000000 */
[----:B--2---:R-:W-:-:S02]  /*18060*/  IMAD R11, R8, 0x2800, R17 ;  /* 0x00002800080b7824 */ /* 0x004fc400078e0211 */
[----:B------:R-:W-:Y:S02]  /*18070*/  VIADD R8, R6, 0x13290 ;  /* 0x0001329006087836 */ /* 0x000fe40000000000 */
[----:B------:R-:W-:-:S07]  /*18080*/  VIADD R9, R11, 0xe000 ;  /* 0x0000e0000b097836 */ /* 0x000fce0000000000 */
.L_x_2457:
        /* <DEDUP_REMOVED lines=13> */
.L_x_2605:
[----:B------:R-:W-:Y:S05]  /*18160*/  BSYNC B2 ;  /* 0x0000000000027941 */ /* 0x000fea0003800000 */
.L_x_2458:
        /* <DEDUP_REMOVED lines=11> */
.L_x_2461:
[----:B------:R-:W-:Y:S05]  /*18220*/  BSYNC B2 ;  /* 0x0000000000027941 */ /* 0x000fea0003800000 */
.L_x_2460:
        /* <DEDUP_REMOVED lines=8> */
.L_x_2462:
        /* <DEDUP_REMOVED lines=10> */
.L_x_2452:
[----:B------:R-:W-:Y:S05]  /*18350*/  BSYNC B1 ;  /* 0x0000000000017941 */ /* 0x000fea0003800000 */
.L_x_2451:
[----:B------:R-:W0:Y:S04]  /*18360*/  LDL.LU R10, [R1+0x4] ;  /* 0x00000400010a7983 */ /* 0x000e280000300800 */
[----:B------:R-:W2:Y:S01]  /*18370*/  LDL.LU R9, [R1+0x10] ;  /* 0x0000100001097983 */ /* 0x000ea20000300800 */
        /* <DEDUP_REMOVED lines=11> */
.L_x_2475:
        /* <DEDUP_REMOVED lines=13> */
.L_x_2606:
[----:B------:R-:W-:Y:S05]  /*18500*/  BSYNC B2 ;  /* 0x0000000000027941 */ /* 0x000fea0003800000 */
.L_x_2465:
        /* <DEDUP_REMOVED lines=9> */
.L_x_2468:
[----:B------:R-:W-:Y:S05]  /*185a0*/  BSYNC B2 ;  /* 0x0000000000027941 */ /* 0x000fea0003800000 */
.L_x_2467:
        /* <DEDUP_REMOVED lines=11> */
[----:B------:R-:W-:-:S07]  /*18660*/  VIADD R11, R8, 0xe000 ;  /* 0x0000e000080b7836 */ /* 0x000fce0000000000 */
.L_x_2469:
        /* <DEDUP_REMOVED lines=13> */
.L_x_2607:
[----:B------:R-:W-:Y:S05]  /*18740*/  BSYNC B2 ;  /* 0x0000000000027941 */ /* 0x000fea0003800000 */
.L_x_2470:
[----:B------:R-:W-:Y:S01]  /*18750*/  BSSY B2, `(.L_x_2472) ;  /* 0x000000b000027945 */ /* 0x000fe20003800000 */
[----:B------:R-:W-:Y:S01]  /*18760*/  IMAD.MOV.U32 R10, RZ, RZ, 0x0 ;  /* 0x00000000ff0a7424 */ /* 0x000fe200078e00ff */
[----:B------:R-:W-:Y:S02]  /*18770*/  MOV R11, 0x12f00000 ;  /* 0x12f00000000b7802 */ /* 0x000fe40000000f00 */
[----:B------:R-:W-:Y:S05]  /*18780*/  @P2 BRA `(.L_x_2473) ;  /* 0x00000000001c2947 */ /* 0x000fea0003800000 */
[----:B------:R-:W2:Y:S01]  /*18790*/  S2R R13, SR_TID.X ;  /* 0x00000000000d7919 */ /* 0x000ea20000002100 */
[----:B01----:R-:W-:-:S04]  /*187a0*/  IMAD.MOV.U32 R7, RZ, RZ, 0x2800 ;  /* 0x00002800ff077424 */ /* 0x003fc800078e00ff */
[----:B------:R3:W-:Y:S01]  /*187b0*/  SYNCS.ARRIVE.TRANS64 RZ, [R6+URZ+0x132b0], R7 ;  /* 0x0132b00706ff79a7 */ /* 0x0007e2000800003f */
[----:B--2---:R-:W-:-:S04]  /*187c0*/  LOP3.LUT R13, R13, 0x1f, RZ, 0xc0, !PT ;  /* 0x0000001f0d0d7812 */ /* 0x004fc800078ec0ff */
[----:B------:R-:W-:-:S13]  /*187d0*/  ISETP.NE.AND P1, PT, R13, RZ, PT ;  /* 0x000000ff0d00720c */ /* 0x000fda0003f25270 */
[----:B---3--:R-:W-:Y:S05]  /*187e0*/  @!P1 BRA `(.L_x_2473) ;  /* 0x0000000000049947 */ /* 0x008fea0003800000 */
[----:B------:R-:W-:Y:S01]  /*187f0*/  BPT.TRAP 0x1 ;  /* 0x000000040000795c */ /* 0x000fe20000300000 */
.L_x_2473:
[----:B------:R-:W-:Y:S05]  /*18800*/  BSYNC B2 ;  /* 0x0000000000027941 */ /* 0x000fea0003800000 */
.L_x_2472:
        /* <DEDUP_REMOVED lines=8> */
.L_x_2474:
        /* <DEDUP_REMOVED lines=10> */
.L_x_2464:
[----:B------:R-:W-:Y:S05]  /*18930*/  BSYNC B1 ;  /* 0x0000000000017941 */ /* 0x000fea0003800000 */
.L_x_2463:
[----:B------:R-:W0:Y:S04]  /*18940*/  LDL.LU R7, [R1+0x4] ;  /* 0x0000040001077983 */ /* 0x000e280000300800 */
[----:B------:R-:W2:Y:S01]  /*18950*/  LDL.LU R10, [R1+0x10] ;  /* 0x00001000010a7983 */ /* 0x000ea20000300800 */
[C---:B------:R-:W-:Y:S01]  /*18960*/  ISETP.GT.AND P2, PT, R5.reuse, R3, PT ;  /* 0x000000030500720c */ /* 0x040fe20003f44270 */
[----:B------:R-:W-:Y:S02]  /*18970*/  VIADD R5, R5, 0xffffffff ;  /* 0xffffffff05057836 */ /* 0x000fe40000000000 */
[----:B0-----:R-:W-:-:S05]  /*18980*/  VIADD R6, R7, 0x1 ;  /* 0x0000000107067836 */ /* 0x001fca0000000000 */
[----:B------:R-:W-:-:S04]  /*18990*/  ISETP.NE.AND P1, PT, R6, 0x2, PT ;  /* 0x000000020600780c */ /* 0x000fc80003f25270 */
[----:B------:R-:W-:Y:S02]  /*189a0*/  SEL R7, RZ, 0x1, P1 ;  /* 0x00000001ff077807 */ /* 0x000fe40000800000 */
[----:B------:R-:W-:Y:S02]  /*189b0*/  SEL R6, R6, RZ, P1 ;  /* 0x000000ff06067207 */ /* 0x000fe40000800000 */
[----:B--2---:R-:W-:-:S05]  /*189c0*/  LOP3.LUT R10, R10, R7, RZ, 0x3c, !PT ;  /* 0x000000070a0a7212 */ /* 0x004fca00078e3cff */
[----:B------:R2:W-:Y:S04]  /*189d0*/  STL [R1+0x10], R10 ;  /* 0x0000100a01007387 */ /* 0x0005e80000100800 */
[----:B------:R2:W-:Y:S01]  /*189e0*/  STL [R1+0x4], R6 ;  /* 0x0000040601007387 */ /* 0x0005e20000100800 */
[----:B------:R-:W-:Y:S05]  /*189f0*/  @P2 BRA `(.L_x_2475) ;  /* 0xfffffff8008c2947 */ /* 0x000fea000383ffff */
.L_x_2445:
[----:B------:R-:W-:Y:S05]  /*18a00*/  BSYNC B0 ;  /* 0x0000000000007941 */ /* 0x000fea0003800000 */
.L_x_2444:
[----:B------:R-:W3:Y:S01]  /*18a10*/  LDC R0, c[0x0][0x448] ;  /* 0x00011200ff007b82 */ /* 0x000ee20000000800 */
[----:B------:R-:W-:Y:S01]  /*18a20*/  IMAD.MOV.U32 R2, RZ, RZ, 0xc0 ;  /* 0x000000c0ff027424 */ /* 0x000fe200078e00ff */
[----:B------:R-:W-:Y:S01]  /*18a30*/  ISETP.NE.AND P2, PT, R4, RZ, PT ;  /* 0x000000ff0400720c */ /* 0x000fe20003f45270 */
[----:B------:R-:W-:Y:S05]  /*18a40*/  @!P0 WARPSYNC.ALL ;  /* 0x0000000000008948 */ /* 0x000fea0003800000 */
[----:B------:R-:W-:Y:S01]  /*18a50*/  IMAD R2, R25, R2, 0xbf ;  /* 0x000000bf19027424 */ /* 0x000fe200078e0202 */
[----:B------:R-:W-:Y:S06]  /*18a60*/  BSSY B0, `(.L_x_2476) ;  /* 0x000002b000007945 */ /* 0x000fec0003800000 */
[----:B------:R-:W4:Y:S08]  /*18a70*/  @!P2 LDC R4, c[0x0][0x9f0] ;  /* 0x00027c00ff04ab82 */ /* 0x000f300000000800 */
[----:B------:R-:W-:Y:S01]  /*18a80*/  @!P0 BAR.SYNC.DEFER_BLOCKING 0xc, 0x200 ;  /* 0x0308000000008b1d */ /* 0x000fe20000010000 */
[----:B---3--:R-:W-:-:S13]  /*18a90*/  ISETP.NE.AND P1, PT, R0, 0x1, PT ;  /* 0x000000010000780c */ /* 0x008fda0003f25270 */
[----:B------:R-:W3:Y:S08]  /*18aa0*/  @P1 LDC R0, c[0x0][0x44c] ;  /* 0x00011300ff001b82 */ /* 0x000ef00000000800 */
[----:B------:R-:W5:Y:S01]  /*18ab0*/  @P1 LDC R3, c[0x0][0x450] ;  /* 0x00011400ff031b82 */ /* 0x000f620000000800 */
[----:B---3--:R-:W-:-:S05]  /*18ac0*/  @P1 IMAD.HI.U32 R0, R2, R0, RZ ;  /* 0x0000000002001227 */ /* 0x008fca00078e00ff */
[----:B-----5:R-:W-:-:S05]  /*18ad0*/  @P1 SHF.R.U32.HI R2, RZ, R3, R0 ;  /* 0x00000003ff021219 */ /* 0x020fca0000011600 */
[----:B------:R-:W-:-:S04]  /*18ae0*/  IMAD.IADD R2, R20, 0x1, R2 ;  /* 0x0000000114027824 */ /* 0x000fc800078e0202 */
[----:B------:R-:W-:-:S05]  /*18af0*/  IMAD.HI R2, R2, 0x66666667, RZ ;  /* 0x6666666702027827 */ /* 0x000fca00078e02ff */
[----:B------:R-:W-:-:S04]  /*18b00*/  SHF.R.U32.HI R0, RZ, 0x1f, R2 ;  /* 0x0000001fff007819 */ /* 0x000fc80000011602 */
[----:B------:R-:W-:-:S04]  /*18b10*/  LEA.HI.SX32 R0, R2, R0, 0x1a ;  /* 0x0000000002007211 */ /* 0x000fc800078fd2ff */
[----:B------:R-:W-:Y:S02]  /*18b20*/  VIMNMX R21, R21, R0, PT ;  /* 0x0000000015157248 */ /* 0x000fe40003fe0100 */
[----:B------:R-:W-:Y:S02]  /*18b30*/  MOV R0, RZ ;  /* 0x000000ff00007202 */ /* 0x000fe40000000f00 */
[----:B------:R-:W-:-:S13]  /*18b40*/  ISETP.GE.AND P1, PT, R21, 0x1, PT ;  /* 0x000000011500780c */ /* 0x000fda0003f26270 */
[----:B----4-:R-:W-:Y:S05]  /*18b50*/  @!P1 BRA `(.L_x_2477) ;  /* 0x00000000006c9947 */ /* 0x010fea0003800000 */
[----:B------:R-:W-:-:S04]  /*18b60*/  IABS R0, R4 ;  /* 0x0000000400007213 */ /* 0x000fc80000000000 */
[----:B------:R-:W3:Y:S08]  /*18b70*/  I2F.RP R2, R0 ;  /* 0x0000000000027306 */ /* 0x000ef00000209400 */
[----:B---3--:R-:W3:Y:S02]  /*18b80*/  MUFU.RCP R2, R2 ;  /* 0x0000000200027308 */ /* 0x008ee40000001000 */
[----:B---3--:R-:W-:-:S06]  /*18b90*/  VIADD R2, R2, 0xffffffe ;  /* 0x0ffffffe02027836 */ /* 0x008fcc0000000000 */
[----:B------:R-:W3:Y:S02]  /*18ba0*/  F2I.FTZ.U32.TRUNC.NTZ R3, R2 ;  /* 0x0000000200037305 */ /* 0x000ee4000021f000 */
[----:B---3--:R-:W-:-:S04]  /*18bb0*/  IMAD.MOV R2, RZ, RZ, -R3 ;  /* 0x000000ffff027224 */ /* 0x008fc800078e0a03 */
[----:B------:R-:W-:Y:S02]  /*18bc0*/  IMAD R5, R2, R0, RZ ;  /* 0x0000000002057224 */ /* 0x000fe400078e02ff */
[----:B------:R-:W-:-:S04]  /*18bd0*/  IMAD.MOV.U32 R2, RZ, RZ, RZ ;  /* 0x000000ffff027224 */ /* 0x000fc800078e00ff */
[----:B-1----:R-:W-:Y:S01]  /*18be0*/  IMAD.HI.U32 R7, R3, R5, R2 ;  /* 0x0000000503077227 */ /* 0x002fe200078e0002 */
[----:B------:R-:W-:Y:S02]  /*18bf0*/  IABS R2, R4 ;  /* 0x0000000400027213 */ /* 0x000fe40000000000 */
[----:B------:R-:W-:-:S03]  /*18c00*/  IADD3 R3, R4, -0x1, R21 ;  /* 0xffffffff04037810 */ /* 0x000fc60007ffe015 */
[----:B------:R-:W-:Y:S01]  /*18c10*/  IMAD.MOV R2, RZ, RZ, -R2 ;  /* 0x000000ffff027224 */ /* 0x000fe200078e0a02 */
[----:B------:R-:W-:Y:S02]  /*18c20*/  IABS R5, R3 ;  /* 0x0000000300057213 */ /* 0x000fe40000000000 */
[----:B------:R-:W-:Y:S01]  /*18c30*/  LOP3.LUT R3, R3, R4, RZ, 0x3c, !PT ;  /* 0x0000000403037212 */ /* 0x000fe200078e3cff */
[----:B0-2---:R-:W-:Y:S02]  /*18c40*/  IMAD.MOV.U32 R6, RZ, RZ, R2 ;  /* 0x000000ffff067224 */ /* 0x005fe400078e0002 */
        /* <DEDUP_REMOVED lines=8> */
[----:B------:R-:W-:-:S05]  /*18cd0*/  @P0 IADD3 R2, R2, 0x1, RZ ;  /* 0x0000000102020810 */ /* 0x000fca0007ffe0ff */
[----:B------:R-:W-:-:S04]  /*18ce0*/  IMAD.MOV.U32 R0, RZ, RZ, R2 ;  /* 0x000000ffff007224 */ /* 0x000fc800078e0002 */
[----:B------:R-:W-:Y:S01]  /*18cf0*/  @!P2 IMAD.MOV R0, RZ, RZ, -R0 ;  /* 0x000000ffff00a224 */ /* 0x000fe200078e0a00 */
[----:B------:R-:W-:-:S07]  /*18d00*/  @!P1 LOP3.LUT R0, RZ, R4, RZ, 0x33, !PT ;  /* 0x00000004ff009212 */ /* 0x000fce00078e33ff */
.L_x_2477:
[----:B------:R-:W-:Y:S05]  /*18d10*/  BSYNC B0 ;  /* 0x0000000000007941 */ /* 0x000fea0003800000 */
.L_x_2476:
        /* <DEDUP_REMOVED lines=18> */
[----:B-1----:R-:W1:Y:S01]  /*18e40*/  POPC R7, R4 ;  /* 0x0000000400077309 */ /* 0x002e620000000000 */
[----:B---3--:R-:W1:Y:S02]  /*18e50*/  SHFL.IDX PT, R0, R3, R0, 0x1f ;  /* 0x00001f0003007589 */ /* 0x008e6400000e0000 */
[----:B-1----:R-:W-:Y:S01]  /*18e60*/  IADD3 R24, R0, UR36, R7 ;  /* 0x0000002400187c10 */ /* 0x002fe2000fffe007 */
[----:B------:R-:W-:Y:S06]  /*18e70*/  BRA `(.L_x_2479) ;  /* 0x0000003c00fc7947 */ /* 0x000fec0003800000 */
.L_x_2478:
        /* <DEDUP_REMOVED lines=13> */
[----:B-1----:R-:W-:-:S02]  /*18f50*/  IMAD.U32 R7, RZ, RZ, UR9 ;  /* 0x00000009ff077e24 */ /* 0x002fc4000f8e00ff */
[----:B------:R-:W-:Y:S02]  /*18f60*/  IMAD.U32 R11, RZ, RZ, UR5 ;  /* 0x00000005ff0b7e24 */ /* 0x000fe4000f8e00ff */
[----:B------:R-:W-:Y:S02]  /*18f70*/  IMAD.MOV.U32 R8, RZ, RZ, 0x70 ;  /* 0x00000070ff087424 */ /* 0x000fe400078e00ff */
[----:B------:R-:W-:Y:S02]  /*18f80*/  IMAD.MOV.U32 R12, RZ, RZ, 0x1 ;  /* 0x00000001ff0c7424 */ /* 0x000fe400078e00ff */
[----:B------:R-:W-:-:S07]  /*18f90*/  IMAD.MOV.U32 R13, RZ, RZ, RZ ;  /* 0x000000ffff0d7224 */ /* 0x000fce00078e00ff */
[----:B------:R-:W-:-:S07]  /*18fa0*/  LEPC R20, `(.L_x_2481) ;  /* 0x000000001014794e */ /* 0x000fce0000000000 */
[----:B--2---:R-:W-:Y:S05]  /*18fb0*/  CALL.ABS.NOINC R2 ;  /* 0x0000000002007343 */ /* 0x004fea0003c00000 */
.L_x_2481:
[----:B------:R-:W-:Y:S05]  /*18fc0*/  BSYNC B6 ;  /* 0x0000000000067941 */ /* 0x000fea0003800000 */
.L_x_2480:
        /* <DEDUP_REMOVED lines=15> */
[----:B------:R-:W-:Y:S02]  /*190c0*/  IMAD.U32 R5, RZ, RZ, UR7 ;  /* 0x00000007ff057e24 */ /* 0x000fe4000f8e00ff */
[----:B-1----:R-:W-:Y:S02]  /*190d0*/  IMAD.U32 R7, RZ, RZ, UR9 ;  /* 0x00000009ff077e24 */ /* 0x002fe4000f8e00ff */
[----:B------:R-:W-:-:S02]  /*190e0*/  IMAD.U32 R10, RZ, RZ, UR4 ;  /* 0x00000004ff0a7e24 */ /* 0x000fc4000f8e00ff */
[----:B------:R-:W-:Y:S02]  /*190f0*/  IMAD.U32 R11, RZ, RZ, UR5 ;  /* 0x00000005ff0b7e24 */ /* 0x000fe4000f8e00ff */
[----:B------:R-:W-:Y:S02]  /*19100*/  IMAD.MOV.U32 R8, RZ, RZ, 0x70 ;  /* 0x00000070ff087424 */ /* 0x000fe400078e00ff */
[----:B------:R-:W-:Y:S02]  /*19110*/  IMAD.MOV.U32 R12, RZ, RZ, 0x1 ;  /* 0x00000001ff0c7424 */ /* 0x000fe400078e00ff */
[----:B------:R-:W-:-:S07]  /*19120*/  IMAD.MOV.U32 R13, RZ, RZ, RZ ;  /* 0x000000ffff0d7224 */ /* 0x000fce00078e00ff */
[----:B------:R-:W-:-:S07]  /*19130*/  LEPC R20, `(.L_x_2483) ;  /* 0x000000001014794e */ /* 0x000fce0000000000 */
[----:B0-----:R-:W-:Y:S05]  /*19140*/  CALL.ABS.NOINC R2 ;  /* 0x0000000002007343 */ /* 0x001fea0003c00000 */
.L_x_2483:
[----:B------:R-:W-:Y:S05]  /*19150*/  BSYNC B6 ;  /* 0x0000000000067941 */ /* 0x000fea0003800000 */
.L_x_2482:
        /* <DEDUP_REMOVED lines=12> */
[----:B------:R-:W-:Y:S01]  /*19220*/  MOV R13, RZ ;  /* 0x000000ff000d7202 */ /* 0x000fe20000000f00 */
[----:B-1----:R-:W-:Y:S02]  /*19230*/  IMAD.U32 R7, RZ, RZ, UR9 ;  /* 0x00000009ff077e24 */ /* 0x002fe4000f8e00ff */
[----:B------:R-:W-:-:S02]  /*19240*/  IMAD.U32 R10, RZ, RZ, UR4 ;  /* 0x00000004ff0a7e24 */ /* 0x000fc4000f8e00ff */
[----:B------:R-:W-:Y:S02]  /*19250*/  IMAD.U32 R11, RZ, RZ, UR5 ;  /* 0x00000005ff0b7e24 */ /* 0x000fe4000f8e00ff */
[----:B------:R-:W-:Y:S02]  /*19260*/  IMAD.MOV.U32 R8, RZ, RZ, 0x70 ;  /* 0x00000070ff087424 */ /* 0x000fe400078e00ff */
[----:B------:R-:W-:-:S07]  /*19270*/  IMAD.MOV.U32 R12, RZ, RZ, 0x1 ;  /* 0x00000001ff0c7424 */ /* 0x000fce00078e00ff */
[----:B------:R-:W-:-:S07]  /*19280*/  LEPC R20, `(.L_x_2485) ;  /* 0x000000001014794e */ /* 0x000fce0000000000 */
[----:B---3--:R-:W-:Y:S05]  /*19290*/  CALL.ABS.NOINC R2 ;  /* 0x0000000002007343 */ /* 0x008fea0003c00000 */
.L_x_2485:
[----:B------:R-:W-:Y:S05]  /*192a0*/  BSYNC B6 ;  /* 0x0000000000067941 */ /* 0x000fea0003800000 */
.L_x_2484:
        /* <DEDUP_REMOVED lines=9> */
[----:B------:R-:W-:Y:S01]  /*19340*/  MOV R12, 0x1 ;  /* 0x00000001000c7802 */ /* 0x000fe20000000f00 */
[----:B------:R-:W3:Y:S01]  /*19350*/  LDC.64 R2, c[0x4][R2] ;  /* 0x0100000002027b82 */ /* 0x000ee20000000a00 */
[----:B------:R-:W-:Y:S02]  /*19360*/  IMAD.U32 R5, RZ, RZ, UR5 ;  /* 0x00000005ff057e24 */ /* 0x000fe4000f8e00ff */
[----:B0-2---:R-:W-:Y:S02]  /*19370*/  IMAD.U32 R6, RZ, RZ, UR6 ;  /* 0x00000006ff067e24 */ /* 0x005fe4000f8e00ff */
[----:B-1----:R-:W-:-:S02]  /*19380*/  IMAD.U32 R7, RZ, RZ, UR7 ;  /* 0x00000007ff077e24 */ /* 0x002fc4000f8e00ff */
[----:B------:R-:W-:Y:S02]  /*19390*/  IMAD.U32 R10, RZ, RZ, UR8 ;  /* 0x00000008ff0a7e24 */ /* 0x000fe4000f8e00ff */
[----:B------:R-:W-:Y:S02]  /*193a0*/  IMAD.U32 R11, RZ, RZ, UR9 ;  /* 0x00000009ff0b7e24 */ /* 0x000fe4000f8e00ff */
[----:B------:R-:W-:Y:S02]  /*193b0*/  IMAD.MOV.U32 R8, RZ, RZ, 0x70 ;  /* 0x00000070ff087424 */ /* 0x000fe400078e00ff */
[----:B------:R-:W-:-:S07]  /*193c0*/  IMAD.MOV.U32 R13, RZ, RZ, RZ ;  /* 0x000000ffff0d7224 */ /* 0x000fce00078e00ff */
[----:B------:R-:W-:-:S07]  /*193d0*/  LEPC R20, `(.L_x_2487) ;  /* 0x000000001014794e */ /* 0x000fce0000000000 */
[----:B---3--:R-:W-:Y:S05]  /*193e0*/  CALL.ABS.NOINC R2 ;  /* 0x0000000002007343 */ /* 0x008fea0003c00000 */
.L_x_2487:
[----:B------:R-:W-:Y:S05]  /*193f0*/  BSYNC B6 ;  /* 0x0000000000067941 */ /* 0x000fea0003800000 */
.L_x_2486:
[----:B------:R-:W3:Y:S01]  /*19400*/  LDL R13, [R1+0x8] ;  /* 0x00000800010d7983 */ /* 0x000ee20000100800 */
[----:B------:R-:W-:Y:S01]  /*19410*/  ULDC.64 UR4, c[0x0][0x9f8] ;  /* 0x00027e0000047ab9 */ /* 0x000fe20000000a00 */
[----:B--2---:R-:W2:Y:S01]  /*19420*/  LDC R10, c[0x0][0x430] ;  /* 0x00010c00ff0a7b82 */ /* 0x004ea20000000800 */
[----:B------:R-:W4:Y:S01]  /*19430*/  S2R R2, SR_TID.X ;  /* 0x0000000000027919 */ /* 0x000f220000002100 */
[----:B------:R-:W-:Y:S01]  /*19440*/  ISETP.NE.U32.AND P0, PT, RZ, UR4, PT ;  /* 0x00000004ff007c0c */ /* 0x000fe2000bf05070 */
[----:B0-----:R-:W2:Y:S03]  /*19450*/  LDL R9, [R1+0x18] ;  /* 0x0000180001097983 */ /* 0x001ea60000100800 */
        /* <DEDUP_REMOVED lines=10> */
[----:B------:R-:W-:-:S05]  /*19500*/  LOP3.LUT R20, R21, 0x60, R20, 0xf8, !PT ;  /* 0x0000006015147812 */ /* 0x000fca00078ef814 */
[----:B------:R-:W-:Y:S02]  /*19510*/  IMAD.IADD R8, R20, 0x1, R0 ;  /* 0x0000000114087824 */ /* 0x000fe400078e0200 */
[----:B------:R-:W4:Y:S04]  /*19520*/  LDL.LU R20, [R1+0x34] ;  /* 0x0000340001147983 */ /* 0x000f280000300800 */
[----:B---3--:R-:W3:Y:S01]  /*19530*/  @P0 LDG.E R13, desc[UR40][R2.64] ;  /* 0x00000028020d0981 */ /* 0x008ee2000c1e1900 */
[----:B--2---:R-:W-:-:S13]  /*19540*/  ISETP.NE.AND P2, PT, R10, 0x1, PT ;  /* 0x000000010a00780c */ /* 0x004fda0003f45270 */
[----:B------:R-:W0:Y:S08]  /*19550*/  @P2 LDC R4, c[0x0][0x434] ;  /* 0x00010d00ff042b82 */ /* 0x000e300000000800 */
[----:B------:R-:W2:Y:S01]  /*19560*/  @P2 LDC R6, c[0x0][0x438] ;  /* 0x00010e00ff062b82 */ /* 0x000ea20000000800 */
[----:B------:R-:W1:Y:S02]  /*19570*/  S2R R21, SR_TID.X ;  /* 0x0000000000157919 */ /* 0x000e640000002100 */
[C---:B-1----:R-:W-:Y:S01]  /*19580*/  LOP3.LUT R11, R21.reuse, 0x7f, RZ, 0xc0, !PT ;  /* 0x0000007f150b7812 */ /* 0x042fe200078ec0ff */
        /* <DEDUP_REMOVED lines=14> */
[----:B--2---:R-:W-:-:S04]  /*19670*/  @P2 SHF.R.U32.HI R5, RZ, R6, R4 ;  /* 0x00000006ff052219 */ /* 0x004fc80000011604 */
[--C-:B------:R-:W-:Y:S01]  /*19680*/  @!P0 SHF.R.S32.HI R7, RZ, 0x1f, R5.reuse ;  /* 0x0000001fff078819 */ /* 0x100fe20000011405 */
[----:B------:R-:W-:Y:S02]  /*19690*/  @!P0 IMAD.MOV.U32 R6, RZ, RZ, R5 ;  /* 0x000000ffff068224 */ /* 0x000fe400078e0005 */
[-C--:B---3--:R-:W-:Y:S02]  /*196a0*/  @!P0 IMAD R4, R14, R2.reuse, RZ ;  /* 0x000000020e048224 */ /* 0x088fe400078e02ff */
[----:B------:R-:W-:-:S04]  /*196b0*/  @!P0 IMAD.WIDE.U32 R6, R13, R2, R6 ;  /* 0x000000020d068225 */ /* 0x000fc800078e0006 */
[----:B------:R-:W-:Y:S02]  /*196c0*/  @!P0 IMAD R4, R13, R3, R4 ;  /* 0x000000030d048224 */ /* 0x000fe400078e0204 */
[----:B------:R-:W0:Y:S03]  /*196d0*/  @!P0 LDC.64 R2, c[0x0][0x418] ;  /* 0x00010600ff028b82 */ /* 0x000e260000000a00 */
[----:B------:R-:W-:-:S05]  /*196e0*/  @!P0 IADD3 R4, R7, R4, RZ ;  /* 0x0000000407048210 */ /* 0x000fca0007ffe0ff */
[----:B------:R-:W2:Y:S01]  /*196f0*/  @P2 LDC R7, c[0x0][0x438] ;  /* 0x00010e00ff072b82 */ /* 0x000ea20000000800 */
[----:B0-----:R-:W-:-:S04]  /*19700*/  @!P0 LEA R2, P1, R6, R2, 0x2 ;  /* 0x0000000206028211 */ /* 0x001fc800078210ff */
[----:B------:R-:W-:-:S03]  /*19710*/  @!P0 LEA.HI.X R3, R6, R3, R4, 0x2, P1 ;  /* 0x0000000306038211 */ /* 0x000fc600008f1404 */
[----:B------:R-:W0:Y:S01]  /*19720*/  @P2 LDC R6, c[0x0][0x434] ;  /* 0x00010d00ff062b82 */ /* 0x000e220000000800 */
[----:B------:R-:W-:-:S06]  /*19730*/  IMAD.MOV.U32 R4, RZ, RZ, RZ ;  /* 0x000000ffff047224 */ /* 0x000fcc00078e00ff */
[----:B------:R3:W5:Y:S01]  /*19740*/  @!P0 LDG.E R4, desc[UR40][R2.64] ;  /* 0x0000002802048981 */ /* 0x000762000c1e1900 */
[C---:B------:R-:W-:Y:S01]  /*19750*/  ISETP.GE.AND P0, PT, R0.reuse, R23, PT ;  /* 0x000000170000720c */ /* 0x040fe20003f06270 */
[----:B---3--:R-:W-:-:S03]  /*19760*/  IMAD.IADD R2, R0, 0x1, R9 ;  /* 0x0000000100027824 */ /* 0x008fc600078e0209 */
[----:B------:R-:W-:Y:S01]  /*19770*/  ISETP.GT.U32.OR P0, PT, R21, 0x9f, P0 ;  /* 0x0000009f1500780c */ /* 0x000fe20000704470 */
[----:B0-----:R-:W-:-:S04]  /*19780*/  @P2 IMAD.HI.U32 R3, R2, R6, RZ ;  /* 0x0000000602032227 */ /* 0x001fc800078e00ff */
[----:B------:R-:W-:Y:S01]  /*19790*/  IMAD.MOV.U32 R0, RZ, RZ, R2 ;  /* 0x000000ffff007224 */ /* 0x000fe200078e0002 */
[----:B--2---:R-:W-:Y:S01]  /*197a0*/  @P2 SHF.R.U32.HI R0, RZ, R7, R3 ;  /* 0x00000007ff002219 */ /* 0x004fe20000011603 */
[----:B------:R-:W-:-:S06]  /*197b0*/  IMAD.MOV R3, RZ, RZ, -R5 ;  /* 0x000000ffff037224 */ /* 0x000fcc00078e0a05 */
[----:B------:R-:W0:Y:S01]  /*197c0*/  @!P0 LDC.64 R6, c[0x0][0x418] ;  /* 0x00010600ff068b82 */ /* 0x000e220000000a00 */
[----:B------:R-:W-:Y:S02]  /*197d0*/  IMAD.MOV R9, RZ, RZ, -R0 ;  /* 0x000000ffff097224 */ /* 0x000fe400078e0a00 */
[C---:B------:R-:W-:Y:S02]  /*197e0*/  IMAD R8, R10.reuse, R3, R8 ;  /* 0x000000030a087224 */ /* 0x040fe400078e0208 */
[----:B------:R-:W-:-:S03]  /*197f0*/  IMAD R9, R10, R9, R2 ;  /* 0x000000090a097224 */ /* 0x000fc600078e0202 */
[----:B------:R-:W2:Y:S01]  /*19800*/  @!P0 LDC.64 R2, c[0x0][0x428] ;  /* 0x00010a00ff028b82 */ /* 0x000ea20000000a00 */
[----:B------:R-:W-:Y:S02]  /*19810*/  @!P0 SHF.R.S32.HI R11, RZ, 0x1f, R0 ;  /* 0x0000001fff0b8819 */ /* 0x000fe40000011400 */
[----:B------:R-:W-:Y:S01]  /*19820*/  @!P0 MOV R10, R0 ;  /* 0x00000000000a8202 */ /* 0x000fe20000000f00 */
[----:B------:R-:W-:-:S04]  /*19830*/  IMAD.MOV.U32 R5, RZ, RZ, RZ ;  /* 0x000000ffff057224 */ /* 0x000fc800078e00ff */
[----:B--2---:R-:W-:-:S04]  /*19840*/  @!P0 IMAD.WIDE.U32 R10, R13, R2, R10 ;  /* 0x000000020d0a8225 */ /* 0x004fc800078e000a */
        /* <DEDUP_REMOVED lines=14> */
.L_x_2610:
[----:B-1----:R-:W-:Y:S01]  /*19930*/  VIADD R7, R26, 0xffffffff ;  /* 0xffffffff1a077836 */ /* 0x002fe20000000000 */
[----:B------:R-:W-:Y:S06]  /*19940*/  @!P0 BRA `(.L_x_2489) ;  /* 0x0000000000048947 */ /* 0x000fec0003800000 */
[----:B------:R-:W-:Y:S01]  /*19950*/  BPT.TRAP 0x1 ;  /* 0x000000040000795c */ /* 0x000fe20000300000 */
.L_x_2489:
        /* <DEDUP_REMOVED lines=8> */
.L_x_2611:
[----:B------:R-:W-:Y:S05]  /*199e0*/  BSYNC B0 ;  /* 0x0000000000007941 */ /* 0x000fea0003800000 */
.L_x_2490:
[----:B------:R-:W1:Y:S01]  /*199f0*/  S2R R15, SR_TID.X ;  /* 0x00000000000f7919 */ /* 0x000e620000002100 */
[----:B------:R-:W2:Y:S01]  /*19a00*/  LDC R14, c[0x0][0x2f4] ;  /* 0x0000bd00ff0e7b82 */ /* 0x000ea20000000800 */
[----:B------:R-:W3:Y:S01]  /*19a10*/  LDL.LU R11, [R1+0x34] ;  /* 0x00003400010b7983 */ /* 0x000ee20000300800 */
[----:B-----5:R-:W-:Y:S01]  /*19a20*/  SHF.R.S32.HI R13, RZ, 0x1f, R4 ;  /* 0x0000001fff0d7819 */ /* 0x020fe20000011404 */
[----:B------:R-:W-:Y:S01]  /*19a30*/  ULDC.64 UR4, c[0x0][0x328] ;  /* 0x0000ca0000047ab9 */ /* 0x000fe20000000a00 */
[----:B------:R-:W-:Y:S01]  /*19a40*/  ULDC.64 UR6, c[0x0][0x338] ;  /* 0x0000ce0000067ab9 */ /* 0x000fe20000000a00 */
[----:B0-----:R-:W-:Y:S02]  /*19a50*/  IMAD R0, R28, UR4, RZ ;  /* 0x000000041c007c24 */ /* 0x001fe4000f8e02ff */
[----:B------:R0:W-:Y:S01]  /*19a60*/  STL [R1+0x40], R13 ;  /* 0x0000400d01007387 */ /* 0x0001e20000100800 */
[----:B------:R-:W-:-:S04]  /*19a70*/  IMAD.WIDE.U32 R2, R8, UR4, RZ ;  /* 0x0000000408027c25 */ /* 0x000fc8000f8e00ff */
[----:B------:R-:W-:Y:S02]  /*19a80*/  IMAD R0, R8, UR5, R0 ;  /* 0x0000000508007c24 */ /* 0x000fe4000f8e0200 */
[----:B------:R-:W-:Y:S02]  /*19a90*/  IMAD R7, R7, -0xa0, R23 ;  /* 0xffffff6007077824 */ /* 0x000fe400078e0217 */
[----:B------:R-:W-:Y:S02]  /*19aa0*/  IMAD.IADD R3, R3, 0x1, R0 ;  /* 0x0000000103037824 */ /* 0x000fe400078e0200 */
[----:B------:R-:W-:Y:S02]  /*19ab0*/  IMAD R0, R13, UR6, RZ ;  /* 0x000000060d007c24 */ /* 0x000fe4000f8e02ff */
[----:B------:R-:W-:-:S04]  /*19ac0*/  IMAD.WIDE.U32 R2, R4, UR6, R2 ;  /* 0x0000000604027c25 */ /* 0x000fc8000f8e0002 */
[----:B------:R-:W-:Y:S01]  /*19ad0*/  IMAD R0, R4, UR7, R0 ;  /* 0x0000000704007c24 */ /* 0x000fe2000f8e0200 */
[----:B------:R-:W-:-:S03]  /*19ae0*/  MOV R12, R2 ;  /* 0x00000002000c7202 */ /* 0x000fc60000000f00 */
[----:B0-----:R-:W-:Y:S01]  /*19af0*/  IMAD.IADD R13, R3, 0x1, R0 ;  /* 0x00000001030d7824 */ /* 0x001fe200078e0200 */
[----:B------:R-:W-:Y:S01]  /*19b00*/  SHF.R.S32.HI R0, RZ, 0x1f, R9 ;  /* 0x0000001fff007819 */ /* 0x000fe20000011409 */
[----:B-1----:R-:W-:-:S05]  /*19b10*/  IMAD.SHL.U32 R20, R15, 0x10, RZ ;  /* 0x000000100f147824 */ /* 0x002fca00078e00ff */
[----:B------:R-:W-:-:S04]  /*19b20*/  LOP3.LUT R20, R20, 0x30, RZ, 0xc0, !PT ;  /* 0x0000003014147812 */ /* 0x000fc800078ec0ff */
[CC--:B--2---:R-:W-:Y:S02]  /*19b30*/  ISETP.GE.AND P1, PT, R20.reuse, R14.reuse, PT ;  /* 0x0000000e1400720c */ /* 0x0c4fe40003f26270 */
[----:B------:R-:W-:Y:S02]  /*19b40*/  ISETP.GE.AND P0, PT, R20, R14, PT ;  /* 0x0000000e1400720c */ /* 0x000fe40003f06270 */
[----:B------:R-:W2:Y:S04]  /*19b50*/  LDL R14, [R1+0x2c] ;  /* 0x00002c00010e7983 */ /* 0x000ea80000100800 */
        /* <DEDUP_REMOVED lines=9> */
[----:B------:R-:W-:-:S05]  /*19bf0*/  SHF.R.U32.HI R15, RZ, 0x2, R15 ;  /* 0x00000002ff0f7819 */ /* 0x000fca000001160f */
[----:B------:R-:W-:-:S05]  /*19c00*/  IMAD.IADD R7, R7, 0x1, -R15 ;  /* 0x0000000107077824 */ /* 0x000fca00078e0a0f */
[----:B------:R-:W-:Y:S02]  /*19c10*/  ISETP.GE.AND P5, PT, R7, 0x1, PT ;  /* 0x000000010700780c */ /* 0x000fe40003fa6270 */
[----:B---3--:R-:W-:-:S04]  /*19c20*/  LOP3.LUT R11, R11, 0xfffffffe, RZ, 0xc0, !PT ;  /* 0xfffffffe0b0b7812 */ /* 0x008fc800078ec0ff */
        /* <DEDUP_REMOVED lines=16> */
[----:B--2---:R-:W-:Y:S01]  /*19d30*/  IMAD R19, R29, 0x2800, R14 ;  /* 0x000028001d137824 */ /* 0x004fe200078e020e */
[----:B------:R-:W-:Y:S07]  /*19d40*/  BRA.DIV UR4, `(.L_x_2492) ;  /* 0x0000005604187947 */ /* 0x000fee000b800000 */
[----:B------:R-:W2:Y:S01]  /*19d50*/  LDL.LU R14, [R1+0x34] ;  /* 0x00003400010e7983 */ /* 0x000ea20000300800 */
[----:B------:R-:W0:Y:S03]  /*19d60*/  S2R R11, SR_TID.X ;  /* 0x00000000000b7919 */ /* 0x000e260000002100 */
[----:B------:R-:W1:Y:S04]  /*19d70*/  SHFL.IDX PT, R3, R0, RZ, 0x1c1f ;  /* 0x001c1fff00037589 */ /* 0x000e6800000e0000 */
[----:B------:R-:W3:Y:S01]  /*19d80*/  SHFL.IDX PT, R10, R2, RZ, 0x1c1f ;  /* 0x001c1fff020a7589 */ /* 0x000ee200000e0000 */
[----:B0-----:R-:W-:-:S05]  /*19d90*/  IMAD.SHL.U32 R15, R11, 0x10, RZ ;  /* 0x000000100b0f7824 */ /* 0x001fca00078e00ff */
[----:B------:R-:W-:-:S04]  /*19da0*/  LOP3.LUT R15, R15, 0x30, RZ, 0xc0, !PT ;  /* 0x000000300f0f7812 */ /* 0x000fc800078ec0ff */
[----:B-1----:R-:W-:Y:S01]  /*19db0*/  IADD3 R12, P1, R15, R3, RZ ;  /* 0x000000030f0c7210 */ /* 0x002fe20007f3e0ff */
[----:B------:R-:W-:-:S04]  /*19dc0*/  IMAD.IADD R3, R17, 0x1, R19 ;  /* 0x0000000111037824 */ /* 0x000fc800078e0213 */
[----:B---3--:R-:W-:Y:S02]  /*19dd0*/  IMAD.X R13, RZ, RZ, R10, P1 ;  /* 0x000000ffff0d7224 */ /* 0x008fe400008e060a */
[----:B------:R-:W0:Y:S04]  /*19de0*/  SHFL.IDX PT, R10, R0, 0x1, 0x1c1f ;  /* 0x003c1f00000a7f89 */ /* 0x000e2800000e0000 */
[----:B------:R-:W1:Y:S01]  /*19df0*/  SHFL.IDX PT, R19, R2, 0x1, 0x1c1f ;  /* 0x003c1f0002137f89 */ /* 0x000e6200000e0000 */
[----:B------:R-:W-:-:S13]  /*19e00*/  ISETP.LT.OR P1, PT, R7, 0x1, P0 ;  /* 0x000000010700780c */ /* 0x000fda0000721670 */
[----:B------:R-:W-:Y:S01]  /*19e10*/  LDGSTS.E.BYPASS.LTC128B.128 [R3+0x6000], desc[UR40][R12.64], !P1 ;  /* 0x060000000c037fae */ /* 0x000fe2000c901d68 */
[----:B0-----:R-:W-:-:S04]  /*19e20*/  IADD3 R10, P1, R15, R10, RZ ;  /* 0x0000000a0f0a7210 */ /* 0x001fc80007f3e0ff */
[----:B-1----:R-:W-:Y:S02]  /*19e30*/  IADD3.X R11, RZ, R19, RZ, P1, !PT ;  /* 0x00000013ff0b7210 */ /* 0x002fe40000ffe4ff */
        /* <DEDUP_REMOVED lines=23> */
.L_x_2623:
        /* <DEDUP_REMOVED lines=12> */
.L_x_2493:
        /* <DEDUP_REMOVED lines=11> */
.L_x_2494:
[----:B------:R3:W-:Y:S01]  /*1a120*/  SYNCS.ARRIVE.TRANS64.A1T0 RZ, [R6+URZ+0x13270], RZ ;  /* 0x013270ff06ff79a7 */ /* 0x0007e2000810003f */
[----:B------:R-:W-:Y:S05]  /*1a130*/  @!P6 BRA `(.L_x_2495) ;  /* 0x000000000004e947 */ /* 0x000fea0003800000 */
[----:B------:R-:W-:Y:S01]  /*1a140*/  BPT.TRAP 0x1 ;  /* 0x000000040000795c */ /* 0x000fe20000300000 */
.L_x_2495:
[----:B------:R-:W4:Y:S01]  /*1a150*/  LDL R0, [R1+0x48] ;  /* 0x0000480001007983 */ /* 0x000f220000100800 */
[----:B------:R-:W-:Y:S01]  /*1a160*/  BSSY B0, `(.L_x_2496) ;  /* 0x0000003000007945 */ /* 0x000fe20003800000 */
[----:B----4-:R-:W4:Y:S03]  /*1a170*/  SYNCS.PHASECHK.TRANS64.TRYWAIT P0, [R6+URZ+0x13240], R0 ;  /* 0x01324000060075a7 */ /* 0x010f26000800017f */
[----:B----4-:R-:W-:Y:S05]  /*1a180*/  @!P0 BRA `(.L_x_2497) ;  /* 0x0000005400bc8947 */ /* 0x010fea0003800000 */
.L_x_2624:
[----:B------:R-:W-:Y:S05]  /*1a190*/  BSYNC B0 ;  /* 0x0000000000007941 */ /* 0x000fea0003800000 */
.L_x_2496:
        /* <DEDUP_REMOVED lines=66> */
[----:B--2---:R-:W-:Y:S02]  /*1a5c0*/  @P2 IMAD.MOV.U32 R4, RZ, RZ, R0 ;  /* 0x000000ffff042224 */ /* 0x004fe400078e0000 */
[----:B------:R-:W-:Y:S01]  /*1a5d0*/  @P2 IMAD.MOV.U32 R5, RZ, RZ, R2 ;  /* 0x000000ffff052224 */ /* 0x000fe200078e0002 */
[----:B------:R2:W3:Y:S04]  /*1a5e0*/  SHFL.IDX PT, R0, R7, RZ, 0x1c1f ;  /* 0x001c1fff07007589 */ /* 0x0004e800000e0000 */
[----:B------:R4:W-:Y:S04]  /*1a5f0*/  @P2 LDGSTS.E.BYPASS.LTC128B.128 [R3+0xf800], desc[UR40][R4.64], !P3 ;  /* 0x0f80000004032fae */ /* 0x0009e8000d901d68 */
[----:B----4-:R2:W4:Y:S02]  /*1a600*/  SHFL.IDX PT, R4, R8, RZ, 0x1c1f ;  /* 0x001c1fff08047589 */ /* 0x01052400000e0000 */
.L_x_2636:
[----:B------:R-:W5:Y:S01]  /*1a610*/  LDL R2, [R1+0x34] ;  /* 0x0000340001027983 */ /* 0x000f620000100800 */
[----:B------:R-:W-:Y:S01]  /*1a620*/  BSSY B0, `(.L_x_2499) ;  /* 0x000000e000007945 */ /* 0x000fe20003800000 */
[----:B-----5:R-:W-:-:S13]  /*1a630*/  LOP3.LUT P0, RZ, R2, 0x8, RZ, 0xc0, !PT ;  /* 0x0000000802ff7812 */ /* 0x020fda000780c0ff */
[----:B------:R-:W-:Y:S05]  /*1a640*/  @!P0 BRA `(.L_x_2500) ;  /* 0x00000000002c8947 */ /* 0x000fea0003800000 */
[----:B------:R-:W5:Y:S01]  /*1a650*/  S2R R2, SR_TID.X ;  /* 0x0000000000027919 */ /* 0x000f620000002100 */
[----:B------:R-:W0:Y:S01]  /*1a660*/  LDC R5, c[0x0][0x2f4] ;  /* 0x0000bd00ff057b82 */ /* 0x000e220000000800 */
[----:B-----5:R-:W-:-:S04]  /*1a670*/  SHF.L.U32 R2, R2, 0x4, RZ ;  /* 0x0000000402027819 */ /* 0x020fc800000006ff */
        /* <DEDUP_REMOVED lines=8> */
.L_x_2500:
[----:B------:R-:W-:Y:S05]  /*1a700*/  BSYNC B0 ;  /* 0x0000000000007941 */ /* 0x000fea0003800000 */
.L_x_2499:
[----:B------:R-:W-:Y:S01]  /*1a710*/  NOP ;  /* 0x0000000000007918 */ /* 0x000fe20000000000 */
[----:B------:R-:W-:-:S13]  /*1a720*/  PLOP3.LUT P0, PT, PT, PT, PT, 0x80, 0x0 ;  /* 0x000000000000781c */ /* 0x000fda0003f0f070 */
.L_x_2501:
        /* <DEDUP_REMOVED lines=11> */
.L_x_2502:
        /* <DEDUP_REMOVED lines=28> */
[----:B0-----:R-:W-:Y:S02]  /*1a9a0*/  IMAD.U32 R6, RZ, RZ, UR6 ;  /* 0x00000006ff067e24 */ /* 0x001fe4000f8e00ff */
[----:B--2---:R-:W-:-:S02]  /*1a9b0*/  IMAD.U32 R7, RZ, RZ, UR7 ;  /* 0x00000007ff077e24 */ /* 0x004fc4000f8e00ff */
[----:B------:R-:W-:Y:S02]  /*1a9c0*/  IMAD.U32 R11, RZ, RZ, UR9 ;  /* 0x00000009ff0b7e24 */ /* 0x000fe4000f8e00ff */
[----:B------:R-:W-:Y:S02]  /*1a9d0*/  IMAD.MOV.U32 R8, RZ, RZ, 0x70 ;  /* 0x00000070ff087424 */ /* 0x000fe400078e00ff */
[----:B------:R-:W-:Y:S02]  /*1a9e0*/  IMAD.MOV.U32 R12, RZ, RZ, 0x1 ;  /* 0x00000001ff0c7424 */ /* 0x000fe400078e00ff */
[----:B------:R-:W-:-:S07]  /*1a9f0*/  IMAD.MOV.U32 R13, RZ, RZ, RZ ;  /* 0x000000ffff0d7224 */ /* 0x000fce00078e00ff */
[----:B------:R-:W-:-:S07]  /*1aa00*/  LEPC R20, `(.L_x_2504) ;  /* 0x000000001014794e */ /* 0x000fce0000000000 */
[----:B-1----:R-:W-:Y:S05]  /*1aa10*/  CALL.ABS.NOINC R2 ;  /* 0x0000000002007343 */ /* 0x002fea0003c00000 */
.L_x_2504:
[----:B------:R-:W-:Y:S05]  /*1aa20*/  BSYNC B6 ;  /* 0x0000000000067941 */ /* 0x000fea0003800000 */
.L_x_2503:
        /* <DEDUP_REMOVED lines=47> */
[----:B--2---:R-:W-:-:S05]  /*1ad20*/  @P1 SHF.R.U32.HI R6, RZ, R8, R7 ;  /* 0x00000008ff061219 */ /* 0x004fca0000011607 */
[----:B------:R-:W-:-:S04]  /*1ad30*/  IMAD.MOV R7, RZ, RZ, -R6 ;  /* 0x000000ffff077224 */ /* 0x000fc800078e0a06 */
[----:B------:R-:W-:Y:S01]  /*1ad40*/  IMAD R5, R9, R7, R5 ;  /* 0x0000000709057224 */ /* 0x000fe200078e0205 */
[----:B------:R-:W-:Y:S01]  /*1ad50*/  SHF.R.S32.HI R7, RZ, 0x1f, R6 ;  /* 0x0000001fff077819 */ /* 0x000fe20000011406 */
[----:B------:R-:W-:-:S04]  /*1ad60*/  IMAD.WIDE.U32 R2, R6, UR4, R2 ;  /* 0x0000000406027c25 */ /* 0x000fc8000f8e0002 */
[----:B------:R-:W-:Y:S01]  /*1ad70*/  IMAD R7, R7, UR4, RZ ;  /* 0x0000000407077c24 */ /* 0x000fe2000f8e02ff */
[----:B-1----:R-:W-:Y:S01]  /*1ad80*/  SHF.L.U32 R18, R21, 0x4, RZ ;  /* 0x0000000415127819 */ /* 0x002fe200000006ff */
[----:B------:R-:W-:Y:S02]  /*1ad90*/  ULDC UR4, c[0x0][0x2b8] ;  /* 0x0000ae0000047ab9 */ /* 0x000fe40000000800 */
[----:B------:R-:W-:Y:S01]  /*1ada0*/  IMAD R7, R6, UR5, R7 ;  /* 0x0000000506077c24 */ /* 0x000fe2000f8e0207 */
[----:B------:R-:W-:-:S03]  /*1adb0*/  SHF.R.S32.HI R6, RZ, 0x1f, R5 ;  /* 0x0000001fff067819 */ /* 0x000fc60000011405 */
        /* <DEDUP_REMOVED lines=48> */
[----:B-1----:R-:W-:-:S04]  /*1b0c0*/  @!P2 IADD3 R6, P3, R18, R6, RZ ;  /* 0x000000061206a210 */ /* 0x002fc80007f7e0ff */
[----:B------:R-:W-:Y:S02]  /*1b0d0*/  @!P2 IADD3.X R7, RZ, R4, RZ, P3, !PT ;  /* 0x00000004ff07a210 */ /* 0x000fe40001ffe4ff */
        /* <DEDUP_REMOVED lines=9> */
.L_x_2649:
        /* <DEDUP_REMOVED lines=10> */
.L_x_2506:
        /* <DEDUP_REMOVED lines=18> */
.L_x_2650:
[----:B------:R-:W-:Y:S05]  /*1b330*/  BSYNC B0 ;  /* 0x0000000000007941 */ /* 0x000fea0003800000 */
.L_x_2507:
[----:B------:R-:W2:Y:S01]  /*1b340*/  LDL R2, [R1+0x20] ;  /* 0x0000200001027983 */ /* 0x000ea20000100800 */
[----:B------:R-:W-:-:S04]  /*1b350*/  IADD3 R26, R26, -0x2, RZ ;  /* 0xfffffffe1a1a7810 */ /* 0x000fc80007ffe0ff */
[----:B--2---:R-:W-:-:S13]  /*1b360*/  ISETP.GE.AND P0, PT, R26, R2, PT ;  /* 0x000000021a00720c */ /* 0x004fda0003f06270 */
[----:B------:R-:W-:Y:S05]  /*1b370*/  @!P0 BRA `(.L_x_2509) ;  /* 0x0000001400288947 */ /* 0x000fea0003800000 */
[----:B------:R1:W-:Y:S01]  /*1b380*/  STL [R1], R26 ;  /* 0x0000001a01007387 */ /* 0x0003e20000100800 */
[----:B------:R-:W-:-:S03]  /*1b390*/  IMAD.MOV.U32 R20, RZ, RZ, R29 ;  /* 0x000000ffff147224 */ /* 0x000fc600078e001d */
[----:B------:R1:W5:Y:S04]  /*1b3a0*/  LDL.LU R21, [R1+0xc] ;  /* 0x00000c0001157983 */ /* 0x0003680000300800 */
.L_x_2529:
        /* <DEDUP_REMOVED lines=37> */
[----:B------:R-:W-:-:S05]  /*1b600*/  IADD3 R8, -R2, RZ, RZ ;  /* 0x000000ff02087210 */ /* 0x000fca0007ffe1ff */
        /* <DEDUP_REMOVED lines=24> */
[----:B------:R-:W-:Y:S02]  /*1b790*/  SEL R2, RZ, 0x1, P0 ;  /* 0x00000001ff027807 */ /* 0x000fe40000000000 */
[----:B------:R-:W-:Y:S02]  /*1b7a0*/  IADD3 R13, R13, -0x1, RZ ;  /* 0xffffffff0d0d7810 */ /* 0x000fe40007ffe0ff */
[----:B------:R-:W-:-:S03]  /*1b7b0*/  LOP3.LUT R2, R21, R2, RZ, 0x3c, !PT ;  /* 0x0000000215027212 */ /* 0x000fc600078e3cff */
[----:B------:R0:W-:Y:S04]  /*1b7c0*/  STL [R1], R13 ;  /* 0x0000000d01007387 */ /* 0x0001e80000100800 */
[----:B------:R0:W-:Y:S01]  /*1b7d0*/  STL [R1+0xc], R2 ;  /* 0x00000c0201007387 */ /* 0x0001e20000100800 */
[----:B------:R-:W-:Y:S02]  /*1b7e0*/  ISETP.NE.AND P2, PT, R12, 0x3, PT ;  /* 0x000000030c00780c */ /* 0x000fe40003f45270 */
[----:B------:R-:W-:Y:S02]  /*1b7f0*/  SEL R29, R29, RZ, P0 ;  /* 0x000000ff1d1d7207 */ /* 0x000fe40000000000 */
[----:B--2---:R-:W-:-:S09]  /*1b800*/  SHF.R.S32.HI R26, RZ, 0x1f, R10 ;  /* 0x0000001fff1a7819 */ /* 0x004fd2000001140a */
[----:B0-----:R-:W-:Y:S05]  /*1b810*/  @!P2 BRA `(.L_x_2510) ;  /* 0x000000000004a947 */ /* 0x001fea0003800000 */
[----:B------:R-:W-:Y:S01]  /*1b820*/  BPT.TRAP 0x1 ;  /* 0x000000040000795c */ /* 0x000fe20000300000 */
.L_x_2510:
[----:B------:R-:W-:Y:S01]  /*1b830*/  IMAD R6, R29, 0x8, R17 ;  /* 0x000000081d067824 */ /* 0x000fe200078e0211 */
[----:B------:R-:W-:Y:S01]  /*1b840*/  SHF.L.U32 R28, R2, 0x1f, RZ ;  /* 0x0000001f021c7819 */ /* 0x000fe200000006ff */
[----:B------:R-:W-:Y:S01]  /*1b850*/  BSSY B0, `(.L_x_2511) ;  /* 0x0000004000007945 */ /* 0x000fe20003800000 */
[----:B------:R-:W-:Y:S02]  /*1b860*/  SHF.R.S32.HI R22, RZ, 0x1f, R8 ;  /* 0x0000001fff167819 */ /* 0x000fe40000011408 */
[----:B------:R-:W0:Y:S02]  /*1b870*/  SYNCS.PHASECHK.TRANS64.TRYWAIT P0, [R6+URZ+0x13280], R28 ;  /* 0x0132801c060075a7 */ /* 0x000e24000800017f */
[----:B0-----:R-:W-:Y:S05]  /*1b880*/  @!P0 BRA `(.L_x_2512) ;  /* 0x0000004c009c8947 */ /* 0x001fea0003800000 */
.L_x_2651:
[----:B------:R-:W-:Y:S05]  /*1b890*/  BSYNC B0 ;  /* 0x0000000000007941 */ /* 0x000fea0003800000 */
.L_x_2511:
        /* <DEDUP_REMOVED lines=65> */
.L_x_2663:
        /* <DEDUP_REMOVED lines=11> */
.L_x_2514:
        /* <DEDUP_REMOVED lines=11> */
.L_x_2515:
[----:B------:R2:W-:Y:S01]  /*1be10*/  SYNCS.ARRIVE.TRANS64.A1T0 RZ, [R6+URZ+0x13270], RZ ;  /* 0x013270ff06ff79a7 */ /* 0x0005e2000810003f */
[----:B------:R-:W-:Y:S05]  /*1be20*/  @!P3 BRA `(.L_x_2516) ;  /* 0x000000000004b947 */ /* 0x000fea0003800000 */
[----:B------:R-:W-:Y:S01]  /*1be30*/  BPT.TRAP 0x1 ;  /* 0x000000040000795c */ /* 0x000fe20000300000 */
.L_x_2516:
[----:B------:R-:W3:Y:S01]  /*1be40*/  SYNCS.PHASECHK.TRANS64.TRYWAIT P0, [R6+URZ+0x13240], R28 ;  /* 0x0132401c060075a7 */ /* 0x000ee2000800017f */
[----:B------:R-:W-:Y:S04]  /*1be50*/  BSSY B0, `(.L_x_2517) ;  /* 0x0000002000007945 */ /* 0x000fe80003800000 */
[----:B---3--:R-:W-:Y:S05]  /*1be60*/  @!P0 BRA `(.L_x_2518) ;  /* 0x0000004c00d48947 */ /* 0x008fea0003800000 */
.L_x_2664:
[----:B------:R-:W-:Y:S05]  /*1be70*/  BSYNC B0 ;  /* 0x0000000000007941 */ /* 0x000fea0003800000 */
.L_x_2517:
[----:B------:R-:W4:Y:S01]  /*1be80*/  S2R R11, SR_TID.X ;  /* 0x00000000000b7919 */ /* 0x000f220000002100 */
[----:B------:R-:W-:Y:S01]  /*1be90*/  ULDC.64 UR4, c[0x0][0x300] ;  /* 0x0000c00000047ab9 */ /* 0x000fe20000000a00 */
[----:B------:R-:W-:Y:S01]  /*1bea0*/  ULDC.64 UR6, c[0x0][0x310] ;  /* 0x0000c40000067ab9 */ /* 0x000fe20000000a00 */
[----:B------:R-:W-:Y:S02]  /*1beb0*/  IMAD R4, R22, UR4, RZ ;  /* 0x0000000416047c24 */ /* 0x000fe4000f8e02ff */
[----:B------:R-:W-:-:S04]  /*1bec0*/  IMAD.WIDE.U32 R2, R8, UR4, RZ ;  /* 0x0000000408027c25 */ /* 0x000fc8000f8e00ff */
[----:B------:R-:W-:Y:S02]  /*1bed0*/  IMAD R4, R8, UR5, R4 ;  /* 0x0000000508047c24 */ /* 0x000fe4000f8e0204 */
[----:B------:R-:W-:Y:S02]  /*1bee0*/  IMAD R26, R26, UR6, RZ ;  /* 0x000000061a1a7c24 */ /* 0x000fe4000f8e02ff */
[----:B------:R-:W-:Y:S01]  /*1bef0*/  IMAD R8, R23, UR4, RZ ;  /* 0x0000000417087c24 */ /* 0x000fe2000f8e02ff */
[----:B------:R-:W-:Y:S01]  /*1bf00*/  IADD3 R3, R3, R4, RZ ;  /* 0x0000000403037210 */ /* 0x000fe20007ffe0ff */
[----:B------:R-:W-:Y:S02]  /*1bf10*/  IMAD R26, R10, UR7, R26 ;  /* 0x000000070a1a7c24 */ /* 0x000fe4000f8e021a */
[----:B------:R-:W-:Y:S02]  /*1bf20*/  IMAD R8, R0, UR5, R8 ;  /* 0x0000000500087c24 */ /* 0x000fe4000f8e0208 */
[----:B------:R-:W-:-:S04]  /*1bf30*/  IMAD.WIDE.U32 R2, R10, UR6, R2 ;  /* 0x000000060a027c25 */ /* 0x000fc8000f8e0002 */
[----:B------:R-:W-:Y:S02]  /*1bf40*/  IMAD.IADD R5, R3, 0x1, R26 ;  /* 0x0000000103057824 */ /* 0x000fe400078e021a */
[----:B------:R-:W-:Y:S02]  /*1bf50*/  IMAD.MOV.U32 R4, RZ, RZ, R2 ;  /* 0x000000ffff047224 */ /* 0x000fe400078e0002 */
[----:B------:R-:W-:Y:S01]  /*1bf60*/  IMAD.WIDE.U32 R2, R0, UR4, RZ ;  /* 0x0000000400027c25 */ /* 0x000fe2000f8e00ff */
[----:B------:R-:W-:-:S03]  /*1bf70*/  ULDC.64 UR4, c[0x0][0x308] ;  /* 0x0000c20000047ab9 */ /* 0x000fc60000000a00 */
[----:B------:R-:W-:Y:S02]  /*1bf80*/  IMAD.IADD R3, R3, 0x1, R8 ;  /* 0x0000000103037824 */ /* 0x000fe400078e0208 */
[----:B----4-:R-:W-:Y:S02]  /*1bf90*/  IMAD.SHL.U32 R18, R11, 0x10, RZ ;  /* 0x000000100b127824 */ /* 0x010fe400078e00ff */
[----:B------:R-:W-:Y:S01]  /*1bfa0*/  IMAD R0, R25, UR6, RZ ;  /* 0x0000000619007c24 */ /* 0x000fe2000f8e02ff */
[----:B------:R-:W4:Y:S01]  /*1bfb0*/  LDC R11, c[0x0][0x2f4] ;  /* 0x0000bd00ff0b7b82 */ /* 0x000f220000000800 */
        /* <DEDUP_REMOVED lines=29> */
[----:B----4-:R-:W-:-:S04]  /*1c190*/  IADD3 R2, P0, R18, R2, RZ ;  /* 0x0000000212027210 */ /* 0x010fc80007f1e0ff */
[----:B-----5:R-:W-:-:S05]  /*1c1a0*/  IADD3.X R3, RZ, R3, RZ, P0, !PT ;  /* 0x00000003ff037210 */ /* 0x020fca00007fe4ff */
[----:B------:R4:W-:Y:S04]  /*1c1b0*/  LDGSTS.E.BYPASS.LTC128B.128 [R7+0xf000], desc[UR40][R2.64], !P2 ;  /* 0x0f00000002077fae */ /* 0x0009e8000d101d68 */
[----:B----4-:R-:W4:Y:S02]  /*1c1c0*/  SHFL.IDX PT, R2, R0, 0x3, 0x1c1f ;  /* 0x007c1f0000027f89 */ /* 0x010f2400000e0000 */
[----:B----4-:R-:W-:-:S05]  /*1c1d0*/  IADD3 R2, P0, R18, R2, RZ ;  /* 0x0000000212027210 */ /* 0x010fca0007f1e0ff */
[----:B------:R-:W-:-:S05]  /*1c1e0*/  IMAD.X R3, RZ, RZ, R8, P0 ;  /* 0x000000ffff037224 */ /* 0x000fca00000e0608 */
[----:B------:R4:W-:Y:S04]  /*1c1f0*/  LDGSTS.E.BYPASS.LTC128B.128 [R7+0xf800], desc[UR40][R2.64], !P2 ;  /* 0x0f80000002077fae */ /* 0x0009e8000d101d68 */
[----:B----4-:R4:W0:Y:S02]  /*1c200*/  SHFL.IDX PT, R2, R5, RZ, 0x1c1f ;  /* 0x001c1fff05027589 */ /* 0x01082400000e0000 */
.L_x_2676:
        /* <DEDUP_REMOVED lines=8> */
.L_x_2520:
        /* <DEDUP_REMOVED lines=11> */
.L_x_2521:
[----:B------:R-:W5:Y:S01]  /*1c340*/  LDL R0, [R1+0x54] ;  /* 0x0000540001007983 */ /* 0x000f620000100800 */
[----:B------:R0:W-:Y:S01]  /*1c350*/  SYNCS.ARRIVE.TRANS64.A1T0 RZ, [R6+URZ+0x13230], RZ ;  /* 0x013230ff06ff79a7 */ /* 0x0001e2000810003f */
[----:B-----5:R-:W-:-:S13]  /*1c360*/  ISETP.NE.AND P0, PT, R0, 0x3, PT ;  /* 0x000000030000780c */ /* 0x020fda0003f05270 */
[----:B0-----:R-:W-:Y:S05]  /*1c370*/  @!P0 BRA `(.L_x_2522) ;  /* 0x0000000000048947 */ /* 0x001fea0003800000 */
[----:B------:R-:W-:Y:S01]  /*1c380*/  BPT.TRAP 0x1 ;  /* 0x000000040000795c */ /* 0x000fe20000300000 */
.L_x_2522:
[----:B------:R-:W-:Y:S01]  /*1c390*/  LOP3.LUT R0, R21, 0x1, RZ, 0x3c, !PT ;  /* 0x0000000115007812 */ /* 0x000fe200078e3cff */
[----:B------:R-:W-:Y:S01]  /*1c3a0*/  IMAD R2, R20, 0x8, R17 ;  /* 0x0000000814027824 */ /* 0x000fe200078e0211 */
[----:B------:R-:W-:Y:S02]  /*1c3b0*/  BSSY B0, `(.L_x_2523) ;  /* 0x0000004000007945 */ /* 0x000fe40003800000 */
[----:B------:R-:W-:-:S04]  /*1c3c0*/  SHF.L.U32 R0, R0, 0x1f, RZ ;  /* 0x0000001f00007819 */ /* 0x000fc800000006ff */
[----:B------:R-:W0:Y:S02]  /*1c3d0*/  SYNCS.PHASECHK.TRANS64.TRYWAIT P2, [R2+URZ+0x13270], R0 ;  /* 0x01327000020075a7 */ /* 0x000e24000804017f */
[----:B0-----:R-:W-:Y:S05]  /*1c3e0*/  @!P2 BRA `(.L_x_2524) ;  /* 0x0000004c00e4a947 */ /* 0x001fea0003800000 */
.L_x_2677:
[----:B------:R-:W-:Y:S05]  /*1c3f0*/  BSYNC B0 ;  /* 0x0000000000007941 */ /* 0x000fea0003800000 */
.L_x_2523:
[----:B------:R-:W5:Y:S02]  /*1c400*/  LDL R3, [R1+0x6c] ;  /* 0x00006c0001037983 */ /* 0x000f640000100800 */
[----:B-----5:R-:W-:-:S13]  /*1c410*/  ISETP.NE.AND P2, PT, R3, 0x3, PT ;  /* 0x000000030300780c */ /* 0x020fda0003f45270 */
[----:B------:R-:W-:Y:S05]  /*1c420*/  @!P2 BRA `(.L_x_2525) ;  /* 0x000000000004a947 */ /* 0x000fea0003800000 */
[----:B------:R-:W-:Y:S01]  /*1c430*/  BPT.TRAP 0x1 ;  /* 0x000000040000795c */ /* 0x000fe20000300000 */
.L_x_2525:
[----:B------:R-:W-:Y:S01]  /*1c440*/  SHF.L.U32 R0, R21, 0x1f, RZ ;  /* 0x0000001f15007819 */ /* 0x000fe200000006ff */
[----:B------:R-:W-:-:S03]  /*1c450*/  IMAD R3, R20, 0x2800, RZ ;  /* 0x0000280014037824 */ /* 0x000fc600078e02ff */
[----:B------:R-:W0:Y:S02]  /*1c460*/  SYNCS.PHASECHK.TRANS64.TRYWAIT P2, [R2+URZ+0x13260], R0 ;  /* 0x01326000020075a7 */ /* 0x000e24000804017f */
[----:B0-----:R-:W-:Y:S05]  /*1c470*/  @!P2 BRA `(.L_x_2526) ;  /* 0x0000004c00d4a947 */ /* 0x001fea0003800000 */
.L_x_2678:
        /* <DEDUP_REMOVED lines=47> */
.L_x_2527:
[----:B--2---:R2:W-:Y:S01]  /*1c770*/  SYNCS.ARRIVE.TRANS64.A1T0 RZ, [R2+URZ+0x13250], RZ ;  /* 0x013250ff02ff79a7 */ /* 0x0045e2000810003f */
[----:B------:R-:W-:Y:S06]  /*1c780*/  BAR.SYNC.DEFER_BLOCKING 0x2, 0x80 ;  /* 0x0082000000007b1d */ /* 0x000fec0000010000 */
[----:B------:R-:W-:Y:S05]  /*1c790*/  @!P0 BRA `(.L_x_2528) ;  /* 0x0000000000048947 */ /* 0x000fea0003800000 */
[----:B------:R-:W-:Y:S01]  /*1c7a0*/  BPT.TRAP 0x1 ;  /* 0x000000040000795c */ /* 0x000fe20000300000 */
.L_x_2528:
[----:B------:R-:W3:Y:S01]  /*1c7b0*/  LDL R0, [R1+0x24] ;  /* 0x0000240001007983 */ /* 0x000ee20000100800 */
[----:B--2---:R-:W-:Y:S02]  /*1c7c0*/  VIADD R2, R2, 0x13280 ;  /* 0x0001328002027836 */ /* 0x004fe40000000000 */
[----:B------:R-:W-:Y:S01]  /*1c7d0*/  IMAD.MOV.U32 R20, RZ, RZ, R29 ;  /* 0x000000ffff147224 */ /* 0x000fe200078e001d */
[----:B------:R2:W5:Y:S02]  /*1c7e0*/  LDL R21, [R1+0xc] ;  /* 0x00000c0001157983 */ /* 0x0005640000100800 */
[----:B---3--:R-:W-:-:S04]  /*1c7f0*/  PRMT R2, R0, 0x654, R2 ;  /* 0x0000065400027816 */ /* 0x008fc80000000002 */
[----:B------:R2:W-:Y:S01]  /*1c800*/  SYNCS.ARRIVE.TRANS64.RED.A1T0 RZ, [R2+URZ], RZ ;  /* 0x000000ff02ff79a7 */ /* 0x0005e2000810043f */
[----:B------:R-:W-:Y:S05]  /*1c810*/  @P1 BRA `(.L_x_2529) ;  /* 0xffffffe800e41947 */ /* 0x000fea000383ffff */
.L_x_2509:
        /* <DEDUP_REMOVED lines=19> */
.L_x_2531:
[----:B------:R-:W-:Y:S05]  /*1c950*/  BSYNC B0 ;  /* 0x0000000000007941 */ /* 0x000fea0003800000 */
.L_x_2530:
[----:B------:R-:W-:Y:S05]  /*1c960*/  @!P0 BRA `(.L_x_2532) ;  /* 0x0000000000048947 */ /* 0x000fea0003800000 */
[----:B------:R-:W-:Y:S01]  /*1c970*/  BPT.TRAP 0x1 ;  /* 0x000000040000795c */ /* 0x000fe20000300000 */
.L_x_2532:
[----:B------:R-:W2:Y:S01]  /*1c980*/  LDL R0, [R1+0xc] ;  /* 0x00000c0001007983 */ /* 0x000ea20000100800 */
[----:B------:R-:W-:Y:S01]  /*1c990*/  LEA R3, R29, R17, 0x3 ;  /* 0x000000111d037211 */ /* 0x000fe200078e18ff */
[----:B------:R-:W-:Y:S01]  /*1c9a0*/  BSSY B0, `(.L_x_2533) ;  /* 0x0000005000007945 */ /* 0x000fe20003800000 */
[----:B--2---:R-:W-:-:S04]  /*1c9b0*/  LOP3.LUT R0, R0, 0x1, RZ, 0x3c, !PT ;  /* 0x0000000100007812 */ /* 0x004fc800078e3cff */
[----:B------:R-:W-:-:S04]  /*1c9c0*/  SHF.L.U32 R0, R0, 0x1f, RZ ;  /* 0x0000001f00007819 */ /* 0x000fc800000006ff */
[----:B------:R-:W0:Y:S02]  /*1c9d0*/  SYNCS.PHASECHK.TRANS64.TRYWAIT P1, [R3+URZ+0x13270], R0 ;  /* 0x01327000030075a7 */ /* 0x000e24000802017f */
[----:B0-----:R-:W-:Y:S05]  /*1c9e0*/  @!P1 BRA `(.L_x_2534) ;  /* 0x00000048008c9947 */ /* 0x001fea0003800000 */
.L_x_2679:
[----:B------:R-:W-:Y:S05]  /*1c9f0*/  BSYNC B0 ;  /* 0x0000000000007941 */ /* 0x000fea0003800000 */
.L_x_2533:
[----:B------:R-:W2:Y:S02]  /*1ca00*/  LDL R2, [R1+0x6c] ;  /* 0x00006c0001027983 */ /* 0x000ea40000100800 */
[----:B--2---:R-:W-:-:S13]  /*1ca10*/  ISETP.NE.AND P1, PT, R2, 0x3, PT ;  /* 0x000000030200780c */ /* 0x004fda0003f25270 */
[----:B------:R-:W-:Y:S05]  /*1ca20*/  @!P1 BRA `(.L_x_2535) ;  /* 0x0000000000049947 */ /* 0x000fea0003800000 */
[----:B------:R-:W-:Y:S01]  /*1ca30*/  BPT.TRAP 0x1 ;  /* 0x000000040000795c */ /* 0x000fe20000300000 */
.L_x_2535:
[----:B0-----:R-:W2:Y:S02]  /*1ca40*/  LDL R0, [R1+0xc] ;  /* 0x00000c0001007983 */ /* 0x001ea40000100800 */
[----:B--2---:R-:W-:-:S04]  /*1ca50*/  SHF.L.U32 R0, R0, 0x1f, RZ ;  /* 0x0000001f00007819 */ /* 0x004fc800000006ff */
[----:B------:R-:W0:Y:S02]  /*1ca60*/  SYNCS.PHASECHK.TRANS64.TRYWAIT P1, [R3+URZ+0x13260], R0 ;  /* 0x01326000030075a7 */ /* 0x000e24000802017f */
[----:B0-----:R-:W-:Y:S05]  /*1ca70*/  @!P1 BRA `(.L_x_2536) ;  /* 0x00000048007c9947 */ /* 0x001fea0003800000 */
.L_x_2680:
        /* <DEDUP_REMOVED lines=48> */
.L_x_2537:
[----:B--2---:R2:W-:Y:S01]  /*1cd80*/  SYNCS.ARRIVE.TRANS64.A1T0 RZ, [R3+URZ+0x13250], RZ ;  /* 0x013250ff03ff79a7 */ /* 0x0045e2000810003f */
[----:B------:R-:W-:Y:S06]  /*1cd90*/  BAR.SYNC.DEFER_BLOCKING 0x2, 0x80 ;  /* 0x0082000000007b1d */ /* 0x000fec0000010000 */
[----:B------:R-:W-:Y:S05]  /*1cda0*/  @!P0 BRA `(.L_x_2538) ;  /* 0x0000000000048947 */ /* 0x000fea0003800000 */
[----:B------:R-:W-:Y:S01]  /*1cdb0*/  BPT.TRAP 0x1 ;  /* 0x000000040000795c */ /* 0x000fe20000300000 */
.L_x_2538:
        /* <DEDUP_REMOVED lines=11> */
.L_x_2479:
        /* <DEDUP_REMOVED lines=13> */
.L_x_2539:
[----:B------:R-:W0:Y:S01]  /*1cf40*/  S2R R0, SR_TID.X ;  /* 0x0000000000007919 */ /* 0x000e220000002100 */
        /* <DEDUP_REMOVED lines=8> */
[----:B------:R-:W3:Y:S01]  /*1cfd0*/  @!P1 LDC.64 R4, c[0x0][0xc78] ;  /* 0x00031e00ff049b82 */ /* 0x000ee20000000a00 */
[----:B0-----:R-:W-:-:S05]  /*1cfe0*/  @!P1 IMAD.WIDE R2, R0, 0x4, R2 ;  /* 0x0000000400029825 */ /* 0x001fca00078e0202 */
[----:B-1----:R3:W4:Y:S02]  /*1cff0*/  @!P1 LDG.E R7, desc[UR40][R2.64] ;  /* 0x0000002802079981 */ /* 0x002724000c1e1900 */
[----:B---3--:R-:W-:-:S06]  /*1d000*/  @!P1 IMAD.WIDE R2, R0, 0x4, R4 ;  /* 0x0000000400029825 */ /* 0x008fcc00078e0204 */
[----:B------:R-:W3:Y:S01]  /*1d010*/  @!P1 LDG.E R2, desc[UR40][R2.64] ;  /* 0x0000002802029981 */ /* 0x000ee2000c1e1900 */
[----:B------:R-:W-:Y:S01]  /*1d020*/  IMAD.MOV.U32 R25, RZ, RZ, RZ ;  /* 0x000000ffff197224 */ /* 0x000fe200078e00ff */
[C---:B------:R-:W-:Y:S01]  /*1d030*/  ISETP.GE.U32.AND P2, PT, R9.reuse, 0x2, PT ;  /* 0x000000020900780c */ /* 0x040fe20003f46070 */
[----:B------:R-:W-:Y:S01]  /*1d040*/  IMAD.MOV.U32 R5, RZ, RZ, RZ ;  /* 0x000000ffff057224 */ /* 0x000fe200078e00ff */
[C---:B------:R-:W-:Y:S01]  /*1d050*/  ISETP.GE.U32.AND P3, PT, R9.reuse, 0x4, PT ;  /* 0x000000040900780c */ /* 0x040fe20003f66070 */
[----:B------:R-:W-:Y:S01]  /*1d060*/  SHFL.IDX PT, R0, R24, RZ, 0x1f ;  /* 0x00001fff18007589 */ /* 0x000fe200000e0000 */
[C---:B------:R-:W-:Y:S02]  /*1d070*/  ISETP.GE.U32.AND P4, PT, R9.reuse, 0x8, PT ;  /* 0x000000080900780c */ /* 0x040fe40003f86070 */
[----:B------:R-:W-:Y:S01]  /*1d080*/  ISETP.GE.U32.AND P5, PT, R9, 0x10, PT ;  /* 0x000000100900780c */ /* 0x000fe20003fa6070 */
[----:B--2---:R0:W-:Y:S02]  /*1d090*/  SHFL.IDX PT, R6, R24, 0x1, 0x1f ;  /* 0x00201f0018067f89 */ /* 0x0041e400000e0000 */
[----:B0-----:R-:W-:-:S02]  /*1d0a0*/  MOV R24, RZ ;  /* 0x000000ff00187202 */ /* 0x001fc40000000f00 */
[----:B----4-:R-:W-:Y:S01]  /*1d0b0*/  @!P1 MOV R25, R7 ;  /* 0x0000000700199202 */ /* 0x010fe20000000f00 */
[----:B---3--:R-:W-:Y:S01]  /*1d0c0*/  @!P1 IMAD.MOV.U32 R5, RZ, RZ, R2 ;  /* 0x000000ffff059224 */ /* 0x008fe200078e0002 */
        /* <DEDUP_REMOVED lines=18> */
.L_x_2690:
[----:B------:R-:W-:Y:S02]  /*1d1f0*/  ULDC UR4, c[0x0][0xc38] ;  /* 0x00030e0000047ab9 */ /* 0x000fe40000000800 */
[----:B------:R-:W-:-:S04]  /*1d200*/  IMAD.U32 R7, RZ, RZ, UR4 ;  /* 0x00000004ff077e24 */ /* 0x000fc8000f8e00ff */
[----:B-1----:R-:W-:-:S04]  /*1d210*/  IMAD R3, R3, R7, RZ ;  /* 0x0000000703037224 */ /* 0x002fc800078e02ff */
[----:B------:R-:W-:-:S05]  /*1d220*/  IMAD.IADD R4, R6, 0x1, R3 ;  /* 0x0000000106047824 */ /* 0x000fca00078e0203 */
[----:B------:R-:W-:-:S13]  /*1d230*/  ISETP.GT.AND P6, PT, R4, R0, PT ;  /* 0x000000000400720c */ /* 0x000fda0003fc4270 */
[----:B------:R-:W-:Y:S05]  /*1d240*/  @P6 BRA `(.L_x_2542) ;  /* 0x0000000000a46947 */ /* 0x000fea0003800000 */
.L_x_2545:
        /* <DEDUP_REMOVED lines=35> */
.L_x_2698:
[----:B------:R-:W-:Y:S02]  /*1d480*/  ULDC UR4, c[0x0][0xc38] ;  /* 0x00030e0000047ab9 */ /* 0x000fe40000000800 */
[----:B------:R-:W-:-:S04]  /*1d490*/  IMAD.U32 R7, RZ, RZ, UR4 ;  /* 0x00000004ff077e24 */ /* 0x000fc8000f8e00ff */
[----:B-1----:R-:W-:-:S04]  /*1d4a0*/  IMAD R3, R3, R7, RZ ;  /* 0x0000000703037224 */ /* 0x002fc800078e02ff */
[----:B------:R-:W-:-:S05]  /*1d4b0*/  IMAD.IADD R4, R3, 0x1, R4 ;  /* 0x0000000103047824 */ /* 0x000fca00078e0204 */
[----:B------:R-:W-:-:S13]  /*1d4c0*/  ISETP.GT.AND P6, PT, R4, R0, PT ;  /* 0x000000000400720c */ /* 0x000fda0003fc4270 */
[----:B------:R-:W-:Y:S05]  /*1d4d0*/  @!P6 BRA `(.L_x_2545) ;  /* 0xfffffffc005ce947 */ /* 0x000fea000383ffff */
.L_x_2542:
[----:B------:R-:W-:Y:S01]  /*1d4e0*/  IMAD.IADD R4, R4, 0x1, -R3 ;  /* 0x0000000104047824 */ /* 0x000fe200078e0a03 */
[----:B------:R-:W-:-:S03]  /*1d4f0*/  UMOV UR4, 0xffffffff ;  /* 0xffffffff00047882 */ /* 0x000fc60000000000 */
[----:B------:R-:W-:-:S05]  /*1d500*/  IMAD R3, R2, R7, R4 ;  /* 0x0000000702037224 */ /* 0x000fca00078e0204 */
[----:B------:R-:W-:Y:S01]  /*1d510*/  ISETP.GT.AND P6, PT, R3, R0, PT ;  /* 0x000000000300720c */ /* 0x000fe20003fc4270 */
[----:B------:R-:W-:-:S12]  /*1d520*/  BRA.DIV UR4, `(.L_x_2546) ;  /* 0x0000004a04107947 */ /* 0x000fd8000b800000 */
[----:B------:R-:W-:-:S04]  /*1d530*/  VOTE.ANY R3, PT, !P6 ;  /* 0x0000000000037806 */ /* 0x000fc800070e0100 */
[----:B------:R-:W1:Y:S02]  /*1d540*/  POPC R6, R3 ;  /* 0x0000000300067309 */ /* 0x000e640000000000 */
[----:B-1----:R1:W2:Y:S01]  /*1d550*/  SHFL.IDX PT, R25, R25, R6, 0x1f ;  /* 0x00001f0619197589 */ /* 0x0022a200000e0000 */
[----:B------:R-:W-:-:S03]  /*1d560*/  IMAD.IADD R27, R6, 0x1, R27 ;  /* 0x00000001061b7824 */ /* 0x000fc600078e021b */
[----:B------:R1:W3:Y:S04]  /*1d570*/  SHFL.IDX PT, R5, R5, R6, 0x1f ;  /* 0x00001f0605057589 */ /* 0x0002e800000e0000 */
.L_x_2703:
[----:B------:R-:W-:-:S13]  /*1d580*/  ISETP.NE.AND P0, PT, R3, RZ, PT ;  /* 0x000000ff0300720c */ /* 0x000fda0003f05270 */
[----:B------:R-:W-:Y:S05]  /*1d590*/  @!P0 BRA `(.L_x_2547) ;  /* 0x0000000000108947 */ /* 0x000fea0003800000 */
[----:B------:R-:W-:Y:S01]  /*1d5a0*/  UMOV UR4, 0xffffffff ;  /* 0xffffffff00047882 */ /* 0x000fe20000000000 */
[----:B-1----:R-:W-:Y:S02]  /*1d5b0*/  IADD3 R6, R6, -0x1, RZ ;  /* 0xffffffff06067810 */ /* 0x002fe40007ffe0ff */
[----:B------:R-:W-:Y:S05]  /*1d5c0*/  BRA.DIV UR4, `(.L_x_2548) ;  /* 0x0000004a04487947 */ /* 0x000fea000b800000 */
[----:B------:R4:W1:Y:S02]  /*1d5d0*/  SHFL.IDX PT, R24, R2, R6, 0x1f ;  /* 0x00001f0602187589 */ /* 0x00086400000e0000 */
.L_x_2547:
[----:B---3--:R-:W-:Y:S01]  /*1d5e0*/  ISETP.NE.AND P0, PT, R5, 0x1, PT ;  /* 0x000000010500780c */ /* 0x008fe20003f05270 */
[----:B-1----:R-:W-:-:S04]  /*1d5f0*/  IMAD R24, R24, R7, R4 ;  /* 0x0000000718187224 */ /* 0x002fc800078e0204 */
[----:B------:R-:W-:-:S08]  /*1d600*/  IMAD.IADD R0, R0, 0x1, -R24 ;  /* 0x0000000100007824 */ /* 0x000fd000078e0a18 */
[----:B------:R-:W-:Y:S05]  /*1d610*/  @!P0 BRA `(.L_x_2549) ;  /* 0x0000000000e08947 */ /* 0x000fea0003800000 */
[----:B--2---:R-:W-:-:S04]  /*1d620*/  IABS R4, R25 ;  /* 0x0000001900047213 */ /* 0x004fc80000000000 */
[----:B----4-:R-:W1:Y:S08]  /*1d630*/  I2F.RP R6, R4 ;  /* 0x0000000400067306 */ /* 0x010e700000209400 */
[----:B-1----:R-:W1:Y:S02]  /*1d640*/  MUFU.RCP R6, R6 ;  /* 0x0000000600067308 */ /* 0x002e640000001000 */
[----:B-1----:R-:W-:-:S06]  /*1d650*/  VIADD R8, R6, 0xffffffe ;  /* 0x0ffffffe06087836 */ /* 0x002fcc0000000000 */
        /* <DEDUP_REMOVED lines=21> */
[----:B0-----:R-:W-:-:S05]  /*1d7b0*/  IADD3 R2, RZ, -R3, RZ ;  /* 0x80000003ff027210 */ /* 0x001fca0007ffe0ff */
        /* <DEDUP_REMOVED lines=17> */
[----:B------:R-:W-:Y:S02]  /*1d8d0*/  ISETP.GE.U32.AND P0, PT, R2, R4, PT ;  /* 0x000000040200720c */ /* 0x000fe40003f06070 */
[----:B------:R-:W-:-:S05]  /*1d8e0*/  IADD3 R2, -R3, RZ, RZ ;  /* 0x000000ff03027210 */ /* 0x000fca0007ffe1ff */
[----:B------:R-:W-:Y:S01]  /*1d8f0*/  IMAD R0, R25, R2, R0 ;  /* 0x0000000219007224 */ /* 0x000fe200078e0200 */
[----:B------:R-:W-:-:S04]  /*1d900*/  LOP3.LUT R2, R3, R5, RZ, 0x3c, !PT ;  /* 0x0000000503027212 */ /* 0x000fc800078e3cff */
[----:B------:R-:W-:Y:S01]  /*1d910*/  ISETP.GE.AND P2, PT, R2, RZ, PT ;  /* 0x000000ff0200720c */ /* 0x000fe20003f46270 */
[----:B------:R-:W-:-:S12]  /*1d920*/  @P0 VIADD R6, R6, 0x1 ;  /* 0x0000000106060836 */ /* 0x000fd80000000000 */
[----:B------:R-:W-:Y:S01]  /*1d930*/  @!P2 IMAD.MOV R6, RZ, RZ, -R6 ;  /* 0x000000ffff06a224 */ /* 0x000fe200078e0a06 */
[----:B------:R-:W-:-:S05]  /*1d940*/  @!P1 LOP3.LUT R6, RZ, R5, RZ, 0x33, !PT ;  /* 0x00000005ff069212 */ /* 0x000fca00078e33ff */
[----:B------:R-:W-:-:S04]  /*1d950*/  IMAD.MOV R2, RZ, RZ, -R6 ;  /* 0x000000ffff027224 */ /* 0x000fc800078e0a06 */
[C---:B------:R-:W-:Y:S02]  /*1d960*/  IMAD R2, R5.reuse, R2, R3 ;  /* 0x0000000205027224 */ /* 0x040fe400078e0203 */
[----:B------:R-:W-:-:S04]  /*1d970*/  IMAD R5, R5, 0x1000000, R6 ;  /* 0x0100000005057824 */ /* 0x000fc800078e0206 */
[----:B------:R-:W-:Y:S01]  /*1d980*/  IMAD R26, R2, 0x10000, R5 ;  /* 0x00010000021a7824 */ /* 0x000fe200078e0205 */
[----:B------:R-:W-:Y:S06]  /*1d990*/  BRA `(.L_x_2550) ;  /* 0x0000000000f47947 */ /* 0x000fec0003800000 */
.L_x_2549:
[----:B0---4-:R-:W0:Y:S02]  /*1d9a0*/  LDC.64 R2, c[0x0][0xc90] ;  /* 0x00032400ff027b82 */ /* 0x011e240000000a00 */
[----:B0-----:R-:W-:-:S05]  /*1d9b0*/  IMAD.WIDE R2, R27, 0x4, R2 ;  /* 0x000000041b027825 */ /* 0x001fca00078e0202 */
[----:B------:R-:W2:Y:S02]  /*1d9c0*/  LDG.E R5, desc[UR40][R2.64] ;  /* 0x0000002802057981 */ /* 0x000ea4000c1e1900 */
[----:B--2---:R-:W-:-:S05]  /*1d9d0*/  IMAD R4, R25, R5, RZ ;  /* 0x0000000519047224 */ /* 0x004fca00078e02ff */
[----:B------:R-:W-:-:S04]  /*1d9e0*/  IABS R6, R4 ;  /* 0x0000000400067213 */ /* 0x000fc80000000000 */
[----:B------:R-:W0:Y:S08]  /*1d9f0*/  I2F.RP R2, R6 ;  /* 0x0000000600027306 */ /* 0x000e300000209400 */
[----:B0-----:R-:W0:Y:S02]  /*1da00*/  MUFU.RCP R2, R2 ;  /* 0x0000000200027308 */ /* 0x001e240000001000 */
[----:B0-----:R-:W-:-:S06]  /*1da10*/  VIADD R2, R2, 0xffffffe ;  /* 0x0ffffffe02027836 */ /* 0x001fcc0000000000 */
[----:B------:R-:W0:Y:S02]  /*1da20*/  F2I.FTZ.U32.TRUNC.NTZ R3, R2 ;  /* 0x0000000200037305 */ /* 0x000e24000021f000 */
[----:B0-----:R-:W-:-:S05]  /*1da30*/  IADD3 R2, RZ, -R3, RZ ;  /* 0x80000003ff027210 */ /* 0x001fca0007ffe0ff */
        /* <DEDUP_REMOVED lines=26> */
[----:B0-----:R-:W-:-:S06]  /*1dbe0*/  IADD3 R3, R3, 0xffffffe, RZ ;  /* 0x0ffffffe03037810 */ /* 0x001fcc0007ffe0ff */
        /* <DEDUP_REMOVED lines=19> */
[----:B------:R-:W-:Y:S02]  /*1dd20*/  @!P2 IADD3 R2, -R2, RZ, RZ ;  /* 0x000000ff0202a210 */ /* 0x000fe40007ffe1ff */
[----:B------:R-:W-:Y:S01]  /*1dd30*/  @!P1 LOP3.LUT R2, RZ, R5, RZ, 0x33, !PT ;  /* 0x00000005ff029212 */ /* 0x000fe200078e33ff */
[----:B------:R-:W-:-:S04]  /*1dd40*/  IMAD.MOV R5, RZ, RZ, -R5 ;  /* 0x000000ffff057224 */ /* 0x000fc800078e0a05 */
[----:B------:R-:W-:Y:S02]  /*1dd50*/  IMAD R26, R2, R5, R3 ;  /* 0x00000005021a7224 */ /* 0x000fe400078e0203 */
[----:B------:R-:W-:-:S07]  /*1dd60*/  IMAD.MOV.U32 R0, RZ, RZ, R2 ;  /* 0x000000ffff007224 */ /* 0x000fce00078e0002 */
.L_x_2550:
[----:B------:R-:W-:-:S05]  /*1dd70*/  LOP3.LUT R0, RZ, R0, RZ, 0x33, !PT ;  /* 0x00000000ff007212 */ /* 0x000fca00078e33ff */
[----:B------:R-:W-:Y:S01]  /*1dd80*/  IMAD.IADD R25, R25, 0x1, R0 ;  /* 0x0000000119197824 */ /* 0x000fe200078e0200 */
[----:B------:R-:W-:Y:S06]  /*1dd90*/  BRA `(.L_x_2551) ;  /* 0x00000000001c7947 */ /* 0x000fec0003800000 */
.L_x_2543:
[----:B------:R-:W-:Y:S01]  /*1dda0*/  UMOV UR4, URZ ;  /* 0x0000003f00047c82 */ /* 0x000fe20008000000 */
[----:B------:R-:W-:Y:S01]  /*1ddb0*/  UMOV UR5, URZ ;  /* 0x0000003f00057c82 */ /* 0x000fe20008000000 */
[----:B------:R-:W-:Y:S01]  /*1ddc0*/  ULDC UR6, c[0x0][0xc3c] ;  /* 0x00030f0000067ab9 */ /* 0x000fe20000000800 */
[----:B------:R-:W-:Y:S02]  /*1ddd0*/  IMAD.MOV.U32 R24, RZ, RZ, R0 ;  /* 0x000000ffff187224 */ /* 0x000fe400078e0000 */
[----:B------:R-:W-:Y:S02]  /*1dde0*/  IMAD.U32 R25, RZ, RZ, UR4 ;  /* 0x00000004ff197e24 */ /* 0x000fe4000f8e00ff */
[----:B------:R-:W-:Y:S02]  /*1ddf0*/  IMAD.U32 R26, RZ, RZ, UR5 ;  /* 0x00000005ff1a7e24 */ /* 0x000fe4000f8e00ff */
[----:B------:R-:W-:-:S07]  /*1de00*/  IMAD.U32 R27, RZ, RZ, UR6 ;  /* 0x00000006ff1b7e24 */ /* 0x000fce000f8e00ff */
.L_x_2551:
[----:B------:R0:W2:Y:S01]  /*1de10*/  LDL R2, [R1+0x24] ;  /* 0x0000240001027983 */ /* 0x0000a20000100800 */
[----:B------:R-:W1:Y:S01]  /*1de20*/  S2R R0, SR_TID.X ;  /* 0x0000000000007919 */ /* 0x000e620000002100 */
[----:B------:R-:W-:Y:S05]  /*1de30*/  WARPSYNC.ALL ;  /* 0x0000000000007948 */ /* 0x000fea0003800000 */
[----:B-1----:R-:W-:Y:S01]  /*1de40*/  LOP3.LUT R0, R0, 0x1f, RZ, 0xc0, !PT ;  /* 0x0000001f00007812 */ /* 0x002fe200078ec0ff */
[----:B------:R-:W-:Y:S03]  /*1de50*/  BAR.SYNC.DEFER_BLOCKING 0x4, 0x200 ;  /* 0x0108000000007b1d */ /* 0x000fe60000010000 */
[----:B------:R-:W-:-:S13]  /*1de60*/  ISETP.NE.AND P0, PT, R0, RZ, PT ;  /* 0x000000ff0000720c */ /* 0x000fda0003f05270 */
[----:B------:R-:W-:Y:S01]  /*1de70*/  @!P0 MOV R0, 0x400 ;  /* 0x0000040000008802 */ /* 0x000fe20000000f00 */
[----:B--2---:R-:W1:Y:S03]  /*1de80*/  @!P0 S2R R2, SR_CgaCtaId ;  /* 0x0000000000028919 */ /* 0x004e660000008800 */
[----:B-1----:R-:W-:Y:S01]  /*1de90*/  @!P0 LEA R17, R2, R0, 0x18 ;  /* 0x0000000002118211 */ /* 0x002fe200078ec0ff */
[----:B------:R0:W-:Y:S04]  /*1dea0*/  @!P0 STL [R1+0x24], R2 ;  /* 0x0000240201008387 */ /* 0x0001e80000100800 */
[----:B------:R0:W-:Y:S01]  /*1deb0*/  @!P0 STS.128 [R17+0x132d0], R24 ;  /* 0x0132d01811008388 */ /* 0x0001e20000000c00 */
[----:B------:R-:W-:Y:S06]  /*1dec0*/  BAR.ARV 0x5, 0x200 ;  /* 0x0148000000007b1d */ /* 0x000fec0000002000 */
.L_x_2540:
[----:B------:R-:W-:Y:S02]  /*1ded0*/  ULDC UR4, c[0x0][0xc3c] ;  /* 0x00030f0000047ab9 */ /* 0x000fe40000000800 */
[----:B----4-:R-:W-:-:S13]  /*1dee0*/  ISETP.GE.AND P0, PT, R27, UR4, PT ;  /* 0x000000041b007c0c */ /* 0x010fda000bf06270 */
[----:B------:R-:W-:Y:S05]  /*1def0*/  @!P0 BRA `(.L_x_2552) ;  /* 0xffffff9400008947 */ /* 0x000fea000383ffff */
[----:B------:R-:W-:Y:S05]  /*1df00*/  BSYNC B7 ;  /* 0x0000000000077941 */ /* 0x000fea0003800000 */
.L_x_2438:
[----:B0--3--:R-:W3:Y:S01]  /*1df10*/  LDL.LU R0, [R1+0x60] ;  /* 0x0000600001007983 */ /* 0x009ee20000300800 */
[----:B------:R-:W-:Y:S01]  /*1df20*/  BSSY B0, `(.L_x_2553) ;  /* 0x000000b000007945 */ /* 0x000fe20003800000 */
[----:B------:R-:W0:Y:S01]  /*1df30*/  S2R R5, SR_CgaCtaId ;  /* 0x0000000000057919 */ /* 0x000e220000008800 */
[----:B---3--:R-:W-:-:S04]  /*1df40*/  IADD3 R0, R0, 0x1, RZ ;  /* 0x0000000100007810 */ /* 0x008fc80007ffe0ff */
        /* <DEDUP_REMOVED lines=8> */
.L_x_2706:
[----:B------:R-:W-:Y:S05]  /*1dfd0*/  BSYNC B0 ;  /* 0x0000000000007941 */ /* 0x000fea0003800000 */
.L_x_2553:
[----:B------:R-:W-:-:S03]  /*1dfe0*/  UMOV UR4, 0xffffffff ;  /* 0xffffffff00047882 */ /* 0x000fc60000000000 */
[----:B------:R-:W-:Y:S05]  /*1dff0*/  BRA.DIV UR4, `(.L_x_2555) ;  /* 0x0000003e04fc7947 */ /* 0x000fea000b800000 */
[----:B0-----:R-:W0:Y:S02]  /*1e000*/  S2R R0, SR_TID.X ;  /* 0x0000000000007919 */ /* 0x001e240000002100 */
[----:B0-----:R-:W-:-:S04]  /*1e010*/  SHF.R.U32.HI R0, RZ, 0x5, R0 ;  /* 0x00000005ff007819 */ /* 0x001fc80000011600 */
[----:B------:R-:W-:-:S05]  /*1e020*/  LOP3.LUT R0, R0, 0x3, RZ, 0xc0, !PT ;  /* 0x0000000300007812 */ /* 0x000fca00078ec0ff */
[----:B------:R0:W3:Y:S02]  /*1e030*/  SHFL.IDX PT, R14, R0, RZ, 0x1f ;  /* 0x00001fff000e7589 */ /* 0x0000e400000e0000 */
.L_x_2709:
[----:B---3--:R-:W-:-:S13]  /*1e040*/  ISETP.NE.AND P0, PT, R14, RZ, PT ;  /* 0x000000ff0e00720c */ /* 0x008fda0003f05270 */
[----:B------:R-:W-:Y:S05]  /*1e050*/  @P0 BRA `(.L_x_2304) ;  /* 0x0000000000b00947 */ /* 0x000fea0003800000 */
[----:B------:R-:W-:-:S03]  /*1e060*/  UMOV UR4, 0xffffffff ;  /* 0xffffffff00047882 */ /* 0x000fc60000000000 */
[----:B------:R-:W-:Y:S05]  /*1e070*/  BRA.DIV UR4, `(.L_x_2556) ;  /* 0x0000004204107947 */ /* 0x000fea000b800000 */
[----:B------:R-:W-:-:S13]  /*1e080*/  ELECT P6, URZ, PT ;  /* 0x00000000003f782f */ /* 0x000fda00038c0000 */
.L_x_2712:
[----:B------:R-:W-:Y:S05]  /*1e090*/  @!P6 BRA `(.L_x_2304) ;  /* 0x0000000000a0e947 */ /* 0x000fea0003800000 */
[----:B0-----:R-:W3:Y:S02]  /*1e0a0*/  LDL.LU R0, [R1+0x28] ;  /* 0x0000280001007983 */ /* 0x001ee40000300800 */
[----:B---3--:R-:W-:-:S04]  /*1e0b0*/  LOP3.LUT R0, R0, 0x2, RZ, 0xfc, !PT ;  /* 0x0000000200007812 */ /* 0x008fc800078efcff */
[----:B------:R-:W-:-:S13]  /*1e0c0*/  ISETP.NE.AND P0, PT, R0, 0x3, PT ;  /* 0x000000030000780c */ /* 0x000fda0003f05270 */
[----:B------:R-:W-:Y:S05]  /*1e0d0*/  @!P0 BRA `(.L_x_2557) ;  /* 0x0000000000048947 */ /* 0x000fea0003800000 */
[----:B------:R-:W-:Y:S01]  /*1e0e0*/  BPT.TRAP 0x1 ;  /* 0x000000040000795c */ /* 0x000fe20000300000 */
.L_x_2557:
        /* <DEDUP_REMOVED lines=8> */
.L_x_2713:
[----:B------:R-:W3:Y:S01]  /*1e170*/  LDL.LU R4, [R1+0xc] ;  /* 0x00000c0001047983 */ /* 0x000ee20000300800 */
[----:B------:R-:W-:Y:S02]  /*1e180*/  SEL R29, R29, RZ, P2 ;  /* 0x000000ff1d1d7207 */ /* 0x000fe40001000000 */
[----:B---3--:R-:W-:Y:S01]  /*1e190*/  LOP3.LUT R0, R4, R0, RZ, 0x3c, !PT ;  /* 0x0000000004007212 */ /* 0x008fe200078e3cff */
[----:B------:R-:W-:Y:S06]  /*1e1a0*/  @!P0 BRA `(.L_x_2559) ;  /* 0x0000000000048947 */ /* 0x000fec0003800000 */
[----:B------:R-:W-:Y:S01]  /*1e1b0*/  BPT.TRAP 0x1 ;  /* 0x000000040000795c */ /* 0x000fe20000300000 */
.L_x_2559:
[----:B------:R-:W-:Y:S01]  /*1e1c0*/  IMAD R29, R29, 0x8, R5 ;  /* 0x000000081d1d7824 */ /* 0x000fe200078e0205 */
[----:B------:R-:W-:-:S04]  /*1e1d0*/  SHF.L.U32 R0, R0, 0x1f, RZ ;  /* 0x0000001f00007819 */ /* 0x000fc800000006ff */
[----:B------:R-:W3:Y:S02]  /*1e1e0*/  SYNCS.PHASECHK.TRANS64.TRYWAIT P1, [R29+URZ+0x13240], R0 ;  /* 0x013240001d0075a7 */ /* 0x000ee4000802017f */
[----:B---3--:R-:W-:Y:S05]  /*1e1f0*/  @!P1 BRA `(.L_x_2560) ;  /* 0x0000003c00e49947 */ /* 0x008fea0003800000 */
.L_x_2714:
[----:B------:R-:W-:Y:S05]  /*1e200*/  @!P0 BRA `(.L_x_2561) ;  /* 0x0000000000048947 */ /* 0x000fea0003800000 */
[----:B------:R-:W-:Y:S01]  /*1e210*/  BPT.TRAP 0x1 ;  /* 0x000000040000795c */ /* 0x000fe20000300000 */
.L_x_2561:
[----:B------:R-:W4:Y:S02]  /*1e220*/  SYNCS.PHASECHK.TRANS64.TRYWAIT P1, [R3+URZ+0x13260], R2 ;  /* 0x01326002030075a7 */ /* 0x000f24000802017f */
[----:B----4-:R-:W-:Y:S05]  /*1e230*/  @!P1 BRA `(.L_x_2562) ;  /* 0x0000003c00e89947 */ /* 0x010fea0003800000 */
.L_x_2715:
[----:B------:R-:W-:Y:S05]  /*1e240*/  @!P0 BRA `(.L_x_2563) ;  /* 0x0000000000048947 */ /* 0x000fea0003800000 */
[----:B------:R-:W-:Y:S01]  /*1e250*/  BPT.TRAP 0x1 ;  /* 0x000000040000795c */ /* 0x000fe20000300000 */
.L_x_2563:
[----:B------:R-:W0:Y:S02]  /*1e260*/  SYNCS.PHASECHK.TRANS64.TRYWAIT P1, [R29+URZ+0x13260], R0 ;  /* 0x013260001d0075a7 */ /* 0x000e24000802017f */
[----:B0-----:R-:W-:Y:S05]  /*1e270*/  @!P1 BRA `(.L_x_2564) ;  /* 0x0000003c00ec9947 */ /* 0x001fea0003800000 */
.L_x_2716:
[----:B------:R-:W-:Y:S05]  /*1e280*/  @!P0 BRA `(.L_x_2565) ;  /* 0x0000000000048947 */ /* 0x000fea0003800000 */
[----:B------:R-:W-:Y:S01]  /*1e290*/  BPT.TRAP 0x1 ;  /* 0x000000040000795c */ /* 0x000fe20000300000 */
.L_x_2565:
[----:B------:R-:W0:Y:S02]  /*1e2a0*/  SYNCS.PHASECHK.TRANS64.TRYWAIT P1, [R3+URZ+0x13280], R2 ;  /* 0x01328002030075a7 */ /* 0x000e24000802017f */
[----:B0-----:R-:W-:Y:S05]  /*1e2b0*/  @!P1 BRA `(.L_x_2566) ;  /* 0x0000003c00f09947 */ /* 0x001fea0003800000 */
.L_x_2717:
[----:B------:R-:W-:Y:S05]  /*1e2c0*/  @!P0 BRA `(.L_x_2567) ;  /* 0x0000000000048947 */ /* 0x000fea0003800000 */
[----:B------:R-:W-:Y:S01]  /*1e2d0*/  BPT.TRAP 0x1 ;  /* 0x000000040000795c */ /* 0x000fe20000300000 */
.L_x_2567:
[----:B------:R0:W0:Y:S02]  /*1e2e0*/  SYNCS.PHASECHK.TRANS64.TRYWAIT P0, [R29+URZ+0x13280], R0 ;  /* 0x013280001d0075a7 */ /* 0x000024000800017f */
[----:B0-----:R-:W-:Y:S05]  /*1e2f0*/  @!P0 NANOSLEEP.SYNCS 0x989680 ;  /* 0x009896800000895d */ /* 0x001fea0003900000 */
[----:B------:R-:W0:Y:S02]  /*1e300*/  @!P0 SYNCS.PHASECHK.TRANS64 P0, [R29+URZ+0x13280], R0 ;  /* 0x013280001d0085a7 */ /* 0x000e24000800007f */
[----:B0-----:R-:W-:Y:S05]  /*1e310*/  @!P0 BRA `(.L_x_2567) ;  /* 0xfffffffc00f08947 */ /* 0x001fea000383ffff */
.L_x_2304:
[----:B------:R-:W-:Y:S05]  /*1e320*/  BSYNC B8 ;  /* 0x0000000000087941 */ /* 0x000fea0003800000 */
.L_x_2301:
[----:B------:R-:W-:Y:S05]  /*1e330*/  EXIT ;  /* 0x000000000000794d */ /* 0x000fea0003800000 */
.L_x_2322:
[----:B0-----:R0:W1:Y:S02]  /*1e340*/  SYNCS.PHASECHK.TRANS64.TRYWAIT P5, [R66+URZ+0x13290], R67 ;  /* 0x01329043420075a7 */ /* 0x00106400080a017f */
[----:B-1----:R-:W-:Y:S05]  /*1e350*/  @!P5 NANOSLEEP.SYNCS 0x989680 ;  /* 0x009896800000d95d */ /* 0x002fea0003900000 */
[----:B------:R-:W1:Y:S02]  /*1e360*/  @!P5 SYNCS.PHASECHK.TRANS64 P5, [R66+URZ+0x13290], R67 ;  /* 0x013290434200d5a7 */ /* 0x000e6400080a007f */
[----:B-1----:R-:W-:Y:S05]  /*1e370*/  @!P5 BRA `(.L_x_2322) ;  /* 0xfffffffc00f0d947 */ /* 0x002fea000383ffff */
[----:B------:R-:W-:Y:S05]  /*1e380*/  BRA `(.L_x_2568) ;  /* 0xfffffe4400bc7947 */ /* 0x000fea000383ffff */
.L_x_2323:
[----:B------:R-:W-:Y:S01]  /*1e390*/  BSSY B1, `(.L_x_2569) ;  /* 0x0000007000017945 */ /* 0x000fe20003800000 */
[----:B------:R-:W-:Y:S02]  /*1e3a0*/  IMAD.MOV.U32 R12, RZ, RZ, RZ ;  /* 0x000000ffff0c7224 */ /* 0x000fe400078e00ff */
[----:B------:R-:W-:Y:S02]  /*1e3b0*/  IMAD.MOV.U32 R11, RZ, RZ, 0x1e1f ;  /* 0x00001e1fff0b7424 */ /* 0x000fe400078e00ff */
[----:B------:R-:W-:-:S07]  /*1e3c0*/  IMAD.MOV.U32 R15, RZ, RZ, -0x1 ;  /* 0xffffffffff0f7424 */ /* 0x000fce00078e00ff */
[----:B0-----:R-:W-:Y:S05]  /*1e3d0*/  WARPSYNC.COLLECTIVE R15, `(.L_x_2570) ;  /* 0x000000000f087348 */ /* 0x001fea0003c00000 */
[----:B------:R1:W2:Y:S02]  /*1e3e0*/  SHFL.IDX P6, R14, R13, R12, R11 ;  /* 0x0000000c0d0e7389 */ /* 0x0002a400000c000b */
[----:B012---:R-:W-:Y:S01]  /*1e3f0*/  ENDCOLLECTIVE ;  /* 0x000000000000791b */ /* 0x007fe20003800000 */
.L_x_2570:
[----:B------:R-:W-:Y:S05]  /*1e400*/  BSYNC B1 ;  /* 0x0000000000017941 */ /* 0x000fea0003800000 */
.L_x_2569:
        /* <DEDUP_REMOVED lines=8> */
.L_x_2571:
[----:B------:R-:W-:Y:S05]  /*1e490*/  BRA `(.L_x_2572) ;  /* 0xfffffe44008c7947 */ /* 0x000fea000383ffff */
.L_x_2333:
[----:B0-----:R0:W1:Y:S02]  /*1e4a0*/  SYNCS.PHASECHK.TRANS64.TRYWAIT P6, [R66+URZ+0x13290], R67 ;  /* 0x01329043420075a7 */ /* 0x00106400080c017f */
[----:B-1----:R-:W-:Y:S05]  /*1e4b0*/  @!P6 NANOSLEEP.SYNCS 0x989680 ;  /* 0x009896800000e95d */ /* 0x002fea0003900000 */
[----:B------:R-:W1:Y:S02]  /*1e4c0*/  @!P6 SYNCS.PHASECHK.TRANS64 P6, [R66+URZ+0x13290], R67 ;  /* 0x013290434200e5a7 */ /* 0x000e6400080c007f */
[----:B-1----:R-:W-:Y:S05]  /*1e4d0*/  @!P6 BRA `(.L_x_2333) ;  /* 0xfffffffc00f0e947 */ /* 0x002fea000383ffff */
[----:B------:R-:W-:Y:S05]  /*1e4e0*/  BRA `(.L_x_2573) ;  /* 0xfffffe5400c47947 */ /* 0x000fea000383ffff */
.L_x_2334:
[----:B------:R-:W-:Y:S01]  /*1e4f0*/  BSSY B1, `(.L_x_2574) ;  /* 0x0000007000017945 */ /* 0x000fe20003800000 */
[----:B------:R-:W-:Y:S02]  /*1e500*/  IMAD.MOV.U32 R12, RZ, RZ, RZ ;  /* 0x000000ffff0c7224 */ /* 0x000fe400078e00ff */
[----:B------:R-:W-:Y:S02]  /*1e510*/  IMAD.MOV.U32 R11, RZ, RZ, 0x1e1f ;  /* 0x00001e1fff0b7424 */ /* 0x000fe400078e00ff */
[----:B------:R-:W-:-:S07]  /*1e520*/  IMAD.MOV.U32 R15, RZ, RZ, -0x1 ;  /* 0xffffffffff0f7424 */ /* 0x000fce00078e00ff */
[----:B0-----:R-:W-:Y:S05]  /*1e530*/  WARPSYNC.COLLECTIVE R15, `(.L_x_2575) ;  /* 0x000000000f087348 */ /* 0x001fea0003c00000 */
[----:B------:R1:W2:Y:S02]  /*1e540*/  SHFL.IDX P6, R14, R13, R12, R11 ;  /* 0x0000000c0d0e7389 */ /* 0x0002a400000c000b */
[----:B012---:R-:W-:Y:S01]  /*1e550*/  ENDCOLLECTIVE ;  /* 0x000000000000791b */ /* 0x007fe20003800000 */
.L_x_2575:
[----:B------:R-:W-:Y:S05]  /*1e560*/  BSYNC B1 ;  /* 0x0000000000017941 */ /* 0x000fea0003800000 */
.L_x_2574:
        /* <DEDUP_REMOVED lines=8> */
.L_x_2576:
[----:B------:R-:W-:Y:S01]  /*1e5f0*/  IMAD.MOV.U32 R71, RZ, RZ, R14 ;  /* 0x000000ffff477224 */ /* 0x000fe200078e000e */
[----:B------:R-:W-:Y:S06]  /*1e600*/  BRA `(.L_x_2577) ;  /* 0xfffffe5400907947 */ /* 0x000fec000383ffff */
.L_x_2339:
[----:B0-----:R0:W1:Y:S02]  /*1e610*/  SYNCS.PHASECHK.TRANS64.TRYWAIT P3, [R66+URZ+0x13290], R67 ;  /* 0x01329043420075a7 */ /* 0x001064000806017f */
[----:B-1----:R-:W-:Y:S05]  /*1e620*/  @!P3 NANOSLEEP.SYNCS 0x989680 ;  /* 0x009896800000b95d */ /* 0x002fea0003900000 */
[----:B------:R-:W1:Y:S02]  /*1e630*/  @!P3 SYNCS.PHASECHK.TRANS64 P3, [R66+URZ+0x13290], R67 ;  /* 0x013290434200b5a7 */ /* 0x000e64000806007f */
[----:B-1----:R-:W-:Y:S05]  /*1e640*/  @!P3 BRA `(.L_x_2339) ;  /* 0xfffffffc00f0b947 */ /* 0x002fea000383ffff */
[----:B------:R-:W-:Y:S05]  /*1e650*/  BRA `(.L_x_2578) ;  /* 0xfffffe6400687947 */ /* 0x000fea000383ffff */
.L_x_2340:
[----:B------:R-:W-:Y:S01]  /*1e660*/  BSSY B1, `(.L_x_2579) ;  /* 0x0000007000017945 */ /* 0x000fe20003800000 */
[----:B------:R-:W-:Y:S01]  /*1e670*/  IMAD.MOV.U32 R12, RZ, RZ, RZ ;  /* 0x000000ffff0c7224 */ /* 0x000fe200078e00ff */
[----:B------:R-:W-:Y:S01]  /*1e680*/  MOV R15, 0xffffffff ;  /* 0xffffffff000f7802 */ /* 0x000fe20000000f00 */
[----:B------:R-:W-:-:S07]  /*1e690*/  IMAD.MOV.U32 R11, RZ, RZ, 0x1e1f ;  /* 0x00001e1fff0b7424 */ /* 0x000fce00078e00ff */
[----:B0-----:R-:W-:Y:S05]  /*1e6a0*/  WARPSYNC.COLLECTIVE R15, `(.L_x_2580) ;  /* 0x000000000f087348 */ /* 0x001fea0003c00000 */
[----:B------:R1:W2:Y:S02]  /*1e6b0*/  SHFL.IDX P6, R14, R13, R12, R11 ;  /* 0x0000000c0d0e7389 */ /* 0x0002a400000c000b */
[----:B012---:R-:W-:Y:S01]  /*1e6c0*/  ENDCOLLECTIVE ;  /* 0x000000000000791b */ /* 0x007fe20003800000 */
.L_x_2580:
[----:B------:R-:W-:Y:S05]  /*1e6d0*/  BSYNC B1 ;  /* 0x0000000000017941 */ /* 0x000fea0003800000 */
.L_x_2579:
        /* <DEDUP_REMOVED lines=8> */
.L_x_2581:
[----:B------:R-:W-:Y:S05]  /*1e760*/  BRA `(.L_x_2582) ;  /* 0xfffffe6400987947 */ /* 0x000fea000383ffff */
.L_x_2344:
[----:B-1----:R1:W4:Y:S02]  /*1e770*/  SYNCS.PHASECHK.TRANS64.TRYWAIT P4, [R66+URZ+0x132b0], R67 ;  /* 0x0132b043420075a7 */ /* 0x002324000808017f */
[----:B----4-:R-:W-:Y:S05]  /*1e780*/  @!P4 NANOSLEEP.SYNCS 0x989680 ;  /* 0x009896800000c95d */ /* 0x010fea0003900000 */
[----:B------:R-:W4:Y:S02]  /*1e790*/  @!P4 SYNCS.PHASECHK.TRANS64 P4, [R66+URZ+0x132b0], R67 ;  /* 0x0132b0434200c5a7 */ /* 0x000f24000808007f */
[----:B----4-:R-:W-:Y:S05]  /*1e7a0*/  @!P4 BRA `(.L_x_2344) ;  /* 0xfffffffc00f0c947 */ /* 0x010fea000383ffff */
[----:B------:R-:W-:Y:S05]  /*1e7b0*/  BRA `(.L_x_2583) ;  /* 0xfffffe6800107947 */ /* 0x000fea000383ffff */
.L_x_2364:
[----:B------:R-:W-:Y:S01]  /*1e7c0*/  BSSY B1, `(.L_x_2584) ;  /* 0x0000007000017945 */ /* 0x000fe20003800000 */
[----:B------:R-:W-:Y:S01]  /*1e7d0*/  IMAD.MOV.U32 R12, RZ, RZ, RZ ;  /* 0x000000ffff0c7224 */ /* 0x000fe200078e00ff */
[----:B------:R-:W-:Y:S01]  /*1e7e0*/  MOV R15, 0xffffffff ;  /* 0xffffffff000f7802 */ /* 0x000fe20000000f00 */
[----:B------:R-:W-:-:S07]  /*1e7f0*/  IMAD.MOV.U32 R11, RZ, RZ, 0x1e1f ;  /* 0x00001e1fff0b7424 */ /* 0x000fce00078e00ff */
[----:B------:R-:W-:Y:S05]  /*1e800*/  WARPSYNC.COLLECTIVE R15, `(.L_x_2585) ;  /* 0x000000000f087348 */ /* 0x000fea0003c00000 */
[----:B------:R0:W1:Y:S02]  /*1e810*/  SHFL.IDX P6, R14, R13, R12, R11 ;  /* 0x0000000c0d0e7389 */ /* 0x00006400000c000b */
[----:B01----:R-:W-:Y:S01]  /*1e820*/  ENDCOLLECTIVE ;  /* 0x000000000000791b */ /* 0x003fe20003800000 */
.L_x_2585:
[----:B------:R-:W-:Y:S05]  /*1e830*/  BSYNC B1 ;  /* 0x0000000000017941 */ /* 0x000fea0003800000 */
.L_x_2584:
        /* <DEDUP_REMOVED lines=8> */
.L_x_2586:
[----:B------:R-:W-:Y:S02]  /*1e8c0*/  IMAD.MOV.U32 R13, RZ, RZ, R4 ;  /* 0x000000ffff0d7224 */ /* 0x000fe400078e0004 */
[----:B------:R-:W-:-:S07]  /*1e8d0*/  IMAD.MOV.U32 R3, RZ, RZ, R14 ;  /* 0x000000ffff037224 */ /* 0x000fce00078e000e */
[----:B------:R-:W-:Y:S05]  /*1e8e0*/  WARPSYNC.COLLECTIVE R15, `(.L_x_2587) ;  /* 0x000000000f087348 */ /* 0x000fea0003c00000 */
[----:B------:R0:W1:Y:S02]  /*1e8f0*/  SHFL.IDX P6, R14, R13, R12, R11 ;  /* 0x0000000c0d0e7389 */ /* 0x00006400000c000b */
[----:B01----:R-:W-:Y:S01]  /*1e900*/  ENDCOLLECTIVE ;  /* 0x000000000000791b */ /* 0x003fe20003800000 */
.L_x_2587:
[----:B------:R-:W-:Y:S01]  /*1e910*/  IMAD.MOV.U32 R13, RZ, RZ, R5 ;  /* 0x000000ffff0d7224 */ /* 0x000fe200078e0005 */
[----:B------:R-:W-:-:S07]  /*1e920*/  MOV R4, R14 ;  /* 0x0000000e00047202 */ /* 0x000fce0000000f00 */
[----:B------:R-:W-:Y:S05]  /*1e930*/  WARPSYNC.COLLECTIVE R15, `(.L_x_2588) ;  /* 0x000000000f087348 */ /* 0x000fea0003c00000 */
[----:B------:R0:W1:Y:S02]  /*1e940*/  SHFL.IDX P6, R14, R13, R12, R11 ;  /* 0x0000000c0d0e7389 */ /* 0x00006400000c000b */
[----:B01----:R-:W-:Y:S01]  /*1e950*/  ENDCOLLECTIVE ;  /* 0x000000000000791b */ /* 0x003fe20003800000 */
.L_x_2588:
[----:B------:R-:W-:Y:S05]  /*1e960*/  BRA `(.L_x_2589) ;  /* 0xfffffe7800487947 */ /* 0x000fea000383ffff */
.L_x_2368:
[----:B--2---:R2:W0:Y:S02]  /*1e970*/  SYNCS.PHASECHK.TRANS64.TRYWAIT P0, [R18+URZ+0x13200], R5 ;  /* 0x01320005120075a7 */ /* 0x004424000800017f */
[----:B0-----:R-:W-:Y:S05]  /*1e980*/  @!P0 NANOSLEEP.SYNCS 0x989680 ;  /* 0x009896800000895d */ /* 0x001fea0003900000 */
[----:B------:R-:W0:Y:S02]  /*1e990*/  @!P0 SYNCS.PHASECHK.TRANS64 P0, [R18+URZ+0x13200], R5 ;  /* 0x01320005120085a7 */ /* 0x000e24000800007f */
[----:B0-----:R-:W-:Y:S05]  /*1e9a0*/  @!P0 BRA `(.L_x_2368) ;  /* 0xfffffffc00f08947 */ /* 0x001fea000383ffff */
[----:B------:R-:W-:Y:S05]  /*1e9b0*/  BRA `(.L_x_2590) ;  /* 0xfffffe7800e47947 */ /* 0x000fea000383ffff */
.L_x_2372:
[----:B------:R-:W-:Y:S01]  /*1e9c0*/  BSSY B1, `(.L_x_2591) ;  /* 0x0000007000017945 */ /* 0x000fe20003800000 */
[----:B------:R-:W-:Y:S02]  /*1e9d0*/  IMAD.MOV.U32 R12, RZ, RZ, RZ ;  /* 0x000000ffff0c7224 */ /* 0x000fe400078e00ff */
[----:B------:R-:W-:Y:S02]  /*1e9e0*/  IMAD.MOV.U32 R11, RZ, RZ, 0x1e1f ;  /* 0x00001e1fff0b7424 */ /* 0x000fe400078e00ff */
[----:B------:R-:W-:-:S07]  /*1e9f0*/  IMAD.MOV.U32 R15, RZ, RZ, -0x1 ;  /* 0xffffffffff0f7424 */ /* 0x000fce00078e00ff */
[----:B------:R-:W-:Y:S05]  /*1ea00*/  WARPSYNC.COLLECTIVE R15, `(.L_x_2592) ;  /* 0x000000000f087348 */ /* 0x000fea0003c00000 */
[----:B------:R0:W1:Y:S02]  /*1ea10*/  SHFL.IDX P6, R14, R13, R12, R11 ;  /* 0x0000000c0d0e7389 */ /* 0x00006400000c000b */
[----:B01----:R-:W-:Y:S01]  /*1ea20*/  ENDCOLLECTIVE ;  /* 0x000000000000791b */ /* 0x003fe20003800000 */
.L_x_2592:
[----:B------:R-:W-:Y:S05]  /*1ea30*/  BSYNC B1 ;  /* 0x0000000000017941 */ /* 0x000fea0003800000 */
.L_x_2591:
        /* <DEDUP_REMOVED lines=8> */
.L_x_2593:
[----:B------:R-:W-:Y:S02]  /*1eac0*/  IMAD.MOV.U32 R13, RZ, RZ, R27 ;  /* 0x000000ffff0d7224 */ /* 0x000fe400078e001b */
[----:B------:R-:W-:-:S07]  /*1ead0*/  IMAD.MOV.U32 R21, RZ, RZ, R14 ;  /* 0x000000ffff157224 */ /* 0x000fce00078e000e */
[----:B------:R-:W-:Y:S05]  /*1eae0*/  WARPSYNC.COLLECTIVE R15, `(.L_x_2594) ;  /* 0x000000000f087348 */ /* 0x000fea0003c00000 */
[----:B------:R0:W1:Y:S02]  /*1eaf0*/  SHFL.IDX P6, R14, R13, R12, R11 ;  /* 0x0000000c0d0e7389 */ /* 0x00006400000c000b */
[----:B01----:R-:W-:Y:S01]  /*1eb00*/  ENDCOLLECTIVE ;  /* 0x000000000000791b */ /* 0x003fe20003800000 */
.L_x_2594:
[----:B------:R-:W-:Y:S02]  /*1eb10*/  IMAD.MOV.U32 R13, RZ, RZ, R0 ;  /* 0x000000ffff0d7224 */ /* 0x000fe400078e0000 */
[----:B------:R-:W-:-:S07]  /*1eb20*/  IMAD.MOV.U32 R27, RZ, RZ, R14 ;  /* 0x000000ffff1b7224 */ /* 0x000fce00078e000e */
[----:B------:R-:W-:Y:S05]  /*1eb30*/  WARPSYNC.COLLECTIVE R15, `(.L_x_2595) ;  /* 0x000000000f087348 */ /* 0x000fea0003c00000 */
[----:B------:R0:W1:Y:S02]  /*1eb40*/  SHFL.IDX P6, R14, R13, R12, R11 ;  /* 0x0000000c0d0e7389 */ /* 0x00006400000c000b */
[----:B01----:R-:W-:Y:S01]  /*1eb50*/  ENDCOLLECTIVE ;  /* 0x000000000000791b */ /* 0x003fe20003800000 */
.L_x_2595:
[----:B------:R-:W-:Y:S05]  /*1eb60*/  BRA `(.L_x_2596) ;  /* 0xfffffe8c00047947 */ /* 0x000fea000383ffff */
.L_x_2376:
[----:B-1----:R1:W2:Y:S02]  /*1eb70*/  SYNCS.PHASECHK.TRANS64.TRYWAIT P1, [R18+URZ+0x13200], R29 ;  /* 0x0132001d120075a7 */ /* 0x0022a4000802017f */
[----:B--2---:R-:W-:Y:S05]  /*1eb80*/  @!P1 NANOSLEEP.SYNCS 0x989680 ;  /* 0x009896800000995d */ /* 0x004fea0003900000 */
[----:B------:R-:W2:Y:S02]  /*1eb90*/  @!P1 SYNCS.PHASECHK.TRANS64 P1, [R18+URZ+0x13200], R29 ;  /* 0x0132001d120095a7 */ /* 0x000ea4000802007f */
[----:B--2---:R-:W-:Y:S05]  /*1eba0*/  @!P1 BRA `(.L_x_2376) ;  /* 0xfffffffc00f09947 */ /* 0x004fea000383ffff */
[----:B------:R-:W-:Y:S05]  /*1ebb0*/  BRA `(.L_x_2597) ;  /* 0xfffffe8c00847947 */ /* 0x000fea000383ffff */
.L_x_2380:
[----:B-1----:R1:W3:Y:S02]  /*1ebc0*/  SYNCS.PHASECHK.TRANS64.TRYWAIT P1, [R12+URZ+0x13230], R3 ;  /* 0x013230030c0075a7 */ /* 0x0022e4000802017f */
[----:B---3--:R-:W-:Y:S05]  /*1ebd0*/  @!P1 NANOSLEEP.SYNCS 0x989680 ;  /* 0x009896800000995d */ /* 0x008fea0003900000 */
[----:B------:R-:W3:Y:S02]  /*1ebe0*/  @!P1 SYNCS.PHASECHK.TRANS64 P1, [R12+URZ+0x13230], R3 ;  /* 0x013230030c0095a7 */ /* 0x000ee4000802007f */
[----:B---3--:R-:W-:Y:S05]  /*1ebf0*/  @!P1 BRA `(.L_x_2380) ;  /* 0xfffffffc00f09947 */ /* 0x008fea000383ffff */
[----:B------:R-:W-:Y:S05]  /*1ec00*/  BRA `(.L_x_2379) ;  /* 0xfffffe9c00d07947 */ /* 0x000fea000383ffff */
.L_x_2389:
[----:B-1----:R1:W2:Y:S02]  /*1ec10*/  SYNCS.PHASECHK.TRANS64.TRYWAIT P1, [R9+URZ+0x13230], R10 ;  /* 0x0132300a090075a7 */ /* 0x0022a4000802017f */
[----:B--2---:R-:W-:Y:S05]  /*1ec20*/  @!P1 NANOSLEEP.SYNCS 0x989680 ;  /* 0x009896800000995d */ /* 0x004fea0003900000 */
[----:B------:R-:W2:Y:S02]  /*1ec30*/  @!P1 SYNCS.PHASECHK.TRANS64 P1, [R9+URZ+0x13230], R10 ;  /* 0x0132300a090095a7 */ /* 0x000ea4000802007f */
[----:B--2---:R-:W-:Y:S05]  /*1ec40*/  @!P1 BRA `(.L_x_2389) ;  /* 0xfffffffc00f09947 */ /* 0x004fea000383ffff */
[----:B------:R-:W-:Y:S05]  /*1ec50*/  BRA `(.L_x_2388) ;  /* 0xfffffed400a07947 */ /* 0x000fea000383ffff */
.L_x_2394:
[----:B-1----:R1:W2:Y:S02]  /*1ec60*/  SYNCS.PHASECHK.TRANS64.TRYWAIT P1, [R20+URZ+0x13250], R10 ;  /* 0x0132500a140075a7 */ /* 0x0022a4000802017f */
[----:B--2---:R-:W-:Y:S05]  /*1ec70*/  @!P1 NANOSLEEP.SYNCS 0x989680 ;  /* 0x009896800000995d */ /* 0x004fea0003900000 */
[----:B------:R-:W2:Y:S02]  /*1ec80*/  @!P1 SYNCS.PHASECHK.TRANS64 P1, [R20+URZ+0x13250], R10 ;  /* 0x0132500a140095a7 */ /* 0x000ea4000802007f */
[----:B--2---:R-:W-:Y:S05]  /*1ec90*/  @!P1 BRA `(.L_x_2394) ;  /* 0xfffffffc00f09947 */ /* 0x004fea000383ffff */
[----:B------:R-:W-:Y:S05]  /*1eca0*/  BRA `(.L_x_2393) ;  /* 0xfffffedc00107947 */ /* 0x000fea000383ffff */
.L_x_2404:
[----:B0-----:R0:W2:Y:S02]  /*1ecb0*/  SYNCS.PHASECHK.TRANS64.TRYWAIT P1, [R3+URZ+0x13230], R10 ;  /* 0x0132300a030075a7 */ /* 0x0010a4000802017f */
[----:B--2---:R-:W-:Y:S05]  /*1ecc0*/  @!P1 NANOSLEEP.SYNCS 0x989680 ;  /* 0x009896800000995d */ /* 0x004fea0003900000 */
[----:B------:R-:W2:Y:S02]  /*1ecd0*/  @!P1 SYNCS.PHASECHK.TRANS64 P1, [R3+URZ+0x13230], R10 ;  /* 0x0132300a030095a7 */ /* 0x000ea4000802007f */
[----:B--2---:R-:W-:Y:S05]  /*1ece0*/  @!P1 BRA `(.L_x_2404) ;  /* 0xfffffffc00f09947 */ /* 0x004fea000383ffff */
[----:B------:R-:W-:Y:S05]  /*1ecf0*/  BRA `(.L_x_2403) ;  /* 0xffffff1000687947 */ /* 0x000fea000383ffff */
.L_x_2409:
[----:B-1----:R1:W2:Y:S02]  /*1ed00*/  SYNCS.PHASECHK.TRANS64.TRYWAIT P1, [R15+URZ+0x13250], R3 ;  /* 0x013250030f0075a7 */ /* 0x0022a4000802017f */
[----:B--2---:R-:W-:Y:S05]  /*1ed10*/  @!P1 NANOSLEEP.SYNCS 0x989680 ;  /* 0x009896800000995d */ /* 0x004fea0003900000 */
[----:B------:R-:W2:Y:S02]  /*1ed20*/  @!P1 SYNCS.PHASECHK.TRANS64 P1, [R15+URZ+0x13250], R3 ;  /* 0x013250030f0095a7 */ /* 0x000ea4000802007f */
[----:B--2---:R-:W-:Y:S05]  /*1ed30*/  @!P1 BRA `(.L_x_2409) ;  /* 0xfffffffc00f09947 */ /* 0x004fea000383ffff */
[----:B------:R-:W-:Y:S05]  /*1ed40*/  BRA `(.L_x_2408) ;  /* 0xffffff1400d87947 */ /* 0x000fea000383ffff */
.L_x_2417:
[----:B--2---:R2:W3:Y:S02]  /*1ed50*/  SYNCS.PHASECHK.TRANS64.TRYWAIT P1, [R2+URZ+0x13250], R5 ;  /* 0x01325005020075a7 */ /* 0x0044e4000802017f */
[----:B---3--:R-:W-:Y:S05]  /*1ed60*/  @!P1 NANOSLEEP.SYNCS 0x989680 ;  /* 0x009896800000995d */ /* 0x008fea0003900000 */
[----:B------:R-:W3:Y:S02]  /*1ed70*/  @!P1 SYNCS.PHASECHK.TRANS64 P1, [R2+URZ+0x13250], R5 ;  /* 0x01325005020095a7 */ /* 0x000ee4000802007f */
[----:B---3--:R-:W-:Y:S05]  /*1ed80*/  @!P1 BRA `(.L_x_2417) ;  /* 0xfffffffc00f09947 */ /* 0x008fea000383ffff */
[----:B------:R-:W-:Y:S05]  /*1ed90*/  BRA `(.L_x_2416) ;  /* 0xffffff3c00e47947 */ /* 0x000fea000383ffff */
.L_x_2446:
[----:B-1----:R-:W0:Y:S01]  /*1eda0*/  S2R R7, SR_TID.X ;  /* 0x0000000000077919 */ /* 0x002e220000002100 */
[----:B------:R-:W-:Y:S01]  /*1edb0*/  BSSY B1, `(.L_x_2598) ;  /* 0x000000a000017945 */ /* 0x000fe20003800000 */
[----:B------:R-:W-:Y:S01]  /*1edc0*/  IMAD.MOV.U32 R12, RZ, RZ, RZ ;  /* 0x000000ffff0c7224 */ /* 0x000fe200078e00ff */
[----:B------:R-:W-:Y:S01]  /*1edd0*/  MOV R11, 0x1f ;  /* 0x0000001f000b7802 */ /* 0x000fe20000000f00 */
[----:B------:R-:W-:Y:S01]  /*1ede0*/  IMAD.MOV.U32 R15, RZ, RZ, -0x1 ;  /* 0xffffffffff0f7424 */ /* 0x000fe200078e00ff */
[----:B0-----:R-:W-:-:S04]  /*1edf0*/  SHF.R.U32.HI R7, RZ, 0x5, R7 ;  /* 0x00000005ff077819 */ /* 0x001fc80000011607 */
[----:B------:R-:W-:-:S05]  /*1ee00*/  LOP3.LUT R7, R7, 0x3, RZ, 0xc0, !PT ;  /* 0x0000000307077812 */ /* 0x000fca00078ec0ff */
[----:B------:R-:W-:-:S07]  /*1ee10*/  IMAD.MOV.U32 R13, RZ, RZ, R7 ;  /* 0x000000ffff0d7224 */ /* 0x000fce00078e0007 */
[----:B------:R-:W-:Y:S05]  /*1ee20*/  WARPSYNC.COLLECTIVE R15, `(.L_x_2599) ;  /* 0x000000000f087348 */ /* 0x000fea0003c00000 */
[----:B------:R0:W1:Y:S02]  /*1ee30*/  SHFL.IDX P6, R14, R13, R12, R11 ;  /* 0x0000000c0d0e7389 */ /* 0x00006400000c000b */
[----:B01----:R-:W-:Y:S01]  /*1ee40*/  ENDCOLLECTIVE ;  /* 0x000000000000791b */ /* 0x003fe20003800000 */
.L_x_2599:
[----:B------:R-:W-:Y:S05]  /*1ee50*/  BSYNC B1 ;  /* 0x0000000000017941 */ /* 0x000fea0003800000 */
.L_x_2598:
[----:B------:R-:W-:Y:S05]  /*1ee60*/  BRA `(.L_x_2600) ;  /* 0xffffff8c00b87947 */ /* 0x000fea000383ffff */
.L_x_2448:
[----:B------:R-:W-:Y:S01]  /*1ee70*/  BSSY B1, `(.L_x_2601) ;  /* 0x0000006000017945 */ /* 0x000fe20003800000 */
[----:B------:R-:W-:-:S07]  /*1ee80*/  IMAD.MOV.U32 R15, RZ, RZ, -0x1 ;  /* 0xffffffffff0f7424 */ /* 0x000fce00078e00ff */
[----:B01----:R-:W-:Y:S05]  /*1ee90*/  WARPSYNC.COLLECTIVE R15, `(.L_x_2602) ;  /* 0x000000000f0c7348 */ /* 0x003fea0003c00000 */
[----:B------:R-:W-:Y:S02]  /*1eea0*/  ELECT P6, UR62, PT ;  /* 0x00000000003e782f */ /* 0x000fe400038c0000 */
[----:B------:R-:W-:Y:S01]  /*1eeb0*/  MOV R14, UR62 ;  /* 0x0000003e000e7c02 */ /* 0x000fe20008000f00 */
[----:B01----:R-:W-:Y:S10]  /*1eec0*/  ENDCOLLECTIVE ;  /* 0x000000000000791b */ /* 0x003ff40003800000 */
.L_x_2602:
[----:B------:R-:W-:Y:S05]  /*1eed0*/  BSYNC B1 ;  /* 0x0000000000017941 */ /* 0x000fea0003800000 */
.L_x_2601:
[----:B------:R-:W-:Y:S05]  /*1eee0*/  BRA `(.L_x_2447) ;  /* 0xffffff8c00b07947 */ /* 0x000fea000383ffff */
.L_x_2450:
[----:B0-----:R0:W1:Y:S02]  /*1eef0*/  SYNCS.PHASECHK.TRANS64.TRYWAIT P0, [R17+URZ+0x13220], R6 ;  /* 0x01322006110075a7 */ /* 0x001064000800017f */
[----:B-1----:R-:W-:Y:S05]  /*1ef00*/  @!P0 NANOSLEEP.SYNCS 0x989680 ;  /* 0x009896800000895d */ /* 0x002fea0003900000 */
[----:B------:R-:W1:Y:S02]  /*1ef10*/  @!P0 SYNCS.PHASECHK.TRANS64 P0, [R17+URZ+0x13220], R6 ;  /* 0x01322006110085a7 */ /* 0x000e64000800007f */
[----:B-1----:R-:W-:Y:S05]  /*1ef20*/  @!P0 BRA `(.L_x_2450) ;  /* 0xfffffffc00f08947 */ /* 0x002fea000383ffff */
[----:B------:R-:W-:Y:S05]  /*1ef30*/  BRA `(.L_x_2603) ;  /* 0xffffff8c00c07947 */ /* 0x000fea000383ffff */
.L_x_2454:
[----:B0-----:R0:W1:Y:S02]  /*1ef40*/  SYNCS.PHASECHK.TRANS64.TRYWAIT P0, [R6+URZ+0x132a0], R10 ;  /* 0x0132a00a060075a7 */ /* 0x001064000800017f */
[----:B-1----:R-:W-:Y:S05]  /*1ef50*/  @!P0 NANOSLEEP.SYNCS 0x989680 ;  /* 0x009896800000895d */ /* 0x002fea0003900000 */
[----:B------:R-:W1:Y:S02]  /*1ef60*/  @!P0 SYNCS.PHASECHK.TRANS64 P0, [R6+URZ+0x132a0], R10 ;  /* 0x0132a00a060085a7 */ /* 0x000e64000800007f */
[----:B-1----:R-:W-:Y:S05]  /*1ef70*/  @!P0 BRA `(.L_x_2454) ;  /* 0xfffffffc00f08947 */ /* 0x002fea000383ffff */
[----:B------:R-:W-:Y:S05]  /*1ef80*/  BRA `(.L_x_2604) ;  /* 0xffffff8c00e07947 */ /* 0x000fea000383ffff */
.L_x_2459:
[----:B-1----:R1:W2:Y:S02]  /*1ef90*/  SYNCS.PHASECHK.TRANS64.TRYWAIT P0, [R6+URZ+0x132c0], R10 ;  /* 0x0132c00a060075a7 */ /* 0x0022a4000800017f */
[----:B--2---:R-:W-:Y:S05]  /*1efa0*/  @!P0 NANOSLEEP.SYNCS 0x989680 ;  /* 0x009896800000895d */ /* 0x004fea0003900000 */
[----:B------:R-:W2:Y:S02]  /*1efb0*/  @!P0 SYNCS.PHASECHK.TRANS64 P0, [R6+URZ+0x132c0], R10 ;  /* 0x0132c00a060085a7 */ /* 0x000ea4000800007f */
[----:B--2---:R-:W-:Y:S05]  /*1efc0*/  @!P0 BRA `(.L_x_2459) ;  /* 0xfffffffc00f08947 */ /* 0x004fea000383ffff */
[----:B------:R-:W-:Y:S05]  /*1efd0*/  BRA `(.L_x_2605) ;  /* 0xffffff9000607947 */ /* 0x000fea000383ffff */
.L_x_2466:
[----:B0-----:R0:W1:Y:S02]  /*1efe0*/  SYNCS.PHASECHK.TRANS64.TRYWAIT P1, [R6+URZ+0x132a0], R7 ;  /* 0x0132a007060075a7 */ /* 0x001064000802017f */
[----:B-1----:R-:W-:Y:S05]  /*1eff0*/  @!P1 NANOSLEEP.SYNCS 0x989680 ;  /* 0x009896800000995d */ /* 0x002fea0003900000 */
[----:B------:R-:W1:Y:S02]  /*1f000*/  @!P1 SYNCS.PHASECHK.TRANS64 P1, [R6+URZ+0x132a0], R7 ;  /* 0x0132a007060095a7 */ /* 0x000e64000802007f */
[----:B-1----:R-:W-:Y:S05]  /*1f010*/  @!P1 BRA `(.L_x_2466) ;  /* 0xfffffffc00f09947 */ /* 0x002fea000383ffff */
[----:B------:R-:W-:Y:S05]  /*1f020*/  BRA `(.L_x_2606) ;  /* 0xffffff9400347947 */ /* 0x000fea000383ffff */
.L_x_2471:
[----:B-1----:R1:W2:Y:S02]  /*1f030*/  SYNCS.PHASECHK.TRANS64.TRYWAIT P1, [R6+URZ+0x132c0], R7 ;  /* 0x0132c007060075a7 */ /* 0x0022a4000802017f */
[----:B--2---:R-:W-:Y:S05]  /*1f040*/  @!P1 NANOSLEEP.SYNCS 0x989680 ;  /* 0x009896800000995d */ /* 0x004fea0003900000 */
[----:B------:R-:W2:Y:S02]  /*1f050*/  @!P1 SYNCS.PHASECHK.TRANS64 P1, [R6+URZ+0x132c0], R7 ;  /* 0x0132c007060095a7 */ /* 0x000ea4000802007f */
[----:B--2---:R-:W-:Y:S05]  /*1f060*/  @!P1 BRA `(.L_x_2471) ;  /* 0xfffffffc00f09947 */ /* 0x004fea000383ffff */
[----:B------:R-:W-:Y:S05]  /*1f070*/  BRA `(.L_x_2607) ;  /* 0xffffff9400b07947 */ /* 0x000fea000383ffff */
.L_x_2488:
[----:B-1----:R-:W0:Y:S01]  /*1f080*/  S2R R20, SR_TID.X ;  /* 0x0000000000147919 */ /* 0x002e220000002100 */
        /* <DEDUP_REMOVED lines=10> */
.L_x_2609:
[----:B------:R-:W-:Y:S05]  /*1f130*/  BSYNC B0 ;  /* 0x0000000000007941 */ /* 0x000fea0003800000 */
.L_x_2608:
[----:B------:R-:W-:Y:S05]  /*1f140*/  BRA `(.L_x_2610) ;  /* 0xffffffa400f87947 */ /* 0x000fea000383ffff */
.L_x_2491:
[----:B0-----:R-:W2:Y:S02]  /*1f150*/  LDL R0, [R1+0x48] ;  /* 0x0000480001007983 */ /* 0x001ea40000100800 */
[----:B--2---:R0:W1:Y:S02]  /*1f160*/  SYNCS.PHASECHK.TRANS64.TRYWAIT P0, [R6+URZ+0x13280], R0 ;  /* 0x01328000060075a7 */ /* 0x004064000800017f */
[----:B-1----:R-:W-:Y:S05]  /*1f170*/  @!P0 NANOSLEEP.SYNCS 0x989680 ;  /* 0x009896800000895d */ /* 0x002fea0003900000 */
[----:B------:R-:W1:Y:S02]  /*1f180*/  @!P0 SYNCS.PHASECHK.TRANS64 P0, [R6+URZ+0x13280], R0 ;  /* 0x01328000060085a7 */ /* 0x000e64000800007f */
[----:B-1----:R-:W-:Y:S05]  /*1f190*/  @!P0 BRA `(.L_x_2491) ;  /* 0xfffffffc00ec8947 */ /* 0x002fea000383ffff */
[----:B------:R-:W-:Y:S05]  /*1f1a0*/  BRA `(.L_x_2611) ;  /* 0xffffffa8000c7947 */ /* 0x000fea000383ffff */
.L_x_2492:
        /* <DEDUP_REMOVED lines=8> */
.L_x_2613:
[----:B------:R-:W-:Y:S05]  /*1f230*/  BSYNC B0 ;  /* 0x0000000000007941 */ /* 0x000fea0003800000 */
.L_x_2612:
        /* <DEDUP_REMOVED lines=8> */
.L_x_2614:
[----:B------:R-:W-:Y:S02]  /*1f2c0*/  IMAD.MOV.U32 R13, RZ, RZ, R2 ;  /* 0x000000ffff0d7224 */ /* 0x000fe400078e0002 */
[----:B------:R-:W-:Y:S01]  /*1f2d0*/  IMAD.MOV.U32 R12, RZ, RZ, 0x1 ;  /* 0x00000001ff0c7424 */ /* 0x000fe200078e00ff */
[----:B------:R-:W-:-:S07]  /*1f2e0*/  MOV R3, R14 ;  /* 0x0000000e00037202 */ /* 0x000fce0000000f00 */
[----:B------:R-:W-:Y:S05]  /*1f2f0*/  WARPSYNC.COLLECTIVE R15, `(.L_x_2615) ;  /* 0x000000000f087348 */ /* 0x000fea0003c00000 */
[----:B------:R0:W1:Y:S02]  /*1f300*/  SHFL.IDX P6, R14, R13, R12, R11 ;  /* 0x0000000c0d0e7389 */ /* 0x00006400000c000b */
[----:B01----:R-:W-:Y:S01]  /*1f310*/  ENDCOLLECTIVE ;  /* 0x000000000000791b */ /* 0x003fe20003800000 */
.L_x_2615:
        /* <DEDUP_REMOVED lines=14> */
.L_x_2616:
[----:B------:R-:W-:Y:S02]  /*1f400*/  IMAD.MOV.U32 R13, RZ, RZ, R2 ;  /* 0x000000ffff0d7224 */ /* 0x000fe400078e0002 */
[----:B------:R-:W-:Y:S02]  /*1f410*/  IMAD.MOV.U32 R12, RZ, RZ, 0x2 ;  /* 0x00000002ff0c7424 */ /* 0x000fe400078e00ff */
[----:B------:R-:W-:-:S05]  /*1f420*/  IMAD.SHL.U32 R21, R10, 0x10, RZ ;  /* 0x000000100a157824 */ /* 0x000fca00078e00ff */
[----:B------:R-:W-:Y:S02]  /*1f430*/  LOP3.LUT R21, R21, 0x30, RZ, 0xc0, !PT ;  /* 0x0000003015157812 */ /* 0x000fe400078ec0ff */
[----:B------:R-:W-:-:S07]  /*1f440*/  MOV R10, R14 ;  /* 0x0000000e000a7202 */ /* 0x000fce0000000f00 */
[----:B------:R-:W-:Y:S05]  /*1f450*/  WARPSYNC.COLLECTIVE R15, `(.L_x_2617) ;  /* 0x000000000f087348 */ /* 0x000fea0003c00000 */
[----:B------:R0:W1:Y:S02]  /*1f460*/  SHFL.IDX P6, R14, R13, R12, R11 ;  /* 0x0000000c0d0e7389 */ /* 0x00006400000c000b */
[----:B01----:R-:W-:Y:S01]  /*1f470*/  ENDCOLLECTIVE ;  /* 0x000000000000791b */ /* 0x003fe20003800000 */
.L_x_2617:
        /* <DEDUP_REMOVED lines=13> */
.L_x_2618:
[----:B------:R-:W-:-:S05]  /*1f550*/  IMAD.SHL.U32 R21, R10, 0x10, RZ ;  /* 0x000000100a157824 */ /* 0x000fca00078e00ff */
[----:B------:R-:W-:Y:S01]  /*1f560*/  LOP3.LUT R21, R21, 0x30, RZ, 0xc0, !PT ;  /* 0x0000003015157812 */ /* 0x000fe200078ec0ff */
[----:B------:R-:W-:-:S05]  /*1f570*/  IMAD.MOV.U32 R10, RZ, RZ, R14 ;  /* 0x000000ffff0a7224 */ /* 0x000fca00078e000e */
[----:B------:R-:W-:-:S04]  /*1f580*/  IADD3 R20, P1, R21, R10, RZ ;  /* 0x0000000a15147210 */ /* 0x000fc80007f3e0ff */
[----:B------:R-:W-:Y:S02]  /*1f590*/  IADD3.X R21, RZ, R19, RZ, P1, !PT ;  /* 0x00000013ff157210 */ /* 0x000fe40000ffe4ff */
[----:B------:R0:W5:Y:S01]  /*1f5a0*/  LDL.LU R19, [R1+0x34] ;  /* 0x0000340001137983 */ /* 0x0001620000300800 */
[----:B------:R-:W-:Y:S01]  /*1f5b0*/  IMAD.MOV.U32 R13, RZ, RZ, R2 ;  /* 0x000000ffff0d7224 */ /* 0x000fe200078e0002 */
[C---:B------:R-:W-:Y:S01]  /*1f5c0*/  ISETP.LT.OR P1, PT, R7.reuse, 0x41, P0 ;  /* 0x000000410700780c */ /* 0x040fe20000721670 */
[----:B------:R-:W-:Y:S01]  /*1f5d0*/  IMAD.MOV.U32 R12, RZ, RZ, 0x3 ;  /* 0x00000003ff0c7424 */ /* 0x000fe200078e00ff */
[----:B------:R-:W1:Y:S01]  /*1f5e0*/  S2R R10, SR_TID.X ;  /* 0x00000000000a7919 */ /* 0x000e620000002100 */
[C---:B------:R-:W-:Y:S02]  /*1f5f0*/  ISETP.GE.AND P3, PT, R7.reuse, 0x81, PT ;  /* 0x000000810700780c */ /* 0x040fe40003f66270 */
[----:B------:R-:W-:-:S13]  /*1f600*/  ISETP.GE.AND P4, PT, R7, 0x21, PT ;  /* 0x000000210700780c */ /* 0x000fda0003f86270 */
[----:B01---5:R-:W-:Y:S05]  /*1f610*/  WARPSYNC.COLLECTIVE R15, `(.L_x_2619) ;  /* 0x000000000f087348 */ /* 0x023fea0003c00000 */
[----:B------:R2:W3:Y:S02]  /*1f620*/  SHFL.IDX P6, R14, R13, R12, R11 ;  /* 0x0000000c0d0e7389 */ /* 0x0004e400000c000b */
[----:B0123-5:R-:W-:Y:S01]  /*1f630*/  ENDCOLLECTIVE ;  /* 0x000000000000791b */ /* 0x02ffe20003800000 */
.L_x_2619:
        /* <DEDUP_REMOVED lines=10> */
.L_x_2620:
[----:B------:R-:W-:-:S05]  /*1f6e0*/  IMAD.SHL.U32 R10, R10, 0x10, RZ ;  /* 0x000000100a0a7824 */ /* 0x000fca00078e00ff */
[----:B------:R-:W-:Y:S02]  /*1f6f0*/  LOP3.LUT R10, R10, 0x30, RZ, 0xc0, !PT ;  /* 0x000000300a0a7812 */ /* 0x000fe400078ec0ff */
[----:B------:R-:W-:Y:S01]  /*1f700*/  MOV R13, R22 ;  /* 0x00000016000d7202 */ /* 0x000fe20000000f00 */
[----:B------:R-:W-:Y:S02]  /*1f710*/  IMAD.MOV.U32 R12, RZ, RZ, RZ ;  /* 0x000000ffff0c7224 */ /* 0x000fe400078e00ff */
[----:B------:R-:W-:-:S07]  /*1f720*/  IMAD.MOV.U32 R0, RZ, RZ, R14 ;  /* 0x000000ffff007224 */ /* 0x000fce00078e000e */
[----:B------:R-:W-:Y:S05]  /*1f730*/  WARPSYNC.COLLECTIVE R15, `(.L_x_2621) ;  /* 0x000000000f087348 */ /* 0x000fea0003c00000 */
[----:B------:R0:W1:Y:S02]  /*1f740*/  SHFL.IDX P6, R14, R13, R12, R11 ;  /* 0x0000000c0d0e7389 */ /* 0x00006400000c000b */
[----:B01----:R-:W-:Y:S01]  /*1f750*/  ENDCOLLECTIVE ;  /* 0x000000000000791b */ /* 0x003fe20003800000 */
.L_x_2621:
        /* <DEDUP_REMOVED lines=13> */
.L_x_2622:
[----:B------:R-:W-:Y:S01]  /*1f830*/  IMAD.MOV.U32 R10, RZ, RZ, R14 ;  /* 0x000000ffff0a7224 */ /* 0x000fe200078e000e */
[----:B------:R-:W-:-:S04]  /*1f840*/  LOP3.LUT R19, R19, 0xfffffff7, RZ, 0xc0, !PT ;  /* 0xfffffff713137812 */ /* 0x000fc800078ec0ff */
[----:B------:R-:W-:-:S05]  /*1f850*/  @P3 LOP3.LUT R19, R19, 0x8, RZ, 0xfc, !PT ;  /* 0x0000000813133812 */ /* 0x000fca00078efcff */
[----:B------:R1:W-:Y:S01]  /*1f860*/  STL [R1+0x34], R19 ;  /* 0x0000341301007387 */ /* 0x0003e20000100800 */
[----:B------:R-:W-:Y:S05]  /*1f870*/  BRA `(.L_x_2623) ;  /* 0xffffffa400cc7947 */ /* 0x000fea000383ffff */
.L_x_2497:
[----:B----4-:R-:W4:Y:S02]  /*1f880*/  LDL R0, [R1+0x48] ;  /* 0x0000480001007983 */ /* 0x010f240000100800 */
[----:B----4-:R4:W0:Y:S02]  /*1f890*/  SYNCS.PHASECHK.TRANS64.TRYWAIT P0, [R6+URZ+0x13240], R0 ;  /* 0x01324000060075a7 */ /* 0x010824000800017f */
[----:B0-----:R-:W-:Y:S05]  /*1f8a0*/  @!P0 NANOSLEEP.SYNCS 0x989680 ;  /* 0x009896800000895d */ /* 0x001fea0003900000 */
[----:B------:R-:W0:Y:S02]  /*1f8b0*/  @!P0 SYNCS.PHASECHK.TRANS64 P0, [R6+URZ+0x13240], R0 ;  /* 0x01324000060085a7 */ /* 0x000e24000800007f */
[----:B0-----:R-:W-:Y:S05]  /*1f8c0*/  @!P0 BRA `(.L_x_2497) ;  /* 0xfffffffc00ec8947 */ /* 0x001fea000383ffff */
[----:B------:R-:W-:Y:S05]  /*1f8d0*/  BRA `(.L_x_2624) ;  /* 0xffffffa8002c7947 */ /* 0x000fea000383ffff */
.L_x_2498:
[----:B------:R-:W-:Y:S01]  /*1f8e0*/  BSSY B0, `(.L_x_2625) ;  /* 0x0000008000007945 */ /* 0x000fe20003800000 */
[----:B------:R-:W-:Y:S01]  /*1f8f0*/  IMAD.MOV.U32 R13, RZ, RZ, R2 ;  /* 0x000000ffff0d7224 */ /* 0x000fe200078e0002 */
[----:B------:R-:W-:Y:S01]  /*1f900*/  MOV R15, 0xffffffff ;  /* 0xffffffff000f7802 */ /* 0x000fe20000000f00 */
[----:B------:R-:W-:Y:S02]  /*1f910*/  IMAD.MOV.U32 R12, RZ, RZ, RZ ;  /* 0x000000ffff0c7224 */ /* 0x000fe400078e00ff */
[----:B------:R-:W-:-:S07]  /*1f920*/  IMAD.MOV.U32 R11, RZ, RZ, 0x1c1f ;  /* 0x00001c1fff0b7424 */ /* 0x000fce00078e00ff */
[----:B01----:R-:W-:Y:S05]  /*1f930*/  WARPSYNC.COLLECTIVE R15, `(.L_x_2626) ;  /* 0x000000000f087348 */ /* 0x003fea0003c00000 */
[----:B0-----:R0:W2:Y:S02]  /*1f940*/  SHFL.IDX P6, R14, R13, R12, R11 ;  /* 0x0000000c0d0e7389 */ /* 0x0010a400000c000b */
[----:B012---:R-:W-:Y:S01]  /*1f950*/  ENDCOLLECTIVE ;  /* 0x000000000000791b */ /* 0x007fe20003800000 */
.L_x_2626:
[----:B------:R-:W-:Y:S05]  /*1f960*/  BSYNC B0 ;  /* 0x0000000000007941 */ /* 0x000fea0003800000 */
.L_x_2625:
        /* <DEDUP_REMOVED lines=10> */
.L_x_2627:
        /* <DEDUP_REMOVED lines=8> */
.L_x_2628:
[C---:B------:R-:W-:Y:S02]  /*1fa90*/  @P5 IADD3 R5, P0, R19.reuse, R5, RZ ;  /* 0x0000000513055210 */ /* 0x040fe40007f1e0ff */
[----:B------:R-:W-:Y:S02]  /*1faa0*/  ISETP.GE.AND P3, PT, R19, R20, PT ;  /* 0x000000141300720c */ /* 0x000fe40003f66270 */
        /* <DEDUP_REMOVED lines=13> */
.L_x_2629:
[----:B------:R-:W-:Y:S01]  /*1fb80*/  IMAD.MOV.U32 R13, RZ, RZ, R2 ;  /* 0x000000ffff0d7224 */ /* 0x000fe200078e0002 */
[----:B------:R-:W-:Y:S01]  /*1fb90*/  MOV R12, 0x2 ;  /* 0x00000002000c7802 */ /* 0x000fe20000000f00 */
[----:B------:R-:W-:-:S07]  /*1fba0*/  IMAD.MOV.U32 R5, RZ, RZ, R14 ;  /* 0x000000ffff057224 */ /* 0x000fce00078e000e */
[----:B------:R-:W-:Y:S05]  /*1fbb0*/  WARPSYNC.COLLECTIVE R15, `(.L_x_2630) ;  /* 0x000000000f087348 */ /* 0x000fea0003c00000 */
[----:B------:R0:W1:Y:S02]  /*1fbc0*/  SHFL.IDX P6, R14, R13, R12, R11 ;  /* 0x0000000c0d0e7389 */ /* 0x00006400000c000b */
[----:B01----:R-:W-:Y:S01]  /*1fbd0*/  ENDCOLLECTIVE ;  /* 0x000000000000791b */ /* 0x003fe20003800000 */
.L_x_2630:
        /* <DEDUP_REMOVED lines=14> */
.L_x_2631:
[----:B------:R-:W-:Y:S02]  /*1fcc0*/  IMAD.MOV.U32 R13, RZ, RZ, R2 ;  /* 0x000000ffff0d7224 */ /* 0x000fe400078e0002 */
[----:B------:R-:W-:Y:S02]  /*1fcd0*/  IMAD.MOV.U32 R12, RZ, RZ, 0x3 ;  /* 0x00000003ff0c7424 */ /* 0x000fe400078e00ff */
[----:B------:R-:W-:-:S07]  /*1fce0*/  IMAD.MOV.U32 R5, RZ, RZ, R14 ;  /* 0x000000ffff057224 */ /* 0x000fce00078e000e */
[----:B------:R-:W-:Y:S05]  /*1fcf0*/  WARPSYNC.COLLECTIVE R15, `(.L_x_2632) ;  /* 0x000000000f087348 */ /* 0x000fea0003c00000 */
[----:B------:R0:W1:Y:S02]  /*1fd00*/  SHFL.IDX P6, R14, R13, R12, R11 ;  /* 0x0000000c0d0e7389 */ /* 0x00006400000c000b */
[----:B01----:R-:W-:Y:S01]  /*1fd10*/  ENDCOLLECTIVE ;  /* 0x000000000000791b */ /* 0x003fe20003800000 */
.L_x_2632:
        /* <DEDUP_REMOVED lines=10> */
.L_x_2633:
        /* <DEDUP_REMOVED lines=10> */
.L_x_2634:
[----:B------:R-:W-:-:S05]  /*1fe60*/  @P2 IADD3 R0, P0, R19, R0, RZ ;  /* 0x0000000013002210 */ /* 0x000fca0007f1e0ff */
[----:B------:R-:W-:Y:S02]  /*1fe70*/  @P2 IMAD.MOV.U32 R4, RZ, RZ, R0 ;  /* 0x000000ffff042224 */ /* 0x000fe400078e0000 */
[----:B------:R-:W-:Y:S01]  /*1fe80*/  @P2 IMAD.X R2, RZ, RZ, R2, P0 ;  /* 0x000000ffff022224 */ /* 0x000fe200000e0602 */
[----:B------:R-:W-:-:S03]  /*1fe90*/  MOV R13, R8 ;  /* 0x00000008000d7202 */ /* 0x000fc60000000f00 */
[----:B------:R-:W-:-:S05]  /*1fea0*/  @P2 IMAD.MOV.U32 R5, RZ, RZ, R2 ;  /* 0x000000ffff052224 */ /* 0x000fca00078e0002 */
        /* <DEDUP_REMOVED lines=8> */
.L_x_2635:
[----:B------:R-:W-:Y:S01]  /*1ff30*/  IMAD.MOV.U32 R4, RZ, RZ, R14 ;  /* 0x000000ffff047224 */ /* 0x000fe200078e000e */
[----:B------:R-:W-:Y:S06]  /*1ff40*/  BRA `(.L_x_2636) ;  /* 0xffffffa400b07947 */ /* 0x000fec000383ffff */
.L_x_2505:
        /* <DEDUP_REMOVED lines=9> */
.L_x_2637:
[C---:B------:R-:W-:Y:S01]  /*1ffe0*/  VIADD R8, R25.reuse, 0x20 ;  /* 0x0000002019087836 */ /* 0x040fe20000000000 */
[----:B------:R-:W-:Y:S01]  /*1fff0*/  ISETP.GE.AND P2, PT, R25, R3, PT ;  /* 0x000000031900720c */ /* 0x000fe20003f46270 */
[----:B------:R-:W-:Y:S02]  /*20000*/  IMAD.MOV.U32 R13, RZ, RZ, R0 ;  /* 0x000000ffff0d7224 */ /* 0x000fe400078e0000 */
[----:B------:R-:W-:-:S10]  /*20010*/  IMAD.MOV.U32 R7, RZ, RZ, R14 ;  /* 0x000000ffff077224 */ /* 0x000fd400078e000e */
[----:B------:R-:W-:Y:S05]  /*20020*/  WARPSYNC.COLLECTIVE R15, `(.L_x_2638) ;  /* 0x000000000f087348 */ /* 0x000fea0003c00000 */
[----:B------:R0:W1:Y:S02]  /*20030*/  SHFL.IDX P6, R14, R13, R12, R11 ;  /* 0x0000000c0d0e7389 */ /* 0x00006400000c000b */
[----:B01----:R-:W-:Y:S01]  /*20040*/  ENDCOLLECTIVE ;  /* 0x000000000000791b */ /* 0x003fe20003800000 */
.L_x_2638:
[----:B------:R-:W-:Y:S02]  /*20050*/  IMAD.MOV.U32 R13, RZ, RZ, R4 ;  /* 0x000000ffff0d7224 */ /* 0x000fe400078e0004 */
[----:B------:R-:W-:Y:S01]  /*20060*/  IMAD.MOV.U32 R12, RZ, RZ, 0x1 ;  /* 0x00000001ff0c7424 */ /* 0x000fe200078e00ff */
[----:B------:R-:W-:-:S07]  /*20070*/  MOV R6, R14 ;  /* 0x0000000e00067202 */ /* 0x000fce0000000f00 */
[----:B------:R-:W-:Y:S05]  /*20080*/  WARPSYNC.COLLECTIVE R15, `(.L_x_2639) ;  /* 0x000000000f087348 */ /* 0x000fea0003c00000 */
[----:B------:R0:W1:Y:S02]  /*20090*/  SHFL.IDX P6, R14, R13, R12, R11 ;  /* 0x0000000c0d0e7389 */ /* 0x00006400000c000b */
[----:B01----:R-:W-:Y:S01]  /*200a0*/  ENDCOLLECTIVE ;  /* 0x000000000000791b */ /* 0x003fe20003800000 */
.L_x_2639:
        /* <DEDUP_REMOVED lines=12> */
.L_x_2640:
[----:B------:R-:W-:Y:S02]  /*20170*/  IMAD.MOV.U32 R13, RZ, RZ, R4 ;  /* 0x000000ffff0d7224 */ /* 0x000fe400078e0004 */
[----:B------:R-:W-:Y:S02]  /*20180*/  IMAD.MOV.U32 R12, RZ, RZ, 0x2 ;  /* 0x00000002ff0c7424 */ /* 0x000fe400078e00ff */
[----:B------:R-:W-:-:S07]  /*20190*/  IMAD.MOV.U32 R7, RZ, RZ, R14 ;  /* 0x000000ffff077224 */ /* 0x000fce00078e000e */
[----:B------:R-:W-:Y:S05]  /*201a0*/  WARPSYNC.COLLECTIVE R15, `(.L_x_2641) ;  /* 0x000000000f087348 */ /* 0x000fea0003c00000 */
[----:B------:R0:W1:Y:S02]  /*201b0*/  SHFL.IDX P6, R14, R13, R12, R11 ;  /* 0x0000000c0d0e7389 */ /* 0x00006400000c000b */
[----:B01----:R-:W-:Y:S01]  /*201c0*/  ENDCOLLECTIVE ;  /* 0x000000000000791b */ /* 0x003fe20003800000 */
.L_x_2641:
        /* <DEDUP_REMOVED lines=16> */
.L_x_2642:
[----:B------:R-:W-:Y:S01]  /*202d0*/  MOV R13, R4 ;  /* 0x00000004000d7202 */ /* 0x000fe20000000f00 */
[----:B------:R-:W-:Y:S02]  /*202e0*/  IMAD.MOV.U32 R12, RZ, RZ, 0x3 ;  /* 0x00000003ff0c7424 */ /* 0x000fe400078e00ff */
[----:B------:R-:W-:-:S07]  /*202f0*/  IMAD.MOV.U32 R7, RZ, RZ, R14 ;  /* 0x000000ffff077224 */ /* 0x000fce00078e000e */
[----:B------:R-:W-:Y:S05]  /*20300*/  WARPSYNC.COLLECTIVE R15, `(.L_x_2643) ;  /* 0x000000000f087348 */ /* 0x000fea0003c00000 */
[----:B------:R0:W1:Y:S02]  /*20310*/  SHFL.IDX P6, R14, R13, R12, R11 ;  /* 0x0000000c0d0e7389 */ /* 0x00006400000c000b */
[----:B01----:R-:W-:Y:S01]  /*20320*/  ENDCOLLECTIVE ;  /* 0x000000000000791b */ /* 0x003fe20003800000 */
.L_x_2643:
        /* <DEDUP_REMOVED lines=11> */
.L_x_2644:
[----:B------:R-:W-:Y:S01]  /*203e0*/  @!PT LDS RZ, [RZ] ;  /* 0x00000000fffff984 */ /* 0x000fe20000000800 */
[----:B------:R-:W-:Y:S01]  /*203f0*/  @!PT LDS RZ, [RZ] ;  /* 0x00000000fffff984 */ /* 0x000fe20000000800 */
[----:B------:R-:W-:Y:S01]  /*20400*/  @!PT LDS RZ, [RZ] ;  /* 0x00000000fffff984 */ /* 0x000fe20000000800 */
[----:B------:R0:W-:Y:S01]  /*20410*/  @!P1 LDGSTS.E.BYPASS.LTC128B.128 [R10+0xc000], desc[UR40][R6.64], !P0 ;  /* 0x0c000000060a9fae */ /* 0x0001e2000c101d68 */
[----:B------:R-:W-:Y:S01]  /*20420*/  ISETP.GE.AND P1, PT, R0, R3, PT ;  /* 0x000000030000720c */ /* 0x000fe20003f26270 */
[----:B------:R-:W-:Y:S01]  /*20430*/  IMAD.MOV.U32 R13, RZ, RZ, R2 ;  /* 0x000000ffff0d7224 */ /* 0x000fe200078e0002 */
[----:B------:R-:W-:Y:S01]  /*20440*/  MOV R12, RZ ;  /* 0x000000ff000c7202 */ /* 0x000fe20000000f00 */
[----:B0-----:R-:W-:-:S10]  /*20450*/  IMAD.MOV.U32 R6, RZ, RZ, R14 ;  /* 0x000000ffff067224 */ /* 0x001fd400078e000e */
[----:B------:R-:W-:Y:S05]  /*20460*/  WARPSYNC.COLLECTIVE R15, `(.L_x_2645) ;  /* 0x000000000f087348 */ /* 0x000fea0003c00000 */
[----:B------:R0:W1:Y:S02]  /*20470*/  SHFL.IDX P6, R14, R13, R12, R11 ;  /* 0x0000000c0d0e7389 */ /* 0x00006400000c000b */
[----:B01----:R-:W-:Y:S01]  /*20480*/  ENDCOLLECTIVE ;  /* 0x000000000000791b */ /* 0x003fe20003800000 */
.L_x_2645:
        /* <DEDUP_REMOVED lines=11> */
.L_x_2646:
[----:B------:R-:W-:-:S05]  /*20540*/  VIADD R6, R25, 0x80 ;  /* 0x0000008019067836 */ /* 0x000fca0000000000 */
[----:B------:R-:W-:Y:S02]  /*20550*/  ISETP.GE.AND P1, PT, R6, R3, PT ;  /* 0x000000030600720c */ /* 0x000fe40003f26270 */
[----:B------:R-:W-:Y:S01]  /*20560*/  MOV R13, R2 ;  /* 0x00000002000d7202 */ /* 0x000fe20000000f00 */
[----:B------:R-:W-:Y:S02]  /*20570*/  IMAD.MOV.U32 R12, RZ, RZ, 0x1 ;  /* 0x00000001ff0c7424 */ /* 0x000fe400078e00ff */
[----:B------:R-:W-:-:S08]  /*20580*/  IMAD.MOV.U32 R0, RZ, RZ, R14 ;  /* 0x000000ffff007224 */ /* 0x000fd000078e000e */
[----:B------:R-:W-:Y:S05]  /*20590*/  WARPSYNC.COLLECTIVE R15, `(.L_x_2647) ;  /* 0x000000000f087348 */ /* 0x000fea0003c00000 */
[----:B------:R0:W1:Y:S02]  /*205a0*/  SHFL.IDX P6, R14, R13, R12, R11 ;  /* 0x0000000c0d0e7389 */ /* 0x00006400000c000b */
[----:B01----:R-:W-:Y:S01]  /*205b0*/  ENDCOLLECTIVE ;  /* 0x000000000000791b */ /* 0x003fe20003800000 */
.L_x_2647:
        /* <DEDUP_REMOVED lines=13> */
.L_x_2648:
[----:B------:R-:W-:Y:S01]  /*20690*/  IMAD.MOV.U32 R2, RZ, RZ, R14 ;  /* 0x000000ffff027224 */ /* 0x000fe200078e000e */
[----:B------:R-:W-:Y:S06]  /*206a0*/  BRA `(.L_x_2649) ;  /* 0xffffffa800b07947 */ /* 0x000fec000383ffff */
.L_x_2508:
[----:B0-----:R0:W1:Y:S02]  /*206b0*/  SYNCS.PHASECHK.TRANS64.TRYWAIT P0, [R17+URZ+0x13220], R0 ;  /* 0x01322000110075a7 */ /* 0x001064000800017f */
[----:B-1----:R-:W-:Y:S05]  /*206c0*/  @!P0 NANOSLEEP.SYNCS 0x989680 ;  /* 0x009896800000895d */ /* 0x002fea0003900000 */
[----:B------:R-:W1:Y:S02]  /*206d0*/  @!P0 SYNCS.PHASECHK.TRANS64 P0, [R17+URZ+0x13220], R0 ;  /* 0x01322000110085a7 */ /* 0x000e64000800007f */
[----:B-1----:R-:W-:Y:S05]  /*206e0*/  @!P0 BRA `(.L_x_2508) ;  /* 0xfffffffc00f08947 */ /* 0x002fea000383ffff */
[----:B------:R-:W-:Y:S05]  /*206f0*/  BRA `(.L_x_2650) ;  /* 0xffffffac000c7947 */ /* 0x000fea000383ffff */
.L_x_2512:
[----:B0-----:R0:W1:Y:S02]  /*20700*/  SYNCS.PHASECHK.TRANS64.TRYWAIT P0, [R6+URZ+0x13280], R28 ;  /* 0x0132801c060075a7 */ /* 0x001064000800017f */
[----:B-1----:R-:W-:Y:S05]  /*20710*/  @!P0 NANOSLEEP.SYNCS 0x989680 ;  /* 0x009896800000895d */ /* 0x002fea0003900000 */
[----:B------:R-:W1:Y:S02]  /*20720*/  @!P0 SYNCS.PHASECHK.TRANS64 P0, [R6+URZ+0x13280], R28 ;  /* 0x0132801c060085a7 */ /* 0x000e64000800007f */
[----:B-1----:R-:W-:Y:S05]  /*20730*/  @!P0 BRA `(.L_x_2512) ;  /* 0xfffffffc00f08947 */ /* 0x002fea000383ffff */
[----:B------:R-:W-:Y:S05]  /*20740*/  BRA `(.L_x_2651) ;  /* 0xffffffb000507947 */ /* 0x000fea000383ffff */
.L_x_2513:
[----:B------:R-:W-:Y:S01]  /*20750*/  BSSY B0, `(.L_x_2652) ;  /* 0x0000008000007945 */ /* 0x000fe20003800000 */
[----:B------:R-:W-:Y:S01]  /*20760*/  IMAD.MOV.U32 R13, RZ, RZ, R5 ;  /* 0x000000ffff0d7224 */ /* 0x000fe200078e0005 */
[----:B------:R-:W-:Y:S01]  /*20770*/  MOV R15, 0xffffffff ;  /* 0xffffffff000f7802 */ /* 0x000fe20000000f00 */
[----:B------:R-:W-:Y:S02]  /*20780*/  IMAD.MOV.U32 R12, RZ, RZ, RZ ;  /* 0x000000ffff0c7224 */ /* 0x000fe400078e00ff */
[----:B------:R-:W-:-:S07]  /*20790*/  IMAD.MOV.U32 R11, RZ, RZ, 0x1c1f ;  /* 0x00001c1fff0b7424 */ /* 0x000fce00078e00ff */
[----:B0-----:R-:W-:Y:S05]  /*207a0*/  WARPSYNC.COLLECTIVE R15, `(.L_x_2653) ;  /* 0x000000000f087348 */ /* 0x001fea0003c00000 */
[----:B------:R1:W2:Y:S02]  /*207b0*/  SHFL.IDX P6, R14, R13, R12, R11 ;  /* 0x0000000c0d0e7389 */ /* 0x0002a400000c000b */
[----:B012---:R-:W-:Y:S01]  /*207c0*/  ENDCOLLECTIVE ;  /* 0x000000000000791b */ /* 0x007fe20003800000 */
.L_x_2653:
[----:B------:R-:W-:Y:S05]  /*207d0*/  BSYNC B0 ;  /* 0x0000000000007941 */ /* 0x000fea0003800000 */
.L_x_2652:
        /* <DEDUP_REMOVED lines=10> */
.L_x_2654:
        /* <DEDUP_REMOVED lines=11> */
.L_x_2655:
        /* <DEDUP_REMOVED lines=10> */
.L_x_2656:
        /* <DEDUP_REMOVED lines=11> */
.L_x_2657:
        /* <DEDUP_REMOVED lines=10> */
.L_x_2658:
        /* <DEDUP_REMOVED lines=11> */
.L_x_2659:
        /* <DEDUP_REMOVED lines=10> */
.L_x_2660:
[----:B------:R-:W-:Y:S02]  /*20c70*/  IMAD.MOV.U32 R13, RZ, RZ, R18 ;  /* 0x000000ffff0d7224 */ /* 0x000fe400078e0012 */
[----:B------:R-:W-:Y:S02]  /*20c80*/  IMAD.MOV.U32 R12, RZ, RZ, RZ ;  /* 0x000000ffff0c7224 */ /* 0x000fe400078e00ff */
[----:B------:R-:W-:Y:S01]  /*20c90*/  IMAD.SHL.U32 R3, R3, 0x10, RZ ;  /* 0x0000001003037824 */ /* 0x000fe200078e00ff */
[----:B------:R-:W-:-:S07]  /*20ca0*/  MOV R2, R14 ;  /* 0x0000000e00027202 */ /* 0x000fce0000000f00 */
[----:B------:R-:W-:Y:S05]  /*20cb0*/  WARPSYNC.COLLECTIVE R15, `(.L_x_2661) ;  /* 0x000000000f087348 */ /* 0x000fea0003c00000 */
[----:B------:R0:W1:Y:S02]  /*20cc0*/  SHFL.IDX P6, R14, R13, R12, R11 ;  /* 0x0000000c0d0e7389 */ /* 0x00006400000c000b */
[----:B01----:R-:W-:Y:S01]  /*20cd0*/  ENDCOLLECTIVE ;  /* 0x000000000000791b */ /* 0x003fe20003800000 */
.L_x_2661:
        /* <DEDUP_REMOVED lines=12> */
.L_x_2662:
[----:B------:R-:W-:Y:S01]  /*20da0*/  IMAD.MOV.U32 R2, RZ, RZ, R14 ;  /* 0x000000ffff027224 */ /* 0x000fe200078e000e */
[----:B------:R-:W-:Y:S06]  /*20db0*/  BRA `(.L_x_2663) ;  /* 0xffffffac00bc7947 */ /* 0x000fec000383ffff */
.L_x_2518:
[----:B---3--:R3:W4:Y:S02]  /*20dc0*/  SYNCS.PHASECHK.TRANS64.TRYWAIT P0, [R6+URZ+0x13240], R28 ;  /* 0x0132401c060075a7 */ /* 0x008724000800017f */
[----:B----4-:R-:W-:Y:S05]  /*20dd0*/  @!P0 NANOSLEEP.SYNCS 0x989680 ;  /* 0x009896800000895d */ /* 0x010fea0003900000 */
[----:B------:R-:W4:Y:S02]  /*20de0*/  @!P0 SYNCS.PHASECHK.TRANS64 P0, [R6+URZ+0x13240], R28 ;  /* 0x0132401c060085a7 */ /* 0x000f24000800007f */
[----:B----4-:R-:W-:Y:S05]  /*20df0*/  @!P0 BRA `(.L_x_2518) ;  /* 0xfffffffc00f08947 */ /* 0x010fea000383ffff */
[----:B------:R-:W-:Y:S05]  /*20e00*/  BRA `(.L_x_2664) ;  /* 0xffffffb000187947 */ /* 0x000fea000383ffff */
.L_x_2519:
        /* <DEDUP_REMOVED lines=8> */
.L_x_2666:
[----:B------:R-:W-:Y:S05]  /*20e90*/  BSYNC B0 ;  /* 0x0000000000007941 */ /* 0x000fea0003800000 */
.L_x_2665:
        /* <DEDUP_REMOVED lines=8> */
.L_x_2667:
[----:B------:R-:W-:Y:S02]  /*20f20*/  IMAD.MOV.U32 R13, RZ, RZ, R8 ;  /* 0x000000ffff0d7224 */ /* 0x000fe400078e0008 */
[----:B------:R-:W-:Y:S01]  /*20f30*/  IMAD.MOV.U32 R12, RZ, RZ, 0x1 ;  /* 0x00000001ff0c7424 */ /* 0x000fe200078e00ff */
[----:B------:R-:W-:-:S07]  /*20f40*/  MOV R2, R14 ;  /* 0x0000000e00027202 */ /* 0x000fce0000000f00 */
[----:B------:R-:W-:Y:S05]  /*20f50*/  WARPSYNC.COLLECTIVE R15, `(.L_x_2668) ;  /* 0x000000000f087348 */ /* 0x000fea0003c00000 */
[----:B------:R0:W1:Y:S02]  /*20f60*/  SHFL.IDX P6, R14, R13, R12, R11 ;  /* 0x0000000c0d0e7389 */ /* 0x00006400000c000b */
[----:B01----:R-:W-:Y:S01]  /*20f70*/  ENDCOLLECTIVE ;  /* 0x000000000000791b */ /* 0x003fe20003800000 */
.L_x_2668:
        /* <DEDUP_REMOVED lines=11> */
.L_x_2669:
[----:B------:R-:W-:Y:S01]  /*21030*/  MOV R13, R8 ;  /* 0x00000008000d7202 */ /* 0x000fe20000000f00 */
[----:B------:R-:W-:Y:S02]  /*21040*/  IMAD.MOV.U32 R12, RZ, RZ, 0x2 ;  /* 0x00000002ff0c7424 */ /* 0x000fe400078e00ff */
[----:B------:R-:W-:-:S07]  /*21050*/  IMAD.MOV.U32 R2, RZ, RZ, R14 ;  /* 0x000000ffff027224 */ /* 0x000fce00078e000e */
[----:B------:R-:W-:Y:S05]  /*21060*/  WARPSYNC.COLLECTIVE R15, `(.L_x_2670) ;  /* 0x000000000f087348 */ /* 0x000fea0003c00000 */
[----:B------:R0:W1:Y:S02]  /*21070*/  SHFL.IDX P6, R14, R13, R12, R11 ;  /* 0x0000000c0d0e7389 */ /* 0x00006400000c000b */
[----:B01----:R-:W-:Y:S01]  /*21080*/  ENDCOLLECTIVE ;  /* 0x000000000000791b */ /* 0x003fe20003800000 */
.L_x_2670:
        /* <DEDUP_REMOVED lines=11> */
.L_x_2671:
[----:B------:R-:W-:Y:S02]  /*21140*/  IMAD.MOV.U32 R13, RZ, RZ, R8 ;  /* 0x000000ffff0d7224 */ /* 0x000fe400078e0008 */
[----:B------:R-:W-:Y:S02]  /*21150*/  IMAD.MOV.U32 R12, RZ, RZ, 0x3 ;  /* 0x00000003ff0c7424 */ /* 0x000fe400078e00ff */
[----:B------:R-:W-:-:S07]  /*21160*/  IMAD.MOV.U32 R2, RZ, RZ, R14 ;  /* 0x000000ffff027224 */ /* 0x000fce00078e000e */
[----:B------:R-:W-:Y:S05]  /*21170*/  WARPSYNC.COLLECTIVE R15, `(.L_x_2672) ;  /* 0x000000000f087348 */ /* 0x000fea0003c00000 */
[----:B------:R0:W1:Y:S02]  /*21180*/  SHFL.IDX P6, R14, R13, R12, R11 ;  /* 0x0000000c0d0e7389 */ /* 0x00006400000c000b */
[----:B01----:R-:W-:Y:S01]  /*21190*/  ENDCOLLECTIVE ;  /* 0x000000000000791b */ /* 0x003fe20003800000 */
.L_x_2672:
        /* <DEDUP_REMOVED lines=11> */
.L_x_2673:
[----:B------:R-:W-:Y:S02]  /*21250*/  IMAD.MOV.U32 R13, RZ, RZ, R4 ;  /* 0x000000ffff0d7224 */ /* 0x000fe400078e0004 */
[----:B------:R-:W-:Y:S02]  /*21260*/  IMAD.MOV.U32 R12, RZ, RZ, RZ ;  /* 0x000000ffff0c7224 */ /* 0x000fe400078e00ff */
[----:B------:R-:W-:-:S07]  /*21270*/  IMAD.MOV.U32 R2, RZ, RZ, R14 ;  /* 0x000000ffff027224 */ /* 0x000fce00078e000e */
[----:B------:R-:W-:Y:S05]  /*21280*/  WARPSYNC.COLLECTIVE R15, `(.L_x_2674) ;  /* 0x000000000f087348 */ /* 0x000fea0003c00000 */
[----:B------:R0:W1:Y:S02]  /*21290*/  SHFL.IDX P6, R14, R13, R12, R11 ;  /* 0x0000000c0d0e7389 */ /* 0x00006400000c000b */
[----:B01----:R-:W-:Y:S01]  /*212a0*/  ENDCOLLECTIVE ;  /* 0x000000000000791b */ /* 0x003fe20003800000 */
.L_x_2674:
        /* <DEDUP_REMOVED lines=11> */
.L_x_2675:
[----:B------:R-:W-:Y:S01]  /*21360*/  MOV R2, R14 ;  /* 0x0000000e00027202 */ /* 0x000fe20000000f00 */
[----:B------:R-:W-:Y:S06]  /*21370*/  BRA `(.L_x_2676) ;  /* 0xffffffac00a47947 */ /* 0x000fec000383ffff */
.L_x_2524:
[----:B------:R0:W0:Y:S02]  /*21380*/  SYNCS.PHASECHK.TRANS64.TRYWAIT P2, [R2+URZ+0x13270], R0 ;  /* 0x01327000020075a7 */ /* 0x000024000804017f */
[----:B0-----:R-:W-:Y:S05]  /*21390*/  @!P2 NANOSLEEP.SYNCS 0x989680 ;  /* 0x009896800000a95d */ /* 0x001fea0003900000 */
[----:B------:R-:W0:Y:S02]  /*213a0*/  @!P2 SYNCS.PHASECHK.TRANS64 P2, [R2+URZ+0x13270], R0 ;  /* 0x013270000200a5a7 */ /* 0x000e24000804007f */
[----:B0-----:R-:W-:Y:S05]  /*213b0*/  @!P2 BRA `(.L_x_2524) ;  /* 0xfffffffc00f0a947 */ /* 0x001fea000383ffff */
[----:B------:R-:W-:Y:S05]  /*213c0*/  BRA `(.L_x_2677) ;  /* 0xffffffb000087947 */ /* 0x000fea000383ffff */
.L_x_2526:
[----:B------:R0:W0:Y:S02]  /*213d0*/  SYNCS.PHASECHK.TRANS64.TRYWAIT P2, [R2+URZ+0x13260], R0 ;  /* 0x01326000020075a7 */ /* 0x000024000804017f */
[----:B0-----:R-:W-:Y:S05]  /*213e0*/  @!P2 NANOSLEEP.SYNCS 0x989680 ;  /* 0x009896800000a95d */ /* 0x001fea0003900000 */
[----:B------:R-:W0:Y:S02]  /*213f0*/  @!P2 SYNCS.PHASECHK.TRANS64 P2, [R2+URZ+0x13260], R0 ;  /* 0x013260000200a5a7 */ /* 0x000e24000804007f */
[----:B0-----:R-:W-:Y:S05]  /*21400*/  @!P2 BRA `(.L_x_2526) ;  /* 0xfffffffc00f0a947 */ /* 0x001fea000383ffff */
[----:B------:R-:W-:Y:S05]  /*21410*/  BRA `(.L_x_2678) ;  /* 0xffffffb000187947 */ /* 0x000fea000383ffff */
.L_x_2534:
[----:B0-----:R0:W2:Y:S02]  /*21420*/  SYNCS.PHASECHK.TRANS64.TRYWAIT P1, [R3+URZ+0x13270], R0 ;  /* 0x01327000030075a7 */ /* 0x0010a4000802017f */
[----:B--2---:R-:W-:Y:S05]  /*21430*/  @!P1 NANOSLEEP.SYNCS 0x989680 ;  /* 0x009896800000995d */ /* 0x004fea0003900000 */
[----:B------:R-:W2:Y:S02]  /*21440*/  @!P1 SYNCS.PHASECHK.TRANS64 P1, [R3+URZ+0x13270], R0 ;  /* 0x01327000030095a7 */ /* 0x000ea4000802007f */
[----:B--2---:R-:W-:Y:S05]  /*21450*/  @!P1 BRA `(.L_x_2534) ;  /* 0xfffffffc00f09947 */ /* 0x004fea000383ffff */
[----:B------:R-:W-:Y:S05]  /*21460*/  BRA `(.L_x_2679) ;  /* 0xffffffb400607947 */ /* 0x000fea000383ffff */
.L_x_2536:
[----:B0-----:R0:W2:Y:S02]  /*21470*/  SYNCS.PHASECHK.TRANS64.TRYWAIT P1, [R3+URZ+0x13260], R0 ;  /* 0x01326000030075a7 */ /* 0x0010a4000802017f */
[----:B--2---:R-:W-:Y:S05]  /*21480*/  @!P1 NANOSLEEP.SYNCS 0x989680 ;  /* 0x009896800000995d */ /* 0x004fea0003900000 */
[----:B------:R-:W2:Y:S02]  /*21490*/  @!P1 SYNCS.PHASECHK.TRANS64 P1, [R3+URZ+0x13260], R0 ;  /* 0x01326000030095a7 */ /* 0x000ea4000802007f */
[----:B--2---:R-:W-:Y:S05]  /*214a0*/  @!P1 BRA `(.L_x_2536) ;  /* 0xfffffffc00f09947 */ /* 0x004fea000383ffff */
[----:B------:R-:W-:Y:S05]  /*214b0*/  BRA `(.L_x_2680) ;  /* 0xffffffb400707947 */ /* 0x000fea000383ffff */
.L_x_2541:
[----:B------:R-:W-:Y:S01]  /*214c0*/  BSSY B0, `(.L_x_2681) ;  /* 0x0000008000007945 */ /* 0x000fe20003800000 */
[----:B------:R-:W-:Y:S02]  /*214d0*/  IMAD.MOV.U32 R13, RZ, RZ, R24 ;  /* 0x000000ffff0d7224 */ /* 0x000fe400078e0018 */
[----:B------:R-:W-:Y:S02]  /*214e0*/  IMAD.MOV.U32 R12, RZ, RZ, RZ ;  /* 0x000000ffff0c7224 */ /* 0x000fe400078e00ff */
[----:B------:R-:W-:Y:S02]  /*214f0*/  IMAD.MOV.U32 R11, RZ, RZ, 0x1f ;  /* 0x0000001fff0b7424 */ /* 0x000fe400078e00ff */
[----:B------:R-:W-:-:S07]  /*21500*/  IMAD.MOV.U32 R15, RZ, RZ, -0x1 ;  /* 0xffffffffff0f7424 */ /* 0x000fce00078e00ff */
[----:B-12--5:R-:W-:Y:S05]  /*21510*/  WARPSYNC.COLLECTIVE R15, `(.L_x_2682) ;  /* 0x000000000f087348 */ /* 0x026fea0003c00000 */
[----:B------:R0:W3:Y:S02]  /*21520*/  SHFL.IDX P6, R14, R13, R12, R11 ;  /* 0x0000000c0d0e7389 */ /* 0x0000e400000c000b */
[----:B0123-5:R-:W-:Y:S01]  /*21530*/  ENDCOLLECTIVE ;  /* 0x000000000000791b */ /* 0x02ffe20003800000 */
.L_x_2682:
[----:B------:R-:W-:Y:S05]  /*21540*/  BSYNC B0 ;  /* 0x0000000000007941 */ /* 0x000fea0003800000 */
.L_x_2681:
        /* <DEDUP_REMOVED lines=9> */
.L_x_2683:
[----:B------:R-:W-:Y:S02]  /*215e0*/  ULDC UR4, c[0x0][0xc3c] ;  /* 0x00030f0000047ab9 */ /* 0x000fe40000000800 */
[----:B------:R-:W-:-:S13]  /*215f0*/  ISETP.GE.OR P1, PT, R8, UR4, !P0 ;  /* 0x0000000408007c0c */ /* 0x000fda000c726670 */
[----:B------:R-:W0:Y:S08]  /*21600*/  @!P1 LDC.64 R2, c[0x0][0xc80] ;  /* 0x00032000ff029b82 */ /* 0x000e300000000a00 */
[----:B------:R-:W1:Y:S01]  /*21610*/  @!P1 LDC.64 R4, c[0x0][0xc78] ;  /* 0x00031e00ff049b82 */ /* 0x000e620000000a00 */
[----:B------:R-:W-:Y:S02]  /*21620*/  CS2R R24, SRZ ;  /* 0x0000000000187805 */ /* 0x000fe4000001ff00 */
[----:B------:R-:W-:Y:S01]  /*21630*/  MOV R11, RZ ;  /* 0x000000ff000b7202 */ /* 0x000fe20000000f00 */
[----:B------:R-:W-:-:S02]  /*21640*/  IMAD.MOV.U32 R6, RZ, RZ, R14 ;  /* 0x000000ffff067224 */ /* 0x000fc400078e000e */
        /* <DEDUP_REMOVED lines=17> */
.L_x_2684:
        /* <DEDUP_REMOVED lines=8> */
.L_x_2685:
        /* <DEDUP_REMOVED lines=8> */
.L_x_2686:
        /* <DEDUP_REMOVED lines=8> */
.L_x_2687:
        /* <DEDUP_REMOVED lines=8> */
.L_x_2688:
        /* <DEDUP_REMOVED lines=9> */
.L_x_2689:
[----:B------:R-:W-:Y:S01]  /*219f0*/  IMAD.MOV.U32 R3, RZ, RZ, R14 ;  /* 0x000000ffff037224 */ /* 0x000fe200078e000e */
[----:B------:R-:W-:Y:S06]  /*21a00*/  BRA `(.L_x_2690) ;  /* 0xffffffb400f87947 */ /* 0x000fec000383ffff */
.L_x_2544:
[----:B------:R-:W-:Y:S01]  /*21a10*/  BSSY B0, `(.L_x_2691) ;  /* 0x0000008000007945 */ /* 0x000fe20003800000 */
[----:B------:R-:W-:Y:S01]  /*21a20*/  IMAD.MOV.U32 R13, RZ, RZ, R2 ;  /* 0x000000ffff0d7224 */ /* 0x000fe200078e0002 */
[----:B------:R-:W-:Y:S01]  /*21a30*/  MOV R12, 0x1 ;  /* 0x00000001000c7802 */ /* 0x000fe20000000f00 */
[----:B------:R-:W-:Y:S02]  /*21a40*/  IMAD.MOV.U32 R11, RZ, RZ, RZ ;  /* 0x000000ffff0b7224 */ /* 0x000fe400078e00ff */
[----:B------:R-:W-:-:S07]  /*21a50*/  IMAD.MOV.U32 R15, RZ, RZ, -0x1 ;  /* 0xffffffffff0f7424 */ /* 0x000fce00078e00ff */
[----:B-----5:R-:W-:Y:S05]  /*21a60*/  WARPSYNC.COLLECTIVE R15, `(.L_x_2692) ;  /* 0x000000000f087348 */ /* 0x020fea0003c00000 */
[----:B------:R0:W1:Y:S02]  /*21a70*/  SHFL.UP P6, R14, R13, R12, R11 ;  /* 0x0400000c0d0e7389 */ /* 0x00006400000c000b */
[----:B01---5:R-:W-:Y:S01]  /*21a80*/  ENDCOLLECTIVE ;  /* 0x000000000000791b */ /* 0x023fe20003800000 */
.L_x_2692:
[----:B------:R-:W-:Y:S05]  /*21a90*/  BSYNC B0 ;  /* 0x0000000000007941 */ /* 0x000fea0003800000 */
.L_x_2691:
[----:B------:R-:W-:Y:S01]  /*21aa0*/  IMAD.MOV.U32 R3, RZ, RZ, R14 ;  /* 0x000000ffff037224 */ /* 0x000fe200078e000e */
[----:B------:R-:W-:Y:S01]  /*21ab0*/  MOV R15, 0xffffffff ;  /* 0xffffffff000f7802 */ /* 0x000fe20000000f00 */
[----:B------:R-:W-:Y:S02]  /*21ac0*/  IMAD.MOV.U32 R12, RZ, RZ, 0x2 ;  /* 0x00000002ff0c7424 */ /* 0x000fe400078e00ff */
[----:B------:R-:W-:Y:S01]  /*21ad0*/  IMAD.MOV.U32 R11, RZ, RZ, RZ ;  /* 0x000000ffff0b7224 */ /* 0x000fe200078e00ff */
[----:B------:R-:W-:-:S05]  /*21ae0*/  SEL R3, R3, RZ, P1 ;  /* 0x000000ff03037207 */ /* 0x000fca0000800000 */
[----:B------:R-:W-:-:S04]  /*21af0*/  IMAD.IADD R2, R2, 0x1, R3 ;  /* 0x0000000102027824 */ /* 0x000fc800078e0203 */
[----:B------:R-:W-:-:S07]  /*21b00*/  IMAD.MOV.U32 R13, RZ, RZ, R2 ;  /* 0x000000ffff0d7224 */ /* 0x000fce00078e0002 */
[----:B------:R-:W-:Y:S05]  /*21b10*/  WARPSYNC.COLLECTIVE R15, `(.L_x_2693) ;  /* 0x000000000f087348 */ /* 0x000fea0003c00000 */
[----:B------:R0:W1:Y:S02]  /*21b20*/  SHFL.UP P6, R14, R13, R12, R11 ;  /* 0x0400000c0d0e7389 */ /* 0x00006400000c000b */
[----:B01----:R-:W-:Y:S01]  /*21b30*/  ENDCOLLECTIVE ;  /* 0x000000000000791b */ /* 0x003fe20003800000 */
.L_x_2693:
        /* <DEDUP_REMOVED lines=8> */
.L_x_2694:
        /* <DEDUP_REMOVED lines=8> */
.L_x_2695:
        /* <DEDUP_REMOVED lines=8> */
.L_x_2696:
[----:B------:R-:W-:Y:S01]  /*21cc0*/  MOV R12, 0x1f ;  /* 0x0000001f000c7802 */ /* 0x000fe20000000f00 */
        /* <DEDUP_REMOVED lines=8> */
.L_x_2697:
[----:B------:R-:W-:Y:S01]  /*21d50*/  IMAD.MOV.U32 R3, RZ, RZ, R14 ;  /* 0x000000ffff037224 */ /* 0x000fe200078e000e */
[----:B------:R-:W-:Y:S06]  /*21d60*/  BRA `(.L_x_2698) ;  /* 0xffffffb400c47947 */ /* 0x000fec000383ffff */
.L_x_2546:
[----:B------:R-:W-:Y:S01]  /*21d70*/  BSSY B0, `(.L_x_2699) ;  /* 0x0000006000007945 */ /* 0x000fe20003800000 */
[----:B------:R-:W-:Y:S01]  /*21d80*/  PLOP3.LUT P6, PT, P6, PT, PT, 0x8, 0x0 ;  /* 0x000000000000781c */ /* 0x000fe200037ce170 */
[----:B------:R-:W-:-:S12]  /*21d90*/  IMAD.MOV.U32 R15, RZ, RZ, -0x1 ;  /* 0xffffffffff0f7424 */ /* 0x000fd800078e00ff */
[----:B0----5:R-:W-:Y:S05]  /*21da0*/  WARPSYNC.COLLECTIVE R15, `(.L_x_2700) ;  /* 0x000000000f087348 */ /* 0x021fea0003c00000 */
[----:B------:R-:W-:Y:S01]  /*21db0*/  VOTE.ANY R14, PT, P6 ;  /* 0x00000000000e7806 */ /* 0x000fe200030e0100 */
[----:B0----5:R-:W-:Y:S06]  /*21dc0*/  ENDCOLLECTIVE ;  /* 0x000000000000791b */ /* 0x021fec0003800000 */
.L_x_2700:
[----:B------:R-:W-:Y:S05]  /*21dd0*/  BSYNC B0 ;  /* 0x0000000000007941 */ /* 0x000fea0003800000 */
.L_x_2699:
[----:B------:R-:W-:Y:S01]  /*21de0*/  IMAD.MOV.U32 R3, RZ, RZ, R14 ;  /* 0x000000ffff037224 */ /* 0x000fe200078e000e */
[----:B------:R-:W-:Y:S01]  /*21df0*/  MOV R15, 0xffffffff ;  /* 0xffffffff000f7802 */ /* 0x000fe20000000f00 */
[----:B------:R-:W-:Y:S02]  /*21e00*/  IMAD.MOV.U32 R13, RZ, RZ, R25 ;  /* 0x000000ffff0d7224 */ /* 0x000fe400078e0019 */
[----:B------:R-:W0:Y:S01]  /*21e10*/  POPC R6, R3 ;  /* 0x0000000300067309 */ /* 0x000e220000000000 */
[----:B------:R-:W-:Y:S02]  /*21e20*/  IMAD.MOV.U32 R11, RZ, RZ, 0x1f ;  /* 0x0000001fff0b7424 */ /* 0x000fe400078e00ff */
[----:B0-----:R-:W-:Y:S02]  /*21e30*/  IMAD.MOV.U32 R12, RZ, RZ, R6 ;  /* 0x000000ffff0c7224 */ /* 0x001fe400078e0006 */
[----:B------:R-:W-:-:S07]  /*21e40*/  IMAD.IADD R27, R6, 0x1, R27 ;  /* 0x00000001061b7824 */ /* 0x000fce00078e021b */
[----:B------:R-:W-:Y:S05]  /*21e50*/  WARPSYNC.COLLECTIVE R15, `(.L_x_2701) ;  /* 0x000000000f087348 */ /* 0x000fea0003c00000 */
[----:B------:R0:W1:Y:S02]  /*21e60*/  SHFL.IDX P6, R14, R13, R12, R11 ;  /* 0x0000000c0d0e7389 */ /* 0x00006400000c000b */
[----:B01----:R-:W-:Y:S01]  /*21e70*/  ENDCOLLECTIVE ;  /* 0x000000000000791b */ /* 0x003fe20003800000 */
.L_x_2701:
[----:B------:R-:W-:Y:S02]  /*21e80*/  IMAD.MOV.U32 R13, RZ, RZ, R5 ;  /* 0x000000ffff0d7224 */ /* 0x000fe400078e0005 */
[----:B------:R-:W-:-:S07]  /*21e90*/  IMAD.MOV.U32 R25, RZ, RZ, R14 ;  /* 0x000000ffff197224 */ /* 0x000fce00078e000e */
[----:B------:R-:W-:Y:S05]  /*21ea0*/  WARPSYNC.COLLECTIVE R15, `(.L_x_2702) ;  /* 0x000000000f087348 */ /* 0x000fea0003c00000 */
[----:B------:R0:W1:Y:S02]  /*21eb0*/  SHFL.IDX P6, R14, R13, R12, R11 ;  /* 0x0000000c0d0e7389 */ /* 0x00006400000c000b */
[----:B01----:R-:W-:Y:S01]  /*21ec0*/  ENDCOLLECTIVE ;  /* 0x000000000000791b */ /* 0x003fe20003800000 */
.L_x_2702:
[----:B------:R-:W-:Y:S01]  /*21ed0*/  IMAD.MOV.U32 R5, RZ, RZ, R14 ;  /* 0x000000ffff057224 */ /* 0x000fe200078e000e */
[----:B------:R-:W-:Y:S06]  /*21ee0*/  BRA `(.L_x_2703) ;  /* 0xffffffb400a47947 */ /* 0x000fec000383ffff */
.L_x_2548:
[----:B------:R-:W-:Y:S01]  /*21ef0*/  BSSY B0, `(.L_x_2704) ;  /* 0x0000008000007945 */ /* 0x000fe20003800000 */
[----:B------:R-:W-:Y:S01]  /*21f00*/  IMAD.MOV.U32 R13, RZ, RZ, R2 ;  /* 0x000000ffff0d7224 */ /* 0x000fe200078e0002 */
[----:B------:R-:W-:Y:S01]  /*21f10*/  MOV R15, 0xffffffff ;  /* 0xffffffff000f7802 */ /* 0x000fe20000000f00 */
[----:B------:R-:W-:Y:S02]  /*21f20*/  IMAD.MOV.U32 R12, RZ, RZ, R6 ;  /* 0x000000ffff0c7224 */ /* 0x000fe400078e0006 */
[----:B------:R-:W-:-:S07]  /*21f30*/  IMAD.MOV.U32 R11, RZ, RZ, 0x1f ;  /* 0x0000001fff0b7424 */ /* 0x000fce00078e00ff */
[----:B0-23-5:R-:W-:Y:S05]  /*21f40*/  WARPSYNC.COLLECTIVE R15, `(.L_x_2705) ;  /* 0x000000000f087348 */ /* 0x02dfea0003c00000 */
[----:B------:R1:W4:Y:S02]  /*21f50*/  SHFL.IDX P6, R14, R13, R12, R11 ;  /* 0x0000000c0d0e7389 */ /* 0x00032400000c000b */
[----:B012345:R-:W-:Y:S01]  /*21f60*/  ENDCOLLECTIVE ;  /* 0x000000000000791b */ /* 0x03ffe20003800000 */
.L_x_2705:
[----:B------:R-:W-:Y:S05]  /*21f70*/  BSYNC B0 ;  /* 0x0000000000007941 */ /* 0x000fea0003800000 */
.L_x_2704:
[----:B------:R-:W-:Y:S01]  /*21f80*/  IMAD.MOV.U32 R24, RZ, RZ, R14 ;  /* 0x000000ffff187224 */ /* 0x000fe200078e000e */
[----:B------:R-:W-:Y:S06]  /*21f90*/  BRA `(.L_x_2547) ;  /* 0xffffffb400907947 */ /* 0x000fec000383ffff */
.L_x_2554:
[----:B0-----:R0:W3:Y:S02]  /*21fa0*/  SYNCS.PHASECHK.TRANS64.TRYWAIT P0, [R5+URZ+0x13220], R0 ;  /* 0x01322000050075a7 */ /* 0x0010e4000800017f */
[----:B---3--:R-:W-:Y:S05]  /*21fb0*/  @!P0 NANOSLEEP.SYNCS 0x989680 ;  /* 0x009896800000895d */ /* 0x008fea0003900000 */
[----:B------:R-:W3:Y:S02]  /*21fc0*/  @!P0 SYNCS.PHASECHK.TRANS64 P0, [R5+URZ+0x13220], R0 ;  /* 0x01322000050085a7 */ /* 0x000ee4000800007f */
[----:B---3--:R-:W-:Y:S05]  /*21fd0*/  @!P0 BRA `(.L_x_2554) ;  /* 0xfffffffc00f08947 */ /* 0x008fea000383ffff */
[----:B------:R-:W-:Y:S05]  /*21fe0*/  BRA `(.L_x_2706) ;  /* 0xffffffbc00f87947 */ /* 0x000fea000383ffff */
.L_x_2555:
[----:B------:R-:W3:Y:S01]  /*21ff0*/  S2R R2, SR_TID.X ;  /* 0x0000000000027919 */ /* 0x000ee20000002100 */
[----:B------:R-:W-:Y:S01]  /*22000*/  BSSY B0, `(.L_x_2707) ;  /* 0x000000a000007945 */ /* 0x000fe20003800000 */
[----:B------:R-:W-:Y:S02]  /*22010*/  IMAD.MOV.U32 R12, RZ, RZ, RZ ;  /* 0x000000ffff0c7224 */ /* 0x000fe400078e00ff */
        /* <DEDUP_REMOVED lines=8> */
.L_x_2708:
[----:B------:R-:W-:Y:S05]  /*220a0*/  BSYNC B0 ;  /* 0x0000000000007941 */ /* 0x000fea0003800000 */
.L_x_2707:
[----:B------:R-:W-:Y:S05]  /*220b0*/  BRA `(.L_x_2709) ;  /* 0xffffffbc00e07947 */ /* 0x000fea000383ffff */
.L_x_2556:
[----:B------:R-:W-:Y:S01]  /*220c0*/  BSSY B0, `(.L_x_2710) ;  /* 0x0000006000007945 */ /* 0x000fe20003800000 */
[----:B------:R-:W-:-:S07]  /*220d0*/  IMAD.MOV.U32 R15, RZ, RZ, -0x1 ;  /* 0xffffffffff0f7424 */ /* 0x000fce00078e00ff */
[----:B012--5:R-:W-:Y:S05]  /*220e0*/  WARPSYNC.COLLECTIVE R15, `(.L_x_2711) ;  /* 0x000000000f0c7348 */ /* 0x027fea0003c00000 */
[----:B------:R-:W-:Y:S02]  /*220f0*/  ELECT P6, UR62, PT ;  /* 0x00000000003e782f */ /* 0x000fe400038c0000 */
[----:B------:R-:W-:Y:S01]  /*22100*/  MOV R14, UR62 ;  /* 0x0000003e000e7c02 */ /* 0x000fe20008000f00 */
[----:B012--5:R-:W-:Y:S10]  /*22110*/  ENDCOLLECTIVE ;  /* 0x000000000000791b */ /* 0x027ff40003800000 */
.L_x_2711:
[----:B------:R-:W-:Y:S05]  /*22120*/  BSYNC B0 ;  /* 0x0000000000007941 */ /* 0x000fea0003800000 */
.L_x_2710:
[----:B------:R-:W-:Y:S05]  /*22130*/  BRA `(.L_x_2712) ;  /* 0xffffffbc00d47947 */ /* 0x000fea000383ffff */
.L_x_2558:
[----:B0-----:R0:W3:Y:S02]  /*22140*/  SYNCS.PHASECHK.TRANS64.TRYWAIT P1, [R3+URZ+0x13240], R2 ;  /* 0x01324002030075a7 */ /* 0x0010e4000802017f */
[----:B---3--:R-:W-:Y:S05]  /*22150*/  @!P1 NANOSLEEP.SYNCS 0x989680 ;  /* 0x009896800000995d */ /* 0x008fea0003900000 */
[----:B------:R-:W3:Y:S02]  /*22160*/  @!P1 SYNCS.PHASECHK.TRANS64 P1, [R3+URZ+0x13240], R2 ;  /* 0x01324002030095a7 */ /* 0x000ee4000802007f */
[----:B---3--:R-:W-:Y:S05]  /*22170*/  @!P1 BRA `(.L_x_2558) ;  /* 0xfffffffc00f09947 */ /* 0x008fea000383ffff */
[----:B------:R-:W-:Y:S05]  /*22180*/  BRA `(.L_x_2713) ;  /* 0xffffffbc00f87947 */ /* 0x000fea000383ffff */
.L_x_2560:
[----:B---3--:R3:W4:Y:S02]  /*22190*/  SYNCS.PHASECHK.TRANS64.TRYWAIT P1, [R29+URZ+0x13240], R0 ;  /* 0x013240001d0075a7 */ /* 0x008724000802017f */
[----:B----4-:R-:W-:Y:S05]  /*221a0*/  @!P1 NANOSLEEP.SYNCS 0x989680 ;  /* 0x009896800000995d */ /* 0x010fea0003900000 */
[----:B------:R-:W4:Y:S02]  /*221b0*/  @!P1 SYNCS.PHASECHK.TRANS64 P1, [R29+URZ+0x13240], R0 ;  /* 0x013240001d0095a7 */ /* 0x000f24000802007f */
[----:B----4-:R-:W-:Y:S05]  /*221c0*/  @!P1 BRA `(.L_x_2560) ;  /* 0xfffffffc00f09947 */ /* 0x010fea000383ffff */
[----:B------:R-:W-:Y:S05]  /*221d0*/  BRA `(.L_x_2714) ;  /* 0xffffffc000087947 */ /* 0x000fea000383ffff */
.L_x_2562:
[----:B----4-:R4:W0:Y:S02]  /*221e0*/  SYNCS.PHASECHK.TRANS64.TRYWAIT P1, [R3+URZ+0x13260], R2 ;  /* 0x01326002030075a7 */ /* 0x010824000802017f */
[----:B0-----:R-:W-:Y:S05]  /*221f0*/  @!P1 NANOSLEEP.SYNCS 0x989680 ;  /* 0x009896800000995d */ /* 0x001fea0003900000 */
[----:B------:R-:W0:Y:S02]  /*22200*/  @!P1 SYNCS.PHASECHK.TRANS64 P1, [R3+URZ+0x13260], R2 ;  /* 0x01326002030095a7 */ /* 0x000e24000802007f */
[----:B0-----:R-:W-:Y:S05]  /*22210*/  @!P1 BRA `(.L_x_2562) ;  /* 0xfffffffc00f09947 */ /* 0x001fea000383ffff */
[----:B------:R-:W-:Y:S05]  /*22220*/  BRA `(.L_x_2715) ;  /* 0xffffffc000047947 */ /* 0x000fea000383ffff */
.L_x_2564:
[----:B------:R0:W0:Y:S02]  /*22230*/  SYNCS.PHASECHK.TRANS64.TRYWAIT P1, [R29+URZ+0x13260], R0 ;  /* 0x013260001d0075a7 */ /* 0x000024000802017f */
[----:B0-----:R-:W-:Y:S05]  /*22240*/  @!P1 NANOSLEEP.SYNCS 0x989680 ;  /* 0x009896800000995d */ /* 0x001fea0003900000 */
[----:B------:R-:W0:Y:S02]  /*22250*/  @!P1 SYNCS.PHASECHK.TRANS64 P1, [R29+URZ+0x13260], R0 ;  /* 0x013260001d0095a7 */ /* 0x000e24000802007f */
[----:B0-----:R-:W-:Y:S05]  /*22260*/  @!P1 BRA `(.L_x_2564) ;  /* 0xfffffffc00f09947 */ /* 0x001fea000383ffff */
[----:B------:R-:W-:Y:S05]  /*22270*/  BRA `(.L_x_2716) ;  /* 0xffffffc000007947 */ /* 0x000fea000383ffff */
.L_x_2566:
[----:B------:R0:W0:Y:S02]  /*22280*/  SYNCS.PHASECHK.TRANS64.TRYWAIT P1, [R3+URZ+0x13280], R2 ;  /* 0x01328002030075a7 */ /* 0x000024000802017f */
[----:B0-----:R-:W-:Y:S05]  /*22290*/  @!P1 NANOSLEEP.SYNCS 0x989680 ;  /* 0x009896800000995d */ /* 0x001fea0003900000 */
[----:B------:R-:W0:Y:S02]  /*222a0*/  @!P1 SYNCS.PHASECHK.TRANS64 P1, [R3+URZ+0x13280], R2 ;  /* 0x01328002030095a7 */ /* 0x000e24000802007f */
[----:B0-----:R-:W-:Y:S05]  /*222b0*/  @!P1 BRA `(.L_x_2566) ;  /* 0xfffffffc00f09947 */ /* 0x001fea000383ffff */
[----:B------:R-:W-:Y:S05]  /*222c0*/  BRA `(.L_x_2717) ;  /* 0xffffffbc00fc7947 */ /* 0x000fea000383ffff */
.L_x_2718:
        /* <DEDUP_REMOVED lines=11> */
.L_x_2727:


//--------------------- .nv.global.init           --------------------------
	.section	.nv.global.init,"aw",@progbits
	.align	4
.nv.global.init:
	.type		_ZZN5flash28permute_output_fp8_VcolmajorIN4cute6TensorINS1_11ArrayEngineIfLm32EEENS1_6LayoutINS1_5tupleIJNS6_IJNS1_1CILi2EEES8_NS7_ILi8EEEEEENS7_ILi1EEESB_EEENS6_IJNS6_IJSB_S8_NS7_ILi4EEEEEENS7_ILi0EEESF_EEEEEEEEEvRT_E9upper_map,@object
	.size		_ZZN5flash28permute_output_fp8_VcolmajorIN4cute6TensorINS1_11ArrayEngineIfLm32EEENS1_6LayoutINS1_5tupleIJNS6_IJNS1_1CILi2EEES8_NS7_ILi8EEEEEENS7_ILi1EEESB_EEENS6_IJNS6_IJSB_S8_NS7_ILi4EEEEEENS7_ILi0EEESF_EEEEEEEEEvRT_E9upper_map,($str$23 - _ZZN5flash28permute_output_fp8_VcolmajorIN4cute6TensorINS1_11ArrayEngineIfLm32EEENS1_6LayoutINS1_5tupleIJNS6_IJNS1_1CILi2EEES8_NS7_ILi8EEEEEENS7_ILi1EEESB_EEENS6_IJNS6_IJSB_S8_NS7_ILi4EEEEEENS7_ILi0EEESF_EEEEEEEEEvRT_E9upper_map)
_ZZN5flash28permute_output_fp8_VcolmajorIN4cute6TensorINS1_11ArrayEngineIfLm32EEENS1_6LayoutINS1_5tupleIJNS6_IJNS1_1CILi2EEES8_NS7_ILi8EEEEEENS7_ILi1EEESB_EEENS6_IJNS6_IJSB_S8_NS7_ILi4EEEEEENS7_ILi0EEESF_EEEEEEEEEvRT_E9upper_map:
        /*0000*/ 	.byte	0x00, 0x00, 0x00, 0x00, 0x02, 0x00, 0x00, 0x00, 0x03, 0x00, 0x00, 0x00, 0x01, 0x00, 0x00, 0x00
	.type		$str$23,@object
	.size		$str$23,($str$24 - $str$23)
$str$23:
        /*0010*/ 	.byte	0x28, 0x61, 0x64, 0x64, 0x72, 0x65, 0x73, 0x73, 0x20, 0x26, 0x20, 0x6d, 0x61, 0x73, 0x6b, 0x29
        /*0020*/ 	.byte	0x20, 0x3d, 0x3d, 0x20, 0x30, 0x00
	.type		$str$24,@object
	.size		$str$24,(__unnamed_5 - $str$24)
$str$24:
        /*0026*/ 	.byte	0x2f, 0x74, 0x6d, 0x70, 0x2f, 0x6f, 0x73, 0x73, 0x5f, 0x6b, 0x65, 0x72, 0x6e, 0x65, 0x6c, 0x73
        /*0036*/ 	.byte	0x5f, 0x73, 0x72, 0x63, 0x2f, 0x66, 0x6c, 0x61, 0x73, 0x68, 0x5f, 0x61, 0x74, 0x74, 0x65, 0x6e
        /*0046*/ 	.byte	0x74, 0x69, 0x6f, 0x6e, 0x2f, 0x63, 0x73, 0x72, 0x63, 0x2f, 0x63, 0x75, 0x74, 0x6c, 0x61, 0x73
        /*0056*/ 	.byte	0x73, 0x2f, 0x69, 0x6e, 0x63, 0x6c, 0x75, 0x64, 0x65, 0x2f, 0x63, 0x75, 0x74, 0x65, 0x2f, 0x70
        /*0066*/ 	.byte	0x6f, 0x69, 0x6e, 0x74, 0x65, 0x72, 0x5f, 0x66, 0x6c, 0x61, 0x67, 0x67, 0x65, 0x64, 0x2e, 0x68
        /*0076*/ 	.byte	0x70, 0x70, 0x00
	.type		__unnamed_5,@object
	.size		__unnamed_5,(__unnamed_6 - __unnamed_5)
__unnamed_5:
        /* <DEDUP_REMOVED lines=24> */
        /*01f9*/ 	.byte	0x26, 0x5d, 0x00
	.type		__unnamed_6,@object
	.size		__unnamed_6,(__unnamed_4 - __unnamed_6)
__unnamed_6:
        /* <DEDUP_REMOVED lines=24> */
        /*037c*/ 	.byte	0x3e, 0x3e, 0x20, 0x26, 0x5d, 0x00
	.type		__unnamed_4,@object
	.size		__unnamed_4,(__unnamed_2 - __unnamed_4)
__unnamed_4:
        /* <DEDUP_REMOVED lines=28> */
        /*0542*/ 	.byte	0x3a, 0x43, 0x3c, 0x31, 0x30, 0x32, 0x34, 0x30, 0x3e, 0x3e, 0x3e, 0x3e, 0x3e, 0x5d, 0x00
	.type		__unnamed_2,@object
	.size		__unnamed_2,(__unnamed_1 - __unnamed_2)
__unnamed_2:
        /* <DEDUP_REMOVED lines=29> */
	.type		__unnamed_1,@object
	.size		__unnamed_1,(__unnamed_3 - __unnamed_1)
__unnamed_1:
        /* <DEDUP_REMOVED lines=29> */
        /*08f0*/ 	.byte	0x00
	.type		__unnamed_3,@object
	.size		__unnamed_3,(.L_2 - __unnamed_3)
__unnamed_3:
        /* <DEDUP_REMOVED lines=30> */
.L_2:


//--------------------- .nv.shared._ZN7cutlass13device_kernelIN5flash11enable_sm90INS1_16FlashAttnFwdSm90INS1_25CollectiveMainloopFwdSm90ILi2EN4cute5tupleIJNS5_1CILi1EEES8_S8_EEENS6_IJNS7_ILi192EEENS7_ILi160EEENS7_ILi64EEEEEELi64ENS_12float_e4m3_tEfNS_4arch4Sm90ELb0ELb0ELb1ELb0ELb1ELb0ELb0ELb1ELb1ELb1ELb1ELb0EEENS1_21CollectiveEpilogueFwdINS6_IJSA_SC_SB_EEES9_NS_10bfloat16_tESG_Li384ELb0ELb1ELb1ELb1EEENS1_19SingleTileSchedulerILb0ELb1ELb1ELi192EEEEEEEEEvNT_6ParamsE --------------------------
	.section	.nv.shared._ZN7cutlass13device_kernelIN5flash11enable_sm90INS1_16FlashAttnFwdSm90INS1_25CollectiveMainloopFwdSm90ILi2EN4cute5tupleIJNS5_1CILi1EEES8_S8_EEENS6_IJNS7_ILi192EEENS7_ILi160EEENS7_ILi64EEEEEELi64ENS_12float_e4m3_tEfNS_4arch4Sm90ELb0ELb0ELb1ELb0ELb1ELb0ELb0ELb1ELb1ELb1ELb1ELb0EEENS1_21CollectiveEpilogueFwdINS6_IJSA_SC_SB_EEES9_NS_10bfloat16_tESG_Li384ELb0ELb1ELb1ELb1EEENS1_19SingleTileSchedulerILb0ELb1ELb1ELi192EEEEEEEEEvNT_6ParamsE,"aw",@nobits
	.sectionflags	@""
	.align	16
	.zero		1024


//--------------------- .nv.shared.reserved.0     --------------------------
	.section	.nv.shared.reserved.0,"aw",@nobits
	.weak		__nv_reservedSMEM_offset_0_alias
	.size		__nv_reservedSMEM_offset_0_alias, 0, 0
	.other		__nv_reservedSMEM_offset_0_alias,@"STO_CUDA_RESERVED_SHARED STV_DEFAULT"
__nv_reservedSMEM_offset_0_alias:
	.zero		0


//--------------------- .nv.global                --------------------------
	.section	.nv.global,"aw",@nobits
.nv.global:
	.type		_ZN85_INTERNAL_62cbc170_49_flash_fwd_hdim64_e4m3_paged_split_softcap_sm90_cu_b81ac279_34784cute1_E,@object
	.size		_ZN85_INTERNAL_62cbc170_49_flash_fwd_hdim64_e4m3_paged_split_softcap_sm90_cu_b81ac279_34784cute1_E,(_ZN85_INTERNAL_62cbc170_49_flash_fwd_hdim64_e4m3_paged_split_softcap_sm90_cu_b81ac279_34784cuda3std3__45__cpo6cbeginE - _ZN85_INTERNAL_62cbc170_49_flash_fwd_hdim64_e4m3_paged_split_softcap_sm90_cu_b81ac279_34784cute1_E)
_ZN85_INTERNAL_62cbc170_49_flash_fwd_hdim64_e4m3_paged_split_softcap_sm90_cu_b81ac279_34784cute1_E:
	.zero		1
	.type		_ZN85_INTERNAL_62cbc170_49_flash_fwd_hdim64_e4m3_paged_split_softcap_sm90_cu_b81ac279_34784cuda3std3__45__cpo6cbeginE,@object
	.size		_ZN85_INTERNAL_62cbc170_49_flash_fwd_hdim64_e4m3_paged_split_softcap_sm90_cu_b81ac279_34784cuda3std3__45__cpo6cbeginE,(_ZN85_INTERNAL_62cbc170_49_flash_fwd_hdim64_e4m3_paged_split_softcap_sm90_cu_b81ac279_34784cuda3std3__48in_placeE - _ZN85_INTERNAL_62cbc170_49_flash_fwd_hdim64_e4m3_paged_split_softcap_sm90_cu_b81ac279_34784cuda3std3__45__cpo6cbeginE)
_ZN85_INTERNAL_62cbc170_49_flash_fwd_hdim64_e4m3_paged_split_softcap_sm90_cu_b81ac279_34784cuda3std3__45__cpo6cbeginE:
	.zero		1
	.type		_ZN85_INTERNAL_62cbc170_49_flash_fwd_hdim64_e4m3_paged_split_softcap_sm90_cu_b81ac279_34784cuda3std3__48in_placeE,@object
	.size		_ZN85_INTERNAL_62cbc170_49_flash_fwd_hdim64_e4m3_paged_split_softcap_sm90_cu_b81ac279_34784cuda3std3__48in_placeE,(_ZN85_INTERNAL_62cbc170_49_flash_fwd_hdim64_e4m3_paged_split_softcap_sm90_cu_b81ac279_34784cuda3std6ranges3__45__cpo9iter_moveE - _ZN85_INTERNAL_62cbc170_49_flash_fwd_hdim64_e4m3_paged_split_softcap_sm90_cu_b81ac279_34784cuda3std3__48in_placeE)
_ZN85_INTERNAL_62cbc170_49_flash_fwd_hdim64_e4m3_paged_split_softcap_sm90_cu_b81ac279_34784cuda3std3__48in_placeE:
	.zero		1
	.type		_ZN85_INTERNAL_62cbc170_49_flash_fwd_hdim64_e4m3_paged_split_softcap_sm90_cu_b81ac279_34784cuda3std6ranges3__45__cpo9iter_moveE,@object
	.size		_ZN85_INTERNAL_62cbc170_49_flash_fwd_hdim64_e4m3_paged_split_softcap_sm90_cu_b81ac279_34784cuda3std6ranges3__45__cpo9iter_moveE,(_ZN85_INTERNAL_62cbc170_49_flash_fwd_hdim64_e4m3_paged_split_softcap_sm90_cu_b81ac279_34784cuda3std3__45__cpo5beginE - _ZN85_INTERNAL_62cbc170_49_flash_fwd_hdim64_e4m3_paged_split_softcap_sm90_cu_b81ac279_34784cuda3std6ranges3__45__cpo9iter_moveE)
_ZN85_INTERNAL_62cbc170_49_flash_fwd_hdim64_e4m3_paged_split_softcap_sm90_cu_b81ac279_34784cuda3std6ranges3__45__cpo9iter_moveE:
	.zero		1
	.type		_ZN85_INTERNAL_62cbc170_49_flash_fwd_hdim64_e4m3_paged_split_softcap_sm90_cu_b81ac279_34784cuda3std3__45__cpo5beginE,@object
	.size		_ZN85_INTERNAL_62cbc170_49_flash_fwd_hdim64_e4m3_paged_split_softcap_sm90_cu_b81ac279_34784cuda3std3__45__cpo5beginE,(_ZN85_INTERNAL_62cbc170_49_flash_fwd_hdim64_e4m3_paged_split_softcap_sm90_cu_b81ac279_34784cuda3std3__487_GLOBAL__N__62cbc170_49_flash_fwd_hdim64_e4m3_paged_split_softcap_sm90_cu_b81ac279_34786ignoreE - _ZN85_INTERNAL_62cbc170_49_flash_fwd_hdim64_e4m3_paged_split_softcap_sm90_cu_b81ac279_34784cuda3std3__45__cpo5beginE)
_ZN85_INTERNAL_62cbc170_49_flash_fwd_hdim64_e4m3_paged_split_softcap_sm90_cu_b81ac279_34784cuda3std3__45__cpo5beginE:
	.zero		1
	.type		_ZN85_INTERNAL_62cbc170_49_flash_fwd_hdim64_e4m3_paged_split_softcap_sm90_cu_b81ac279_34784cuda3std3__487_GLOBAL__N__62cbc170_49_flash_fwd_hdim64_e4m3_paged_split_softcap_sm90_cu_b81ac279_34786ignoreE,@object
	.size		_ZN85_INTERNAL_62cbc170_49_flash_fwd_hdim64_e4m3_paged_split_softcap_sm90_cu_b81ac279_34784cuda3std3__487_GLOBAL__N__62cbc170_49_flash_fwd_hdim64_e4m3_paged_split_softcap_sm90_cu_b81ac279_34786ignoreE,(_ZN85_INTERNAL_62cbc170_49_flash_fwd_hdim64_e4m3_paged_split_softcap_sm90_cu_b81ac279_34784cute7productE - _ZN85_INTERNAL_62cbc170_49_flash_fwd_hdim64_e4m3_paged_split_softcap_sm90_cu_b81ac279_34784cuda3std3__487_GLOBAL__N__62cbc170_49_flash_fwd_hdim64_e4m3_paged_split_softcap_sm90_cu_b81ac279_34786ignoreE)
_ZN85_INTERNAL_62cbc170_49_flash_fwd_hdim64_e4m3_paged_split_softcap_sm90_cu_b81ac279_34784cuda3std3__487_GLOBAL__N__62cbc170_49_flash_fwd_hdim64_e4m3_paged_split_softcap_sm90_cu_b81ac279_34786ignoreE:
	.zero		1
	.type		_ZN85_INTERNAL_62cbc170_49_flash_fwd_hdim64_e4m3_paged_split_softcap_sm90_cu_b81ac279_34784cute7productE,@object
	.size		_ZN85_INTERNAL_62cbc170_49_flash_fwd_hdim64_e4m3_paged_split_softcap_sm90_cu_b81ac279_34784cute7productE,(_ZN85_INTERNAL_62cbc170_49_flash_fwd_hdim64_e4m3_paged_split_softcap_sm90_cu_b81ac279_34784cuda3std3__45__cpo3endE - _ZN85_INTERNAL_62cbc170_49_flash_fwd_hdim64_e4m3_paged_split_softcap_sm90_cu_b81ac279_34784cute7productE)
_ZN85_INTERNAL_62cbc170_49_flash_fwd_hdim64_e4m3_paged_split_softcap_sm90_cu_b81ac279_34784cute7productE:
	.zero		1
	.type		_ZN85_INTERNAL_62cbc170_49_flash_fwd_hdim64_e4m3_paged_split_softcap_sm90_cu_b81ac279_34784cuda3std3__45__cpo3endE,@object
	.size		_ZN85_INTERNAL_62cbc170_49_flash_fwd_hdim64_e4m3_paged_split_softcap_sm90_cu_b81ac279_34784cuda3std3__45__cpo3endE,(_ZN85_INTERNAL_62cbc170_49_flash_fwd_hdim64_e4m3_paged_split_softcap_sm90_cu_b81ac279_34784cuda3std3__419piecewise_constructE - _ZN85_INTERNAL_62cbc170_49_flash_fwd_hdim64_e4m3_paged_split_softcap_sm90_cu_b81ac279_34784cuda3std3__45__cpo3endE)
_ZN85_INTERNAL_62cbc170_49_flash_fwd_hdim64_e4m3_paged_split_softcap_sm90_cu_b81ac279_34784cuda3std3__45__cpo3endE:
	.zero		1
	.type		_ZN85_INTERNAL_62cbc170_49_flash_fwd_hdim64_e4m3_paged_split_softcap_sm90_cu_b81ac279_34784cuda3std3__419piecewise_constructE,@object
	.size		_ZN85_INTERNAL_62cbc170_49_flash_fwd_hdim64_e4m3_paged_split_softcap_sm90_cu_b81ac279_34784cuda3std3__419piecewise_constructE,(_ZN85_INTERNAL_62cbc170_49_flash_fwd_hdim64_e4m3_paged_split_softcap_sm90_cu_b81ac279_34784cuda3std3__45__cpo4cendE - _ZN85_INTERNAL_62cbc170_49_flash_fwd_hdim64_e4m3_paged_split_softcap_sm90_cu_b81ac279_34784cuda3std3__419piecewise_constructE)
_ZN85_INTERNAL_62cbc170_49_flash_fwd_hdim64_e4m3_paged_split_softcap_sm90_cu_b81ac279_34784cuda3std3__419piecewise_constructE:
	.zero		1
	.type		_ZN85_INTERNAL_62cbc170_49_flash_fwd_hdim64_e4m3_paged_split_softcap_sm90_cu_b81ac279_34784cuda3std3__45__cpo4cendE,@object
	.size		_ZN85_INTERNAL_62cbc170_49_flash_fwd_hdim64_e4m3_paged_split_softcap_sm90_cu_b81ac279_34784cuda3std3__45__cpo4cendE,(_ZN85_INTERNAL_62cbc170_49_flash_fwd_hdim64_e4m3_paged_split_softcap_sm90_cu_b81ac279_34784cuda3std6ranges3__45__cpo4swapE - _ZN85_INTERNAL_62cbc170_49_flash_fwd_hdim64_e4m3_paged_split_softcap_sm90_cu_b81ac279_34784cuda3std3__45__cpo4cendE)
_ZN85_INTERNAL_62cbc170_49_flash_fwd_hdim64_e4m3_paged_split_softcap_sm90_cu_b81ac279_34784cuda3std3__45__cpo4cendE:
	.zero		1
	.type		_ZN85_INTERNAL_62cbc170_49_flash_fwd_hdim64_e4m3_paged_split_softcap_sm90_cu_b81ac279_34784cuda3std6ranges3__45__cpo4swapE,@object
	.size		_ZN85_INTERNAL_62cbc170_49_flash_fwd_hdim64_e4m3_paged_split_softcap_sm90_cu_b81ac279_34784cuda3std6ranges3__45__cpo4swapE,(.L_14 - _ZN85_INTERNAL_62cbc170_49_flash_fwd_hdim64_e4m3_paged_split_softcap_sm90_cu_b81ac279_34784cuda3std6ranges3__45__cpo4swapE)
_ZN85_INTERNAL_62cbc170_49_flash_fwd_hdim64_e4m3_paged_split_softcap_sm90_cu_b81ac279_34784cuda3std6ranges3__45__cpo4swapE:
	.zero		1
.L_14:


//--------------------- .nv.shared._ZN7cutlass13device_kernelIN5flash11enable_sm90INS1_16FlashAttnFwdSm90INS1_25CollectiveMainloopFwdSm90ILi2EN4cute5tupleIJNS5_1CILi1EEES8_S8_EEENS6_IJNS7_ILi192EEENS7_ILi160EEENS7_ILi64EEEEEELi64ENS_12float_e4m3_tEfNS_4arch4Sm90ELb0ELb0ELb1ELb1ELb1ELb0ELb0ELb1ELb1ELb1ELb1ELb0EEENS1_21CollectiveEpilogueFwdINS6_IJSA_SC_SB_EEES9_NS_10bfloat16_tESG_Li384ELb1ELb1ELb1ELb1EEENS1_36VarlenDynamicPersistentTileSchedulerILi192ELi160ELi384ELi128ELb1ELb1ELb1ELb0ELb1ELb1EEEEEEEEEvNT_6ParamsE --------------------------
	.section	.nv.shared._ZN7cutlass13device_kernelIN5flash11enable_sm90INS1_16FlashAttnFwdSm90INS1_25CollectiveMainloopFwdSm90ILi2EN4cute5tupleIJNS5_1CILi1EEES8_S8_EEENS6_IJNS7_ILi192EEENS7_ILi160EEENS7_ILi64EEEEEELi64ENS_12float_e4m3_tEfNS_4arch4Sm90ELb0ELb0ELb1ELb1ELb1ELb0ELb0ELb1ELb1ELb1ELb1ELb0EEENS1_21CollectiveEpilogueFwdINS6_IJSA_SC_SB_EEES9_NS_10bfloat16_tESG_Li384ELb1ELb1ELb1ELb1EEENS1_36VarlenDynamicPersistentTileSchedulerILi192ELi160ELi384ELi128ELb1ELb1ELb1ELb0ELb1ELb1EEEEEEEEEvNT_6ParamsE,"aw",@nobits
	.sectionflags	@""
	.align	16
	.zero		1024


//--------------------- .nv.shared._ZN7cutlass13device_kernelIN5flash11enable_sm90INS1_16FlashAttnFwdSm90INS1_25CollectiveMainloopFwdSm90ILi2EN4cute5tupleIJNS5_1CILi1EEES8_S8_EEENS6_IJNS7_ILi192EEENS7_ILi160EEENS7_ILi64EEEEEELi64ENS_12float_e4m3_tEfNS_4arch4Sm90ELb0ELb0ELb1ELb1ELb1ELb1ELb0ELb1ELb1ELb1ELb1ELb0EEENS1_21CollectiveEpilogueFwdINS6_IJSA_SC_SB_EEES9_NS_10bfloat16_tESG_Li384ELb1ELb1ELb1ELb1EEENS1_36VarlenDynamicPersistentTileSchedulerILi192ELi160ELi384ELi128ELb1ELb1ELb1ELb0ELb1ELb1EEEEEEEEEvNT_6ParamsE --------------------------
	.section	.nv.shared._ZN7cutlass13device_kernelIN5flash11enable_sm90INS1_16FlashAttnFwdSm90INS1_25CollectiveMainloopFwdSm90ILi2EN4cute5tupleIJNS5_1CILi1EEES8_S8_EEENS6_IJNS7_ILi192EEENS7_ILi160EEENS7_ILi64EEEEEELi64ENS_12float_e4m3_tEfNS_4arch4Sm90ELb0ELb0ELb1ELb1ELb1ELb1ELb0ELb1ELb1ELb1ELb1ELb0EEENS1_21CollectiveEpilogueFwdINS6_IJSA_SC_SB_EEES9_NS_10bfloat16_tESG_Li384ELb1ELb1ELb1ELb1EEENS1_36VarlenDynamicPersistentTileSchedulerILi192ELi160ELi384ELi128ELb1ELb1ELb1ELb0ELb1ELb1EEEEEEEEEvNT_6ParamsE,"aw",@nobits
	.sectionflags	@""
	.align	16
	.zero		1024


//--------------------- .nv.shared._ZN7cutlass13device_kernelIN5flash11enable_sm90INS1_16FlashAttnFwdSm90INS1_25CollectiveMainloopFwdSm90ILi2EN4cute5tupleIJNS5_1CILi1EEES8_S8_EEENS6_IJNS7_ILi192EEENS7_ILi160EEENS7_ILi64EEEEEELi64ENS_12float_e4m3_tEfNS_4arch4Sm90ELb0ELb1ELb1ELb0ELb1ELb0ELb0ELb1ELb1ELb1ELb1ELb0EEENS1_21CollectiveEpilogueFwdINS6_IJSA_SC_SB_EEES9_NS_10bfloat16_tESG_Li384ELb0ELb1ELb1ELb1EEENS1_19SingleTileSchedulerILb0ELb1ELb1ELi192EEEEEEEEEvNT_6ParamsE --------------------------
	.section	.nv.shared._ZN7cutlass13device_kernelIN5flash11enable_sm90INS1_16FlashAttnFwdSm90INS1_25CollectiveMainloopFwdSm90ILi2EN4cute5tupleIJNS5_1CILi1EEES8_S8_EEENS6_IJNS7_ILi192EEENS7_ILi160EEENS7_ILi64EEEEEELi64ENS_12float_e4m3_tEfNS_4arch4Sm90ELb0ELb1ELb1ELb0ELb1ELb0ELb0ELb1ELb1ELb1ELb1ELb0EEENS1_21CollectiveEpilogueFwdINS6_IJSA_SC_SB_EEES9_NS_10bfloat16_tESG_Li384ELb0ELb1ELb1ELb1EEENS1_19SingleTileSchedulerILb0ELb1ELb1ELi192EEEEEEEEEvNT_6ParamsE,"aw",@nobits
	.sectionflags	@""
	.align	16
	.zero		1024


//--------------------- .nv.shared._ZN7cutlass13device_kernelIN5flash11enable_sm90INS1_16FlashAttnFwdSm90INS1_25CollectiveMainloopFwdSm90ILi2EN4cute5tupleIJNS5_1CILi1EEES8_S8_EEENS6_IJNS7_ILi192EEENS7_ILi160EEENS7_ILi64EEEEEELi64ENS_12float_e4m3_tEfNS_4arch4Sm90ELb0ELb1ELb1ELb1ELb1ELb0ELb0ELb1ELb1ELb1ELb1ELb0EEENS1_21CollectiveEpilogueFwdINS6_IJSA_SC_SB_EEES9_NS_10bfloat16_tESG_Li384ELb1ELb1ELb1ELb1EEENS1_36VarlenDynamicPersistentTileSchedulerILi192ELi160ELi384ELi128ELb1ELb1ELb1ELb1ELb0ELb1EEEEEEEEEvNT_6ParamsE --------------------------
	.section	.nv.shared._ZN7cutlass13device_kernelIN5flash11enable_sm90INS1_16FlashAttnFwdSm90INS1_25CollectiveMainloopFwdSm90ILi2EN4cute5tupleIJNS5_1CILi1EEES8_S8_EEENS6_IJNS7_ILi192EEENS7_ILi160EEENS7_ILi64EEEEEELi64ENS_12float_e4m3_tEfNS_4arch4Sm90ELb0ELb1ELb1ELb1ELb1ELb0ELb0ELb1ELb1ELb1ELb1ELb0EEENS1_21CollectiveEpilogueFwdINS6_IJSA_SC_SB_EEES9_NS_10bfloat16_tESG_Li384ELb1ELb1ELb1ELb1EEENS1_36VarlenDynamicPersistentTileSchedulerILi192ELi160ELi384ELi128ELb1ELb1ELb1ELb1ELb0ELb1EEEEEEEEEvNT_6ParamsE,"aw",@nobits
	.sectionflags	@""
	.align	16
	.zero		1024


//--------------------- .nv.shared._ZN7cutlass13device_kernelIN5flash11enable_sm90INS1_16FlashAttnFwdSm90INS1_25CollectiveMainloopFwdSm90ILi2EN4cute5tupleIJNS5_1CILi1EEES8_S8_EEENS6_IJNS7_ILi192EEENS7_ILi160EEENS7_ILi64EEEEEELi64ENS_12float_e4m3_tEfNS_4arch4Sm90ELb0ELb1ELb1ELb1ELb1ELb1ELb0ELb1ELb1ELb1ELb1ELb0EEENS1_21CollectiveEpilogueFwdINS6_IJSA_SC_SB_EEES9_NS_10bfloat16_tESG_Li384ELb1ELb1ELb1ELb1EEENS1_36VarlenDynamicPersistentTileSchedulerILi192ELi160ELi384ELi128ELb1ELb1ELb1ELb1ELb0ELb1EEEEEEEEEvNT_6ParamsE --------------------------
	.section	.nv.shared._ZN7cutlass13device_kernelIN5flash11enable_sm90INS1_16FlashAttnFwdSm90INS1_25CollectiveMainloopFwdSm90ILi2EN4cute5tupleIJNS5_1CILi1EEES8_S8_EEENS6_IJNS7_ILi192EEENS7_ILi160EEENS7_ILi64EEEEEELi64ENS_12float_e4m3_tEfNS_4arch4Sm90ELb0ELb1ELb1ELb1ELb1ELb1ELb0ELb1ELb1ELb1ELb1ELb0EEENS1_21CollectiveEpilogueFwdINS6_IJSA_SC_SB_EEES9_NS_10bfloat16_tESG_Li384ELb1ELb1ELb1ELb1EEENS1_36VarlenDynamicPersistentTileSchedulerILi192ELi160ELi384ELi128ELb1ELb1ELb1ELb1ELb0ELb1EEEEEEEEEvNT_6ParamsE,"aw",@nobits
	.sectionflags	@""
	.align	16
	.zero		1024


//--------------------- .nv.shared._ZN7cutlass13device_kernelIN5flash11enable_sm90INS1_16FlashAttnFwdSm90INS1_25CollectiveMainloopFwdSm90ILi2EN4cute5tupleIJNS5_1CILi1EEES8_S8_EEENS6_IJNS7_ILi192EEENS7_ILi160EEENS7_ILi64EEEEEELi64ENS_12float_e4m3_tEfNS_4arch4Sm90ELb1ELb0ELb1ELb0ELb1ELb0ELb0ELb1ELb1ELb1ELb1ELb0EEENS1_21CollectiveEpilogueFwdINS6_IJSA_SC_SB_EEES9_NS_10bfloat16_tESG_Li384ELb0ELb1ELb1ELb1EEENS1_19SingleTileSchedulerILb0ELb1ELb1ELi192EEEEEEEEEvNT_6ParamsE --------------------------
	.section	.nv.shared._ZN7cutlass13device_kernelIN5flash11enable_sm90INS1_16FlashAttnFwdSm90INS1_25CollectiveMainloopFwdSm90ILi2EN4cute5tupleIJNS5_1CILi1EEES8_S8_EEENS6_IJNS7_ILi192EEENS7_ILi160EEENS7_ILi64EEEEEELi64ENS_12float_e4m3_tEfNS_4arch4Sm90ELb1ELb0ELb1ELb0ELb1ELb0ELb0ELb1ELb1ELb1ELb1ELb0EEENS1_21CollectiveEpilogueFwdINS6_IJSA_SC_SB_EEES9_NS_10bfloat16_tESG_Li384ELb0ELb1ELb1ELb1EEENS1_19SingleTileSchedulerILb0ELb1ELb1ELi192EEEEEEEEEvNT_6ParamsE,"aw",@nobits
	.sectionflags	@""
	.align	16
	.zero		1024


//--------------------- .nv.shared._ZN7cutlass13device_kernelIN5flash11enable_sm90INS1_16FlashAttnFwdSm90INS1_25CollectiveMainloopFwdSm90ILi2EN4cute5tupleIJNS5_1CILi1EEES8_S8_EEENS6_IJNS7_ILi192EEENS7_ILi160EEENS7_ILi64EEEEEELi64ENS_12float_e4m3_tEfNS_4arch4Sm90ELb1ELb0ELb1ELb1ELb1ELb0ELb0ELb1ELb1ELb1ELb1ELb0EEENS1_21CollectiveEpilogueFwdINS6_IJSA_SC_SB_EEES9_NS_10bfloat16_tESG_Li384ELb1ELb1ELb1ELb1EEENS1_36VarlenDynamicPersistentTileSchedulerILi192ELi160ELi384ELi128ELb1ELb1ELb1ELb1ELb1ELb1EEEEEEEEEvNT_6ParamsE --------------------------
	.section	.nv.shared._ZN7cutlass13device_kernelIN5flash11enable_sm90INS1_16FlashAttnFwdSm90INS1_25CollectiveMainloopFwdSm90ILi2EN4cute5tupleIJNS5_1CILi1EEES8_S8_EEENS6_IJNS7_ILi192EEENS7_ILi160EEENS7_ILi64EEEEEELi64ENS_12float_e4m3_tEfNS_4arch4Sm90ELb1ELb0ELb1ELb1ELb1ELb0ELb0ELb1ELb1ELb1ELb1ELb0EEENS1_21CollectiveEpilogueFwdINS6_IJSA_SC_SB_EEES9_NS_10bfloat16_tESG_Li384ELb1ELb1ELb1ELb1EEENS1_36VarlenDynamicPersistentTileSchedulerILi192ELi160ELi384ELi128ELb1ELb1ELb1ELb1ELb1ELb1EEEEEEEEEvNT_6ParamsE,"aw",@nobits
	.sectionflags	@""
	.align	16
	.zero		1024


//--------------------- .nv.shared._ZN7cutlass13device_kernelIN5flash11enable_sm90INS1_16FlashAttnFwdSm90INS1_25CollectiveMainloopFwdSm90ILi2EN4cute5tupleIJNS5_1CILi1EEES8_S8_EEENS6_IJNS7_ILi192EEENS7_ILi160EEENS7_ILi64EEEEEELi64ENS_12float_e4m3_tEfNS_4arch4Sm90ELb1ELb0ELb1ELb1ELb1ELb1ELb0ELb1ELb1ELb1ELb1ELb0EEENS1_21CollectiveEpilogueFwdINS6_IJSA_SC_SB_EEES9_NS_10bfloat16_tESG_Li384ELb1ELb1ELb1ELb1EEENS1_36VarlenDynamicPersistentTileSchedulerILi192ELi160ELi384ELi128ELb1ELb1ELb1ELb1ELb1ELb1EEEEEEEEEvNT_6ParamsE --------------------------
	.section	.nv.shared._ZN7cutlass13device_kernelIN5flash11enable_sm90INS1_16FlashAttnFwdSm90INS1_25CollectiveMainloopFwdSm90ILi2EN4cute5tupleIJNS5_1CILi1EEES8_S8_EEENS6_IJNS7_ILi192EEENS7_ILi160EEENS7_ILi64EEEEEELi64ENS_12float_e4m3_tEfNS_4arch4Sm90ELb1ELb0ELb1ELb1ELb1ELb1ELb0ELb1ELb1ELb1ELb1ELb0EEENS1_21CollectiveEpilogueFwdINS6_IJSA_SC_SB_EEES9_NS_10bfloat16_tESG_Li384ELb1ELb1ELb1ELb1EEENS1_36VarlenDynamicPersistentTileSchedulerILi192ELi160ELi384ELi128ELb1ELb1ELb1ELb1ELb1ELb1EEEEEEEEEvNT_6ParamsE,"aw",@nobits
	.sectionflags	@""
	.align	16
	.zero		1024


//--------------------- .nv.constant0._ZN7cutlass13device_kernelIN5flash11enable_sm90INS1_16FlashAttnFwdSm90INS1_25CollectiveMainloopFwdSm90ILi2EN4cute5tupleIJNS5_1CILi1EEES8_S8_EEENS6_IJNS7_ILi192EEENS7_ILi160EEENS7_ILi64EEEEEELi64ENS_12float_e4m3_tEfNS_4arch4Sm90ELb0ELb0ELb1ELb0ELb1ELb0ELb0ELb1ELb1ELb1ELb1ELb0EEENS1_21CollectiveEpilogueFwdINS6_IJSA_SC_SB_EEES9_NS_10bfloat16_tESG_Li384ELb0ELb1ELb1ELb1EEENS1_19SingleTileSchedulerILb0ELb1ELb1ELi192EEEEEEEEEvNT_6ParamsE --------------------------
	.section	.nv.constant0._ZN7cutlass13device_kernelIN5flash11enable_sm90INS1_16FlashAttnFwdSm90INS1_25CollectiveMainloopFwdSm90ILi2EN4cute5tupleIJNS5_1CILi1EEES8_S8_EEENS6_IJNS7_ILi192EEENS7_ILi160EEENS7_ILi64EEEEEELi64ENS_12float_e4m3_tEfNS_4arch4Sm90ELb0ELb0ELb1ELb0ELb1ELb0ELb0ELb1ELb1ELb1ELb1ELb0EEENS1_21CollectiveEpilogueFwdINS6_IJSA_SC_SB_EEES9_NS_10bfloat16_tESG_Li384ELb0ELb1ELb1ELb1EEENS1_19SingleTileSchedulerILb0ELb1ELb1ELi192EEEEEEEEEvNT_6ParamsE,"a",@progbits
	.sectionflags	@""
	.align	4
.nv.constant0._ZN7cutlass13device_kernelIN5flash11enable_sm90INS1_16FlashAttnFwdSm90INS1_25CollectiveMainloopFwdSm90ILi2EN4cute5tupleIJNS5_1CILi1EEES8_S8_EEENS6_IJNS7_ILi192EEENS7_ILi160EEENS7_ILi64EEEEEELi64ENS_12float_e4m3_tEfNS_4arch4Sm90ELb0ELb0ELb1ELb0ELb1ELb0ELb0ELb1ELb1ELb1ELb1ELb0EEENS1_21CollectiveEpilogueFwdINS6_IJSA_SC_SB_EEES9_NS_10bfloat16_tESG_Li384ELb0ELb1ELb1ELb1EEENS1_19SingleTileSchedulerILb0ELb1ELb1ELi192EEEEEEEEEvNT_6ParamsE:
	.zero		3200


//--------------------- .nv.constant0._ZN7cutlass13device_kernelIN5flash11enable_sm90INS1_16FlashAttnFwdSm90INS1_25CollectiveMainloopFwdSm90ILi2EN4cute5tupleIJNS5_1CILi1EEES8_S8_EEENS6_IJNS7_ILi192EEENS7_ILi160EEENS7_ILi64EEEEEELi64ENS_12float_e4m3_tEfNS_4arch4Sm90ELb0ELb0ELb1ELb1ELb1ELb0ELb0ELb1ELb1ELb1ELb1ELb0EEENS1_21CollectiveEpilogueFwdINS6_IJSA_SC_SB_EEES9_NS_10bfloat16_tESG_Li384ELb1ELb1ELb1ELb1EEENS1_36VarlenDynamicPersistentTileSchedulerILi192ELi160ELi384ELi128ELb1ELb1ELb1ELb0ELb1ELb1EEEEEEEEEvNT_6ParamsE --------------------------
	.section	.nv.constant0._ZN7cutlass13device_kernelIN5flash11enable_sm90INS1_16FlashAttnFwdSm90INS1_25CollectiveMainloopFwdSm90ILi2EN4cute5tupleIJNS5_1CILi1EEES8_S8_EEENS6_IJNS7_ILi192EEENS7_ILi160EEENS7_ILi64EEEEEELi64ENS_12float_e4m3_tEfNS_4arch4Sm90ELb0ELb0ELb1ELb1ELb1ELb0ELb0ELb1ELb1ELb1ELb1ELb0EEENS1_21CollectiveEpilogueFwdINS6_IJSA_SC_SB_EEES9_NS_10bfloat16_tESG_Li384ELb1ELb1ELb1ELb1EEENS1_36VarlenDynamicPersistentTileSchedulerILi192ELi160ELi384ELi128ELb1ELb1ELb1ELb0ELb1ELb1EEEEEEEEEvNT_6ParamsE,"a",@progbits
	.sectionflags	@""
	.align	4
.nv.constant0._ZN7cutlass13device_kernelIN5flash11enable_sm90INS1_16FlashAttnFwdSm90INS1_25CollectiveMainloopFwdSm90ILi2EN4cute5tupleIJNS5_1CILi1EEES8_S8_EEENS6_IJNS7_ILi192EEENS7_ILi160EEENS7_ILi64EEEEEELi64ENS_12float_e4m3_tEfNS_4arch4Sm90ELb0ELb0ELb1ELb1ELb1ELb0ELb0ELb1ELb1ELb1ELb1ELb0EEENS1_21CollectiveEpilogueFwdINS6_IJSA_SC_SB_EEES9_NS_10bfloat16_tESG_Li384ELb1ELb1ELb1ELb1EEENS1_36VarlenDynamicPersistentTileSchedulerILi192ELi160ELi384ELi128ELb1ELb1ELb1ELb0ELb1ELb1EEEEEEEEEvNT_6ParamsE:
	.zero		3328


//--------------------- .nv.constant0._ZN7cutlass13device_kernelIN5flash11enable_sm90INS1_16FlashAttnFwdSm90INS1_25CollectiveMainloopFwdSm90ILi2EN4cute5tupleIJNS5_1CILi1EEES8_S8_EEENS6_IJNS7_ILi192EEENS7_ILi160EEENS7_ILi64EEEEEELi64ENS_12float_e4m3_tEfNS_4arch4Sm90ELb0ELb0ELb1ELb1ELb1ELb1ELb0ELb1ELb1ELb1ELb1ELb0EEENS1_21CollectiveEpilogueFwdINS6_IJSA_SC_SB_EEES9_NS_10bfloat16_tESG_Li384ELb1ELb1ELb1ELb1EEENS1_36VarlenDynamicPersistentTileSchedulerILi192ELi160ELi384ELi128ELb1ELb1ELb1ELb0ELb1ELb1EEEEEEEEEvNT_6ParamsE --------------------------
	.section	.nv.constant0._ZN7cutlass13device_kernelIN5flash11enable_sm90INS1_16FlashAttnFwdSm90INS1_25CollectiveMainloopFwdSm90ILi2EN4cute5tupleIJNS5_1CILi1EEES8_S8_EEENS6_IJNS7_ILi192EEENS7_ILi160EEENS7_ILi64EEEEEELi64ENS_12float_e4m3_tEfNS_4arch4Sm90ELb0ELb0ELb1ELb1ELb1ELb1ELb0ELb1ELb1ELb1ELb1ELb0EEENS1_21CollectiveEpilogueFwdINS6_IJSA_SC_SB_EEES9_NS_10bfloat16_tESG_Li384ELb1ELb1ELb1ELb1EEENS1_36VarlenDynamicPersistentTileSchedulerILi192ELi160ELi384ELi128ELb1ELb1ELb1ELb0ELb1ELb1EEEEEEEEEvNT_6ParamsE,"a",@progbits
	.sectionflags	@""
	.align	4
.nv.constant0._ZN7cutlass13device_kernelIN5flash11enable_sm90INS1_16FlashAttnFwdSm90INS1_25CollectiveMainloopFwdSm90ILi2EN4cute5tupleIJNS5_1CILi1EEES8_S8_EEENS6_IJNS7_ILi192EEENS7_ILi160EEENS7_ILi64EEEEEELi64ENS_12float_e4m3_tEfNS_4arch4Sm90ELb0ELb0ELb1ELb1ELb1ELb1ELb0ELb1ELb1ELb1ELb1ELb0EEENS1_21CollectiveEpilogueFwdINS6_IJSA_SC_SB_EEES9_NS_10bfloat16_tESG_Li384ELb1ELb1ELb1ELb1EEENS1_36VarlenDynamicPersistentTileSchedulerILi192ELi160ELi384ELi128ELb1ELb1ELb1ELb0ELb1ELb1EEEEEEEEEvNT_6ParamsE:
	.zero		3328


//--------------------- .nv.constant0._ZN7cutlass13device_kernelIN5flash11enable_sm90INS1_16FlashAttnFwdSm90INS1_25CollectiveMainloopFwdSm90ILi2EN4cute5tupleIJNS5_1CILi1EEES8_S8_EEENS6_IJNS7_ILi192EEENS7_ILi160EEENS7_ILi64EEEEEELi64ENS_12float_e4m3_tEfNS_4arch4Sm90ELb0ELb1ELb1ELb0ELb1ELb0ELb0ELb1ELb1ELb1ELb1ELb0EEENS1_21CollectiveEpilogueFwdINS6_IJSA_SC_SB_EEES9_NS_10bfloat16_tESG_Li384ELb0ELb1ELb1ELb1EEENS1_19SingleTileSchedulerILb0ELb1ELb1ELi192EEEEEEEEEvNT_6ParamsE --------------------------
	.section	.nv.constant0._ZN7cutlass13device_kernelIN5flash11enable_sm90INS1_16FlashAttnFwdSm90INS1_25CollectiveMainloopFwdSm90ILi2EN4cute5tupleIJNS5_1CILi1EEES8_S8_EEENS6_IJNS7_ILi192EEENS7_ILi160EEENS7_ILi64EEEEEELi64ENS_12float_e4m3_tEfNS_4arch4Sm90ELb0ELb1ELb1ELb0ELb1ELb0ELb0ELb1ELb1ELb1ELb1ELb0EEENS1_21CollectiveEpilogueFwdINS6_IJSA_SC_SB_EEES9_NS_10bfloat16_tESG_Li384ELb0ELb1ELb1ELb1EEENS1_19SingleTileSchedulerILb0ELb1ELb1ELi192EEEEEEEEEvNT_6ParamsE,"a",@progbits
	.sectionflags	@""
	.align	4
.nv.constant0._ZN7cutlass13device_kernelIN5flash11enable_sm90INS1_16FlashAttnFwdSm90INS1_25CollectiveMainloopFwdSm90ILi2EN4cute5tupleIJNS5_1CILi1EEES8_S8_EEENS6_IJNS7_ILi192EEENS7_ILi160EEENS7_ILi64EEEEEELi64ENS_12float_e4m3_tEfNS_4arch4Sm90ELb0ELb1ELb1ELb0ELb1ELb0ELb0ELb1ELb1ELb1ELb1ELb0EEENS1_21CollectiveEpilogueFwdINS6_IJSA_SC_SB_EEES9_NS_10bfloat16_tESG_Li384ELb0ELb1ELb1ELb1EEENS1_19SingleTileSchedulerILb0ELb1ELb1ELi192EEEEEEEEEvNT_6ParamsE:
	.zero		3200


//--------------------- .nv.constant0._ZN7cutlass13device_kernelIN5flash11enable_sm90INS1_16FlashAttnFwdSm90INS1_25CollectiveMainloopFwdSm90ILi2EN4cute5tupleIJNS5_1CILi1EEES8_S8_EEENS6_IJNS7_ILi192EEENS7_ILi160EEENS7_ILi64EEEEEELi64ENS_12float_e4m3_tEfNS_4arch4Sm90ELb0ELb1ELb1ELb1ELb1ELb0ELb0ELb1ELb1ELb1ELb1ELb0EEENS1_21CollectiveEpilogueFwdINS6_IJSA_SC_SB_EEES9_NS_10bfloat16_tESG_Li384ELb1ELb1ELb1ELb1EEENS1_36VarlenDynamicPersistentTileSchedulerILi192ELi160ELi384ELi128ELb1ELb1ELb1ELb1ELb0ELb1EEEEEEEEEvNT_6ParamsE --------------------------
	.section	.nv.constant0._ZN7cutlass13device_kernelIN5flash11enable_sm90INS1_16FlashAttnFwdSm90INS1_25CollectiveMainloopFwdSm90ILi2EN4cute5tupleIJNS5_1CILi1EEES8_S8_EEENS6_IJNS7_ILi192EEENS7_ILi160EEENS7_ILi64EEEEEELi64ENS_12float_e4m3_tEfNS_4arch4Sm90ELb0ELb1ELb1ELb1ELb1ELb0ELb0ELb1ELb1ELb1ELb1ELb0EEENS1_21CollectiveEpilogueFwdINS6_IJSA_SC_SB_EEES9_NS_10bfloat16_tESG_Li384ELb1ELb1ELb1ELb1EEENS1_36VarlenDynamicPersistentTileSchedulerILi192ELi160ELi384ELi128ELb1ELb1ELb1ELb1ELb0ELb1EEEEEEEEEvNT_6ParamsE,"a",@progbits
	.sectionflags	@""
	.align	4
.nv.constant0._ZN7cutlass13device_kernelIN5flash11enable_sm90INS1_16FlashAttnFwdSm90INS1_25CollectiveMainloopFwdSm90ILi2EN4cute5tupleIJNS5_1CILi1EEES8_S8_EEENS6_IJNS7_ILi192EEENS7_ILi160EEENS7_ILi64EEEEEELi64ENS_12float_e4m3_tEfNS_4arch4Sm90ELb0ELb1ELb1ELb1ELb1ELb0ELb0ELb1ELb1ELb1ELb1ELb0EEENS1_21CollectiveEpilogueFwdINS6_IJSA_SC_SB_EEES9_NS_10bfloat16_tESG_Li384ELb1ELb1ELb1ELb1EEENS1_36VarlenDynamicPersistentTileSchedulerILi192ELi160ELi384ELi128ELb1ELb1ELb1ELb1ELb0ELb1EEEEEEEEEvNT_6ParamsE:
	.zero		3328


//--------------------- .nv.constant0._ZN7cutlass13device_kernelIN5flash11enable_sm90INS1_16FlashAttnFwdSm90INS1_25CollectiveMainloopFwdSm90ILi2EN4cute5tupleIJNS5_1CILi1EEES8_S8_EEENS6_IJNS7_ILi192EEENS7_ILi160EEENS7_ILi64EEEEEELi64ENS_12float_e4m3_tEfNS_4arch4Sm90ELb0ELb1ELb1ELb1ELb1ELb1ELb0ELb1ELb1ELb1ELb1ELb0EEENS1_21CollectiveEpilogueFwdINS6_IJSA_SC_SB_EEES9_NS_10bfloat16_tESG_Li384ELb1ELb1ELb1ELb1EEENS1_36VarlenDynamicPersistentTileSchedulerILi192ELi160ELi384ELi128ELb1ELb1ELb1ELb1ELb0ELb1EEEEEEEEEvNT_6ParamsE --------------------------
	.section	.nv.constant0._ZN7cutlass13device_kernelIN5flash11enable_sm90INS1_16FlashAttnFwdSm90INS1_25CollectiveMainloopFwdSm90ILi2EN4cute5tupleIJNS5_1CILi1EEES8_S8_EEENS6_IJNS7_ILi192EEENS7_ILi160EEENS7_ILi64EEEEEELi64ENS_12float_e4m3_tEfNS_4arch4Sm90ELb0ELb1ELb1ELb1ELb1ELb1ELb0ELb1ELb1ELb1ELb1ELb0EEENS1_21CollectiveEpilogueFwdINS6_IJSA_SC_SB_EEES9_NS_10bfloat16_tESG_Li384ELb1ELb1ELb1ELb1EEENS1_36VarlenDynamicPersistentTileSchedulerILi192ELi160ELi384ELi128ELb1ELb1ELb1ELb1ELb0ELb1EEEEEEEEEvNT_6ParamsE,"a",@progbits
	.sectionflags	@""
	.align	4
.nv.constant0._ZN7cutlass13device_kernelIN5flash11enable_sm90INS1_16FlashAttnFwdSm90INS1_25CollectiveMainloopFwdSm90ILi2EN4cute5tupleIJNS5_1CILi1EEES8_S8_EEENS6_IJNS7_ILi192EEENS7_ILi160EEENS7_ILi64EEEEEELi64ENS_12float_e4m3_tEfNS_4arch4Sm90ELb0ELb1ELb1ELb1ELb1ELb1ELb0ELb1ELb1ELb1ELb1ELb0EEENS1_21CollectiveEpilogueFwdINS6_IJSA_SC_SB_EEES9_NS_10bfloat16_tESG_Li384ELb1ELb1ELb1ELb1EEENS1_36VarlenDynamicPersistentTileSchedulerILi192ELi160ELi384ELi128ELb1ELb1ELb1ELb1ELb0ELb1EEEEEEEEEvNT_6ParamsE:
	.zero		3328


//--------------------- .nv.constant0._ZN7cutlass13device_kernelIN5flash11enable_sm90INS1_16FlashAttnFwdSm90INS1_25CollectiveMainloopFwdSm90ILi2EN4cute5tupleIJNS5_1CILi1EEES8_S8_EEENS6_IJNS7_ILi192EEENS7_ILi160EEENS7_ILi64EEEEEELi64ENS_12float_e4m3_tEfNS_4arch4Sm90ELb1ELb0ELb1ELb0ELb1ELb0ELb0ELb1ELb1ELb1ELb1ELb0EEENS1_21CollectiveEpilogueFwdINS6_IJSA_SC_SB_EEES9_NS_10bfloat16_tESG_Li384ELb0ELb1ELb1ELb1EEENS1_19SingleTileSchedulerILb0ELb1ELb1ELi192EEEEEEEEEvNT_6ParamsE --------------------------
	.section	.nv.constant0._ZN7cutlass13device_kernelIN5flash11enable_sm90INS1_16FlashAttnFwdSm90INS1_25CollectiveMainloopFwdSm90ILi2EN4cute5tupleIJNS5_1CILi1EEES8_S8_EEENS6_IJNS7_ILi192EEENS7_ILi160EEENS7_ILi64EEEEEELi64ENS_12float_e4m3_tEfNS_4arch4Sm90ELb1ELb0ELb1ELb0ELb1ELb0ELb0ELb1ELb1ELb1ELb1ELb0EEENS1_21CollectiveEpilogueFwdINS6_IJSA_SC_SB_EEES9_NS_10bfloat16_tESG_Li384ELb0ELb1ELb1ELb1EEENS1_19SingleTileSchedulerILb0ELb1ELb1ELi192EEEEEEEEEvNT_6ParamsE,"a",@progbits
	.sectionflags	@""
	.align	4
.nv.constant0._ZN7cutlass13device_kernelIN5flash11enable_sm90INS1_16FlashAttnFwdSm90INS1_25CollectiveMainloopFwdSm90ILi2EN4cute5tupleIJNS5_1CILi1EEES8_S8_EEENS6_IJNS7_ILi192EEENS7_ILi160EEENS7_ILi64EEEEEELi64ENS_12float_e4m3_tEfNS_4arch4Sm90ELb1ELb0ELb1ELb0ELb1ELb0ELb0ELb1ELb1ELb1ELb1ELb0EEENS1_21CollectiveEpilogueFwdINS6_IJSA_SC_SB_EEES9_NS_10bfloat16_tESG_Li384ELb0ELb1ELb1ELb1EEENS1_19SingleTileSchedulerILb0ELb1ELb1ELi192EEEEEEEEEvNT_6ParamsE:
	.zero		3200


//--------------------- .nv.constant0._ZN7cutlass13device_kernelIN5flash11enable_sm90INS1_16FlashAttnFwdSm90INS1_25CollectiveMainloopFwdSm90ILi2EN4cute5tupleIJNS5_1CILi1EEES8_S8_EEENS6_IJNS7_ILi192EEENS7_ILi160EEENS7_ILi64EEEEEELi64ENS_12float_e4m3_tEfNS_4arch4Sm90ELb1ELb0ELb1ELb1ELb1ELb0ELb0ELb1ELb1ELb1ELb1ELb0EEENS1_21CollectiveEpilogueFwdINS6_IJSA_SC_SB_EEES9_NS_10bfloat16_tESG_Li384ELb1ELb1ELb1ELb1EEENS1_36VarlenDynamicPersistentTileSchedulerILi192ELi160ELi384ELi128ELb1ELb1ELb1ELb1ELb1ELb1EEEEEEEEEvNT_6ParamsE --------------------------
	.section	.nv.constant0._ZN7cutlass13device_kernelIN5flash11enable_sm90INS1_16FlashAttnFwdSm90INS1_25CollectiveMainloopFwdSm90ILi2EN4cute5tupleIJNS5_1CILi1EEES8_S8_EEENS6_IJNS7_ILi192EEENS7_ILi160EEENS7_ILi64EEEEEELi64ENS_12float_e4m3_tEfNS_4arch4Sm90ELb1ELb0ELb1ELb1ELb1ELb0ELb0ELb1ELb1ELb1ELb1ELb0EEENS1_21CollectiveEpilogueFwdINS6_IJSA_SC_SB_EEES9_NS_10bfloat16_tESG_Li384ELb1ELb1ELb1ELb1EEENS1_36VarlenDynamicPersistentTileSchedulerILi192ELi160ELi384ELi128ELb1ELb1ELb1ELb1ELb1ELb1EEEEEEEEEvNT_6ParamsE,"a",@progbits
	.sectionflags	@""
	.align	4
.nv.constant0._ZN7cutlass13device_kernelIN5flash11enable_sm90INS1_16FlashAttnFwdSm90INS1_25CollectiveMainloopFwdSm90ILi2EN4cute5tupleIJNS5_1CILi1EEES8_S8_EEENS6_IJNS7_ILi192EEENS7_ILi160EEENS7_ILi64EEEEEELi64ENS_12float_e4m3_tEfNS_4arch4Sm90ELb1ELb0ELb1ELb1ELb1ELb0ELb0ELb1ELb1ELb1ELb1ELb0EEENS1_21CollectiveEpilogueFwdINS6_IJSA_SC_SB_EEES9_NS_10bfloat16_tESG_Li384ELb1ELb1ELb1ELb1EEENS1_36VarlenDynamicPersistentTileSchedulerILi192ELi160ELi384ELi128ELb1ELb1ELb1ELb1ELb1ELb1EEEEEEEEEvNT_6ParamsE:
	.zero		3328


//--------------------- .nv.constant0._ZN7cutlass13device_kernelIN5flash11enable_sm90INS1_16FlashAttnFwdSm90INS1_25CollectiveMainloopFwdSm90ILi2EN4cute5tupleIJNS5_1CILi1EEES8_S8_EEENS6_IJNS7_ILi192EEENS7_ILi160EEENS7_ILi64EEEEEELi64ENS_12float_e4m3_tEfNS_4arch4Sm90ELb1ELb0ELb1ELb1ELb1ELb1ELb0ELb1ELb1ELb1ELb1ELb0EEENS1_21CollectiveEpilogueFwdINS6_IJSA_SC_SB_EEES9_NS_10bfloat16_tESG_Li384ELb1ELb1ELb1ELb1EEENS1_36VarlenDynamicPersistentTileSchedulerILi192ELi160ELi384ELi128ELb1ELb1ELb1ELb1ELb1ELb1EEEEEEEEEvNT_6ParamsE --------------------------
	.section	.nv.constant0._ZN7cutlass13device_kernelIN5flash11enable_sm90INS1_16FlashAttnFwdSm90INS1_25CollectiveMainloopFwdSm90ILi2EN4cute5tupleIJNS5_1CILi1EEES8_S8_EEENS6_IJNS7_ILi192EEENS7_ILi160EEENS7_ILi64EEEEEELi64ENS_12float_e4m3_tEfNS_4arch4Sm90ELb1ELb0ELb1ELb1ELb1ELb1ELb0ELb1ELb1ELb1ELb1ELb0EEENS1_21CollectiveEpilogueFwdINS6_IJSA_SC_SB_EEES9_NS_10bfloat16_tESG_Li384ELb1ELb1ELb1ELb1EEENS1_36VarlenDynamicPersistentTileSchedulerILi192ELi160ELi384ELi128ELb1ELb1ELb1ELb1ELb1ELb1EEEEEEEEEvNT_6ParamsE,"a",@progbits
	.sectionflags	@""
	.align	4
.nv.constant0._ZN7cutlass13device_kernelIN5flash11enable_sm90INS1_16FlashAttnFwdSm90INS1_25CollectiveMainloopFwdSm90ILi2EN4cute5tupleIJNS5_1CILi1EEES8_S8_EEENS6_IJNS7_ILi192EEENS7_ILi160EEENS7_ILi64EEEEEELi64ENS_12float_e4m3_tEfNS_4arch4Sm90ELb1ELb0ELb1ELb1ELb1ELb1ELb0ELb1ELb1ELb1ELb1ELb0EEENS1_21CollectiveEpilogueFwdINS6_IJSA_SC_SB_EEES9_NS_10bfloat16_tESG_Li384ELb1ELb1ELb1ELb1EEENS1_36VarlenDynamicPersistentTileSchedulerILi192ELi160ELi384ELi128ELb1ELb1ELb1ELb1ELb1ELb1EEEEEEEEEvNT_6ParamsE:
	.zero		3328


//--------------------- SYMBOLS --------------------------

	.type		.nv.reservedSmem.offset0,@object
	.size		.nv.reservedSmem.offset0,0x4
	.type		__assertfail,@function
